	.target	sm_80

	.elftype	@"ET_EXEC"


//--------------------- .note.nv.tkinfo           --------------------------
	.section	.note.nv.tkinfo,"",@"SHT_NOTE"
	.sectionflags	@"SHF_NOTE_NV_TKINFO"
	.tkinfo
        /*0018*/ 	.word	0x00000002
        /*0030*/ 	.string	""
        /*0030*/ 	.string	"ptxas"
        /*0030*/ 	.string	"Cuda compilation tools, release 13.0, V13.0.88"
        /*0030*/ 	.string	"Build cuda_13.0.r13.0/compiler.36424714_0"
        /*0030*/ 	.string	"-arch sm_80 -m 64 "



//--------------------- .note.nv.cuinfo           --------------------------
	.section	.note.nv.cuinfo,"",@"SHT_NOTE"
	.sectionflags	@"SHF_NOTE_NV_CUINFO"
        /*0018*/ 	.short	0x0002
        /*001a*/ 	.short	0x0050
        /*001c*/ 	.short	0x0082
	.zero		2


//--------------------- .nv.info                  --------------------------
	.section	.nv.info,"",@"SHT_CUDA_INFO"
	.align	4


	//----- nvinfo : EIATTR_REGCOUNT
	.align		4
        /*0000*/ 	.byte	0x04, 0x2f
        /*0002*/ 	.short	(.L_12 - .L_11)
	.align		4
.L_11:
        /*0004*/ 	.word	index@(_ZN7cutlass13device_kernelIN5flash19enable_sm80_to_sm89INS1_16FlashAttnFwdSm80INS1_25CollectiveMainloopFwdSm80ILi4ELi1ELb0EN4cute5tupleIJNS5_1CILi128EEENS7_ILi112EEENS7_ILi64EEEEEELi64ENS_6half_tEfNS_4arch4Sm80ELb1ELb0ELb0ELb1ELb1ELb1ELb1ELb0EEENS1_21CollectiveEpilogueFwdINS6_IJS8_SA_S9_EEENS6_IJNS7_ILi1EEESI_SI_EEESC_SE_Li128ELb1ELb1ELb0ELb0EEENS1_19SingleTileSchedulerILb1ELb0ELb1ELi128EEEEEEEEEvNT_6ParamsE)
        /*0008*/ 	.word	0x000000ff


	//----- nvinfo : EIATTR_FRAME_SIZE
	.align		4
.L_12:
        /*000c*/ 	.byte	0x04, 0x11
        /*000e*/ 	.short	(.L_14 - .L_13)
	.align		4
.L_13:
        /*0010*/ 	.word	index@(_ZN7cutlass13device_kernelIN5flash19enable_sm80_to_sm89INS1_16FlashAttnFwdSm80INS1_25CollectiveMainloopFwdSm80ILi4ELi1ELb0EN4cute5tupleIJNS5_1CILi128EEENS7_ILi112EEENS7_ILi64EEEEEELi64ENS_6half_tEfNS_4arch4Sm80ELb1ELb0ELb0ELb1ELb1ELb1ELb1ELb0EEENS1_21CollectiveEpilogueFwdINS6_IJS8_SA_S9_EEENS6_IJNS7_ILi1EEESI_SI_EEESC_SE_Li128ELb1ELb1ELb0ELb0EEENS1_19SingleTileSchedulerILb1ELb0ELb1ELi128EEEEEEEEEvNT_6ParamsE)
        /*0014*/ 	.word	0x00000050


	//----- nvinfo : EIATTR_REGCOUNT
	.align		4
.L_14:
        /*0018*/ 	.byte	0x04, 0x2f
        /*001a*/ 	.short	(.L_16 - .L_15)
	.align		4
.L_15:
        /*001c*/ 	.word	index@(_ZN7cutlass13device_kernelIN5flash19enable_sm80_to_sm89INS1_16FlashAttnFwdSm80INS1_25CollectiveMainloopFwdSm80ILi4ELi1ELb0EN4cute5tupleIJNS5_1CILi128EEENS7_ILi112EEENS7_ILi64EEEEEELi64ENS_6half_tEfNS_4arch4Sm80ELb1ELb0ELb0ELb1ELb1ELb0ELb1ELb0EEENS1_21CollectiveEpilogueFwdINS6_IJS8_SA_S9_EEENS6_IJNS7_ILi1EEESI_SI_EEESC_SE_Li128ELb1ELb1ELb0ELb0EEENS1_19SingleTileSchedulerILb1ELb0ELb1ELi128EEEEEEEEEvNT_6ParamsE)
        /*0020*/ 	.word	0x000000ff


	//----- nvinfo : EIATTR_FRAME_SIZE
	.align		4
.L_16:
        /*0024*/ 	.byte	0x04, 0x11
        /*0026*/ 	.short	(.L_18 - .L_17)
	.align		4
.L_17:
        /*0028*/ 	.word	index@(_ZN7cutlass13device_kernelIN5flash19enable_sm80_to_sm89INS1_16FlashAttnFwdSm80INS1_25CollectiveMainloopFwdSm80ILi4ELi1ELb0EN4cute5tupleIJNS5_1CILi128EEENS7_ILi112EEENS7_ILi64EEEEEELi64ENS_6half_tEfNS_4arch4Sm80ELb1ELb0ELb0ELb1ELb1ELb0ELb1ELb0EEENS1_21CollectiveEpilogueFwdINS6_IJS8_SA_S9_EEENS6_IJNS7_ILi1EEESI_SI_EEESC_SE_Li128ELb1ELb1ELb0ELb0EEENS1_19SingleTileSchedulerILb1ELb0ELb1ELi128EEEEEEEEEvNT_6ParamsE)
        /*002c*/ 	.word	0x00000068


	//----- nvinfo : EIATTR_REGCOUNT
	.align		4
.L_18:
        /*0030*/ 	.byte	0x04, 0x2f
        /*0032*/ 	.short	(.L_20 - .L_19)
	.align		4
.L_19:
        /*0034*/ 	.word	index@(_ZN7cutlass13device_kernelIN5flash19enable_sm80_to_sm89INS1_16FlashAttnFwdSm80INS1_25CollectiveMainloopFwdSm80ILi4ELi1ELb0EN4cute5tupleIJNS5_1CILi128EEENS7_ILi112EEENS7_ILi64EEEEEELi64ENS_6half_tEfNS_4arch4Sm80ELb1ELb0ELb0ELb0ELb1ELb0ELb1ELb0EEENS1_21CollectiveEpilogueFwdINS6_IJS8_SA_S9_EEENS6_IJNS7_ILi1EEESI_SI_EEESC_SE_Li128ELb0ELb1ELb0ELb0EEENS1_30DynamicPersistentTileSchedulerILi128ELi128ELb0ELb1ELb0EEEEEEEEEvNT_6ParamsE)
        /*0038*/ 	.word	0x000000ff


	//----- nvinfo : EIATTR_FRAME_SIZE
	.align		4
.L_20:
        /*003c*/ 	.byte	0x04, 0x11
        /*003e*/ 	.short	(.L_22 - .L_21)
	.align		4
.L_21:
        /*0040*/ 	.word	index@($__internal_1_$__cuda_sm70_shflsync_idx_p)
        /*0044*/ 	.word	0x00000000


	//----- nvinfo : EIATTR_FRAME_SIZE
	.align		4
.L_22:
        /*0048*/ 	.byte	0x04, 0x11
        /*004a*/ 	.short	(.L_24 - .L_23)
	.align		4
.L_23:
        /*004c*/ 	.word	index@($__internal_0_$__cuda_sm70_shflsync_bfly_p)
        /*0050*/ 	.word	0x00000000


	//----- nvinfo : EIATTR_FRAME_SIZE
	.align		4
.L_24:
        /*0054*/ 	.byte	0x04, 0x11
        /*0056*/ 	.short	(.L_26 - .L_25)
	.align		4
.L_25:
        /*0058*/ 	.word	index@(_ZN7cutlass13device_kernelIN5flash19enable_sm80_to_sm89INS1_16FlashAttnFwdSm80INS1_25CollectiveMainloopFwdSm80ILi4ELi1ELb0EN4cute5tupleIJNS5_1CILi128EEENS7_ILi112EEENS7_ILi64EEEEEELi64ENS_6half_tEfNS_4arch4Sm80ELb1ELb0ELb0ELb0ELb1ELb0ELb1ELb0EEENS1_21CollectiveEpilogueFwdINS6_IJS8_SA_S9_EEENS6_IJNS7_ILi1EEESI_SI_EEESC_SE_Li128ELb0ELb1ELb0ELb0EEENS1_30DynamicPersistentTileSchedulerILi128ELi128ELb0ELb1ELb0EEEEEEEEEvNT_6ParamsE)
        /*005c*/ 	.word	0x00000098


	//----- nvinfo : EIATTR_REGCOUNT
	.align		4
.L_26:
        /*0060*/ 	.byte	0x04, 0x2f
        /*0062*/ 	.short	(.L_28 - .L_27)
	.align		4
.L_27:
        /*0064*/ 	.word	index@(_ZN7cutlass13device_kernelIN5flash19enable_sm80_to_sm89INS1_16FlashAttnFwdSm80INS1_25CollectiveMainloopFwdSm80ILi4ELi1ELb0EN4cute5tupleIJNS5_1CILi128EEENS7_ILi96EEENS7_ILi64EEEEEELi64ENS_6half_tEfNS_4arch4Sm80ELb0ELb1ELb0ELb1ELb1ELb1ELb1ELb0EEENS1_21CollectiveEpilogueFwdINS6_IJS8_SA_S9_EEENS6_IJNS7_ILi1EEESI_SI_EEESC_SE_Li128ELb1ELb1ELb0ELb0EEENS1_19SingleTileSchedulerILb1ELb0ELb1ELi128EEEEEEEEEvNT_6ParamsE)
        /*0068*/ 	.word	0x000000ff


	//----- nvinfo : EIATTR_FRAME_SIZE
	.align		4
.L_28:
        /*006c*/ 	.byte	0x04, 0x11
        /*006e*/ 	.short	(.L_30 - .L_29)
	.align		4
.L_29:
        /*0070*/ 	.word	index@(_ZN7cutlass13device_kernelIN5flash19enable_sm80_to_sm89INS1_16FlashAttnFwdSm80INS1_25CollectiveMainloopFwdSm80ILi4ELi1ELb0EN4cute5tupleIJNS5_1CILi128EEENS7_ILi96EEENS7_ILi64EEEEEELi64ENS_6half_tEfNS_4arch4Sm80ELb0ELb1ELb0ELb1ELb1ELb1ELb1ELb0EEENS1_21CollectiveEpilogueFwdINS6_IJS8_SA_S9_EEENS6_IJNS7_ILi1EEESI_SI_EEESC_SE_Li128ELb1ELb1ELb0ELb0EEENS1_19SingleTileSchedulerILb1ELb0ELb1ELi128EEEEEEEEEvNT_6ParamsE)
        /*0074*/ 	.word	0x00000040


	//----- nvinfo : EIATTR_REGCOUNT
	.align		4
.L_30:
        /*0078*/ 	.byte	0x04, 0x2f
        /*007a*/ 	.short	(.L_32 - .L_31)
	.align		4
.L_31:
        /*007c*/ 	.word	index@(_ZN7cutlass13device_kernelIN5flash19enable_sm80_to_sm89INS1_16FlashAttnFwdSm80INS1_25CollectiveMainloopFwdSm80ILi4ELi1ELb0EN4cute5tupleIJNS5_1CILi128EEENS7_ILi96EEENS7_ILi64EEEEEELi64ENS_6half_tEfNS_4arch4Sm80ELb0ELb1ELb0ELb1ELb1ELb0ELb1ELb0EEENS1_21CollectiveEpilogueFwdINS6_IJS8_SA_S9_EEENS6_IJNS7_ILi1EEESI_SI_EEESC_SE_Li128ELb1ELb1ELb0ELb0EEENS1_19SingleTileSchedulerILb1ELb0ELb1ELi128EEEEEEEEEvNT_6ParamsE)
        /*0080*/ 	.word	0x000000ff


	//----- nvinfo : EIATTR_FRAME_SIZE
	.align		4
.L_32:
        /*0084*/ 	.byte	0x04, 0x11
        /*0086*/ 	.short	(.L_34 - .L_33)
	.align		4
.L_33:
        /*0088*/ 	.word	index@(_ZN7cutlass13device_kernelIN5flash19enable_sm80_to_sm89INS1_16FlashAttnFwdSm80INS1_25CollectiveMainloopFwdSm80ILi4ELi1ELb0EN4cute5tupleIJNS5_1CILi128EEENS7_ILi96EEENS7_ILi64EEEEEELi64ENS_6half_tEfNS_4arch4Sm80ELb0ELb1ELb0ELb1ELb1ELb0ELb1ELb0EEENS1_21CollectiveEpilogueFwdINS6_IJS8_SA_S9_EEENS6_IJNS7_ILi1EEESI_SI_EEESC_SE_Li128ELb1ELb1ELb0ELb0EEENS1_19SingleTileSchedulerILb1ELb0ELb1ELi128EEEEEEEEEvNT_6ParamsE)
        /*008c*/ 	.word	0x00000000


	//----- nvinfo : EIATTR_REGCOUNT
	.align		4
.L_34:
        /*0090*/ 	.byte	0x04, 0x2f
        /*0092*/ 	.short	(.L_36 - .L_35)
	.align		4
.L_35:
        /*0094*/ 	.word	index@(_ZN7cutlass13device_kernelIN5flash19enable_sm80_to_sm89INS1_16FlashAttnFwdSm80INS1_25CollectiveMainloopFwdSm80ILi4ELi1ELb0EN4cute5tupleIJNS5_1CILi128EEENS7_ILi96EEENS7_ILi64EEEEEELi64ENS_6half_tEfNS_4arch4Sm80ELb0ELb1ELb0ELb0ELb1ELb0ELb1ELb0EEENS1_21CollectiveEpilogueFwdINS6_IJS8_SA_S9_EEENS6_IJNS7_ILi1EEESI_SI_EEESC_SE_Li128ELb0ELb1ELb0ELb0EEENS1_19SingleTileSchedulerILb0ELb0ELb1ELi128EEEEEEEEEvNT_6ParamsE)
        /*0098*/ 	.word	0x000000ff


	//----- nvinfo : EIATTR_FRAME_SIZE
	.align		4
.L_36:
        /*009c*/ 	.byte	0x04, 0x11
        /*009e*/ 	.short	(.L_38 - .L_37)
	.align		4
.L_37:
        /*00a0*/ 	.word	index@(_ZN7cutlass13device_kernelIN5flash19enable_sm80_to_sm89INS1_16FlashAttnFwdSm80INS1_25CollectiveMainloopFwdSm80ILi4ELi1ELb0EN4cute5tupleIJNS5_1CILi128EEENS7_ILi96EEENS7_ILi64EEEEEELi64ENS_6half_tEfNS_4arch4Sm80ELb0ELb1ELb0ELb0ELb1ELb0ELb1ELb0EEENS1_21CollectiveEpilogueFwdINS6_IJS8_SA_S9_EEENS6_IJNS7_ILi1EEESI_SI_EEESC_SE_Li128ELb0ELb1ELb0ELb0EEENS1_19SingleTileSchedulerILb0ELb0ELb1ELi128EEEEEEEEEvNT_6ParamsE)
        /*00a4*/ 	.word	0x00000008


	//----- nvinfo : EIATTR_REGCOUNT
	.align		4
.L_38:
        /*00a8*/ 	.byte	0x04, 0x2f
        /*00aa*/ 	.short	(.L_40 - .L_39)
	.align		4
.L_39:
        /*00ac*/ 	.word	index@(_ZN7cutlass13device_kernelIN5flash19enable_sm80_to_sm89INS1_16FlashAttnFwdSm80INS1_25CollectiveMainloopFwdSm80ILi4ELi1ELb0EN4cute5tupleIJNS5_1CILi128EEENS7_ILi112EEENS7_ILi64EEEEEELi64ENS_6half_tEfNS_4arch4Sm80ELb0ELb0ELb0ELb1ELb1ELb1ELb1ELb0EEENS1_21CollectiveEpilogueFwdINS6_IJS8_SA_S9_EEENS6_IJNS7_ILi1EEESI_SI_EEESC_SE_Li128ELb1ELb1ELb0ELb0EEENS1_19SingleTileSchedulerILb1ELb0ELb1ELi128EEEEEEEEEvNT_6ParamsE)
        /*00b0*/ 	.word	0x000000ff


	//----- nvinfo : EIATTR_FRAME_SIZE
	.align		4
.L_40:
        /*00b4*/ 	.byte	0x04, 0x11
        /*00b6*/ 	.short	(.L_42 - .L_41)
	.align		4
.L_41:
        /*00b8*/ 	.word	index@(_ZN7cutlass13device_kernelIN5flash19enable_sm80_to_sm89INS1_16FlashAttnFwdSm80INS1_25CollectiveMainloopFwdSm80ILi4ELi1ELb0EN4cute5tupleIJNS5_1CILi128EEENS7_ILi112EEENS7_ILi64EEEEEELi64ENS_6half_tEfNS_4arch4Sm80ELb0ELb0ELb0ELb1ELb1ELb1ELb1ELb0EEENS1_21CollectiveEpilogueFwdINS6_IJS8_SA_S9_EEENS6_IJNS7_ILi1EEESI_SI_EEESC_SE_Li128ELb1ELb1ELb0ELb0EEENS1_19SingleTileSchedulerILb1ELb0ELb1ELi128EEEEEEEEEvNT_6ParamsE)
        /*00bc*/ 	.word	0x00000038


	//----- nvinfo : EIATTR_REGCOUNT
	.align		4
.L_42:
        /*00c0*/ 	.byte	0x04, 0x2f
        /*00c2*/ 	.short	(.L_44 - .L_43)
	.align		4
.L_43:
        /*00c4*/ 	.word	index@(_ZN7cutlass13device_kernelIN5flash19enable_sm80_to_sm89INS1_16FlashAttnFwdSm80INS1_25CollectiveMainloopFwdSm80ILi4ELi1ELb0EN4cute5tupleIJNS5_1CILi128EEENS7_ILi112EEENS7_ILi64EEEEEELi64ENS_6half_tEfNS_4arch4Sm80ELb0ELb0ELb0ELb1ELb1ELb0ELb1ELb0EEENS1_21CollectiveEpilogueFwdINS6_IJS8_SA_S9_EEENS6_IJNS7_ILi1EEESI_SI_EEESC_SE_Li128ELb1ELb1ELb0ELb0EEENS1_19SingleTileSchedulerILb1ELb0ELb1ELi128EEEEEEEEEvNT_6ParamsE)
        /*00c8*/ 	.word	0x000000ff


	//----- nvinfo : EIATTR_FRAME_SIZE
	.align		4
.L_44:
        /*00cc*/ 	.byte	0x04, 0x11
        /*00ce*/ 	.short	(.L_46 - .L_45)
	.align		4
.L_45:
        /*00d0*/ 	.word	index@(_ZN7cutlass13device_kernelIN5flash19enable_sm80_to_sm89INS1_16FlashAttnFwdSm80INS1_25CollectiveMainloopFwdSm80ILi4ELi1ELb0EN4cute5tupleIJNS5_1CILi128EEENS7_ILi112EEENS7_ILi64EEEEEELi64ENS_6half_tEfNS_4arch4Sm80ELb0ELb0ELb0ELb1ELb1ELb0ELb1ELb0EEENS1_21CollectiveEpilogueFwdINS6_IJS8_SA_S9_EEENS6_IJNS7_ILi1EEESI_SI_EEESC_SE_Li128ELb1ELb1ELb0ELb0EEENS1_19SingleTileSchedulerILb1ELb0ELb1ELi128EEEEEEEEEvNT_6ParamsE)
        /*00d4*/ 	.word	0x00000020


	//----- nvinfo : EIATTR_REGCOUNT
	.align		4
.L_46:
        /*00d8*/ 	.byte	0x04, 0x2f
        /*00da*/ 	.short	(.L_48 - .L_47)
	.align		4
.L_47:
        /*00dc*/ 	.word	index@(_ZN7cutlass13device_kernelIN5flash19enable_sm80_to_sm89INS1_16FlashAttnFwdSm80INS1_25CollectiveMainloopFwdSm80ILi4ELi1ELb0EN4cute5tupleIJNS5_1CILi128EEENS7_ILi112EEENS7_ILi64EEEEEELi64ENS_6half_tEfNS_4arch4Sm80ELb0ELb0ELb0ELb0ELb1ELb0ELb1ELb0EEENS1_21CollectiveEpilogueFwdINS6_IJS8_SA_S9_EEENS6_IJNS7_ILi1EEESI_SI_EEESC_SE_Li128ELb0ELb1ELb0ELb0EEENS1_19SingleTileSchedulerILb0ELb0ELb1ELi128EEEEEEEEEvNT_6ParamsE)
        /*00e0*/ 	.word	0x000000ff


	//----- nvinfo : EIATTR_FRAME_SIZE
	.align		4
.L_48:
        /*00e4*/ 	.byte	0x04, 0x11
        /*00e6*/ 	.short	(.L_50 - .L_49)
	.align		4
.L_49:
        /*00e8*/ 	.word	index@(_ZN7cutlass13device_kernelIN5flash19enable_sm80_to_sm89INS1_16FlashAttnFwdSm80INS1_25CollectiveMainloopFwdSm80ILi4ELi1ELb0EN4cute5tupleIJNS5_1CILi128EEENS7_ILi112EEENS7_ILi64EEEEEELi64ENS_6half_tEfNS_4arch4Sm80ELb0ELb0ELb0ELb0ELb1ELb0ELb1ELb0EEENS1_21CollectiveEpilogueFwdINS6_IJS8_SA_S9_EEENS6_IJNS7_ILi1EEESI_SI_EEESC_SE_Li128ELb0ELb1ELb0ELb0EEENS1_19SingleTileSchedulerILb0ELb0ELb1ELi128EEEEEEEEEvNT_6ParamsE)
        /*00ec*/ 	.word	0x00000040


	//----- nvinfo : EIATTR_MIN_STACK_SIZE
	.align		4
.L_50:
        /*00f0*/ 	.byte	0x04, 0x12
        /*00f2*/ 	.short	(.L_52 - .L_51)
	.align		4
.L_51:
        /*00f4*/ 	.word	index@(_ZN7cutlass13device_kernelIN5flash19enable_sm80_to_sm89INS1_16FlashAttnFwdSm80INS1_25CollectiveMainloopFwdSm80ILi4ELi1ELb0EN4cute5tupleIJNS5_1CILi128EEENS7_ILi112EEENS7_ILi64EEEEEELi64ENS_6half_tEfNS_4arch4Sm80ELb0ELb0ELb0ELb0ELb1ELb0ELb1ELb0EEENS1_21CollectiveEpilogueFwdINS6_IJS8_SA_S9_EEENS6_IJNS7_ILi1EEESI_SI_EEESC_SE_Li128ELb0ELb1ELb0ELb0EEENS1_19SingleTileSchedulerILb0ELb0ELb1ELi128EEEEEEEEEvNT_6ParamsE)
        /*00f8*/ 	.word	0x00000040


	//----- nvinfo : EIATTR_MIN_STACK_SIZE
	.align		4
.L_52:
        /*00fc*/ 	.byte	0x04, 0x12
        /*00fe*/ 	.short	(.L_54 - .L_53)
	.align		4
.L_53:
        /*0100*/ 	.word	index@(_ZN7cutlass13device_kernelIN5flash19enable_sm80_to_sm89INS1_16FlashAttnFwdSm80INS1_25CollectiveMainloopFwdSm80ILi4ELi1ELb0EN4cute5tupleIJNS5_1CILi128EEENS7_ILi112EEENS7_ILi64EEEEEELi64ENS_6half_tEfNS_4arch4Sm80ELb0ELb0ELb0ELb1ELb1ELb0ELb1ELb0EEENS1_21CollectiveEpilogueFwdINS6_IJS8_SA_S9_EEENS6_IJNS7_ILi1EEESI_SI_EEESC_SE_Li128ELb1ELb1ELb0ELb0EEENS1_19SingleTileSchedulerILb1ELb0ELb1ELi128EEEEEEEEEvNT_6ParamsE)
        /*0104*/ 	.word	0x00000020


	//----- nvinfo : EIATTR_MIN_STACK_SIZE
	.align		4
.L_54:
        /*0108*/ 	.byte	0x04, 0x12
        /*010a*/ 	.short	(.L_56 - .L_55)
	.align		4
.L_55:
        /*010c*/ 	.word	index@(_ZN7cutlass13device_kernelIN5flash19enable_sm80_to_sm89INS1_16FlashAttnFwdSm80INS1_25CollectiveMainloopFwdSm80ILi4ELi1ELb0EN4cute5tupleIJNS5_1CILi128EEENS7_ILi112EEENS7_ILi64EEEEEELi64ENS_6half_tEfNS_4arch4Sm80ELb0ELb0ELb0ELb1ELb1ELb1ELb1ELb0EEENS1_21CollectiveEpilogueFwdINS6_IJS8_SA_S9_EEENS6_IJNS7_ILi1EEESI_SI_EEESC_SE_Li128ELb1ELb1ELb0ELb0EEENS1_19SingleTileSchedulerILb1ELb0ELb1ELi128EEEEEEEEEvNT_6ParamsE)
        /*0110*/ 	.word	0x00000038


	//----- nvinfo : EIATTR_MIN_STACK_SIZE
	.align		4
.L_56:
        /*0114*/ 	.byte	0x04, 0x12
        /*0116*/ 	.short	(.L_58 - .L_57)
	.align		4
.L_57:
        /*0118*/ 	.word	index@(_ZN7cutlass13device_kernelIN5flash19enable_sm80_to_sm89INS1_16FlashAttnFwdSm80INS1_25CollectiveMainloopFwdSm80ILi4ELi1ELb0EN4cute5tupleIJNS5_1CILi128EEENS7_ILi96EEENS7_ILi64EEEEEELi64ENS_6half_tEfNS_4arch4Sm80ELb0ELb1ELb0ELb0ELb1ELb0ELb1ELb0EEENS1_21CollectiveEpilogueFwdINS6_IJS8_SA_S9_EEENS6_IJNS7_ILi1EEESI_SI_EEESC_SE_Li128ELb0ELb1ELb0ELb0EEENS1_19SingleTileSchedulerILb0ELb0ELb1ELi128EEEEEEEEEvNT_6ParamsE)
        /*011c*/ 	.word	0x00000008


	//----- nvinfo : EIATTR_MIN_STACK_SIZE
	.align		4
.L_58:
        /*0120*/ 	.byte	0x04, 0x12
        /*0122*/ 	.short	(.L_60 - .L_59)
	.align		4
.L_59:
        /*0124*/ 	.word	index@(_ZN7cutlass13device_kernelIN5flash19enable_sm80_to_sm89INS1_16FlashAttnFwdSm80INS1_25CollectiveMainloopFwdSm80ILi4ELi1ELb0EN4cute5tupleIJNS5_1CILi128EEENS7_ILi96EEENS7_ILi64EEEEEELi64ENS_6half_tEfNS_4arch4Sm80ELb0ELb1ELb0ELb1ELb1ELb0ELb1ELb0EEENS1_21CollectiveEpilogueFwdINS6_IJS8_SA_S9_EEENS6_IJNS7_ILi1EEESI_SI_EEESC_SE_Li128ELb1ELb1ELb0ELb0EEENS1_19SingleTileSchedulerILb1ELb0ELb1ELi128EEEEEEEEEvNT_6ParamsE)
        /*0128*/ 	.word	0x00000000


	//----- nvinfo : EIATTR_MIN_STACK_SIZE
	.align		4
.L_60:
        /*012c*/ 	.byte	0x04, 0x12
        /*012e*/ 	.short	(.L_62 - .L_61)
	.align		4
.L_61:
        /*0130*/ 	.word	index@(_ZN7cutlass13device_kernelIN5flash19enable_sm80_to_sm89INS1_16FlashAttnFwdSm80INS1_25CollectiveMainloopFwdSm80ILi4ELi1ELb0EN4cute5tupleIJNS5_1CILi128EEENS7_ILi96EEENS7_ILi64EEEEEELi64ENS_6half_tEfNS_4arch4Sm80ELb0ELb1ELb0ELb1ELb1ELb1ELb1ELb0EEENS1_21CollectiveEpilogueFwdINS6_IJS8_SA_S9_EEENS6_IJNS7_ILi1EEESI_SI_EEESC_SE_Li128ELb1ELb1ELb0ELb0EEENS1_19SingleTileSchedulerILb1ELb0ELb1ELi128EEEEEEEEEvNT_6ParamsE)
        /*0134*/ 	.word	0x00000040


	//----- nvinfo : EIATTR_MIN_STACK_SIZE
	.align		4
.L_62:
        /*0138*/ 	.byte	0x04, 0x12
        /*013a*/ 	.short	(.L_64 - .L_63)
	.align		4
.L_63:
        /*013c*/ 	.word	index@(_ZN7cutlass13device_kernelIN5flash19enable_sm80_to_sm89INS1_16FlashAttnFwdSm80INS1_25CollectiveMainloopFwdSm80ILi4ELi1ELb0EN4cute5tupleIJNS5_1CILi128EEENS7_ILi112EEENS7_ILi64EEEEEELi64ENS_6half_tEfNS_4arch4Sm80ELb1ELb0ELb0ELb0ELb1ELb0ELb1ELb0EEENS1_21CollectiveEpilogueFwdINS6_IJS8_SA_S9_EEENS6_IJNS7_ILi1EEESI_SI_EEESC_SE_Li128ELb0ELb1ELb0ELb0EEENS1_30DynamicPersistentTileSchedulerILi128ELi128ELb0ELb1ELb0EEEEEEEEEvNT_6ParamsE)
        /*0140*/ 	.word	0x00000098


	//----- nvinfo : EIATTR_MIN_STACK_SIZE
	.align		4
.L_64:
        /*0144*/ 	.byte	0x04, 0x12
        /*0146*/ 	.short	(.L_66 - .L_65)
	.align		4
.L_65:
        /*0148*/ 	.word	index@(_ZN7cutlass13device_kernelIN5flash19enable_sm80_to_sm89INS1_16FlashAttnFwdSm80INS1_25CollectiveMainloopFwdSm80ILi4ELi1ELb0EN4cute5tupleIJNS5_1CILi128EEENS7_ILi112EEENS7_ILi64EEEEEELi64ENS_6half_tEfNS_4arch4Sm80ELb1ELb0ELb0ELb1ELb1ELb0ELb1ELb0EEENS1_21CollectiveEpilogueFwdINS6_IJS8_SA_S9_EEENS6_IJNS7_ILi1EEESI_SI_EEESC_SE_Li128ELb1ELb1ELb0ELb0EEENS1_19SingleTileSchedulerILb1ELb0ELb1ELi128EEEEEEEEEvNT_6ParamsE)
        /*014c*/ 	.word	0x00000068


	//----- nvinfo : EIATTR_MIN_STACK_SIZE
	.align		4
.L_66:
        /*0150*/ 	.byte	0x04, 0x12
        /*0152*/ 	.short	(.L_68 - .L_67)
	.align		4
.L_67:
        /*0154*/ 	.word	index@(_ZN7cutlass13device_kernelIN5flash19enable_sm80_to_sm89INS1_16FlashAttnFwdSm80INS1_25CollectiveMainloopFwdSm80ILi4ELi1ELb0EN4cute5tupleIJNS5_1CILi128EEENS7_ILi112EEENS7_ILi64EEEEEELi64ENS_6half_tEfNS_4arch4Sm80ELb1ELb0ELb0ELb1ELb1ELb1ELb1ELb0EEENS1_21CollectiveEpilogueFwdINS6_IJS8_SA_S9_EEENS6_IJNS7_ILi1EEESI_SI_EEESC_SE_Li128ELb1ELb1ELb0ELb0EEENS1_19SingleTileSchedulerILb1ELb0ELb1ELi128EEEEEEEEEvNT_6ParamsE)
        /*0158*/ 	.word	0x00000050
.L_68:


//--------------------- .nv.info._ZN7cutlass13device_kernelIN5flash19enable_sm80_to_sm89INS1_16FlashAttnFwdSm80INS1_25CollectiveMainloopFwdSm80ILi4ELi1ELb0EN4cute5tupleIJNS5_1CILi128EEENS7_ILi112EEENS7_ILi64EEEEEELi64ENS_6half_tEfNS_4arch4Sm80ELb0ELb0ELb0ELb0ELb1ELb0ELb1ELb0EEENS1_21CollectiveEpilogueFwdINS6_IJS8_SA_S9_EEENS6_IJNS7_ILi1EEESI_SI_EEESC_SE_Li128ELb0ELb1ELb0ELb0EEENS1_19SingleTileSchedulerILb0ELb0ELb1ELi128EEEEEEEEEvNT_6ParamsE --------------------------
	.section	.nv.info._ZN7cutlass13device_kernelIN5flash19enable_sm80_to_sm89INS1_16FlashAttnFwdSm80INS1_25CollectiveMainloopFwdSm80ILi4ELi1ELb0EN4cute5tupleIJNS5_1CILi128EEENS7_ILi112EEENS7_ILi64EEEEEELi64ENS_6half_tEfNS_4arch4Sm80ELb0ELb0ELb0ELb0ELb1ELb0ELb1ELb0EEENS1_21CollectiveEpilogueFwdINS6_IJS8_SA_S9_EEENS6_IJNS7_ILi1EEESI_SI_EEESC_SE_Li128ELb0ELb1ELb0ELb0EEENS1_19SingleTileSchedulerILb0ELb0ELb1ELi128EEEEEEEEEvNT_6ParamsE,"",@"SHT_CUDA_INFO"
	.sectionflags	@""
	.align	4


	//----- nvinfo : EIATTR_CUDA_API_VERSION
	.align		4
        /*0000*/ 	.byte	0x04, 0x37
        /*0002*/ 	.short	(.L_70 - .L_69)
.L_69:
        /*0004*/ 	.word	0x00000082


	//----- nvinfo : EIATTR_SW2861232_WAR
	.align		4
.L_70:
        /*0008*/ 	.byte	0x01, 0x35
	.zero		2


	//----- nvinfo : EIATTR_PARAM_CBANK
	.align		4
        /*000c*/ 	.byte	0x04, 0x0a
        /*000e*/ 	.short	(.L_72 - .L_71)
	.align		4
.L_71:
        /*0010*/ 	.word	index@(.nv.constant0._ZN7cutlass13device_kernelIN5flash19enable_sm80_to_sm89INS1_16FlashAttnFwdSm80INS1_25CollectiveMainloopFwdSm80ILi4ELi1ELb0EN4cute5tupleIJNS5_1CILi128EEENS7_ILi112EEENS7_ILi64EEEEEELi64ENS_6half_tEfNS_4arch4Sm80ELb0ELb0ELb0ELb0ELb1ELb0ELb1ELb0EEENS1_21CollectiveEpilogueFwdINS6_IJS8_SA_S9_EEENS6_IJNS7_ILi1EEESI_SI_EEESC_SE_Li128ELb0ELb1ELb0ELb0EEENS1_19SingleTileSchedulerILb0ELb0ELb1ELi128EEEEEEEEEvNT_6ParamsE)
        /*0014*/ 	.short	0x0160
        /*0016*/ 	.short	0x0418


	//----- nvinfo : EIATTR_CBANK_PARAM_SIZE
	.align		4
.L_72:
        /*0018*/ 	.byte	0x03, 0x19
        /*001a*/ 	.short	0x0418


	//----- nvinfo : EIATTR_KPARAM_INFO
	.align		4
        /*001c*/ 	.byte	0x04, 0x17
        /*001e*/ 	.short	(.L_74 - .L_73)
.L_73:
        /*0020*/ 	.word	0x00000000
        /*0024*/ 	.short	0x0000
        /*0026*/ 	.short	0x0000
        /*0028*/ 	.byte	0x00, 0xf0, 0x61, 0x10


	//----- nvinfo : EIATTR_MAXREG_COUNT
	.align		4
.L_74:
        /*002c*/ 	.byte	0x03, 0x1b
        /*002e*/ 	.short	0x00ff


	//----- nvinfo : EIATTR_NUM_BARRIERS
	.align		4
        /*0030*/ 	.byte	0x02, 0x4c
        /*0032*/ 	.byte	0x02
	.zero		1


	//----- nvinfo : EIATTR_ANNOTATIONS
	.align		4
        /*0034*/ 	.byte	0x04, 0x55
        /*0036*/ 	.short	(.L_76 - .L_75)


	//   ....[0]....
.L_75:
        /*0038*/ 	.word	0x00000001
        /*003c*/ 	.byte	0x80, 0x03, 0x00, 0x00, 0x01, 0x00, 0x00, 0x00, 0xc0, 0x03, 0x00, 0x00, 0x01, 0x00, 0x00, 0x00
        /* <DEDUP_REMOVED lines=17> */
        /*015c*/ 	.byte	0x40, 0xb4, 0x00, 0x00


	//----- nvinfo : EIATTR_MERCURY_ISA_VERSION
	.align		4
.L_76:
        /*0160*/ 	.byte	0x03, 0x5f
        /*0162*/ 	.short	0x0000


	//----- nvinfo : EIATTR_COOP_GROUP_MASK_REGIDS
	.align		4
        /*0164*/ 	.byte	0x04, 0x29
        /*0166*/ 	.short	(.L_78 - .L_77)


	//   ....[0]....
.L_77:
        /*0168*/ 	.word	0xffffffff


	//   ....[1]....
        /*016c*/ 	.word	0xffffffff


	//   ....[2]....
        /*0170*/ 	.word	0xffffffff


	//   ....[3]....
        /*0174*/ 	.word	0xffffffff


	//   ....[4]....
        /*0178*/ 	.word	0xffffffff


	//   ....[5]....
        /*017c*/ 	.word	0xffffffff


	//   ....[6]....
        /*0180*/ 	.word	0xffffffff


	//   ....[7]....
        /*0184*/ 	.word	0xffffffff


	//   ....[8]....
        /*0188*/ 	.word	0xffffffff


	//   ....[9]....
        /*018c*/ 	.word	0xffffffff


	//   ....[10]....
        /*0190*/ 	.word	0xffffffff


	//   ....[11]....
        /*0194*/ 	.word	0xffffffff


	//   ....[12]....
        /*0198*/ 	.word	0xffffffff


	//   ....[13]....
        /*019c*/ 	.word	0xffffffff


	//   ....[14]....
        /*01a0*/ 	.word	0xffffffff


	//   ....[15]....
        /*01a4*/ 	.word	0xffffffff


	//   ....[16]....
        /*01a8*/ 	.word	0xffffffff


	//   ....[17]....
        /*01ac*/ 	.word	0xffffffff


	//   ....[18]....
        /*01b0*/ 	.word	0xffffffff


	//   ....[19]....
        /*01b4*/ 	.word	0xffffffff


	//   ....[20]....
        /*01b8*/ 	.word	0xffffffff


	//   ....[21]....
        /*01bc*/ 	.word	0xffffffff


	//   ....[22]....
        /*01c0*/ 	.word	0xffffffff


	//   ....[23]....
        /*01c4*/ 	.word	0xffffffff


	//   ....[24]....
        /*01c8*/ 	.word	0xffffffff


	//   ....[25]....
        /*01cc*/ 	.word	0xffffffff


	//   ....[26]....
        /*01d0*/ 	.word	0xffffffff


	//   ....[27]....
        /*01d4*/ 	.word	0xffffffff


	//   ....[28]....
        /*01d8*/ 	.word	0xffffffff


	//   ....[29]....
        /*01dc*/ 	.word	0xffffffff


	//   ....[30]....
        /*01e0*/ 	.word	0xffffffff


	//   ....[31]....
        /*01e4*/ 	.word	0xffffffff


	//   ....[32]....
        /*01e8*/ 	.word	0xffffffff


	//   ....[33]....
        /*01ec*/ 	.word	0xffffffff


	//   ....[34]....
        /*01f0*/ 	.word	0xffffffff


	//   ....[35]....
        /*01f4*/ 	.word	0xffffffff


	//   ....[36]....
        /*01f8*/ 	.word	0xffffffff


	//   ....[37]....
        /*01fc*/ 	.word	0xffffffff


	//   ....[38]....
        /*0200*/ 	.word	0xffffffff


	//   ....[39]....
        /*0204*/ 	.word	0xffffffff


	//   ....[40]....
        /*0208*/ 	.word	0xffffffff


	//   ....[41]....
        /*020c*/ 	.word	0xffffffff


	//   ....[42]....
        /*0210*/ 	.word	0xffffffff


	//   ....[43]....
        /*0214*/ 	.word	0xffffffff


	//   ....[44]....
        /*0218*/ 	.word	0xffffffff


	//   ....[45]....
        /*021c*/ 	.word	0xffffffff


	//   ....[46]....
        /*0220*/ 	.word	0xffffffff


	//   ....[47]....
        /*0224*/ 	.word	0xffffffff


	//   ....[48]....
        /*0228*/ 	.word	0xffffffff


	//   ....[49]....
        /*022c*/ 	.word	0xffffffff


	//   ....[50]....
        /*0230*/ 	.word	0xffffffff


	//   ....[51]....
        /*0234*/ 	.word	0xffffffff


	//   ....[52]....
        /*0238*/ 	.word	0xffffffff


	//   ....[53]....
        /*023c*/ 	.word	0xffffffff


	//   ....[54]....
        /*0240*/ 	.word	0xffffffff


	//   ....[55]....
        /*0244*/ 	.word	0xffffffff


	//   ....[56]....
        /*0248*/ 	.word	0xffffffff


	//   ....[57]....
        /*024c*/ 	.word	0xffffffff


	//   ....[58]....
        /*0250*/ 	.word	0xffffffff


	//   ....[59]....
        /*0254*/ 	.word	0xffffffff


	//   ....[60]....
        /*0258*/ 	.word	0xffffffff


	//   ....[61]....
        /*025c*/ 	.word	0xffffffff


	//   ....[62]....
        /*0260*/ 	.word	0xffffffff


	//   ....[63]....
        /*0264*/ 	.word	0xffffffff


	//   ....[64]....
        /*0268*/ 	.word	0xffffffff


	//   ....[65]....
        /*026c*/ 	.word	0xffffffff


	//   ....[66]....
        /*0270*/ 	.word	0xffffffff


	//   ....[67]....
        /*0274*/ 	.word	0xffffffff


	//   ....[68]....
        /*0278*/ 	.word	0xffffffff


	//   ....[69]....
        /*027c*/ 	.word	0xffffffff


	//   ....[70]....
        /*0280*/ 	.word	0xffffffff


	//   ....[71]....
        /*0284*/ 	.word	0xffffffff


	//   ....[72]....
        /*0288*/ 	.word	0xffffffff


	//   ....[73]....
        /*028c*/ 	.word	0xffffffff


	//   ....[74]....
        /*0290*/ 	.word	0xffffffff


	//   ....[75]....
        /*0294*/ 	.word	0xffffffff


	//   ....[76]....
        /*0298*/ 	.word	0xffffffff


	//   ....[77]....
        /*029c*/ 	.word	0xffffffff


	//   ....[78]....
        /*02a0*/ 	.word	0xffffffff


	//   ....[79]....
        /*02a4*/ 	.word	0xffffffff


	//   ....[80]....
        /*02a8*/ 	.word	0xffffffff


	//   ....[81]....
        /*02ac*/ 	.word	0xffffffff


	//   ....[82]....
        /*02b0*/ 	.word	0xffffffff


	//   ....[83]....
        /*02b4*/ 	.word	0xffffffff


	//   ....[84]....
        /*02b8*/ 	.word	0xffffffff


	//   ....[85]....
        /*02bc*/ 	.word	0xffffffff


	//   ....[86]....
        /*02c0*/ 	.word	0xffffffff


	//   ....[87]....
        /*02c4*/ 	.word	0xffffffff


	//   ....[88]....
        /*02c8*/ 	.word	0xffffffff


	//   ....[89]....
        /*02cc*/ 	.word	0xffffffff


	//   ....[90]....
        /*02d0*/ 	.word	0xffffffff


	//   ....[91]....
        /*02d4*/ 	.word	0xffffffff


	//   ....[92]....
        /*02d8*/ 	.word	0xffffffff


	//   ....[93]....
        /*02dc*/ 	.word	0xffffffff


	//   ....[94]....
        /*02e0*/ 	.word	0xffffffff


	//   ....[95]....
        /*02e4*/ 	.word	0xffffffff


	//   ....[96]....
        /*02e8*/ 	.word	0xffffffff


	//   ....[97]....
        /*02ec*/ 	.word	0xffffffff


	//   ....[98]....
        /*02f0*/ 	.word	0xffffffff


	//   ....[99]....
        /*02f4*/ 	.word	0xffffffff


	//   ....[100]....
        /*02f8*/ 	.word	0xffffffff


	//   ....[101]....
        /*02fc*/ 	.word	0xffffffff


	//   ....[102]....
        /*0300*/ 	.word	0xffffffff


	//   ....[103]....
        /*0304*/ 	.word	0xffffffff


	//   ....[104]....
        /*0308*/ 	.word	0xffffffff


	//   ....[105]....
        /*030c*/ 	.word	0xffffffff


	//   ....[106]....
        /*0310*/ 	.word	0xffffffff


	//   ....[107]....
        /*0314*/ 	.word	0xffffffff


	//   ....[108]....
        /*0318*/ 	.word	0xffffffff


	//   ....[109]....
        /*031c*/ 	.word	0xffffffff


	//   ....[110]....
        /*0320*/ 	.word	0xffffffff


	//   ....[111]....
        /*0324*/ 	.word	0xffffffff


	//   ....[112]....
        /*0328*/ 	.word	0xffffffff


	//   ....[113]....
        /*032c*/ 	.word	0xffffffff


	//   ....[114]....
        /*0330*/ 	.word	0xffffffff


	//   ....[115]....
        /*0334*/ 	.word	0xffffffff


	//   ....[116]....
        /*0338*/ 	.word	0xffffffff


	//   ....[117]....
        /*033c*/ 	.word	0xffffffff


	//   ....[118]....
        /*0340*/ 	.word	0xffffffff


	//   ....[119]....
        /*0344*/ 	.word	0xffffffff


	//   ....[120]....
        /*0348*/ 	.word	0xffffffff


	//   ....[121]....
        /*034c*/ 	.word	0xffffffff


	//   ....[122]....
        /*0350*/ 	.word	0xffffffff


	//   ....[123]....
        /*0354*/ 	.word	0xffffffff


	//   ....[124]....
        /*0358*/ 	.word	0xffffffff


	//   ....[125]....
        /*035c*/ 	.word	0xffffffff


	//   ....[126]....
        /*0360*/ 	.word	0xffffffff


	//   ....[127]....
        /*0364*/ 	.word	0xffffffff


	//   ....[128]....
        /*0368*/ 	.word	0xffffffff


	//   ....[129]....
        /*036c*/ 	.word	0xffffffff


	//   ....[130]....
        /*0370*/ 	.word	0xffffffff


	//   ....[131]....
        /*0374*/ 	.word	0xffffffff


	//   ....[132]....
        /*0378*/ 	.word	0xffffffff


	//   ....[133]....
        /*037c*/ 	.word	0xffffffff


	//----- nvinfo : EIATTR_COOP_GROUP_INSTR_OFFSETS
	.align		4
.L_78:
        /*0380*/ 	.byte	0x04, 0x28
        /*0382*/ 	.short	(.L_80 - .L_79)


	//   ....[0]....
.L_79:
        /*0384*/ 	.word	0x000005f0


	//   ....[1]....
        /*0388*/ 	.word	0x00000630


	//   ....[2]....
        /*038c*/ 	.word	0x00000650


	//   ....[3]....
        /*0390*/ 	.word	0x00000670


	//   ....[4]....
        /*0394*/ 	.word	0x000006a0


	//   ....[5]....
        /*0398*/ 	.word	0x000006d0


	//   ....[6]....
        /*039c*/ 	.word	0x000006f0


	//   ....[7]....
        /*03a0*/ 	.word	0x00000760


	//   ....[8]....
        /*03a4*/ 	.word	0x000007b0


	//   ....[9]....
        /*03a8*/ 	.word	0x00000880


	//   ....[10]....
        /*03ac*/ 	.word	0x00000890


	//   ....[11]....
        /*03b0*/ 	.word	0x000008c0


	//   ....[12]....
        /*03b4*/ 	.word	0x00000900


	//   ....[13]....
        /*03b8*/ 	.word	0x00000950


	//   ....[14]....
        /*03bc*/ 	.word	0x00000980


	//   ....[15]....
        /*03c0*/ 	.word	0x00000990


	//   ....[16]....
        /*03c4*/ 	.word	0x00000dd0


	//   ....[17]....
        /*03c8*/ 	.word	0x00000e00


	//   ....[18]....
        /*03cc*/ 	.word	0x00000e20


	//   ....[19]....
        /*03d0*/ 	.word	0x00000e40


	//   ....[20]....
        /*03d4*/ 	.word	0x00000e60


	//   ....[21]....
        /*03d8*/ 	.word	0x00000e70


	//   ....[22]....
        /*03dc*/ 	.word	0x00000e80


	//   ....[23]....
        /*03e0*/ 	.word	0x00000eb0


	//   ....[24]....
        /*03e4*/ 	.word	0x00000ee0


	//   ....[25]....
        /*03e8*/ 	.word	0x00000f30


	//   ....[26]....
        /*03ec*/ 	.word	0x00000f60


	//   ....[27]....
        /*03f0*/ 	.word	0x00000fb0


	//   ....[28]....
        /*03f4*/ 	.word	0x00000fe0


	//   ....[29]....
        /*03f8*/ 	.word	0x00001050


	//   ....[30]....
        /*03fc*/ 	.word	0x00001690


	//   ....[31]....
        /*0400*/ 	.word	0x000016a0


	//   ....[32]....
        /*0404*/ 	.word	0x000016b0


	//   ....[33]....
        /*0408*/ 	.word	0x000016c0


	//   ....[34]....
        /*040c*/ 	.word	0x000016d0


	//   ....[35]....
        /*0410*/ 	.word	0x000016e0


	//   ....[36]....
        /*0414*/ 	.word	0x000016f0


	//   ....[37]....
        /*0418*/ 	.word	0x00001710


	//   ....[38]....
        /*041c*/ 	.word	0x00001750


	//   ....[39]....
        /*0420*/ 	.word	0x00001760


	//   ....[40]....
        /*0424*/ 	.word	0x00001790


	//   ....[41]....
        /*0428*/ 	.word	0x000017c0


	//   ....[42]....
        /*042c*/ 	.word	0x000017e0


	//   ....[43]....
        /*0430*/ 	.word	0x000017f0


	//   ....[44]....
        /*0434*/ 	.word	0x00002450


	//   ....[45]....
        /*0438*/ 	.word	0x00002460


	//   ....[46]....
        /*043c*/ 	.word	0x00002470


	//   ....[47]....
        /*0440*/ 	.word	0x00002480


	//   ....[48]....
        /*0444*/ 	.word	0x00002490


	//   ....[49]....
        /*0448*/ 	.word	0x000024a0


	//   ....[50]....
        /*044c*/ 	.word	0x000024b0


	//   ....[51]....
        /*0450*/ 	.word	0x000024c0


	//   ....[52]....
        /*0454*/ 	.word	0x000024d0


	//   ....[53]....
        /*0458*/ 	.word	0x000024e0


	//   ....[54]....
        /*045c*/ 	.word	0x000024f0


	//   ....[55]....
        /*0460*/ 	.word	0x00002500


	//   ....[56]....
        /*0464*/ 	.word	0x00002510


	//   ....[57]....
        /*0468*/ 	.word	0x00002520


	//   ....[58]....
        /*046c*/ 	.word	0x000035c0


	//   ....[59]....
        /*0470*/ 	.word	0x00003600


	//   ....[60]....
        /*0474*/ 	.word	0x00003710


	//   ....[61]....
        /*0478*/ 	.word	0x00003740


	//   ....[62]....
        /*047c*/ 	.word	0x00003770


	//   ....[63]....
        /*0480*/ 	.word	0x00003810


	//   ....[64]....
        /*0484*/ 	.word	0x000038e0


	//   ....[65]....
        /*0488*/ 	.word	0x00003a30


	//   ....[66]....
        /*048c*/ 	.word	0x000068e0


	//   ....[67]....
        /*0490*/ 	.word	0x00006900


	//   ....[68]....
        /*0494*/ 	.word	0x00006910


	//   ....[69]....
        /*0498*/ 	.word	0x00006920


	//   ....[70]....
        /*049c*/ 	.word	0x00006930


	//   ....[71]....
        /*04a0*/ 	.word	0x00006940


	//   ....[72]....
        /*04a4*/ 	.word	0x00006950


	//   ....[73]....
        /*04a8*/ 	.word	0x00006970


	//   ....[74]....
        /*04ac*/ 	.word	0x00006980


	//   ....[75]....
        /*04b0*/ 	.word	0x000069a0


	//   ....[76]....
        /*04b4*/ 	.word	0x000069f0


	//   ....[77]....
        /*04b8*/ 	.word	0x00006a30


	//   ....[78]....
        /*04bc*/ 	.word	0x00006a50


	//   ....[79]....
        /*04c0*/ 	.word	0x00006a60


	//   ....[80]....
        /*04c4*/ 	.word	0x00006e40


	//   ....[81]....
        /*04c8*/ 	.word	0x00006e60


	//   ....[82]....
        /*04cc*/ 	.word	0x00006e80


	//   ....[83]....
        /*04d0*/ 	.word	0x00006ea0


	//   ....[84]....
        /*04d4*/ 	.word	0x00006ed0


	//   ....[85]....
        /*04d8*/ 	.word	0x00006ef0


	//   ....[86]....
        /*04dc*/ 	.word	0x00006f40


	//   ....[87]....
        /*04e0*/ 	.word	0x00006f50


	//   ....[88]....
        /*04e4*/ 	.word	0x00006f70


	//   ....[89]....
        /*04e8*/ 	.word	0x00006f90


	//   ....[90]....
        /*04ec*/ 	.word	0x00006fa0


	//   ....[91]....
        /*04f0*/ 	.word	0x00006fe0


	//   ....[92]....
        /*04f4*/ 	.word	0x00006ff0


	//   ....[93]....
        /*04f8*/ 	.word	0x00007010


	//   ....[94]....
        /*04fc*/ 	.word	0x00007d10


	//   ....[95]....
        /*0500*/ 	.word	0x00007d90


	//   ....[96]....
        /*0504*/ 	.word	0x00007ea0


	//   ....[97]....
        /*0508*/ 	.word	0x00007ef0


	//   ....[98]....
        /*050c*/ 	.word	0x00007f40


	//   ....[99]....
        /*0510*/ 	.word	0x00008060


	//   ....[100]....
        /*0514*/ 	.word	0x00008320


	//   ....[101]....
        /*0518*/ 	.word	0x00008640


	//   ....[102]....
        /*051c*/ 	.word	0x0000a9b0


	//   ....[103]....
        /*0520*/ 	.word	0x0000a9c0


	//   ....[104]....
        /*0524*/ 	.word	0x0000a9d0


	//   ....[105]....
        /*0528*/ 	.word	0x0000aa80


	//   ....[106]....
        /*052c*/ 	.word	0x0000aaa0


	//   ....[107]....
        /*0530*/ 	.word	0x0000ac60


	//   ....[108]....
        /*0534*/ 	.word	0x0000acb0


	//   ....[109]....
        /*0538*/ 	.word	0x0000acc0


	//   ....[110]....
        /*053c*/ 	.word	0x0000bbc0


	//   ....[111]....
        /*0540*/ 	.word	0x0000bbf0


	//   ....[112]....
        /*0544*/ 	.word	0x0000bc10


	//   ....[113]....
        /*0548*/ 	.word	0x0000bc30


	//   ....[114]....
        /*054c*/ 	.word	0x0000bdb0


	//   ....[115]....
        /*0550*/ 	.word	0x0000bdd0


	//   ....[116]....
        /*0554*/ 	.word	0x0000bde0


	//   ....[117]....
        /*0558*/ 	.word	0x0000bdf0


	//   ....[118]....
        /*055c*/ 	.word	0x0000be20


	//   ....[119]....
        /*0560*/ 	.word	0x0000be40


	//   ....[120]....
        /*0564*/ 	.word	0x0000be90


	//   ....[121]....
        /*0568*/ 	.word	0x0000bed0


	//   ....[122]....
        /*056c*/ 	.word	0x0000bee0


	//   ....[123]....
        /*0570*/ 	.word	0x0000bef0


	//   ....[124]....
        /*0574*/ 	.word	0x0000bfc0


	//   ....[125]....
        /*0578*/ 	.word	0x0000c000


	//   ....[126]....
        /*057c*/ 	.word	0x0000c030


	//   ....[127]....
        /*0580*/ 	.word	0x0000c050


	//   ....[128]....
        /*0584*/ 	.word	0x0000c070


	//   ....[129]....
        /*0588*/ 	.word	0x0000c090


	//   ....[130]....
        /*058c*/ 	.word	0x0000c0a0


	//   ....[131]....
        /*0590*/ 	.word	0x0000c0c0


	//   ....[132]....
        /*0594*/ 	.word	0x0000c1f0


	//   ....[133]....
        /*0598*/ 	.word	0x0000c200


	//----- nvinfo : EIATTR_EXIT_INSTR_OFFSETS
	.align		4
.L_80:
        /*059c*/ 	.byte	0x04, 0x1c
        /*059e*/ 	.short	(.L_82 - .L_81)


	//   ....[0]....
.L_81:
        /*05a0*/ 	.word	0x00000040


	//   ....[1]....
        /*05a4*/ 	.word	0x0000c230


	//   ....[2]....
        /*05a8*/ 	.word	0x0000c270


	//----- nvinfo : EIATTR_CTAIDZ_USED
	.align		4
.L_82:
        /*05ac*/ 	.byte	0x01, 0x04
	.zero		2


	//----- nvinfo : EIATTR_MAX_THREADS
	.align		4
        /*05b0*/ 	.byte	0x04, 0x05
        /*05b2*/ 	.short	(.L_84 - .L_83)
.L_83:
        /*05b4*/ 	.word	0x00000080
        /*05b8*/ 	.word	0x00000001
        /*05bc*/ 	.word	0x00000001
.L_84:


//--------------------- .nv.info._ZN7cutlass13device_kernelIN5flash19enable_sm80_to_sm89INS1_16FlashAttnFwdSm80INS1_25CollectiveMainloopFwdSm80ILi4ELi1ELb0EN4cute5tupleIJNS5_1CILi128EEENS7_ILi112EEENS7_ILi64EEEEEELi64ENS_6half_tEfNS_4arch4Sm80ELb0ELb0ELb0ELb1ELb1ELb0ELb1ELb0EEENS1_21CollectiveEpilogueFwdINS6_IJS8_SA_S9_EEENS6_IJNS7_ILi1EEESI_SI_EEESC_SE_Li128ELb1ELb1ELb0ELb0EEENS1_19SingleTileSchedulerILb1ELb0ELb1ELi128EEEEEEEEEvNT_6ParamsE --------------------------
	.section	.nv.info._ZN7cutlass13device_kernelIN5flash19enable_sm80_to_sm89INS1_16FlashAttnFwdSm80INS1_25CollectiveMainloopFwdSm80ILi4ELi1ELb0EN4cute5tupleIJNS5_1CILi128EEENS7_ILi112EEENS7_ILi64EEEEEELi64ENS_6half_tEfNS_4arch4Sm80ELb0ELb0ELb0ELb1ELb1ELb0ELb1ELb0EEENS1_21CollectiveEpilogueFwdINS6_IJS8_SA_S9_EEENS6_IJNS7_ILi1EEESI_SI_EEESC_SE_Li128ELb1ELb1ELb0ELb0EEENS1_19SingleTileSchedulerILb1ELb0ELb1ELi128EEEEEEEEEvNT_6ParamsE,"",@"SHT_CUDA_INFO"
	.sectionflags	@""
	.align	4


	//----- nvinfo : EIATTR_CUDA_API_VERSION
	.align		4
        /*0000*/ 	.byte	0x04, 0x37
        /*0002*/ 	.short	(.L_86 - .L_85)
.L_85:
        /*0004*/ 	.word	0x00000082


	//----- nvinfo : EIATTR_SW2861232_WAR
	.align		4
.L_86:
        /*0008*/ 	.byte	0x01, 0x35
	.zero		2


	//----- nvinfo : EIATTR_PARAM_CBANK
	.align		4
        /*000c*/ 	.byte	0x04, 0x0a
        /*000e*/ 	.short	(.L_88 - .L_87)
	.align		4
.L_87:
        /*0010*/ 	.word	index@(.nv.constant0._ZN7cutlass13device_kernelIN5flash19enable_sm80_to_sm89INS1_16FlashAttnFwdSm80INS1_25CollectiveMainloopFwdSm80ILi4ELi1ELb0EN4cute5tupleIJNS5_1CILi128EEENS7_ILi112EEENS7_ILi64EEEEEELi64ENS_6half_tEfNS_4arch4Sm80ELb0ELb0ELb0ELb1ELb1ELb0ELb1ELb0EEENS1_21CollectiveEpilogueFwdINS6_IJS8_SA_S9_EEENS6_IJNS7_ILi1EEESI_SI_EEESC_SE_Li128ELb1ELb1ELb0ELb0EEENS1_19SingleTileSchedulerILb1ELb0ELb1ELi128EEEEEEEEEvNT_6ParamsE)
        /*0014*/ 	.short	0x0160
        /*0016*/ 	.short	0x0418


	//----- nvinfo : EIATTR_CBANK_PARAM_SIZE
	.align		4
.L_88:
        /*0018*/ 	.byte	0x03, 0x19
        /*001a*/ 	.short	0x0418


	//----- nvinfo : EIATTR_KPARAM_INFO
	.align		4
        /*001c*/ 	.byte	0x04, 0x17
        /*001e*/ 	.short	(.L_90 - .L_89)
.L_89:
        /*0020*/ 	.word	0x00000000
        /*0024*/ 	.short	0x0000
        /*0026*/ 	.short	0x0000
        /*0028*/ 	.byte	0x00, 0xf0, 0x61, 0x10


	//----- nvinfo : EIATTR_MAXREG_COUNT
	.align		4
.L_90:
        /*002c*/ 	.byte	0x03, 0x1b
        /*002e*/ 	.short	0x00ff


	//----- nvinfo : EIATTR_NUM_BARRIERS
	.align		4
        /*0030*/ 	.byte	0x02, 0x4c
        /*0032*/ 	.byte	0x02
	.zero		1


	//----- nvinfo : EIATTR_ANNOTATIONS
	.align		4
        /*0034*/ 	.byte	0x04, 0x55
        /*0036*/ 	.short	(.L_92 - .L_91)


	//   ....[0]....
.L_91:
        /* <DEDUP_REMOVED lines=9> */
        /*00bc*/ 	.byte	0x20, 0xb0, 0x00, 0x00, 0x01, 0x00, 0x00, 0x00, 0x30, 0xb0, 0x00, 0x00


	//----- nvinfo : EIATTR_MERCURY_ISA_VERSION
	.align		4
.L_92:
        /*00c8*/ 	.byte	0x03, 0x5f
        /*00ca*/ 	.short	0x0000


	//----- nvinfo : EIATTR_COOP_GROUP_MASK_REGIDS
	.align		4
        /*00cc*/ 	.byte	0x04, 0x29
        /*00ce*/ 	.short	(.L_94 - .L_93)


	//   ....[0]....
.L_93:
        /*00d0*/ 	.word	0xffffffff


	//   ....[1]....
        /*00d4*/ 	.word	0xffffffff


	//   ....[2]....
        /*00d8*/ 	.word	0xffffffff


	//   ....[3]....
        /*00dc*/ 	.word	0xffffffff


	//   ....[4]....
        /*00e0*/ 	.word	0xffffffff


	//   ....[5]....
        /*00e4*/ 	.word	0xffffffff


	//   ....[6]....
        /*00e8*/ 	.word	0xffffffff


	//   ....[7]....
        /*00ec*/ 	.word	0xffffffff


	//   ....[8]....
        /*00f0*/ 	.word	0xffffffff


	//   ....[9]....
        /*00f4*/ 	.word	0xffffffff


	//   ....[10]....
        /*00f8*/ 	.word	0xffffffff


	//   ....[11]....
        /*00fc*/ 	.word	0xffffffff


	//   ....[12]....
        /*0100*/ 	.word	0xffffffff


	//   ....[13]....
        /*0104*/ 	.word	0xffffffff


	//   ....[14]....
        /*0108*/ 	.word	0xffffffff


	//   ....[15]....
        /*010c*/ 	.word	0xffffffff


	//   ....[16]....
        /*0110*/ 	.word	0xffffffff


	//   ....[17]....
        /*0114*/ 	.word	0xffffffff


	//   ....[18]....
        /*0118*/ 	.word	0xffffffff


	//   ....[19]....
        /*011c*/ 	.word	0xffffffff


	//   ....[20]....
        /*0120*/ 	.word	0xffffffff


	//   ....[21]....
        /*0124*/ 	.word	0xffffffff


	//   ....[22]....
        /*0128*/ 	.word	0xffffffff


	//   ....[23]....
        /*012c*/ 	.word	0xffffffff


	//   ....[24]....
        /*0130*/ 	.word	0xffffffff


	//   ....[25]....
        /*0134*/ 	.word	0xffffffff


	//   ....[26]....
        /*0138*/ 	.word	0xffffffff


	//   ....[27]....
        /*013c*/ 	.word	0xffffffff


	//   ....[28]....
        /*0140*/ 	.word	0xffffffff


	//   ....[29]....
        /*0144*/ 	.word	0xffffffff


	//   ....[30]....
        /*0148*/ 	.word	0xffffffff


	//   ....[31]....
        /*014c*/ 	.word	0xffffffff


	//   ....[32]....
        /*0150*/ 	.word	0xffffffff


	//   ....[33]....
        /*0154*/ 	.word	0xffffffff


	//   ....[34]....
        /*0158*/ 	.word	0xffffffff


	//   ....[35]....
        /*015c*/ 	.word	0xffffffff


	//   ....[36]....
        /*0160*/ 	.word	0xffffffff


	//   ....[37]....
        /*0164*/ 	.word	0xffffffff


	//   ....[38]....
        /*0168*/ 	.word	0xffffffff


	//   ....[39]....
        /*016c*/ 	.word	0xffffffff


	//   ....[40]....
        /*0170*/ 	.word	0xffffffff


	//   ....[41]....
        /*0174*/ 	.word	0xffffffff


	//   ....[42]....
        /*0178*/ 	.word	0xffffffff


	//   ....[43]....
        /*017c*/ 	.word	0xffffffff


	//   ....[44]....
        /*0180*/ 	.word	0xffffffff


	//   ....[45]....
        /*0184*/ 	.word	0xffffffff


	//   ....[46]....
        /*0188*/ 	.word	0xffffffff


	//   ....[47]....
        /*018c*/ 	.word	0xffffffff


	//   ....[48]....
        /*0190*/ 	.word	0xffffffff


	//   ....[49]....
        /*0194*/ 	.word	0xffffffff


	//   ....[50]....
        /*0198*/ 	.word	0xffffffff


	//   ....[51]....
        /*019c*/ 	.word	0xffffffff


	//   ....[52]....
        /*01a0*/ 	.word	0xffffffff


	//   ....[53]....
        /*01a4*/ 	.word	0xffffffff


	//   ....[54]....
        /*01a8*/ 	.word	0xffffffff


	//   ....[55]....
        /*01ac*/ 	.word	0xffffffff


	//   ....[56]....
        /*01b0*/ 	.word	0xffffffff


	//   ....[57]....
        /*01b4*/ 	.word	0xffffffff


	//   ....[58]....
        /*01b8*/ 	.word	0xffffffff


	//   ....[59]....
        /*01bc*/ 	.word	0xffffffff


	//   ....[60]....
        /*01c0*/ 	.word	0xffffffff


	//   ....[61]....
        /*01c4*/ 	.word	0xffffffff


	//   ....[62]....
        /*01c8*/ 	.word	0xffffffff


	//   ....[63]....
        /*01cc*/ 	.word	0xffffffff


	//   ....[64]....
        /*01d0*/ 	.word	0xffffffff


	//   ....[65]....
        /*01d4*/ 	.word	0xffffffff


	//   ....[66]....
        /*01d8*/ 	.word	0xffffffff


	//   ....[67]....
        /*01dc*/ 	.word	0xffffffff


	//   ....[68]....
        /*01e0*/ 	.word	0xffffffff


	//   ....[69]....
        /*01e4*/ 	.word	0xffffffff


	//   ....[70]....
        /*01e8*/ 	.word	0xffffffff


	//   ....[71]....
        /*01ec*/ 	.word	0xffffffff


	//   ....[72]....
        /*01f0*/ 	.word	0xffffffff


	//   ....[73]....
        /*01f4*/ 	.word	0xffffffff


	//   ....[74]....
        /*01f8*/ 	.word	0xffffffff


	//   ....[75]....
        /*01fc*/ 	.word	0xffffffff


	//   ....[76]....
        /*0200*/ 	.word	0xffffffff


	//   ....[77]....
        /*0204*/ 	.word	0xffffffff


	//   ....[78]....
        /*0208*/ 	.word	0xffffffff


	//   ....[79]....
        /*020c*/ 	.word	0xffffffff


	//   ....[80]....
        /*0210*/ 	.word	0xffffffff


	//   ....[81]....
        /*0214*/ 	.word	0xffffffff


	//   ....[82]....
        /*0218*/ 	.word	0xffffffff


	//   ....[83]....
        /*021c*/ 	.word	0xffffffff


	//   ....[84]....
        /*0220*/ 	.word	0xffffffff


	//   ....[85]....
        /*0224*/ 	.word	0xffffffff


	//   ....[86]....
        /*0228*/ 	.word	0xffffffff


	//   ....[87]....
        /*022c*/ 	.word	0xffffffff


	//   ....[88]....
        /*0230*/ 	.word	0xffffffff


	//   ....[89]....
        /*0234*/ 	.word	0xffffffff


	//   ....[90]....
        /*0238*/ 	.word	0xffffffff


	//   ....[91]....
        /*023c*/ 	.word	0xffffffff


	//   ....[92]....
        /*0240*/ 	.word	0xffffffff


	//   ....[93]....
        /*0244*/ 	.word	0xffffffff


	//   ....[94]....
        /*0248*/ 	.word	0xffffffff


	//   ....[95]....
        /*024c*/ 	.word	0xffffffff


	//   ....[96]....
        /*0250*/ 	.word	0xffffffff


	//   ....[97]....
        /*0254*/ 	.word	0xffffffff


	//   ....[98]....
        /*0258*/ 	.word	0xffffffff


	//   ....[99]....
        /*025c*/ 	.word	0xffffffff


	//   ....[100]....
        /*0260*/ 	.word	0xffffffff


	//   ....[101]....
        /*0264*/ 	.word	0xffffffff


	//   ....[102]....
        /*0268*/ 	.word	0xffffffff


	//   ....[103]....
        /*026c*/ 	.word	0xffffffff


	//   ....[104]....
        /*0270*/ 	.word	0xffffffff


	//   ....[105]....
        /*0274*/ 	.word	0xffffffff


	//   ....[106]....
        /*0278*/ 	.word	0xffffffff


	//   ....[107]....
        /*027c*/ 	.word	0xffffffff


	//   ....[108]....
        /*0280*/ 	.word	0xffffffff


	//   ....[109]....
        /*0284*/ 	.word	0xffffffff


	//   ....[110]....
        /*0288*/ 	.word	0xffffffff


	//   ....[111]....
        /*028c*/ 	.word	0xffffffff


	//   ....[112]....
        /*0290*/ 	.word	0xffffffff


	//   ....[113]....
        /*0294*/ 	.word	0xffffffff


	//   ....[114]....
        /*0298*/ 	.word	0xffffffff


	//   ....[115]....
        /*029c*/ 	.word	0xffffffff


	//   ....[116]....
        /*02a0*/ 	.word	0xffffffff


	//   ....[117]....
        /*02a4*/ 	.word	0xffffffff


	//   ....[118]....
        /*02a8*/ 	.word	0xffffffff


	//   ....[119]....
        /*02ac*/ 	.word	0xffffffff


	//   ....[120]....
        /*02b0*/ 	.word	0xffffffff


	//   ....[121]....
        /*02b4*/ 	.word	0xffffffff


	//   ....[122]....
        /*02b8*/ 	.word	0xffffffff


	//   ....[123]....
        /*02bc*/ 	.word	0xffffffff


	//   ....[124]....
        /*02c0*/ 	.word	0xffffffff


	//   ....[125]....
        /*02c4*/ 	.word	0xffffffff


	//   ....[126]....
        /*02c8*/ 	.word	0xffffffff


	//   ....[127]....
        /*02cc*/ 	.word	0xffffffff


	//   ....[128]....
        /*02d0*/ 	.word	0xffffffff


	//   ....[129]....
        /*02d4*/ 	.word	0xffffffff


	//   ....[130]....
        /*02d8*/ 	.word	0xffffffff


	//   ....[131]....
        /*02dc*/ 	.word	0xffffffff


	//   ....[132]....
        /*02e0*/ 	.word	0xffffffff


	//   ....[133]....
        /*02e4*/ 	.word	0xffffffff


	//   ....[134]....
        /*02e8*/ 	.word	0xffffffff


	//   ....[135]....
        /*02ec*/ 	.word	0xffffffff


	//   ....[136]....
        /*02f0*/ 	.word	0xffffffff


	//   ....[137]....
        /*02f4*/ 	.word	0xffffffff


	//   ....[138]....
        /*02f8*/ 	.word	0xffffffff


	//   ....[139]....
        /*02fc*/ 	.word	0xffffffff


	//   ....[140]....
        /*0300*/ 	.word	0xffffffff


	//   ....[141]....
        /*0304*/ 	.word	0xffffffff


	//   ....[142]....
        /*0308*/ 	.word	0xffffffff


	//   ....[143]....
        /*030c*/ 	.word	0xffffffff


	//   ....[144]....
        /*0310*/ 	.word	0xffffffff


	//   ....[145]....
        /*0314*/ 	.word	0xffffffff


	//   ....[146]....
        /*0318*/ 	.word	0xffffffff


	//   ....[147]....
        /*031c*/ 	.word	0xffffffff


	//   ....[148]....
        /*0320*/ 	.word	0xffffffff


	//   ....[149]....
        /*0324*/ 	.word	0xffffffff


	//   ....[150]....
        /*0328*/ 	.word	0xffffffff


	//----- nvinfo : EIATTR_COOP_GROUP_INSTR_OFFSETS
	.align		4
.L_94:
        /*032c*/ 	.byte	0x04, 0x28
        /*032e*/ 	.short	(.L_96 - .L_95)


	//   ....[0]....
.L_95:
        /*0330*/ 	.word	0x000000a0


	//   ....[1]....
        /*0334*/ 	.word	0x00001030


	//   ....[2]....
        /*0338*/ 	.word	0x00001160


	//   ....[3]....
        /*033c*/ 	.word	0x000011f0


	//   ....[4]....
        /*0340*/ 	.word	0x00001220


	//   ....[5]....
        /*0344*/ 	.word	0x000012b0


	//   ....[6]....
        /*0348*/ 	.word	0x000012e0


	//   ....[7]....
        /*034c*/ 	.word	0x00001370


	//   ....[8]....
        /*0350*/ 	.word	0x000013a0


	//   ....[9]....
        /*0354*/ 	.word	0x00001430


	//   ....[10]....
        /*0358*/ 	.word	0x00001460


	//   ....[11]....
        /*035c*/ 	.word	0x000014f0


	//   ....[12]....
        /*0360*/ 	.word	0x00001520


	//   ....[13]....
        /*0364*/ 	.word	0x000015b0


	//   ....[14]....
        /*0368*/ 	.word	0x000015e0


	//   ....[15]....
        /*036c*/ 	.word	0x00001660


	//   ....[16]....
        /*0370*/ 	.word	0x000016a0


	//   ....[17]....
        /*0374*/ 	.word	0x00001b10


	//   ....[18]....
        /*0378*/ 	.word	0x00001b20


	//   ....[19]....
        /*037c*/ 	.word	0x00001b30


	//   ....[20]....
        /*0380*/ 	.word	0x00001b40


	//   ....[21]....
        /*0384*/ 	.word	0x00001b50


	//   ....[22]....
        /*0388*/ 	.word	0x00001b60


	//   ....[23]....
        /*038c*/ 	.word	0x00001b70


	//   ....[24]....
        /*0390*/ 	.word	0x00001b90


	//   ....[25]....
        /*0394*/ 	.word	0x00001bb0


	//   ....[26]....
        /*0398*/ 	.word	0x00001be0


	//   ....[27]....
        /*039c*/ 	.word	0x00001bf0


	//   ....[28]....
        /*03a0*/ 	.word	0x00001c00


	//   ....[29]....
        /*03a4*/ 	.word	0x00001c10


	//   ....[30]....
        /*03a8*/ 	.word	0x00001c50


	//   ....[31]....
        /*03ac*/ 	.word	0x00002190


	//   ....[32]....
        /*03b0*/ 	.word	0x000021a0


	//   ....[33]....
        /*03b4*/ 	.word	0x000021c0


	//   ....[34]....
        /*03b8*/ 	.word	0x000021d0


	//   ....[35]....
        /*03bc*/ 	.word	0x000022f0


	//   ....[36]....
        /*03c0*/ 	.word	0x00002300


	//   ....[37]....
        /*03c4*/ 	.word	0x00002320


	//   ....[38]....
        /*03c8*/ 	.word	0x00002330


	//   ....[39]....
        /*03cc*/ 	.word	0x000023c0


	//   ....[40]....
        /*03d0*/ 	.word	0x000023e0


	//   ....[41]....
        /*03d4*/ 	.word	0x00002400


	//   ....[42]....
        /*03d8*/ 	.word	0x00002410


	//   ....[43]....
        /*03dc*/ 	.word	0x00002480


	//   ....[44]....
        /*03e0*/ 	.word	0x000024c0


	//   ....[45]....
        /*03e4*/ 	.word	0x00002f50


	//   ....[46]....
        /*03e8*/ 	.word	0x00002f70


	//   ....[47]....
        /*03ec*/ 	.word	0x00002f80


	//   ....[48]....
        /*03f0*/ 	.word	0x00002f90


	//   ....[49]....
        /*03f4*/ 	.word	0x00002fa0


	//   ....[50]....
        /*03f8*/ 	.word	0x00002fb0


	//   ....[51]....
        /*03fc*/ 	.word	0x00002fc0


	//   ....[52]....
        /*0400*/ 	.word	0x00002fd0


	//   ....[53]....
        /*0404*/ 	.word	0x00002ff0


	//   ....[54]....
        /*0408*/ 	.word	0x00003010


	//   ....[55]....
        /*040c*/ 	.word	0x00003040


	//   ....[56]....
        /*0410*/ 	.word	0x00003060


	//   ....[57]....
        /*0414*/ 	.word	0x00003080


	//   ....[58]....
        /*0418*/ 	.word	0x000030a0


	//   ....[59]....
        /*041c*/ 	.word	0x00004060


	//   ....[60]....
        /*0420*/ 	.word	0x00004090


	//   ....[61]....
        /*0424*/ 	.word	0x000041a0


	//   ....[62]....
        /*0428*/ 	.word	0x000041d0


	//   ....[63]....
        /*042c*/ 	.word	0x00004200


	//   ....[64]....
        /*0430*/ 	.word	0x000042b0


	//   ....[65]....
        /*0434*/ 	.word	0x00004390


	//   ....[66]....
        /*0438*/ 	.word	0x000044f0


	//   ....[67]....
        /*043c*/ 	.word	0x00006fb0


	//   ....[68]....
        /*0440*/ 	.word	0x00006fd0


	//   ....[69]....
        /*0444*/ 	.word	0x00006fe0


	//   ....[70]....
        /*0448*/ 	.word	0x00006ff0


	//   ....[71]....
        /*044c*/ 	.word	0x00007000


	//   ....[72]....
        /*0450*/ 	.word	0x00007010


	//   ....[73]....
        /*0454*/ 	.word	0x00007020


	//   ....[74]....
        /*0458*/ 	.word	0x00007040


	//   ....[75]....
        /*045c*/ 	.word	0x00007050


	//   ....[76]....
        /*0460*/ 	.word	0x00007070


	//   ....[77]....
        /*0464*/ 	.word	0x000070c0


	//   ....[78]....
        /*0468*/ 	.word	0x00007100


	//   ....[79]....
        /*046c*/ 	.word	0x00007120


	//   ....[80]....
        /*0470*/ 	.word	0x00007130


	//   ....[81]....
        /*0474*/ 	.word	0x00007530


	//   ....[82]....
        /*0478*/ 	.word	0x00007560


	//   ....[83]....
        /*047c*/ 	.word	0x00007570


	//   ....[84]....
        /*0480*/ 	.word	0x00007590


	//   ....[85]....
        /*0484*/ 	.word	0x000075b0


	//   ....[86]....
        /*0488*/ 	.word	0x000075e0


	//   ....[87]....
        /*048c*/ 	.word	0x00007600


	//   ....[88]....
        /*0490*/ 	.word	0x00007620


	//   ....[89]....
        /*0494*/ 	.word	0x00007650


	//   ....[90]....
        /*0498*/ 	.word	0x00007670


	//   ....[91]....
        /*049c*/ 	.word	0x00007690


	//   ....[92]....
        /*04a0*/ 	.word	0x000076d0


	//   ....[93]....
        /*04a4*/ 	.word	0x00007780


	//   ....[94]....
        /*04a8*/ 	.word	0x000077a0


	//   ....[95]....
        /*04ac*/ 	.word	0x000083f0


	//   ....[96]....
        /*04b0*/ 	.word	0x00008470


	//   ....[97]....
        /*04b4*/ 	.word	0x00008570


	//   ....[98]....
        /*04b8*/ 	.word	0x000085d0


	//   ....[99]....
        /*04bc*/ 	.word	0x00008600


	//   ....[100]....
        /*04c0*/ 	.word	0x00008700


	//   ....[101]....
        /*04c4*/ 	.word	0x00008980


	//   ....[102]....
        /*04c8*/ 	.word	0x00008cb0


	//   ....[103]....
        /*04cc*/ 	.word	0x0000b060


	//   ....[104]....
        /*04d0*/ 	.word	0x0000b090


	//   ....[105]....
        /*04d4*/ 	.word	0x0000b0d0


	//   ....[106]....
        /*04d8*/ 	.word	0x0000b0e0


	//   ....[107]....
        /*04dc*/ 	.word	0x0000b3b0


	//   ....[108]....
        /*04e0*/ 	.word	0x0000b3c0


	//   ....[109]....
        /*04e4*/ 	.word	0x0000b400


	//   ....[110]....
        /*04e8*/ 	.word	0x0000b420


	//   ....[111]....
        /*04ec*/ 	.word	0x0000c600


	//   ....[112]....
        /*04f0*/ 	.word	0x0000c620


	//   ....[113]....
        /*04f4*/ 	.word	0x0000c650


	//   ....[114]....
        /*04f8*/ 	.word	0x0000c690


	//   ....[115]....
        /*04fc*/ 	.word	0x0000c6d0


	//   ....[116]....
        /*0500*/ 	.word	0x0000c6f0


	//   ....[117]....
        /*0504*/ 	.word	0x0000c720


	//   ....[118]....
        /*0508*/ 	.word	0x0000c750


	//   ....[119]....
        /*050c*/ 	.word	0x0000c7a0


	//   ....[120]....
        /*0510*/ 	.word	0x0000c7b0


	//   ....[121]....
        /*0514*/ 	.word	0x0000c7d0


	//   ....[122]....
        /*0518*/ 	.word	0x0000c820


	//   ....[123]....
        /*051c*/ 	.word	0x0000c840


	//   ....[124]....
        /*0520*/ 	.word	0x0000c870


	//   ....[125]....
        /*0524*/ 	.word	0x0000c8c0


	//   ....[126]....
        /*0528*/ 	.word	0x0000c8f0


	//   ....[127]....
        /*052c*/ 	.word	0x0000c900


	//   ....[128]....
        /*0530*/ 	.word	0x0000ca00


	//   ....[129]....
        /*0534*/ 	.word	0x0000ca20


	//   ....[130]....
        /*0538*/ 	.word	0x0000ca40


	//   ....[131]....
        /*053c*/ 	.word	0x0000ca70


	//   ....[132]....
        /*0540*/ 	.word	0x0000ca90


	//   ....[133]....
        /*0544*/ 	.word	0x0000cb20


	//   ....[134]....
        /*0548*/ 	.word	0x0000cb40


	//   ....[135]....
        /*054c*/ 	.word	0x0000d3c0


	//   ....[136]....
        /*0550*/ 	.word	0x0000d3f0


	//   ....[137]....
        /*0554*/ 	.word	0x0000d420


	//   ....[138]....
        /*0558*/ 	.word	0x0000d450


	//   ....[139]....
        /*055c*/ 	.word	0x0000d480


	//   ....[140]....
        /*0560*/ 	.word	0x0000d4b0


	//   ....[141]....
        /*0564*/ 	.word	0x0000d4e0


	//   ....[142]....
        /*0568*/ 	.word	0x0000d500


	//   ....[143]....
        /*056c*/ 	.word	0x0000d530


	//   ....[144]....
        /*0570*/ 	.word	0x0000d540


	//   ....[145]....
        /*0574*/ 	.word	0x0000d550


	//   ....[146]....
        /*0578*/ 	.word	0x0000d560


	//   ....[147]....
        /*057c*/ 	.word	0x0000d570


	//   ....[148]....
        /*0580*/ 	.word	0x0000d580


	//   ....[149]....
        /*0584*/ 	.word	0x0000d5b0


	//   ....[150]....
        /*0588*/ 	.word	0x0000d5d0


	//----- nvinfo : EIATTR_EXIT_INSTR_OFFSETS
	.align		4
.L_96:
        /*058c*/ 	.byte	0x04, 0x1c
        /*058e*/ 	.short	(.L_98 - .L_97)


	//   ....[0]....
.L_97:
        /*0590*/ 	.word	0x00000450


	//   ....[1]....
        /*0594*/ 	.word	0x0000cbd0


	//   ....[2]....
        /*0598*/ 	.word	0x0000cc10


	//   ....[3]....
        /*059c*/ 	.word	0x0000d730


	//   ....[4]....
        /*05a0*/ 	.word	0x0000d770


	//----- nvinfo : EIATTR_CTAIDZ_USED
	.align		4
.L_98:
        /*05a4*/ 	.byte	0x01, 0x04
	.zero		2


	//----- nvinfo : EIATTR_MAX_THREADS
	.align		4
        /*05a8*/ 	.byte	0x04, 0x05
        /*05aa*/ 	.short	(.L_100 - .L_99)
.L_99:
        /*05ac*/ 	.word	0x00000080
        /*05b0*/ 	.word	0x00000001
        /*05b4*/ 	.word	0x00000001


	//----- nvinfo : EIATTR_CRS_STACK_SIZE
	.align		4
.L_100:
        /*05b8*/ 	.byte	0x04, 0x1e
        /*05ba*/ 	.short	(.L_102 - .L_101)
.L_101:
        /*05bc*/ 	.word	0x00000000
.L_102:


//--------------------- .nv.info._ZN7cutlass13device_kernelIN5flash19enable_sm80_to_sm89INS1_16FlashAttnFwdSm80INS1_25CollectiveMainloopFwdSm80ILi4ELi1ELb0EN4cute5tupleIJNS5_1CILi128EEENS7_ILi112EEENS7_ILi64EEEEEELi64ENS_6half_tEfNS_4arch4Sm80ELb0ELb0ELb0ELb1ELb1ELb1ELb1ELb0EEENS1_21CollectiveEpilogueFwdINS6_IJS8_SA_S9_EEENS6_IJNS7_ILi1EEESI_SI_EEESC_SE_Li128ELb1ELb1ELb0ELb0EEENS1_19SingleTileSchedulerILb1ELb0ELb1ELi128EEEEEEEEEvNT_6ParamsE --------------------------
	.section	.nv.info._ZN7cutlass13device_kernelIN5flash19enable_sm80_to_sm89INS1_16FlashAttnFwdSm80INS1_25CollectiveMainloopFwdSm80ILi4ELi1ELb0EN4cute5tupleIJNS5_1CILi128EEENS7_ILi112EEENS7_ILi64EEEEEELi64ENS_6half_tEfNS_4arch4Sm80ELb0ELb0ELb0ELb1ELb1ELb1ELb1ELb0EEENS1_21CollectiveEpilogueFwdINS6_IJS8_SA_S9_EEENS6_IJNS7_ILi1EEESI_SI_EEESC_SE_Li128ELb1ELb1ELb0ELb0EEENS1_19SingleTileSchedulerILb1ELb0ELb1ELi128EEEEEEEEEvNT_6ParamsE,"",@"SHT_CUDA_INFO"
	.sectionflags	@""
	.align	4


	//----- nvinfo : EIATTR_CUDA_API_VERSION
	.align		4
        /*0000*/ 	.byte	0x04, 0x37
        /*0002*/ 	.short	(.L_104 - .L_103)
.L_103:
        /*0004*/ 	.word	0x00000082


	//----- nvinfo : EIATTR_SW2861232_WAR
	.align		4
.L_104:
        /*0008*/ 	.byte	0x01, 0x35
	.zero		2


	//----- nvinfo : EIATTR_PARAM_CBANK
	.align		4
        /*000c*/ 	.byte	0x04, 0x0a
        /*000e*/ 	.short	(.L_106 - .L_105)
	.align		4
.L_105:
        /*0010*/ 	.word	index@(.nv.constant0._ZN7cutlass13device_kernelIN5flash19enable_sm80_to_sm89INS1_16FlashAttnFwdSm80INS1_25CollectiveMainloopFwdSm80ILi4ELi1ELb0EN4cute5tupleIJNS5_1CILi128EEENS7_ILi112EEENS7_ILi64EEEEEELi64ENS_6half_tEfNS_4arch4Sm80ELb0ELb0ELb0ELb1ELb1ELb1ELb1ELb0EEENS1_21CollectiveEpilogueFwdINS6_IJS8_SA_S9_EEENS6_IJNS7_ILi1EEESI_SI_EEESC_SE_Li128ELb1ELb1ELb0ELb0EEENS1_19SingleTileSchedulerILb1ELb0ELb1ELi128EEEEEEEEEvNT_6ParamsE)
        /*0014*/ 	.short	0x0160
        /*0016*/ 	.short	0x0418


	//----- nvinfo : EIATTR_CBANK_PARAM_SIZE
	.align		4
.L_106:
        /*0018*/ 	.byte	0x03, 0x19
        /*001a*/ 	.short	0x0418


	//----- nvinfo : EIATTR_KPARAM_INFO
	.align		4
        /*001c*/ 	.byte	0x04, 0x17
        /*001e*/ 	.short	(.L_108 - .L_107)
.L_107:
        /*0020*/ 	.word	0x00000000
        /*0024*/ 	.short	0x0000
        /*0026*/ 	.short	0x0000
        /*0028*/ 	.byte	0x00, 0xf0, 0x61, 0x10


	//----- nvinfo : EIATTR_MAXREG_COUNT
	.align		4
.L_108:
        /*002c*/ 	.byte	0x03, 0x1b
        /*002e*/ 	.short	0x00ff


	//----- nvinfo : EIATTR_NUM_BARRIERS
	.align		4
        /*0030*/ 	.byte	0x02, 0x4c
        /*0032*/ 	.byte	0x02
	.zero		1


	//----- nvinfo : EIATTR_ANNOTATIONS
	.align		4
        /*0034*/ 	.byte	0x04, 0x55
        /*0036*/ 	.short	(.L_110 - .L_109)


	//   ....[0]....
.L_109:
        /* <DEDUP_REMOVED lines=17> */


	//----- nvinfo : EIATTR_MERCURY_ISA_VERSION
	.align		4
.L_110:
        /*0138*/ 	.byte	0x03, 0x5f
        /*013a*/ 	.short	0x0000


	//----- nvinfo : EIATTR_COOP_GROUP_MASK_REGIDS
	.align		4
        /*013c*/ 	.byte	0x04, 0x29
        /*013e*/ 	.short	(.L_112 - .L_111)


	//   ....[0]....
.L_111:
        /*0140*/ 	.word	0xffffffff


	//   ....[1]....
        /*0144*/ 	.word	0xffffffff


	//   ....[2]....
        /*0148*/ 	.word	0xffffffff


	//   ....[3]....
        /*014c*/ 	.word	0xffffffff


	//   ....[4]....
        /*0150*/ 	.word	0xffffffff


	//   ....[5]....
        /*0154*/ 	.word	0xffffffff


	//   ....[6]....
        /*0158*/ 	.word	0xffffffff


	//   ....[7]....
        /*015c*/ 	.word	0xffffffff


	//   ....[8]....
        /*0160*/ 	.word	0xffffffff


	//   ....[9]....
        /*0164*/ 	.word	0xffffffff


	//   ....[10]....
        /*0168*/ 	.word	0xffffffff


	//   ....[11]....
        /*016c*/ 	.word	0xffffffff


	//   ....[12]....
        /*0170*/ 	.word	0xffffffff


	//   ....[13]....
        /*0174*/ 	.word	0xffffffff


	//   ....[14]....
        /*0178*/ 	.word	0xffffffff


	//   ....[15]....
        /*017c*/ 	.word	0xffffffff


	//   ....[16]....
        /*0180*/ 	.word	0xffffffff


	//   ....[17]....
        /*0184*/ 	.word	0xffffffff


	//   ....[18]....
        /*0188*/ 	.word	0xffffffff


	//   ....[19]....
        /*018c*/ 	.word	0xffffffff


	//   ....[20]....
        /*0190*/ 	.word	0xffffffff


	//   ....[21]....
        /*0194*/ 	.word	0xffffffff


	//   ....[22]....
        /*0198*/ 	.word	0xffffffff


	//   ....[23]....
        /*019c*/ 	.word	0xffffffff


	//   ....[24]....
        /*01a0*/ 	.word	0xffffffff


	//   ....[25]....
        /*01a4*/ 	.word	0xffffffff


	//   ....[26]....
        /*01a8*/ 	.word	0xffffffff


	//   ....[27]....
        /*01ac*/ 	.word	0xffffffff


	//   ....[28]....
        /*01b0*/ 	.word	0xffffffff


	//   ....[29]....
        /*01b4*/ 	.word	0xffffffff


	//   ....[30]....
        /*01b8*/ 	.word	0xffffffff


	//   ....[31]....
        /*01bc*/ 	.word	0xffffffff


	//   ....[32]....
        /*01c0*/ 	.word	0xffffffff


	//   ....[33]....
        /*01c4*/ 	.word	0xffffffff


	//   ....[34]....
        /*01c8*/ 	.word	0xffffffff


	//   ....[35]....
        /*01cc*/ 	.word	0xffffffff


	//   ....[36]....
        /*01d0*/ 	.word	0xffffffff


	//   ....[37]....
        /*01d4*/ 	.word	0xffffffff


	//   ....[38]....
        /*01d8*/ 	.word	0xffffffff


	//   ....[39]....
        /*01dc*/ 	.word	0xffffffff


	//   ....[40]....
        /*01e0*/ 	.word	0xffffffff


	//   ....[41]....
        /*01e4*/ 	.word	0xffffffff


	//   ....[42]....
        /*01e8*/ 	.word	0xffffffff


	//   ....[43]....
        /*01ec*/ 	.word	0xffffffff


	//   ....[44]....
        /*01f0*/ 	.word	0xffffffff


	//   ....[45]....
        /*01f4*/ 	.word	0xffffffff


	//   ....[46]....
        /*01f8*/ 	.word	0xffffffff


	//   ....[47]....
        /*01fc*/ 	.word	0xffffffff


	//   ....[48]....
        /*0200*/ 	.word	0xffffffff


	//   ....[49]....
        /*0204*/ 	.word	0xffffffff


	//   ....[50]....
        /*0208*/ 	.word	0xffffffff


	//   ....[51]....
        /*020c*/ 	.word	0xffffffff


	//   ....[52]....
        /*0210*/ 	.word	0xffffffff


	//   ....[53]....
        /*0214*/ 	.word	0xffffffff


	//   ....[54]....
        /*0218*/ 	.word	0xffffffff


	//   ....[55]....
        /*021c*/ 	.word	0xffffffff


	//   ....[56]....
        /*0220*/ 	.word	0xffffffff


	//   ....[57]....
        /*0224*/ 	.word	0xffffffff


	//   ....[58]....
        /*0228*/ 	.word	0xffffffff


	//   ....[59]....
        /*022c*/ 	.word	0xffffffff


	//   ....[60]....
        /*0230*/ 	.word	0xffffffff


	//   ....[61]....
        /*0234*/ 	.word	0xffffffff


	//   ....[62]....
        /*0238*/ 	.word	0xffffffff


	//   ....[63]....
        /*023c*/ 	.word	0xffffffff


	//   ....[64]....
        /*0240*/ 	.word	0xffffffff


	//   ....[65]....
        /*0244*/ 	.word	0xffffffff


	//   ....[66]....
        /*0248*/ 	.word	0xffffffff


	//   ....[67]....
        /*024c*/ 	.word	0xffffffff


	//   ....[68]....
        /*0250*/ 	.word	0xffffffff


	//   ....[69]....
        /*0254*/ 	.word	0xffffffff


	//   ....[70]....
        /*0258*/ 	.word	0xffffffff


	//   ....[71]....
        /*025c*/ 	.word	0xffffffff


	//   ....[72]....
        /*0260*/ 	.word	0xffffffff


	//   ....[73]....
        /*0264*/ 	.word	0xffffffff


	//   ....[74]....
        /*0268*/ 	.word	0xffffffff


	//   ....[75]....
        /*026c*/ 	.word	0xffffffff


	//   ....[76]....
        /*0270*/ 	.word	0xffffffff


	//   ....[77]....
        /*0274*/ 	.word	0xffffffff


	//   ....[78]....
        /*0278*/ 	.word	0xffffffff


	//   ....[79]....
        /*027c*/ 	.word	0xffffffff


	//   ....[80]....
        /*0280*/ 	.word	0xffffffff


	//   ....[81]....
        /*0284*/ 	.word	0xffffffff


	//   ....[82]....
        /*0288*/ 	.word	0xffffffff


	//   ....[83]....
        /*028c*/ 	.word	0xffffffff


	//   ....[84]....
        /*0290*/ 	.word	0xffffffff


	//   ....[85]....
        /*0294*/ 	.word	0xffffffff


	//   ....[86]....
        /*0298*/ 	.word	0xffffffff


	//   ....[87]....
        /*029c*/ 	.word	0xffffffff


	//   ....[88]....
        /*02a0*/ 	.word	0xffffffff


	//   ....[89]....
        /*02a4*/ 	.word	0xffffffff


	//   ....[90]....
        /*02a8*/ 	.word	0xffffffff


	//   ....[91]....
        /*02ac*/ 	.word	0xffffffff


	//   ....[92]....
        /*02b0*/ 	.word	0xffffffff


	//   ....[93]....
        /*02b4*/ 	.word	0xffffffff


	//   ....[94]....
        /*02b8*/ 	.word	0xffffffff


	//   ....[95]....
        /*02bc*/ 	.word	0xffffffff


	//   ....[96]....
        /*02c0*/ 	.word	0xffffffff


	//   ....[97]....
        /*02c4*/ 	.word	0xffffffff


	//   ....[98]....
        /*02c8*/ 	.word	0xffffffff


	//   ....[99]....
        /*02cc*/ 	.word	0xffffffff


	//   ....[100]....
        /*02d0*/ 	.word	0xffffffff


	//   ....[101]....
        /*02d4*/ 	.word	0xffffffff


	//   ....[102]....
        /*02d8*/ 	.word	0xffffffff


	//   ....[103]....
        /*02dc*/ 	.word	0xffffffff


	//   ....[104]....
        /*02e0*/ 	.word	0xffffffff


	//   ....[105]....
        /*02e4*/ 	.word	0xffffffff


	//   ....[106]....
        /*02e8*/ 	.word	0xffffffff


	//   ....[107]....
        /*02ec*/ 	.word	0xffffffff


	//   ....[108]....
        /*02f0*/ 	.word	0xffffffff


	//   ....[109]....
        /*02f4*/ 	.word	0xffffffff


	//   ....[110]....
        /*02f8*/ 	.word	0xffffffff


	//   ....[111]....
        /*02fc*/ 	.word	0xffffffff


	//   ....[112]....
        /*0300*/ 	.word	0xffffffff


	//   ....[113]....
        /*0304*/ 	.word	0xffffffff


	//   ....[114]....
        /*0308*/ 	.word	0xffffffff


	//   ....[115]....
        /*030c*/ 	.word	0xffffffff


	//   ....[116]....
        /*0310*/ 	.word	0xffffffff


	//   ....[117]....
        /*0314*/ 	.word	0xffffffff


	//   ....[118]....
        /*0318*/ 	.word	0xffffffff


	//   ....[119]....
        /*031c*/ 	.word	0xffffffff


	//   ....[120]....
        /*0320*/ 	.word	0xffffffff


	//   ....[121]....
        /*0324*/ 	.word	0xffffffff


	//   ....[122]....
        /*0328*/ 	.word	0xffffffff


	//   ....[123]....
        /*032c*/ 	.word	0xffffffff


	//   ....[124]....
        /*0330*/ 	.word	0xffffffff


	//   ....[125]....
        /*0334*/ 	.word	0xffffffff


	//   ....[126]....
        /*0338*/ 	.word	0xffffffff


	//   ....[127]....
        /*033c*/ 	.word	0xffffffff


	//   ....[128]....
        /*0340*/ 	.word	0xffffffff


	//   ....[129]....
        /*0344*/ 	.word	0xffffffff


	//   ....[130]....
        /*0348*/ 	.word	0xffffffff


	//   ....[131]....
        /*034c*/ 	.word	0xffffffff


	//   ....[132]....
        /*0350*/ 	.word	0xffffffff


	//   ....[133]....
        /*0354*/ 	.word	0xffffffff


	//   ....[134]....
        /*0358*/ 	.word	0xffffffff


	//   ....[135]....
        /*035c*/ 	.word	0xffffffff


	//   ....[136]....
        /*0360*/ 	.word	0xffffffff


	//   ....[137]....
        /*0364*/ 	.word	0xffffffff


	//   ....[138]....
        /*0368*/ 	.word	0xffffffff


	//   ....[139]....
        /*036c*/ 	.word	0xffffffff


	//   ....[140]....
        /*0370*/ 	.word	0xffffffff


	//   ....[141]....
        /*0374*/ 	.word	0xffffffff


	//   ....[142]....
        /*0378*/ 	.word	0xffffffff


	//   ....[143]....
        /*037c*/ 	.word	0xffffffff


	//   ....[144]....
        /*0380*/ 	.word	0xffffffff


	//   ....[145]....
        /*0384*/ 	.word	0xffffffff


	//   ....[146]....
        /*0388*/ 	.word	0xffffffff


	//   ....[147]....
        /*038c*/ 	.word	0xffffffff


	//   ....[148]....
        /*0390*/ 	.word	0xffffffff


	//   ....[149]....
        /*0394*/ 	.word	0xffffffff


	//   ....[150]....
        /*0398*/ 	.word	0xffffffff


	//   ....[151]....
        /*039c*/ 	.word	0xffffffff


	//   ....[152]....
        /*03a0*/ 	.word	0xffffffff


	//   ....[153]....
        /*03a4*/ 	.word	0xffffffff


	//   ....[154]....
        /*03a8*/ 	.word	0xffffffff


	//   ....[155]....
        /*03ac*/ 	.word	0xffffffff


	//   ....[156]....
        /*03b0*/ 	.word	0xffffffff


	//   ....[157]....
        /*03b4*/ 	.word	0xffffffff


	//   ....[158]....
        /*03b8*/ 	.word	0xffffffff


	//   ....[159]....
        /*03bc*/ 	.word	0xffffffff


	//   ....[160]....
        /*03c0*/ 	.word	0xffffffff


	//   ....[161]....
        /*03c4*/ 	.word	0xffffffff


	//   ....[162]....
        /*03c8*/ 	.word	0xffffffff


	//   ....[163]....
        /*03cc*/ 	.word	0xffffffff


	//   ....[164]....
        /*03d0*/ 	.word	0xffffffff


	//   ....[165]....
        /*03d4*/ 	.word	0xffffffff


	//   ....[166]....
        /*03d8*/ 	.word	0xffffffff


	//   ....[167]....
        /*03dc*/ 	.word	0xffffffff


	//   ....[168]....
        /*03e0*/ 	.word	0xffffffff


	//   ....[169]....
        /*03e4*/ 	.word	0xffffffff


	//   ....[170]....
        /*03e8*/ 	.word	0xffffffff


	//   ....[171]....
        /*03ec*/ 	.word	0xffffffff


	//   ....[172]....
        /*03f0*/ 	.word	0xffffffff


	//   ....[173]....
        /*03f4*/ 	.word	0xffffffff


	//   ....[174]....
        /*03f8*/ 	.word	0xffffffff


	//   ....[175]....
        /*03fc*/ 	.word	0xffffffff


	//   ....[176]....
        /*0400*/ 	.word	0xffffffff


	//   ....[177]....
        /*0404*/ 	.word	0xffffffff


	//   ....[178]....
        /*0408*/ 	.word	0xffffffff


	//   ....[179]....
        /*040c*/ 	.word	0xffffffff


	//   ....[180]....
        /*0410*/ 	.word	0xffffffff


	//   ....[181]....
        /*0414*/ 	.word	0xffffffff


	//   ....[182]....
        /*0418*/ 	.word	0xffffffff


	//----- nvinfo : EIATTR_COOP_GROUP_INSTR_OFFSETS
	.align		4
.L_112:
        /*041c*/ 	.byte	0x04, 0x28
        /*041e*/ 	.short	(.L_114 - .L_113)


	//   ....[0]....
.L_113:
        /*0420*/ 	.word	0x000000a0


	//   ....[1]....
        /*0424*/ 	.word	0x00002b60


	//   ....[2]....
        /*0428*/ 	.word	0x00002bb0


	//   ....[3]....
        /*042c*/ 	.word	0x000033a0


	//   ....[4]....
        /*0430*/ 	.word	0x000033c0


	//   ....[5]....
        /*0434*/ 	.word	0x00003b30


	//   ....[6]....
        /*0438*/ 	.word	0x00003b50


	//   ....[7]....
        /*043c*/ 	.word	0x000042c0


	//   ....[8]....
        /*0440*/ 	.word	0x000042d0


	//   ....[9]....
        /*0444*/ 	.word	0x00004b80


	//   ....[10]....
        /*0448*/ 	.word	0x00004bd0


	//   ....[11]....
        /*044c*/ 	.word	0x000058d0


	//   ....[12]....
        /*0450*/ 	.word	0x00005900


	//   ....[13]....
        /*0454*/ 	.word	0x00006040


	//   ....[14]....
        /*0458*/ 	.word	0x00006070


	//   ....[15]....
        /*045c*/ 	.word	0x000067b0


	//   ....[16]....
        /*0460*/ 	.word	0x000067d0


	//   ....[17]....
        /*0464*/ 	.word	0x00006f30


	//   ....[18]....
        /*0468*/ 	.word	0x00006f60


	//   ....[19]....
        /*046c*/ 	.word	0x000070a0


	//   ....[20]....
        /*0470*/ 	.word	0x000070d0


	//   ....[21]....
        /*0474*/ 	.word	0x000071c0


	//   ....[22]....
        /*0478*/ 	.word	0x000071f0


	//   ....[23]....
        /*047c*/ 	.word	0x000072e0


	//   ....[24]....
        /*0480*/ 	.word	0x00007300


	//   ....[25]....
        /*0484*/ 	.word	0x00007b60


	//   ....[26]....
        /*0488*/ 	.word	0x00007b80


	//   ....[27]....
        /*048c*/ 	.word	0x00007c70


	//   ....[28]....
        /*0490*/ 	.word	0x00007ca0


	//   ....[29]....
        /*0494*/ 	.word	0x00007d90


	//   ....[30]....
        /*0498*/ 	.word	0x00007dc0


	//   ....[31]....
        /*049c*/ 	.word	0x00007eb0


	//   ....[32]....
        /*04a0*/ 	.word	0x00007ee0


	//   ....[33]....
        /*04a4*/ 	.word	0x00008a00


	//   ....[34]....
        /*04a8*/ 	.word	0x00008a30


	//   ....[35]....
        /*04ac*/ 	.word	0x00008a60


	//   ....[36]....
        /*04b0*/ 	.word	0x00008a80


	//   ....[37]....
        /*04b4*/ 	.word	0x00008aa0


	//   ....[38]....
        /*04b8*/ 	.word	0x00008ae0


	//   ....[39]....
        /*04bc*/ 	.word	0x00008b00


	//   ....[40]....
        /*04c0*/ 	.word	0x00008b40


	//   ....[41]....
        /*04c4*/ 	.word	0x00008b80


	//   ....[42]....
        /*04c8*/ 	.word	0x00008bb0


	//   ....[43]....
        /*04cc*/ 	.word	0x00008bd0


	//   ....[44]....
        /*04d0*/ 	.word	0x00008c50


	//   ....[45]....
        /*04d4*/ 	.word	0x00008c60


	//   ....[46]....
        /*04d8*/ 	.word	0x00008ce0


	//   ....[47]....
        /*04dc*/ 	.word	0x00008d40


	//   ....[48]....
        /*04e0*/ 	.word	0x00008df0


	//   ....[49]....
        /*04e4*/ 	.word	0x000091f0


	//   ....[50]....
        /*04e8*/ 	.word	0x00009220


	//   ....[51]....
        /*04ec*/ 	.word	0x00009250


	//   ....[52]....
        /*04f0*/ 	.word	0x00009270


	//   ....[53]....
        /*04f4*/ 	.word	0x00009280


	//   ....[54]....
        /*04f8*/ 	.word	0x000092a0


	//   ....[55]....
        /*04fc*/ 	.word	0x000092b0


	//   ....[56]....
        /*0500*/ 	.word	0x000092d0


	//   ....[57]....
        /*0504*/ 	.word	0x000092e0


	//   ....[58]....
        /*0508*/ 	.word	0x00009310


	//   ....[59]....
        /*050c*/ 	.word	0x00009340


	//   ....[60]....
        /*0510*/ 	.word	0x00009370


	//   ....[61]....
        /*0514*/ 	.word	0x00009390


	//   ....[62]....
        /*0518*/ 	.word	0x000093c0


	//   ....[63]....
        /*051c*/ 	.word	0x0000d010


	//   ....[64]....
        /*0520*/ 	.word	0x0000d020


	//   ....[65]....
        /*0524*/ 	.word	0x0000d040


	//   ....[66]....
        /*0528*/ 	.word	0x0000d180


	//   ....[67]....
        /*052c*/ 	.word	0x0000d190


	//   ....[68]....
        /*0530*/ 	.word	0x0000d1b0


	//   ....[69]....
        /*0534*/ 	.word	0x0000d210


	//   ....[70]....
        /*0538*/ 	.word	0x0000d230


	//   ....[71]....
        /*053c*/ 	.word	0x0000d2e0


	//   ....[72]....
        /*0540*/ 	.word	0x0000d2f0


	//   ....[73]....
        /*0544*/ 	.word	0x0000d330


	//   ....[74]....
        /*0548*/ 	.word	0x0000d340


	//   ....[75]....
        /*054c*/ 	.word	0x0000d370


	//   ....[76]....
        /*0550*/ 	.word	0x0000d410


	//   ....[77]....
        /*0554*/ 	.word	0x0000dde0


	//   ....[78]....
        /*0558*/ 	.word	0x0000de00


	//   ....[79]....
        /*055c*/ 	.word	0x0000de10


	//   ....[80]....
        /*0560*/ 	.word	0x0000de20


	//   ....[81]....
        /*0564*/ 	.word	0x0000de30


	//   ....[82]....
        /*0568*/ 	.word	0x0000de40


	//   ....[83]....
        /*056c*/ 	.word	0x0000de50


	//   ....[84]....
        /*0570*/ 	.word	0x0000de60


	//   ....[85]....
        /*0574*/ 	.word	0x0000de80


	//   ....[86]....
        /*0578*/ 	.word	0x0000dea0


	//   ....[87]....
        /*057c*/ 	.word	0x0000dec0


	//   ....[88]....
        /*0580*/ 	.word	0x0000def0


	//   ....[89]....
        /*0584*/ 	.word	0x0000df10


	//   ....[90]....
        /*0588*/ 	.word	0x0000df30


	//   ....[91]....
        /*058c*/ 	.word	0x0000ef00


	//   ....[92]....
        /*0590*/ 	.word	0x0000ef40


	//   ....[93]....
        /*0594*/ 	.word	0x0000f050


	//   ....[94]....
        /*0598*/ 	.word	0x0000f080


	//   ....[95]....
        /*059c*/ 	.word	0x0000f0b0


	//   ....[96]....
        /*05a0*/ 	.word	0x0000f1d0


	//   ....[97]....
        /*05a4*/ 	.word	0x0000f290


	//   ....[98]....
        /*05a8*/ 	.word	0x0000f410


	//   ....[99]....
        /*05ac*/ 	.word	0x00012390


	//   ....[100]....
        /*05b0*/ 	.word	0x000123b0


	//   ....[101]....
        /*05b4*/ 	.word	0x000123c0


	//   ....[102]....
        /*05b8*/ 	.word	0x000123d0


	//   ....[103]....
        /*05bc*/ 	.word	0x000123e0


	//   ....[104]....
        /*05c0*/ 	.word	0x000123f0


	//   ....[105]....
        /*05c4*/ 	.word	0x00012400


	//   ....[106]....
        /*05c8*/ 	.word	0x00012420


	//   ....[107]....
        /*05cc*/ 	.word	0x00012430


	//   ....[108]....
        /*05d0*/ 	.word	0x00012450


	//   ....[109]....
        /*05d4*/ 	.word	0x000124a0


	//   ....[110]....
        /*05d8*/ 	.word	0x000124e0


	//   ....[111]....
        /*05dc*/ 	.word	0x00012500


	//   ....[112]....
        /*05e0*/ 	.word	0x00012510


	//   ....[113]....
        /*05e4*/ 	.word	0x00012910


	//   ....[114]....
        /*05e8*/ 	.word	0x00012940


	//   ....[115]....
        /*05ec*/ 	.word	0x00012950


	//   ....[116]....
        /*05f0*/ 	.word	0x00012970


	//   ....[117]....
        /*05f4*/ 	.word	0x00012990


	//   ....[118]....
        /*05f8*/ 	.word	0x000129c0


	//   ....[119]....
        /*05fc*/ 	.word	0x000129e0


	//   ....[120]....
        /*0600*/ 	.word	0x00012a00


	//   ....[121]....
        /*0604*/ 	.word	0x00012a30


	//   ....[122]....
        /*0608*/ 	.word	0x00012a50


	//   ....[123]....
        /*060c*/ 	.word	0x00012a70


	//   ....[124]....
        /*0610*/ 	.word	0x00012ab0


	//   ....[125]....
        /*0614*/ 	.word	0x00012b60


	//   ....[126]....
        /*0618*/ 	.word	0x00012b80


	//   ....[127]....
        /*061c*/ 	.word	0x000137d0


	//   ....[128]....
        /*0620*/ 	.word	0x00013850


	//   ....[129]....
        /*0624*/ 	.word	0x00013950


	//   ....[130]....
        /*0628*/ 	.word	0x000139b0


	//   ....[131]....
        /*062c*/ 	.word	0x000139e0


	//   ....[132]....
        /*0630*/ 	.word	0x00013ae0


	//   ....[133]....
        /*0634*/ 	.word	0x00013d60


	//   ....[134]....
        /*0638*/ 	.word	0x00014090


	//   ....[135]....
        /*063c*/ 	.word	0x00016440


	//   ....[136]....
        /*0640*/ 	.word	0x00016470


	//   ....[137]....
        /*0644*/ 	.word	0x000164b0


	//   ....[138]....
        /*0648*/ 	.word	0x000164c0


	//   ....[139]....
        /*064c*/ 	.word	0x00016790


	//   ....[140]....
        /*0650*/ 	.word	0x000167a0


	//   ....[141]....
        /*0654*/ 	.word	0x000167e0


	//   ....[142]....
        /*0658*/ 	.word	0x00016800


	//   ....[143]....
        /*065c*/ 	.word	0x000179e0


	//   ....[144]....
        /*0660*/ 	.word	0x00017a00


	//   ....[145]....
        /*0664*/ 	.word	0x00017a30


	//   ....[146]....
        /*0668*/ 	.word	0x00017a60


	//   ....[147]....
        /*066c*/ 	.word	0x00017aa0


	//   ....[148]....
        /*0670*/ 	.word	0x00017ad0


	//   ....[149]....
        /*0674*/ 	.word	0x00017b10


	//   ....[150]....
        /*0678*/ 	.word	0x00017b30


	//   ....[151]....
        /*067c*/ 	.word	0x00017b80


	//   ....[152]....
        /*0680*/ 	.word	0x00017b90


	//   ....[153]....
        /*0684*/ 	.word	0x00017ba0


	//   ....[154]....
        /*0688*/ 	.word	0x00017bc0


	//   ....[155]....
        /*068c*/ 	.word	0x00017c10


	//   ....[156]....
        /*0690*/ 	.word	0x00017c30


	//   ....[157]....
        /*0694*/ 	.word	0x00017c60


	//   ....[158]....
        /*0698*/ 	.word	0x00017ca0


	//   ....[159]....
        /*069c*/ 	.word	0x00017cf0


	//   ....[160]....
        /*06a0*/ 	.word	0x00017db0


	//   ....[161]....
        /*06a4*/ 	.word	0x00017dd0


	//   ....[162]....
        /*06a8*/ 	.word	0x00017e20


	//   ....[163]....
        /*06ac*/ 	.word	0x00017e40


	//   ....[164]....
        /*06b0*/ 	.word	0x00017e70


	//   ....[165]....
        /*06b4*/ 	.word	0x00017ea0


	//   ....[166]....
        /*06b8*/ 	.word	0x00017f40


	//   ....[167]....
        /*06bc*/ 	.word	0x000187d0


	//   ....[168]....
        /*06c0*/ 	.word	0x00018800


	//   ....[169]....
        /*06c4*/ 	.word	0x00018830


	//   ....[170]....
        /*06c8*/ 	.word	0x00018860


	//   ....[171]....
        /*06cc*/ 	.word	0x00018890


	//   ....[172]....
        /*06d0*/ 	.word	0x000188c0


	//   ....[173]....
        /*06d4*/ 	.word	0x000188f0


	//   ....[174]....
        /*06d8*/ 	.word	0x00018910


	//   ....[175]....
        /*06dc*/ 	.word	0x00018930


	//   ....[176]....
        /*06e0*/ 	.word	0x00018950


	//   ....[177]....
        /*06e4*/ 	.word	0x00018960


	//   ....[178]....
        /*06e8*/ 	.word	0x00018970


	//   ....[179]....
        /*06ec*/ 	.word	0x00018980


	//   ....[180]....
        /*06f0*/ 	.word	0x00018990


	//   ....[181]....
        /*06f4*/ 	.word	0x000189a0


	//   ....[182]....
        /*06f8*/ 	.word	0x000189d0


	//----- nvinfo : EIATTR_EXIT_INSTR_OFFSETS
	.align		4
.L_114:
        /*06fc*/ 	.byte	0x04, 0x1c
        /*06fe*/ 	.short	(.L_116 - .L_115)


	//   ....[0]....
.L_115:
        /*0700*/ 	.word	0x00000450


	//   ....[1]....
        /*0704*/ 	.word	0x00017fe0


	//   ....[2]....
        /*0708*/ 	.word	0x00018020


	//   ....[3]....
        /*070c*/ 	.word	0x00018b60


	//   ....[4]....
        /*0710*/ 	.word	0x00018ba0


	//----- nvinfo : EIATTR_CTAIDZ_USED
	.align		4
.L_116:
        /*0714*/ 	.byte	0x01, 0x04
	.zero		2


	//----- nvinfo : EIATTR_MAX_THREADS
	.align		4
        /*0718*/ 	.byte	0x04, 0x05
        /*071a*/ 	.short	(.L_118 - .L_117)
.L_117:
        /*071c*/ 	.word	0x00000080
        /*0720*/ 	.word	0x00000001
        /*0724*/ 	.word	0x00000001


	//----- nvinfo : EIATTR_CRS_STACK_SIZE
	.align		4
.L_118:
        /*0728*/ 	.byte	0x04, 0x1e
        /*072a*/ 	.short	(.L_120 - .L_119)
.L_119:
        /*072c*/ 	.word	0x00000000
.L_120:


//--------------------- .nv.info._ZN7cutlass13device_kernelIN5flash19enable_sm80_to_sm89INS1_16FlashAttnFwdSm80INS1_25CollectiveMainloopFwdSm80ILi4ELi1ELb0EN4cute5tupleIJNS5_1CILi128EEENS7_ILi96EEENS7_ILi64EEEEEELi64ENS_6half_tEfNS_4arch4Sm80ELb0ELb1ELb0ELb0ELb1ELb0ELb1ELb0EEENS1_21CollectiveEpilogueFwdINS6_IJS8_SA_S9_EEENS6_IJNS7_ILi1EEESI_SI_EEESC_SE_Li128ELb0ELb1ELb0ELb0EEENS1_19SingleTileSchedulerILb0ELb0ELb1ELi128EEEEEEEEEvNT_6ParamsE --------------------------
	.section	.nv.info._ZN7cutlass13device_kernelIN5flash19enable_sm80_to_sm89INS1_16FlashAttnFwdSm80INS1_25CollectiveMainloopFwdSm80ILi4ELi1ELb0EN4cute5tupleIJNS5_1CILi128EEENS7_ILi96EEENS7_ILi64EEEEEELi64ENS_6half_tEfNS_4arch4Sm80ELb0ELb1ELb0ELb0ELb1ELb0ELb1ELb0EEENS1_21CollectiveEpilogueFwdINS6_IJS8_SA_S9_EEENS6_IJNS7_ILi1EEESI_SI_EEESC_SE_Li128ELb0ELb1ELb0ELb0EEENS1_19SingleTileSchedulerILb0ELb0ELb1ELi128EEEEEEEEEvNT_6ParamsE,"",@"SHT_CUDA_INFO"
	.sectionflags	@""
	.align	4


	//----- nvinfo : EIATTR_CUDA_API_VERSION
	.align		4
        /*0000*/ 	.byte	0x04, 0x37
        /*0002*/ 	.short	(.L_122 - .L_121)
.L_121:
        /*0004*/ 	.word	0x00000082


	//----- nvinfo : EIATTR_SW2861232_WAR
	.align		4
.L_122:
        /*0008*/ 	.byte	0x01, 0x35
	.zero		2


	//----- nvinfo : EIATTR_PARAM_CBANK
	.align		4
        /*000c*/ 	.byte	0x04, 0x0a
        /*000e*/ 	.short	(.L_124 - .L_123)
	.align		4
.L_123:
        /*0010*/ 	.word	index@(.nv.constant0._ZN7cutlass13device_kernelIN5flash19enable_sm80_to_sm89INS1_16FlashAttnFwdSm80INS1_25CollectiveMainloopFwdSm80ILi4ELi1ELb0EN4cute5tupleIJNS5_1CILi128EEENS7_ILi96EEENS7_ILi64EEEEEELi64ENS_6half_tEfNS_4arch4Sm80ELb0ELb1ELb0ELb0ELb1ELb0ELb1ELb0EEENS1_21CollectiveEpilogueFwdINS6_IJS8_SA_S9_EEENS6_IJNS7_ILi1EEESI_SI_EEESC_SE_Li128ELb0ELb1ELb0ELb0EEENS1_19SingleTileSchedulerILb0ELb0ELb1ELi128EEEEEEEEEvNT_6ParamsE)
        /*0014*/ 	.short	0x0160
        /*0016*/ 	.short	0x0418


	//----- nvinfo : EIATTR_CBANK_PARAM_SIZE
	.align		4
.L_124:
        /*0018*/ 	.byte	0x03, 0x19
        /*001a*/ 	.short	0x0418


	//----- nvinfo : EIATTR_KPARAM_INFO
	.align		4
        /*001c*/ 	.byte	0x04, 0x17
        /*001e*/ 	.short	(.L_126 - .L_125)
.L_125:
        /*0020*/ 	.word	0x00000000
        /*0024*/ 	.short	0x0000
        /*0026*/ 	.short	0x0000
        /*0028*/ 	.byte	0x00, 0xf0, 0x61, 0x10


	//----- nvinfo : EIATTR_MAXREG_COUNT
	.align		4
.L_126:
        /*002c*/ 	.byte	0x03, 0x1b
        /*002e*/ 	.short	0x00ff


	//----- nvinfo : EIATTR_NUM_BARRIERS
	.align		4
        /*0030*/ 	.byte	0x02, 0x4c
        /*0032*/ 	.byte	0x02
	.zero		1


	//----- nvinfo : EIATTR_ANNOTATIONS
	.align		4
        /*0034*/ 	.byte	0x04, 0x55
        /*0036*/ 	.short	(.L_128 - .L_127)


	//   ....[0]....
.L_127:
        /*0038*/ 	.word	0x00000001
        /*003c*/ 	.byte	0xf0, 0x97, 0x00, 0x00, 0x01, 0x00, 0x00, 0x00, 0x00, 0xa5, 0x00, 0x00, 0x01, 0x00, 0x00, 0x00
        /*004c*/ 	.byte	0x90, 0x29, 0x01, 0x00, 0x01, 0x00, 0x00, 0x00, 0xb0, 0x3e, 0x01, 0x00


	//----- nvinfo : EIATTR_MERCURY_ISA_VERSION
	.align		4
.L_128:
        /*0058*/ 	.byte	0x03, 0x5f
        /*005a*/ 	.short	0x0000


	//----- nvinfo : EIATTR_COOP_GROUP_MASK_REGIDS
	.align		4
        /*005c*/ 	.byte	0x04, 0x29
        /*005e*/ 	.short	(.L_130 - .L_129)


	//   ....[0]....
.L_129:
        /*0060*/ 	.word	0xffffffff


	//   ....[1]....
        /*0064*/ 	.word	0xffffffff


	//   ....[2]....
        /*0068*/ 	.word	0xffffffff


	//   ....[3]....
        /*006c*/ 	.word	0xffffffff


	//   ....[4]....
        /*0070*/ 	.word	0xffffffff


	//   ....[5]....
        /*0074*/ 	.word	0xffffffff


	//   ....[6]....
        /*0078*/ 	.word	0xffffffff


	//   ....[7]....
        /*007c*/ 	.word	0xffffffff


	//   ....[8]....
        /*0080*/ 	.word	0xffffffff


	//   ....[9]....
        /*0084*/ 	.word	0xffffffff


	//   ....[10]....
        /*0088*/ 	.word	0xffffffff


	//   ....[11]....
        /*008c*/ 	.word	0xffffffff


	//   ....[12]....
        /*0090*/ 	.word	0xffffffff


	//   ....[13]....
        /*0094*/ 	.word	0xffffffff


	//   ....[14]....
        /*0098*/ 	.word	0xffffffff


	//   ....[15]....
        /*009c*/ 	.word	0xffffffff


	//   ....[16]....
        /*00a0*/ 	.word	0xffffffff


	//   ....[17]....
        /*00a4*/ 	.word	0xffffffff


	//   ....[18]....
        /*00a8*/ 	.word	0xffffffff


	//   ....[19]....
        /*00ac*/ 	.word	0xffffffff


	//   ....[20]....
        /*00b0*/ 	.word	0xffffffff


	//   ....[21]....
        /*00b4*/ 	.word	0xffffffff


	//   ....[22]....
        /*00b8*/ 	.word	0xffffffff


	//   ....[23]....
        /*00bc*/ 	.word	0xffffffff


	//   ....[24]....
        /*00c0*/ 	.word	0xffffffff


	//   ....[25]....
        /*00c4*/ 	.word	0xffffffff


	//   ....[26]....
        /*00c8*/ 	.word	0xffffffff


	//   ....[27]....
        /*00cc*/ 	.word	0xffffffff


	//   ....[28]....
        /*00d0*/ 	.word	0xffffffff


	//   ....[29]....
        /*00d4*/ 	.word	0xffffffff


	//   ....[30]....
        /*00d8*/ 	.word	0xffffffff


	//   ....[31]....
        /*00dc*/ 	.word	0xffffffff


	//   ....[32]....
        /*00e0*/ 	.word	0xffffffff


	//   ....[33]....
        /*00e4*/ 	.word	0xffffffff


	//   ....[34]....
        /*00e8*/ 	.word	0xffffffff


	//   ....[35]....
        /*00ec*/ 	.word	0xffffffff


	//   ....[36]....
        /*00f0*/ 	.word	0xffffffff


	//   ....[37]....
        /*00f4*/ 	.word	0xffffffff


	//   ....[38]....
        /*00f8*/ 	.word	0xffffffff


	//   ....[39]....
        /*00fc*/ 	.word	0xffffffff


	//   ....[40]....
        /*0100*/ 	.word	0xffffffff


	//   ....[41]....
        /*0104*/ 	.word	0xffffffff


	//   ....[42]....
        /*0108*/ 	.word	0xffffffff


	//   ....[43]....
        /*010c*/ 	.word	0xffffffff


	//   ....[44]....
        /*0110*/ 	.word	0xffffffff


	//   ....[45]....
        /*0114*/ 	.word	0xffffffff


	//   ....[46]....
        /*0118*/ 	.word	0xffffffff


	//   ....[47]....
        /*011c*/ 	.word	0xffffffff


	//   ....[48]....
        /*0120*/ 	.word	0xffffffff


	//   ....[49]....
        /*0124*/ 	.word	0xffffffff


	//   ....[50]....
        /*0128*/ 	.word	0xffffffff


	//   ....[51]....
        /*012c*/ 	.word	0xffffffff


	//   ....[52]....
        /*0130*/ 	.word	0xffffffff


	//   ....[53]....
        /*0134*/ 	.word	0xffffffff


	//   ....[54]....
        /*0138*/ 	.word	0xffffffff


	//   ....[55]....
        /*013c*/ 	.word	0xffffffff


	//   ....[56]....
        /*0140*/ 	.word	0xffffffff


	//   ....[57]....
        /*0144*/ 	.word	0xffffffff


	//   ....[58]....
        /*0148*/ 	.word	0xffffffff


	//   ....[59]....
        /*014c*/ 	.word	0xffffffff


	//   ....[60]....
        /*0150*/ 	.word	0xffffffff


	//   ....[61]....
        /*0154*/ 	.word	0xffffffff


	//   ....[62]....
        /*0158*/ 	.word	0xffffffff


	//   ....[63]....
        /*015c*/ 	.word	0xffffffff


	//   ....[64]....
        /*0160*/ 	.word	0xffffffff


	//   ....[65]....
        /*0164*/ 	.word	0xffffffff


	//   ....[66]....
        /*0168*/ 	.word	0xffffffff


	//   ....[67]....
        /*016c*/ 	.word	0xffffffff


	//   ....[68]....
        /*0170*/ 	.word	0xffffffff


	//   ....[69]....
        /*0174*/ 	.word	0xffffffff


	//   ....[70]....
        /*0178*/ 	.word	0xffffffff


	//   ....[71]....
        /*017c*/ 	.word	0xffffffff


	//   ....[72]....
        /*0180*/ 	.word	0xffffffff


	//   ....[73]....
        /*0184*/ 	.word	0xffffffff


	//   ....[74]....
        /*0188*/ 	.word	0xffffffff


	//   ....[75]....
        /*018c*/ 	.word	0xffffffff


	//   ....[76]....
        /*0190*/ 	.word	0xffffffff


	//   ....[77]....
        /*0194*/ 	.word	0xffffffff


	//   ....[78]....
        /*0198*/ 	.word	0xffffffff


	//   ....[79]....
        /*019c*/ 	.word	0xffffffff


	//   ....[80]....
        /*01a0*/ 	.word	0xffffffff


	//   ....[81]....
        /*01a4*/ 	.word	0xffffffff


	//   ....[82]....
        /*01a8*/ 	.word	0xffffffff


	//   ....[83]....
        /*01ac*/ 	.word	0xffffffff


	//   ....[84]....
        /*01b0*/ 	.word	0xffffffff


	//   ....[85]....
        /*01b4*/ 	.word	0xffffffff


	//   ....[86]....
        /*01b8*/ 	.word	0xffffffff


	//   ....[87]....
        /*01bc*/ 	.word	0xffffffff


	//   ....[88]....
        /*01c0*/ 	.word	0xffffffff


	//   ....[89]....
        /*01c4*/ 	.word	0xffffffff


	//   ....[90]....
        /*01c8*/ 	.word	0xffffffff


	//   ....[91]....
        /*01cc*/ 	.word	0xffffffff


	//   ....[92]....
        /*01d0*/ 	.word	0xffffffff


	//   ....[93]....
        /*01d4*/ 	.word	0xffffffff


	//   ....[94]....
        /*01d8*/ 	.word	0xffffffff


	//   ....[95]....
        /*01dc*/ 	.word	0xffffffff


	//   ....[96]....
        /*01e0*/ 	.word	0xffffffff


	//   ....[97]....
        /*01e4*/ 	.word	0xffffffff


	//   ....[98]....
        /*01e8*/ 	.word	0xffffffff


	//   ....[99]....
        /*01ec*/ 	.word	0xffffffff


	//   ....[100]....
        /*01f0*/ 	.word	0xffffffff


	//   ....[101]....
        /*01f4*/ 	.word	0xffffffff


	//   ....[102]....
        /*01f8*/ 	.word	0xffffffff


	//   ....[103]....
        /*01fc*/ 	.word	0xffffffff


	//   ....[104]....
        /*0200*/ 	.word	0xffffffff


	//   ....[105]....
        /*0204*/ 	.word	0xffffffff


	//   ....[106]....
        /*0208*/ 	.word	0xffffffff


	//   ....[107]....
        /*020c*/ 	.word	0xffffffff


	//   ....[108]....
        /*0210*/ 	.word	0xffffffff


	//   ....[109]....
        /*0214*/ 	.word	0xffffffff


	//   ....[110]....
        /*0218*/ 	.word	0xffffffff


	//   ....[111]....
        /*021c*/ 	.word	0xffffffff


	//   ....[112]....
        /*0220*/ 	.word	0xffffffff


	//   ....[113]....
        /*0224*/ 	.word	0xffffffff


	//   ....[114]....
        /*0228*/ 	.word	0xffffffff


	//   ....[115]....
        /*022c*/ 	.word	0xffffffff


	//   ....[116]....
        /*0230*/ 	.word	0xffffffff


	//   ....[117]....
        /*0234*/ 	.word	0xffffffff


	//   ....[118]....
        /*0238*/ 	.word	0xffffffff


	//   ....[119]....
        /*023c*/ 	.word	0xffffffff


	//   ....[120]....
        /*0240*/ 	.word	0xffffffff


	//   ....[121]....
        /*0244*/ 	.word	0xffffffff


	//   ....[122]....
        /*0248*/ 	.word	0xffffffff


	//   ....[123]....
        /*024c*/ 	.word	0xffffffff


	//   ....[124]....
        /*0250*/ 	.word	0xffffffff


	//   ....[125]....
        /*0254*/ 	.word	0xffffffff


	//   ....[126]....
        /*0258*/ 	.word	0xffffffff


	//   ....[127]....
        /*025c*/ 	.word	0xffffffff


	//   ....[128]....
        /*0260*/ 	.word	0xffffffff


	//   ....[129]....
        /*0264*/ 	.word	0xffffffff


	//   ....[130]....
        /*0268*/ 	.word	0xffffffff


	//   ....[131]....
        /*026c*/ 	.word	0xffffffff


	//   ....[132]....
        /*0270*/ 	.word	0xffffffff


	//   ....[133]....
        /*0274*/ 	.word	0xffffffff


	//   ....[134]....
        /*0278*/ 	.word	0xffffffff


	//   ....[135]....
        /*027c*/ 	.word	0xffffffff


	//   ....[136]....
        /*0280*/ 	.word	0xffffffff


	//   ....[137]....
        /*0284*/ 	.word	0xffffffff


	//   ....[138]....
        /*0288*/ 	.word	0xffffffff


	//   ....[139]....
        /*028c*/ 	.word	0xffffffff


	//   ....[140]....
        /*0290*/ 	.word	0xffffffff


	//   ....[141]....
        /*0294*/ 	.word	0xffffffff


	//   ....[142]....
        /*0298*/ 	.word	0xffffffff


	//   ....[143]....
        /*029c*/ 	.word	0xffffffff


	//   ....[144]....
        /*02a0*/ 	.word	0xffffffff


	//   ....[145]....
        /*02a4*/ 	.word	0xffffffff


	//   ....[146]....
        /*02a8*/ 	.word	0xffffffff


	//   ....[147]....
        /*02ac*/ 	.word	0xffffffff


	//   ....[148]....
        /*02b0*/ 	.word	0xffffffff


	//   ....[149]....
        /*02b4*/ 	.word	0xffffffff


	//   ....[150]....
        /*02b8*/ 	.word	0xffffffff


	//   ....[151]....
        /*02bc*/ 	.word	0xffffffff


	//   ....[152]....
        /*02c0*/ 	.word	0xffffffff


	//   ....[153]....
        /*02c4*/ 	.word	0xffffffff


	//   ....[154]....
        /*02c8*/ 	.word	0xffffffff


	//   ....[155]....
        /*02cc*/ 	.word	0xffffffff


	//   ....[156]....
        /*02d0*/ 	.word	0xffffffff


	//   ....[157]....
        /*02d4*/ 	.word	0xffffffff


	//   ....[158]....
        /*02d8*/ 	.word	0xffffffff


	//   ....[159]....
        /*02dc*/ 	.word	0xffffffff


	//   ....[160]....
        /*02e0*/ 	.word	0xffffffff


	//   ....[161]....
        /*02e4*/ 	.word	0xffffffff


	//   ....[162]....
        /*02e8*/ 	.word	0xffffffff


	//   ....[163]....
        /*02ec*/ 	.word	0xffffffff


	//   ....[164]....
        /*02f0*/ 	.word	0xffffffff


	//   ....[165]....
        /*02f4*/ 	.word	0xffffffff


	//   ....[166]....
        /*02f8*/ 	.word	0xffffffff


	//   ....[167]....
        /*02fc*/ 	.word	0xffffffff


	//   ....[168]....
        /*0300*/ 	.word	0xffffffff


	//   ....[169]....
        /*0304*/ 	.word	0xffffffff


	//   ....[170]....
        /*0308*/ 	.word	0xffffffff


	//   ....[171]....
        /*030c*/ 	.word	0xffffffff


	//   ....[172]....
        /*0310*/ 	.word	0xffffffff


	//   ....[173]....
        /*0314*/ 	.word	0xffffffff


	//   ....[174]....
        /*0318*/ 	.word	0xffffffff


	//   ....[175]....
        /*031c*/ 	.word	0xffffffff


	//   ....[176]....
        /*0320*/ 	.word	0xffffffff


	//   ....[177]....
        /*0324*/ 	.word	0xffffffff


	//   ....[178]....
        /*0328*/ 	.word	0xffffffff


	//   ....[179]....
        /*032c*/ 	.word	0xffffffff


	//   ....[180]....
        /*0330*/ 	.word	0xffffffff


	//   ....[181]....
        /*0334*/ 	.word	0xffffffff


	//   ....[182]....
        /*0338*/ 	.word	0xffffffff


	//   ....[183]....
        /*033c*/ 	.word	0xffffffff


	//   ....[184]....
        /*0340*/ 	.word	0xffffffff


	//   ....[185]....
        /*0344*/ 	.word	0xffffffff


	//   ....[186]....
        /*0348*/ 	.word	0xffffffff


	//   ....[187]....
        /*034c*/ 	.word	0xffffffff


	//   ....[188]....
        /*0350*/ 	.word	0xffffffff


	//   ....[189]....
        /*0354*/ 	.word	0xffffffff


	//   ....[190]....
        /*0358*/ 	.word	0xffffffff


	//   ....[191]....
        /*035c*/ 	.word	0xffffffff


	//   ....[192]....
        /*0360*/ 	.word	0xffffffff


	//   ....[193]....
        /*0364*/ 	.word	0xffffffff


	//   ....[194]....
        /*0368*/ 	.word	0xffffffff


	//   ....[195]....
        /*036c*/ 	.word	0xffffffff


	//   ....[196]....
        /*0370*/ 	.word	0xffffffff


	//   ....[197]....
        /*0374*/ 	.word	0xffffffff


	//   ....[198]....
        /*0378*/ 	.word	0xffffffff


	//   ....[199]....
        /*037c*/ 	.word	0xffffffff


	//   ....[200]....
        /*0380*/ 	.word	0xffffffff


	//   ....[201]....
        /*0384*/ 	.word	0xffffffff


	//   ....[202]....
        /*0388*/ 	.word	0xffffffff


	//   ....[203]....
        /*038c*/ 	.word	0xffffffff


	//   ....[204]....
        /*0390*/ 	.word	0xffffffff


	//   ....[205]....
        /*0394*/ 	.word	0xffffffff


	//   ....[206]....
        /*0398*/ 	.word	0xffffffff


	//   ....[207]....
        /*039c*/ 	.word	0xffffffff


	//   ....[208]....
        /*03a0*/ 	.word	0xffffffff


	//   ....[209]....
        /*03a4*/ 	.word	0xffffffff


	//   ....[210]....
        /*03a8*/ 	.word	0xffffffff


	//   ....[211]....
        /*03ac*/ 	.word	0xffffffff


	//   ....[212]....
        /*03b0*/ 	.word	0xffffffff


	//   ....[213]....
        /*03b4*/ 	.word	0xffffffff


	//   ....[214]....
        /*03b8*/ 	.word	0xffffffff


	//   ....[215]....
        /*03bc*/ 	.word	0xffffffff


	//----- nvinfo : EIATTR_COOP_GROUP_INSTR_OFFSETS
	.align		4
.L_130:
        /*03c0*/ 	.byte	0x04, 0x28
        /*03c2*/ 	.short	(.L_132 - .L_131)


	//   ....[0]....
.L_131:
        /*03c4*/ 	.word	0x00000de0


	//   ....[1]....
        /*03c8*/ 	.word	0x00000e10


	//   ....[2]....
        /*03cc*/ 	.word	0x00000e40


	//   ....[3]....
        /*03d0*/ 	.word	0x00000e90


	//   ....[4]....
        /*03d4*/ 	.word	0x00000eb0


	//   ....[5]....
        /*03d8*/ 	.word	0x00000ed0


	//   ....[6]....
        /*03dc*/ 	.word	0x00000f00


	//   ....[7]....
        /*03e0*/ 	.word	0x00000f10


	//   ....[8]....
        /*03e4*/ 	.word	0x00000f40


	//   ....[9]....
        /*03e8*/ 	.word	0x00000f90


	//   ....[10]....
        /*03ec*/ 	.word	0x00000fc0


	//   ....[11]....
        /*03f0*/ 	.word	0x00000fe0


	//   ....[12]....
        /*03f4*/ 	.word	0x00001050


	//   ....[13]....
        /*03f8*/ 	.word	0x00001070


	//   ....[14]....
        /*03fc*/ 	.word	0x00001080


	//   ....[15]....
        /*0400*/ 	.word	0x00001090


	//   ....[16]....
        /*0404*/ 	.word	0x00001620


	//   ....[17]....
        /*0408*/ 	.word	0x00001650


	//   ....[18]....
        /*040c*/ 	.word	0x00001660


	//   ....[19]....
        /*0410*/ 	.word	0x00001670


	//   ....[20]....
        /*0414*/ 	.word	0x00001680


	//   ....[21]....
        /*0418*/ 	.word	0x00001690


	//   ....[22]....
        /*041c*/ 	.word	0x000016b0


	//   ....[23]....
        /*0420*/ 	.word	0x000016e0


	//   ....[24]....
        /*0424*/ 	.word	0x000017d0


	//   ....[25]....
        /*0428*/ 	.word	0x000017e0


	//   ....[26]....
        /*042c*/ 	.word	0x000017f0


	//   ....[27]....
        /*0430*/ 	.word	0x00001800


	//   ....[28]....
        /*0434*/ 	.word	0x00001aa0


	//   ....[29]....
        /*0438*/ 	.word	0x00001ac0


	//   ....[30]....
        /*043c*/ 	.word	0x00001b00


	//   ....[31]....
        /*0440*/ 	.word	0x00001b20


	//   ....[32]....
        /*0444*/ 	.word	0x00001b50


	//   ....[33]....
        /*0448*/ 	.word	0x00001b90


	//   ....[34]....
        /*044c*/ 	.word	0x00001bc0


	//   ....[35]....
        /*0450*/ 	.word	0x00001cb0


	//   ....[36]....
        /*0454*/ 	.word	0x00001cf0


	//   ....[37]....
        /*0458*/ 	.word	0x00001d00


	//   ....[38]....
        /*045c*/ 	.word	0x00001d10


	//   ....[39]....
        /*0460*/ 	.word	0x00001d20


	//   ....[40]....
        /*0464*/ 	.word	0x00002860


	//   ....[41]....
        /*0468*/ 	.word	0x00002870


	//   ....[42]....
        /*046c*/ 	.word	0x00002880


	//   ....[43]....
        /*0470*/ 	.word	0x00002890


	//   ....[44]....
        /*0474*/ 	.word	0x000028a0


	//   ....[45]....
        /*0478*/ 	.word	0x000028b0


	//   ....[46]....
        /*047c*/ 	.word	0x000028c0


	//   ....[47]....
        /*0480*/ 	.word	0x000028e0


	//   ....[48]....
        /*0484*/ 	.word	0x00002900


	//   ....[49]....
        /*0488*/ 	.word	0x00002910


	//   ....[50]....
        /*048c*/ 	.word	0x00002920


	//   ....[51]....
        /*0490*/ 	.word	0x00002930


	//   ....[52]....
        /*0494*/ 	.word	0x00002c80


	//   ....[53]....
        /*0498*/ 	.word	0x00002e80


	//   ....[54]....
        /*049c*/ 	.word	0x00003040


	//   ....[55]....
        /*04a0*/ 	.word	0x00004840


	//   ....[56]....
        /*04a4*/ 	.word	0x00005140


	//   ....[57]....
        /*04a8*/ 	.word	0x00005180


	//   ....[58]....
        /*04ac*/ 	.word	0x000052a0


	//   ....[59]....
        /*04b0*/ 	.word	0x00005350


	//   ....[60]....
        /*04b4*/ 	.word	0x00005ee0


	//   ....[61]....
        /*04b8*/ 	.word	0x00006080


	//   ....[62]....
        /*04bc*/ 	.word	0x000060f0


	//   ....[63]....
        /*04c0*/ 	.word	0x00006210


	//   ....[64]....
        /*04c4*/ 	.word	0x00007dd0


	//   ....[65]....
        /*04c8*/ 	.word	0x00007de0


	//   ....[66]....
        /*04cc*/ 	.word	0x00007df0


	//   ....[67]....
        /*04d0*/ 	.word	0x00007e00


	//   ....[68]....
        /*04d4*/ 	.word	0x00007e10


	//   ....[69]....
        /*04d8*/ 	.word	0x00007e20


	//   ....[70]....
        /*04dc*/ 	.word	0x00007e30


	//   ....[71]....
        /*04e0*/ 	.word	0x00007e40


	//   ....[72]....
        /*04e4*/ 	.word	0x00007e50


	//   ....[73]....
        /*04e8*/ 	.word	0x00007e60


	//   ....[74]....
        /*04ec*/ 	.word	0x00007e70


	//   ....[75]....
        /*04f0*/ 	.word	0x00007e80


	//   ....[76]....
        /*04f4*/ 	.word	0x000088c0


	//   ....[77]....
        /*04f8*/ 	.word	0x000088d0


	//   ....[78]....
        /*04fc*/ 	.word	0x000088e0


	//   ....[79]....
        /*0500*/ 	.word	0x000088f0


	//   ....[80]....
        /*0504*/ 	.word	0x00008900


	//   ....[81]....
        /*0508*/ 	.word	0x00008910


	//   ....[82]....
        /*050c*/ 	.word	0x00008920


	//   ....[83]....
        /*0510*/ 	.word	0x00008940


	//   ....[84]....
        /*0514*/ 	.word	0x00008960


	//   ....[85]....
        /*0518*/ 	.word	0x00008990


	//   ....[86]....
        /*051c*/ 	.word	0x000089b0


	//   ....[87]....
        /*0520*/ 	.word	0x000089d0


	//   ....[88]....
        /*0524*/ 	.word	0x00008b40


	//   ....[89]....
        /*0528*/ 	.word	0x00008d70


	//   ....[90]....
        /*052c*/ 	.word	0x00008f60


	//   ....[91]....
        /*0530*/ 	.word	0x00009ed0


	//   ....[92]....
        /*0534*/ 	.word	0x0000aef0


	//   ....[93]....
        /*0538*/ 	.word	0x0000aff0


	//   ....[94]....
        /*053c*/ 	.word	0x0000b050


	//   ....[95]....
        /*0540*/ 	.word	0x0000b190


	//   ....[96]....
        /*0544*/ 	.word	0x0000b210


	//   ....[97]....
        /*0548*/ 	.word	0x0000b350


	//   ....[98]....
        /*054c*/ 	.word	0x0000b4e0


	//   ....[99]....
        /*0550*/ 	.word	0x0000b650


	//   ....[100]....
        /*0554*/ 	.word	0x0000ddc0


	//   ....[101]....
        /*0558*/ 	.word	0x0000ddd0


	//   ....[102]....
        /*055c*/ 	.word	0x0000dde0


	//   ....[103]....
        /*0560*/ 	.word	0x0000ddf0


	//   ....[104]....
        /*0564*/ 	.word	0x0000de00


	//   ....[105]....
        /*0568*/ 	.word	0x0000de10


	//   ....[106]....
        /*056c*/ 	.word	0x0000de20


	//   ....[107]....
        /*0570*/ 	.word	0x0000de30


	//   ....[108]....
        /*0574*/ 	.word	0x0000de40


	//   ....[109]....
        /*0578*/ 	.word	0x0000de50


	//   ....[110]....
        /*057c*/ 	.word	0x0000de60


	//   ....[111]....
        /*0580*/ 	.word	0x0000de70


	//   ....[112]....
        /*0584*/ 	.word	0x0000e8b0


	//   ....[113]....
        /*0588*/ 	.word	0x0000e8c0


	//   ....[114]....
        /*058c*/ 	.word	0x0000e8d0


	//   ....[115]....
        /*0590*/ 	.word	0x0000e8e0


	//   ....[116]....
        /*0594*/ 	.word	0x0000e8f0


	//   ....[117]....
        /*0598*/ 	.word	0x0000e900


	//   ....[118]....
        /*059c*/ 	.word	0x0000e910


	//   ....[119]....
        /*05a0*/ 	.word	0x0000e930


	//   ....[120]....
        /*05a4*/ 	.word	0x0000e950


	//   ....[121]....
        /*05a8*/ 	.word	0x0000e980


	//   ....[122]....
        /*05ac*/ 	.word	0x0000e9a0


	//   ....[123]....
        /*05b0*/ 	.word	0x0000e9c0


	//   ....[124]....
        /*05b4*/ 	.word	0x0000f040


	//   ....[125]....
        /*05b8*/ 	.word	0x0000f080


	//   ....[126]....
        /*05bc*/ 	.word	0x0000f090


	//   ....[127]....
        /*05c0*/ 	.word	0x0000f0d0


	//   ....[128]....
        /*05c4*/ 	.word	0x0000f100


	//   ....[129]....
        /*05c8*/ 	.word	0x0000f130


	//   ....[130]....
        /*05cc*/ 	.word	0x0000f220


	//   ....[131]....
        /*05d0*/ 	.word	0x0000f370


	//   ....[132]....
        /*05d4*/ 	.word	0x00011640


	//   ....[133]....
        /*05d8*/ 	.word	0x00011660


	//   ....[134]....
        /*05dc*/ 	.word	0x00011670


	//   ....[135]....
        /*05e0*/ 	.word	0x00011690


	//   ....[136]....
        /*05e4*/ 	.word	0x000116b0


	//   ....[137]....
        /*05e8*/ 	.word	0x000116e0


	//   ....[138]....
        /*05ec*/ 	.word	0x00011720


	//   ....[139]....
        /*05f0*/ 	.word	0x00011740


	//   ....[140]....
        /*05f4*/ 	.word	0x00011780


	//   ....[141]....
        /*05f8*/ 	.word	0x000117a0


	//   ....[142]....
        /*05fc*/ 	.word	0x000117b0


	//   ....[143]....
        /*0600*/ 	.word	0x000117d0


	//   ....[144]....
        /*0604*/ 	.word	0x00012160


	//   ....[145]....
        /*0608*/ 	.word	0x00012170


	//   ....[146]....
        /*060c*/ 	.word	0x00012180


	//   ....[147]....
        /*0610*/ 	.word	0x00012190


	//   ....[148]....
        /*0614*/ 	.word	0x000121a0


	//   ....[149]....
        /*0618*/ 	.word	0x000121b0


	//   ....[150]....
        /*061c*/ 	.word	0x000121c0


	//   ....[151]....
        /*0620*/ 	.word	0x000121e0


	//   ....[152]....
        /*0624*/ 	.word	0x00012200


	//   ....[153]....
        /*0628*/ 	.word	0x00012230


	//   ....[154]....
        /*062c*/ 	.word	0x00012250


	//   ....[155]....
        /*0630*/ 	.word	0x00012270


	//   ....[156]....
        /*0634*/ 	.word	0x000123f0


	//   ....[157]....
        /*0638*/ 	.word	0x00012600


	//   ....[158]....
        /*063c*/ 	.word	0x000128d0


	//   ....[159]....
        /*0640*/ 	.word	0x00013270


	//   ....[160]....
        /*0644*/ 	.word	0x000147c0


	//   ....[161]....
        /*0648*/ 	.word	0x000148d0


	//   ....[162]....
        /*064c*/ 	.word	0x00014a60


	//   ....[163]....
        /*0650*/ 	.word	0x00014a80


	//   ....[164]....
        /*0654*/ 	.word	0x00014aa0


	//   ....[165]....
        /*0658*/ 	.word	0x00014bb0


	//   ....[166]....
        /*065c*/ 	.word	0x00014ed0


	//   ....[167]....
        /*0660*/ 	.word	0x00015020


	//   ....[168]....
        /*0664*/ 	.word	0x00016ed0


	//   ....[169]....
        /*0668*/ 	.word	0x00016f10


	//   ....[170]....
        /*066c*/ 	.word	0x00016f40


	//   ....[171]....
        /*0670*/ 	.word	0x00016f60


	//   ....[172]....
        /*0674*/ 	.word	0x00016f90


	//   ....[173]....
        /*0678*/ 	.word	0x00016fb0


	//   ....[174]....
        /*067c*/ 	.word	0x00016fd0


	//   ....[175]....
        /*0680*/ 	.word	0x00016fe0


	//   ....[176]....
        /*0684*/ 	.word	0x000180d0


	//   ....[177]....
        /*0688*/ 	.word	0x00018100


	//   ....[178]....
        /*068c*/ 	.word	0x00018130


	//   ....[179]....
        /*0690*/ 	.word	0x00018150


	//   ....[180]....
        /*0694*/ 	.word	0x00018170


	//   ....[181]....
        /*0698*/ 	.word	0x00018230


	//   ....[182]....
        /*069c*/ 	.word	0x00018240


	//   ....[183]....
        /*06a0*/ 	.word	0x00018250


	//   ....[184]....
        /*06a4*/ 	.word	0x00018260


	//   ....[185]....
        /*06a8*/ 	.word	0x00018280


	//   ....[186]....
        /*06ac*/ 	.word	0x000183c0


	//   ....[187]....
        /*06b0*/ 	.word	0x000183e0


	//   ....[188]....
        /*06b4*/ 	.word	0x000183f0


	//   ....[189]....
        /*06b8*/ 	.word	0x00018400


	//   ....[190]....
        /*06bc*/ 	.word	0x00018420


	//   ....[191]....
        /*06c0*/ 	.word	0x000184f0


	//   ....[192]....
        /*06c4*/ 	.word	0x00018600


	//   ....[193]....
        /*06c8*/ 	.word	0x00018620


	//   ....[194]....
        /*06cc*/ 	.word	0x00018640


	//   ....[195]....
        /*06d0*/ 	.word	0x00018670


	//   ....[196]....
        /*06d4*/ 	.word	0x00018680


	//   ....[197]....
        /*06d8*/ 	.word	0x00018690


	//   ....[198]....
        /*06dc*/ 	.word	0x00018740


	//   ....[199]....
        /*06e0*/ 	.word	0x00018750


	//   ....[200]....
        /*06e4*/ 	.word	0x00018db0


	//   ....[201]....
        /*06e8*/ 	.word	0x00018de0


	//   ....[202]....
        /*06ec*/ 	.word	0x00018e10


	//   ....[203]....
        /*06f0*/ 	.word	0x00018e30


	//   ....[204]....
        /*06f4*/ 	.word	0x00018e40


	//   ....[205]....
        /*06f8*/ 	.word	0x00018e50


	//   ....[206]....
        /*06fc*/ 	.word	0x00018e70


	//   ....[207]....
        /*0700*/ 	.word	0x00018e90


	//   ....[208]....
        /*0704*/ 	.word	0x00018ef0


	//   ....[209]....
        /*0708*/ 	.word	0x00018f20


	//   ....[210]....
        /*070c*/ 	.word	0x00018f50


	//   ....[211]....
        /*0710*/ 	.word	0x00018f70


	//   ....[212]....
        /*0714*/ 	.word	0x00018f90


	//   ....[213]....
        /*0718*/ 	.word	0x00018fb0


	//   ....[214]....
        /*071c*/ 	.word	0x00019040


	//   ....[215]....
        /*0720*/ 	.word	0x000190a0


	//----- nvinfo : EIATTR_EXIT_INSTR_OFFSETS
	.align		4
.L_132:
        /*0724*/ 	.byte	0x04, 0x1c
        /*0726*/ 	.short	(.L_134 - .L_133)


	//   ....[0]....
.L_133:
        /*0728*/ 	.word	0x00000040


	//   ....[1]....
        /*072c*/ 	.word	0x000187c0


	//   ....[2]....
        /*0730*/ 	.word	0x00018800


	//   ....[3]....
        /*0734*/ 	.word	0x000190c0


	//   ....[4]....
        /*0738*/ 	.word	0x00019100


	//----- nvinfo : EIATTR_CTAIDZ_USED
	.align		4
.L_134:
        /*073c*/ 	.byte	0x01, 0x04
	.zero		2


	//----- nvinfo : EIATTR_MAX_THREADS
	.align		4
        /*0740*/ 	.byte	0x04, 0x05
        /*0742*/ 	.short	(.L_136 - .L_135)
.L_135:
        /*0744*/ 	.word	0x00000080
        /*0748*/ 	.word	0x00000001
        /*074c*/ 	.word	0x00000001


	//----- nvinfo : EIATTR_CRS_STACK_SIZE
	.align		4
.L_136:
        /*0750*/ 	.byte	0x04, 0x1e
        /*0752*/ 	.short	(.L_138 - .L_137)
.L_137:
        /*0754*/ 	.word	0x00000000
.L_138:


//--------------------- .nv.info._ZN7cutlass13device_kernelIN5flash19enable_sm80_to_sm89INS1_16FlashAttnFwdSm80INS1_25CollectiveMainloopFwdSm80ILi4ELi1ELb0EN4cute5tupleIJNS5_1CILi128EEENS7_ILi96EEENS7_ILi64EEEEEELi64ENS_6half_tEfNS_4arch4Sm80ELb0ELb1ELb0ELb1ELb1ELb0ELb1ELb0EEENS1_21CollectiveEpilogueFwdINS6_IJS8_SA_S9_EEENS6_IJNS7_ILi1EEESI_SI_EEESC_SE_Li128ELb1ELb1ELb0ELb0EEENS1_19SingleTileSchedulerILb1ELb0ELb1ELi128EEEEEEEEEvNT_6ParamsE --------------------------
	.section	.nv.info._ZN7cutlass13device_kernelIN5flash19enable_sm80_to_sm89INS1_16FlashAttnFwdSm80INS1_25CollectiveMainloopFwdSm80ILi4ELi1ELb0EN4cute5tupleIJNS5_1CILi128EEENS7_ILi96EEENS7_ILi64EEEEEELi64ENS_6half_tEfNS_4arch4Sm80ELb0ELb1ELb0ELb1ELb1ELb0ELb1ELb0EEENS1_21CollectiveEpilogueFwdINS6_IJS8_SA_S9_EEENS6_IJNS7_ILi1EEESI_SI_EEESC_SE_Li128ELb1ELb1ELb0ELb0EEENS1_19SingleTileSchedulerILb1ELb0ELb1ELi128EEEEEEEEEvNT_6ParamsE,"",@"SHT_CUDA_INFO"
	.sectionflags	@""
	.align	4


	//----- nvinfo : EIATTR_CUDA_API_VERSION
	.align		4
        /*0000*/ 	.byte	0x04, 0x37
        /*0002*/ 	.short	(.L_140 - .L_139)
.L_139:
        /*0004*/ 	.word	0x00000082


	//----- nvinfo : EIATTR_SW2861232_WAR
	.align		4
.L_140:
        /*0008*/ 	.byte	0x01, 0x35
	.zero		2


	//----- nvinfo : EIATTR_PARAM_CBANK
	.align		4
        /*000c*/ 	.byte	0x04, 0x0a
        /*000e*/ 	.short	(.L_142 - .L_141)
	.align		4
.L_141:
        /*0010*/ 	.word	index@(.nv.constant0._ZN7cutlass13device_kernelIN5flash19enable_sm80_to_sm89INS1_16FlashAttnFwdSm80INS1_25CollectiveMainloopFwdSm80ILi4ELi1ELb0EN4cute5tupleIJNS5_1CILi128EEENS7_ILi96EEENS7_ILi64EEEEEELi64ENS_6half_tEfNS_4arch4Sm80ELb0ELb1ELb0ELb1ELb1ELb0ELb1ELb0EEENS1_21CollectiveEpilogueFwdINS6_IJS8_SA_S9_EEENS6_IJNS7_ILi1EEESI_SI_EEESC_SE_Li128ELb1ELb1ELb0ELb0EEENS1_19SingleTileSchedulerILb1ELb0ELb1ELi128EEEEEEEEEvNT_6ParamsE)
        /*0014*/ 	.short	0x0160
        /*0016*/ 	.short	0x0418


	//----- nvinfo : EIATTR_CBANK_PARAM_SIZE
	.align		4
.L_142:
        /*0018*/ 	.byte	0x03, 0x19
        /*001a*/ 	.short	0x0418


	//----- nvinfo : EIATTR_KPARAM_INFO
	.align		4
        /*001c*/ 	.byte	0x04, 0x17
        /*001e*/ 	.short	(.L_144 - .L_143)
.L_143:
        /*0020*/ 	.word	0x00000000
        /*0024*/ 	.short	0x0000
        /*0026*/ 	.short	0x0000
        /*0028*/ 	.byte	0x00, 0xf0, 0x61, 0x10


	//----- nvinfo : EIATTR_MAXREG_COUNT
	.align		4
.L_144:
        /*002c*/ 	.byte	0x03, 0x1b
        /*002e*/ 	.short	0x00ff


	//----- nvinfo : EIATTR_NUM_BARRIERS
	.align		4
        /*0030*/ 	.byte	0x02, 0x4c
        /*0032*/ 	.byte	0x02
	.zero		1


	//----- nvinfo : EIATTR_MERCURY_ISA_VERSION
	.align		4
        /*0034*/ 	.byte	0x03, 0x5f
        /*0036*/ 	.short	0x0000


	//----- nvinfo : EIATTR_COOP_GROUP_MASK_REGIDS
	.align		4
        /*0038*/ 	.byte	0x04, 0x29
        /*003a*/ 	.short	(.L_146 - .L_145)


	//   ....[0]....
.L_145:
        /*003c*/ 	.word	0xffffffff


	//   ....[1]....
        /*0040*/ 	.word	0xffffffff


	//   ....[2]....
        /*0044*/ 	.word	0xffffffff


	//   ....[3]....
        /*0048*/ 	.word	0xffffffff


	//   ....[4]....
        /*004c*/ 	.word	0xffffffff


	//   ....[5]....
        /*0050*/ 	.word	0xffffffff


	//   ....[6]....
        /*0054*/ 	.word	0xffffffff


	//   ....[7]....
        /*0058*/ 	.word	0xffffffff


	//   ....[8]....
        /*005c*/ 	.word	0xffffffff


	//   ....[9]....
        /*0060*/ 	.word	0xffffffff


	//   ....[10]....
        /*0064*/ 	.word	0xffffffff


	//   ....[11]....
        /*0068*/ 	.word	0xffffffff


	//   ....[12]....
        /*006c*/ 	.word	0xffffffff


	//   ....[13]....
        /*0070*/ 	.word	0xffffffff


	//   ....[14]....
        /*0074*/ 	.word	0xffffffff


	//   ....[15]....
        /*0078*/ 	.word	0xffffffff


	//   ....[16]....
        /*007c*/ 	.word	0xffffffff


	//   ....[17]....
        /*0080*/ 	.word	0xffffffff


	//   ....[18]....
        /*0084*/ 	.word	0xffffffff


	//   ....[19]....
        /*0088*/ 	.word	0xffffffff


	//   ....[20]....
        /*008c*/ 	.word	0xffffffff


	//   ....[21]....
        /*0090*/ 	.word	0xffffffff


	//   ....[22]....
        /*0094*/ 	.word	0xffffffff


	//   ....[23]....
        /*0098*/ 	.word	0xffffffff


	//   ....[24]....
        /*009c*/ 	.word	0xffffffff


	//   ....[25]....
        /*00a0*/ 	.word	0xffffffff


	//   ....[26]....
        /*00a4*/ 	.word	0xffffffff


	//   ....[27]....
        /*00a8*/ 	.word	0xffffffff


	//   ....[28]....
        /*00ac*/ 	.word	0xffffffff


	//   ....[29]....
        /*00b0*/ 	.word	0xffffffff


	//   ....[30]....
        /*00b4*/ 	.word	0xffffffff


	//   ....[31]....
        /*00b8*/ 	.word	0xffffffff


	//   ....[32]....
        /*00bc*/ 	.word	0xffffffff


	//   ....[33]....
        /*00c0*/ 	.word	0xffffffff


	//   ....[34]....
        /*00c4*/ 	.word	0xffffffff


	//   ....[35]....
        /*00c8*/ 	.word	0xffffffff


	//   ....[36]....
        /*00cc*/ 	.word	0xffffffff


	//   ....[37]....
        /*00d0*/ 	.word	0xffffffff


	//   ....[38]....
        /*00d4*/ 	.word	0xffffffff


	//   ....[39]....
        /*00d8*/ 	.word	0xffffffff


	//   ....[40]....
        /*00dc*/ 	.word	0xffffffff


	//   ....[41]....
        /*00e0*/ 	.word	0xffffffff


	//   ....[42]....
        /*00e4*/ 	.word	0xffffffff


	//   ....[43]....
        /*00e8*/ 	.word	0xffffffff


	//   ....[44]....
        /*00ec*/ 	.word	0xffffffff


	//   ....[45]....
        /*00f0*/ 	.word	0xffffffff


	//   ....[46]....
        /*00f4*/ 	.word	0xffffffff


	//   ....[47]....
        /*00f8*/ 	.word	0xffffffff


	//   ....[48]....
        /*00fc*/ 	.word	0xffffffff


	//   ....[49]....
        /*0100*/ 	.word	0xffffffff


	//   ....[50]....
        /*0104*/ 	.word	0xffffffff


	//   ....[51]....
        /*0108*/ 	.word	0xffffffff


	//   ....[52]....
        /*010c*/ 	.word	0xffffffff


	//   ....[53]....
        /*0110*/ 	.word	0xffffffff


	//   ....[54]....
        /*0114*/ 	.word	0xffffffff


	//   ....[55]....
        /*0118*/ 	.word	0xffffffff


	//   ....[56]....
        /*011c*/ 	.word	0xffffffff


	//   ....[57]....
        /*0120*/ 	.word	0xffffffff


	//   ....[58]....
        /*0124*/ 	.word	0xffffffff


	//   ....[59]....
        /*0128*/ 	.word	0xffffffff


	//   ....[60]....
        /*012c*/ 	.word	0xffffffff


	//   ....[61]....
        /*0130*/ 	.word	0xffffffff


	//   ....[62]....
        /*0134*/ 	.word	0xffffffff


	//   ....[63]....
        /*0138*/ 	.word	0xffffffff


	//   ....[64]....
        /*013c*/ 	.word	0xffffffff


	//   ....[65]....
        /*0140*/ 	.word	0xffffffff


	//   ....[66]....
        /*0144*/ 	.word	0xffffffff


	//   ....[67]....
        /*0148*/ 	.word	0xffffffff


	//   ....[68]....
        /*014c*/ 	.word	0xffffffff


	//   ....[69]....
        /*0150*/ 	.word	0xffffffff


	//   ....[70]....
        /*0154*/ 	.word	0xffffffff


	//   ....[71]....
        /*0158*/ 	.word	0xffffffff


	//   ....[72]....
        /*015c*/ 	.word	0xffffffff


	//   ....[73]....
        /*0160*/ 	.word	0xffffffff


	//   ....[74]....
        /*0164*/ 	.word	0xffffffff


	//   ....[75]....
        /*0168*/ 	.word	0xffffffff


	//   ....[76]....
        /*016c*/ 	.word	0xffffffff


	//   ....[77]....
        /*0170*/ 	.word	0xffffffff


	//   ....[78]....
        /*0174*/ 	.word	0xffffffff


	//   ....[79]....
        /*0178*/ 	.word	0xffffffff


	//   ....[80]....
        /*017c*/ 	.word	0xffffffff


	//   ....[81]....
        /*0180*/ 	.word	0xffffffff


	//   ....[82]....
        /*0184*/ 	.word	0xffffffff


	//   ....[83]....
        /*0188*/ 	.word	0xffffffff


	//   ....[84]....
        /*018c*/ 	.word	0xffffffff


	//   ....[85]....
        /*0190*/ 	.word	0xffffffff


	//   ....[86]....
        /*0194*/ 	.word	0xffffffff


	//   ....[87]....
        /*0198*/ 	.word	0xffffffff


	//   ....[88]....
        /*019c*/ 	.word	0xffffffff


	//   ....[89]....
        /*01a0*/ 	.word	0xffffffff


	//   ....[90]....
        /*01a4*/ 	.word	0xffffffff


	//   ....[91]....
        /*01a8*/ 	.word	0xffffffff


	//   ....[92]....
        /*01ac*/ 	.word	0xffffffff


	//   ....[93]....
        /*01b0*/ 	.word	0xffffffff


	//   ....[94]....
        /*01b4*/ 	.word	0xffffffff


	//   ....[95]....
        /*01b8*/ 	.word	0xffffffff


	//   ....[96]....
        /*01bc*/ 	.word	0xffffffff


	//   ....[97]....
        /*01c0*/ 	.word	0xffffffff


	//   ....[98]....
        /*01c4*/ 	.word	0xffffffff


	//   ....[99]....
        /*01c8*/ 	.word	0xffffffff


	//   ....[100]....
        /*01cc*/ 	.word	0xffffffff


	//   ....[101]....
        /*01d0*/ 	.word	0xffffffff


	//   ....[102]....
        /*01d4*/ 	.word	0xffffffff


	//   ....[103]....
        /*01d8*/ 	.word	0xffffffff


	//   ....[104]....
        /*01dc*/ 	.word	0xffffffff


	//   ....[105]....
        /*01e0*/ 	.word	0xffffffff


	//   ....[106]....
        /*01e4*/ 	.word	0xffffffff


	//   ....[107]....
        /*01e8*/ 	.word	0xffffffff


	//   ....[108]....
        /*01ec*/ 	.word	0xffffffff


	//   ....[109]....
        /*01f0*/ 	.word	0xffffffff


	//   ....[110]....
        /*01f4*/ 	.word	0xffffffff


	//   ....[111]....
        /*01f8*/ 	.word	0xffffffff


	//   ....[112]....
        /*01fc*/ 	.word	0xffffffff


	//   ....[113]....
        /*0200*/ 	.word	0xffffffff


	//   ....[114]....
        /*0204*/ 	.word	0xffffffff


	//   ....[115]....
        /*0208*/ 	.word	0xffffffff


	//   ....[116]....
        /*020c*/ 	.word	0xffffffff


	//   ....[117]....
        /*0210*/ 	.word	0xffffffff


	//   ....[118]....
        /*0214*/ 	.word	0xffffffff


	//   ....[119]....
        /*0218*/ 	.word	0xffffffff


	//   ....[120]....
        /*021c*/ 	.word	0xffffffff


	//   ....[121]....
        /*0220*/ 	.word	0xffffffff


	//   ....[122]....
        /*0224*/ 	.word	0xffffffff


	//   ....[123]....
        /*0228*/ 	.word	0xffffffff


	//   ....[124]....
        /*022c*/ 	.word	0xffffffff


	//   ....[125]....
        /*0230*/ 	.word	0xffffffff


	//   ....[126]....
        /*0234*/ 	.word	0xffffffff


	//   ....[127]....
        /*0238*/ 	.word	0xffffffff


	//   ....[128]....
        /*023c*/ 	.word	0xffffffff


	//   ....[129]....
        /*0240*/ 	.word	0xffffffff


	//   ....[130]....
        /*0244*/ 	.word	0xffffffff


	//   ....[131]....
        /*0248*/ 	.word	0xffffffff


	//   ....[132]....
        /*024c*/ 	.word	0xffffffff


	//   ....[133]....
        /*0250*/ 	.word	0xffffffff


	//   ....[134]....
        /*0254*/ 	.word	0xffffffff


	//   ....[135]....
        /*0258*/ 	.word	0xffffffff


	//   ....[136]....
        /*025c*/ 	.word	0xffffffff


	//   ....[137]....
        /*0260*/ 	.word	0xffffffff


	//   ....[138]....
        /*0264*/ 	.word	0xffffffff


	//   ....[139]....
        /*0268*/ 	.word	0xffffffff


	//   ....[140]....
        /*026c*/ 	.word	0xffffffff


	//   ....[141]....
        /*0270*/ 	.word	0xffffffff


	//   ....[142]....
        /*0274*/ 	.word	0xffffffff


	//   ....[143]....
        /*0278*/ 	.word	0xffffffff


	//   ....[144]....
        /*027c*/ 	.word	0xffffffff


	//   ....[145]....
        /*0280*/ 	.word	0xffffffff


	//   ....[146]....
        /*0284*/ 	.word	0xffffffff


	//   ....[147]....
        /*0288*/ 	.word	0xffffffff


	//   ....[148]....
        /*028c*/ 	.word	0xffffffff


	//   ....[149]....
        /*0290*/ 	.word	0xffffffff


	//   ....[150]....
        /*0294*/ 	.word	0xffffffff


	//   ....[151]....
        /*0298*/ 	.word	0xffffffff


	//   ....[152]....
        /*029c*/ 	.word	0xffffffff


	//   ....[153]....
        /*02a0*/ 	.word	0xffffffff


	//   ....[154]....
        /*02a4*/ 	.word	0xffffffff


	//   ....[155]....
        /*02a8*/ 	.word	0xffffffff


	//   ....[156]....
        /*02ac*/ 	.word	0xffffffff


	//   ....[157]....
        /*02b0*/ 	.word	0xffffffff


	//   ....[158]....
        /*02b4*/ 	.word	0xffffffff


	//   ....[159]....
        /*02b8*/ 	.word	0xffffffff


	//   ....[160]....
        /*02bc*/ 	.word	0xffffffff


	//   ....[161]....
        /*02c0*/ 	.word	0xffffffff


	//   ....[162]....
        /*02c4*/ 	.word	0xffffffff


	//   ....[163]....
        /*02c8*/ 	.word	0xffffffff


	//   ....[164]....
        /*02cc*/ 	.word	0xffffffff


	//   ....[165]....
        /*02d0*/ 	.word	0xffffffff


	//   ....[166]....
        /*02d4*/ 	.word	0xffffffff


	//   ....[167]....
        /*02d8*/ 	.word	0xffffffff


	//   ....[168]....
        /*02dc*/ 	.word	0xffffffff


	//   ....[169]....
        /*02e0*/ 	.word	0xffffffff


	//   ....[170]....
        /*02e4*/ 	.word	0xffffffff


	//   ....[171]....
        /*02e8*/ 	.word	0xffffffff


	//   ....[172]....
        /*02ec*/ 	.word	0xffffffff


	//   ....[173]....
        /*02f0*/ 	.word	0xffffffff


	//   ....[174]....
        /*02f4*/ 	.word	0xffffffff


	//   ....[175]....
        /*02f8*/ 	.word	0xffffffff


	//   ....[176]....
        /*02fc*/ 	.word	0xffffffff


	//   ....[177]....
        /*0300*/ 	.word	0xffffffff


	//   ....[178]....
        /*0304*/ 	.word	0xffffffff


	//   ....[179]....
        /*0308*/ 	.word	0xffffffff


	//   ....[180]....
        /*030c*/ 	.word	0xffffffff


	//   ....[181]....
        /*0310*/ 	.word	0xffffffff


	//   ....[182]....
        /*0314*/ 	.word	0xffffffff


	//   ....[183]....
        /*0318*/ 	.word	0xffffffff


	//   ....[184]....
        /*031c*/ 	.word	0xffffffff


	//   ....[185]....
        /*0320*/ 	.word	0xffffffff


	//   ....[186]....
        /*0324*/ 	.word	0xffffffff


	//   ....[187]....
        /*0328*/ 	.word	0xffffffff


	//   ....[188]....
        /*032c*/ 	.word	0xffffffff


	//   ....[189]....
        /*0330*/ 	.word	0xffffffff


	//   ....[190]....
        /*0334*/ 	.word	0xffffffff


	//   ....[191]....
        /*0338*/ 	.word	0xffffffff


	//   ....[192]....
        /*033c*/ 	.word	0xffffffff


	//   ....[193]....
        /*0340*/ 	.word	0xffffffff


	//   ....[194]....
        /*0344*/ 	.word	0xffffffff


	//   ....[195]....
        /*0348*/ 	.word	0xffffffff


	//   ....[196]....
        /*034c*/ 	.word	0xffffffff


	//   ....[197]....
        /*0350*/ 	.word	0xffffffff


	//   ....[198]....
        /*0354*/ 	.word	0xffffffff


	//   ....[199]....
        /*0358*/ 	.word	0xffffffff


	//   ....[200]....
        /*035c*/ 	.word	0xffffffff


	//   ....[201]....
        /*0360*/ 	.word	0xffffffff


	//   ....[202]....
        /*0364*/ 	.word	0xffffffff


	//   ....[203]....
        /*0368*/ 	.word	0xffffffff


	//   ....[204]....
        /*036c*/ 	.word	0xffffffff


	//   ....[205]....
        /*0370*/ 	.word	0xffffffff


	//   ....[206]....
        /*0374*/ 	.word	0xffffffff


	//   ....[207]....
        /*0378*/ 	.word	0xffffffff


	//   ....[208]....
        /*037c*/ 	.word	0xffffffff


	//   ....[209]....
        /*0380*/ 	.word	0xffffffff


	//   ....[210]....
        /*0384*/ 	.word	0xffffffff


	//   ....[211]....
        /*0388*/ 	.word	0xffffffff


	//   ....[212]....
        /*038c*/ 	.word	0xffffffff


	//   ....[213]....
        /*0390*/ 	.word	0xffffffff


	//   ....[214]....
        /*0394*/ 	.word	0xffffffff


	//   ....[215]....
        /*0398*/ 	.word	0xffffffff


	//   ....[216]....
        /*039c*/ 	.word	0xffffffff


	//----- nvinfo : EIATTR_COOP_GROUP_INSTR_OFFSETS
	.align		4
.L_146:
        /*03a0*/ 	.byte	0x04, 0x28
        /*03a2*/ 	.short	(.L_148 - .L_147)


	//   ....[0]....
.L_147:
        /*03a4*/ 	.word	0x00000090


	//   ....[1]....
        /*03a8*/ 	.word	0x00001560


	//   ....[2]....
        /*03ac*/ 	.word	0x00001590


	//   ....[3]....
        /*03b0*/ 	.word	0x000016c0


	//   ....[4]....
        /*03b4*/ 	.word	0x000016f0


	//   ....[5]....
        /*03b8*/ 	.word	0x00001780


	//   ....[6]....
        /*03bc*/ 	.word	0x000017b0


	//   ....[7]....
        /*03c0*/ 	.word	0x00001840


	//   ....[8]....
        /*03c4*/ 	.word	0x00001870


	//   ....[9]....
        /*03c8*/ 	.word	0x00001900


	//   ....[10]....
        /*03cc*/ 	.word	0x00001930


	//   ....[11]....
        /*03d0*/ 	.word	0x000019c0


	//   ....[12]....
        /*03d4*/ 	.word	0x000019f0


	//   ....[13]....
        /*03d8*/ 	.word	0x00001a80


	//   ....[14]....
        /*03dc*/ 	.word	0x00001ab0


	//   ....[15]....
        /*03e0*/ 	.word	0x00001b30


	//   ....[16]....
        /*03e4*/ 	.word	0x00001b70


	//   ....[17]....
        /*03e8*/ 	.word	0x00002030


	//   ....[18]....
        /*03ec*/ 	.word	0x00002050


	//   ....[19]....
        /*03f0*/ 	.word	0x00002060


	//   ....[20]....
        /*03f4*/ 	.word	0x00002070


	//   ....[21]....
        /*03f8*/ 	.word	0x00002080


	//   ....[22]....
        /*03fc*/ 	.word	0x00002090


	//   ....[23]....
        /*0400*/ 	.word	0x000020a0


	//   ....[24]....
        /*0404*/ 	.word	0x000020c0


	//   ....[25]....
        /*0408*/ 	.word	0x000020f0


	//   ....[26]....
        /*040c*/ 	.word	0x00002110


	//   ....[27]....
        /*0410*/ 	.word	0x00002140


	//   ....[28]....
        /*0414*/ 	.word	0x00002150


	//   ....[29]....
        /*0418*/ 	.word	0x00002400


	//   ....[30]....
        /*041c*/ 	.word	0x00002440


	//   ....[31]....
        /*0420*/ 	.word	0x00002480


	//   ....[32]....
        /*0424*/ 	.word	0x000024c0


	//   ....[33]....
        /*0428*/ 	.word	0x00002500


	//   ....[34]....
        /*042c*/ 	.word	0x000025a0


	//   ....[35]....
        /*0430*/ 	.word	0x000025b0


	//   ....[36]....
        /*0434*/ 	.word	0x000025c0


	//   ....[37]....
        /*0438*/ 	.word	0x000025d0


	//   ....[38]....
        /*043c*/ 	.word	0x000026e0


	//   ....[39]....
        /*0440*/ 	.word	0x00002710


	//   ....[40]....
        /*0444*/ 	.word	0x00002790


	//   ....[41]....
        /*0448*/ 	.word	0x000031d0


	//   ....[42]....
        /*044c*/ 	.word	0x000031e0


	//   ....[43]....
        /*0450*/ 	.word	0x000031f0


	//   ....[44]....
        /*0454*/ 	.word	0x00003200


	//   ....[45]....
        /*0458*/ 	.word	0x00003210


	//   ....[46]....
        /*045c*/ 	.word	0x00003220


	//   ....[47]....
        /*0460*/ 	.word	0x00003230


	//   ....[48]....
        /*0464*/ 	.word	0x00003250


	//   ....[49]....
        /*0468*/ 	.word	0x00003270


	//   ....[50]....
        /*046c*/ 	.word	0x00003290


	//   ....[51]....
        /*0470*/ 	.word	0x000032a0


	//   ....[52]....
        /*0474*/ 	.word	0x000032c0


	//   ....[53]....
        /*0478*/ 	.word	0x00003600


	//   ....[54]....
        /*047c*/ 	.word	0x00003800


	//   ....[55]....
        /*0480*/ 	.word	0x000039d0


	//   ....[56]....
        /*0484*/ 	.word	0x00004f20


	//   ....[57]....
        /*0488*/ 	.word	0x000058b0


	//   ....[58]....
        /*048c*/ 	.word	0x000058f0


	//   ....[59]....
        /*0490*/ 	.word	0x00005a10


	//   ....[60]....
        /*0494*/ 	.word	0x00005a50


	//   ....[61]....
        /*0498*/ 	.word	0x00006720


	//   ....[62]....
        /*049c*/ 	.word	0x000068f0


	//   ....[63]....
        /*04a0*/ 	.word	0x00006970


	//   ....[64]....
        /*04a4*/ 	.word	0x00006c60


	//   ....[65]....
        /*04a8*/ 	.word	0x00008590


	//   ....[66]....
        /*04ac*/ 	.word	0x000085a0


	//   ....[67]....
        /*04b0*/ 	.word	0x000085b0


	//   ....[68]....
        /*04b4*/ 	.word	0x000085c0


	//   ....[69]....
        /*04b8*/ 	.word	0x000085d0


	//   ....[70]....
        /*04bc*/ 	.word	0x000085e0


	//   ....[71]....
        /*04c0*/ 	.word	0x000085f0


	//   ....[72]....
        /*04c4*/ 	.word	0x00008600


	//   ....[73]....
        /*04c8*/ 	.word	0x00008610


	//   ....[74]....
        /*04cc*/ 	.word	0x00008620


	//   ....[75]....
        /*04d0*/ 	.word	0x00008630


	//   ....[76]....
        /*04d4*/ 	.word	0x00008640


	//   ....[77]....
        /*04d8*/ 	.word	0x00009080


	//   ....[78]....
        /*04dc*/ 	.word	0x00009090


	//   ....[79]....
        /*04e0*/ 	.word	0x000090a0


	//   ....[80]....
        /*04e4*/ 	.word	0x000090b0


	//   ....[81]....
        /*04e8*/ 	.word	0x000090c0


	//   ....[82]....
        /*04ec*/ 	.word	0x000090d0


	//   ....[83]....
        /*04f0*/ 	.word	0x000090e0


	//   ....[84]....
        /*04f4*/ 	.word	0x00009100


	//   ....[85]....
        /*04f8*/ 	.word	0x00009120


	//   ....[86]....
        /*04fc*/ 	.word	0x00009150


	//   ....[87]....
        /*0500*/ 	.word	0x00009170


	//   ....[88]....
        /*0504*/ 	.word	0x00009190


	//   ....[89]....
        /*0508*/ 	.word	0x00009360


	//   ....[90]....
        /*050c*/ 	.word	0x00009530


	//   ....[91]....
        /*0510*/ 	.word	0x00009720


	//   ....[92]....
        /*0514*/ 	.word	0x00009d70


	//   ....[93]....
        /*0518*/ 	.word	0x0000b820


	//   ....[94]....
        /*051c*/ 	.word	0x0000b9d0


	//   ....[95]....
        /*0520*/ 	.word	0x0000ba20


	//   ....[96]....
        /*0524*/ 	.word	0x0000bc40


	//   ....[97]....
        /*0528*/ 	.word	0x0000be50


	//   ....[98]....
        /*052c*/ 	.word	0x0000c1b0


	//   ....[99]....
        /*0530*/ 	.word	0x0000c480


	//   ....[100]....
        /*0534*/ 	.word	0x0000c620


	//   ....[101]....
        /*0538*/ 	.word	0x0000ed20


	//   ....[102]....
        /*053c*/ 	.word	0x0000ed30


	//   ....[103]....
        /*0540*/ 	.word	0x0000ed40


	//   ....[104]....
        /*0544*/ 	.word	0x0000ed50


	//   ....[105]....
        /*0548*/ 	.word	0x0000ed60


	//   ....[106]....
        /*054c*/ 	.word	0x0000ed70


	//   ....[107]....
        /*0550*/ 	.word	0x0000ed80


	//   ....[108]....
        /*0554*/ 	.word	0x0000ed90


	//   ....[109]....
        /*0558*/ 	.word	0x0000eda0


	//   ....[110]....
        /*055c*/ 	.word	0x0000edb0


	//   ....[111]....
        /*0560*/ 	.word	0x0000edc0


	//   ....[112]....
        /*0564*/ 	.word	0x0000edd0


	//   ....[113]....
        /*0568*/ 	.word	0x0000f810


	//   ....[114]....
        /*056c*/ 	.word	0x0000f820


	//   ....[115]....
        /*0570*/ 	.word	0x0000f830


	//   ....[116]....
        /*0574*/ 	.word	0x0000f840


	//   ....[117]....
        /*0578*/ 	.word	0x0000f850


	//   ....[118]....
        /*057c*/ 	.word	0x0000f860


	//   ....[119]....
        /*0580*/ 	.word	0x0000f870


	//   ....[120]....
        /*0584*/ 	.word	0x0000f890


	//   ....[121]....
        /*0588*/ 	.word	0x0000f8b0


	//   ....[122]....
        /*058c*/ 	.word	0x0000f8e0


	//   ....[123]....
        /*0590*/ 	.word	0x0000f900


	//   ....[124]....
        /*0594*/ 	.word	0x0000f920


	//   ....[125]....
        /*0598*/ 	.word	0x0000ffa0


	//   ....[126]....
        /*059c*/ 	.word	0x0000ffe0


	//   ....[127]....
        /*05a0*/ 	.word	0x00010000


	//   ....[128]....
        /*05a4*/ 	.word	0x00010040


	//   ....[129]....
        /*05a8*/ 	.word	0x00010080


	//   ....[130]....
        /*05ac*/ 	.word	0x000100b0


	//   ....[131]....
        /*05b0*/ 	.word	0x000100f0


	//   ....[132]....
        /*05b4*/ 	.word	0x00010230


	//   ....[133]....
        /*05b8*/ 	.word	0x000125b0


	//   ....[134]....
        /*05bc*/ 	.word	0x000125d0


	//   ....[135]....
        /*05c0*/ 	.word	0x000125e0


	//   ....[136]....
        /*05c4*/ 	.word	0x00012600


	//   ....[137]....
        /*05c8*/ 	.word	0x00012620


	//   ....[138]....
        /*05cc*/ 	.word	0x00012650


	//   ....[139]....
        /*05d0*/ 	.word	0x00012690


	//   ....[140]....
        /*05d4*/ 	.word	0x000126b0


	//   ....[141]....
        /*05d8*/ 	.word	0x000126f0


	//   ....[142]....
        /*05dc*/ 	.word	0x00012710


	//   ....[143]....
        /*05e0*/ 	.word	0x00012720


	//   ....[144]....
        /*05e4*/ 	.word	0x00012740


	//   ....[145]....
        /*05e8*/ 	.word	0x000130c0


	//   ....[146]....
        /*05ec*/ 	.word	0x000130d0


	//   ....[147]....
        /*05f0*/ 	.word	0x000130e0


	//   ....[148]....
        /*05f4*/ 	.word	0x000130f0


	//   ....[149]....
        /*05f8*/ 	.word	0x00013100


	//   ....[150]....
        /*05fc*/ 	.word	0x00013110


	//   ....[151]....
        /*0600*/ 	.word	0x00013120


	//   ....[152]....
        /*0604*/ 	.word	0x00013140


	//   ....[153]....
        /*0608*/ 	.word	0x00013160


	//   ....[154]....
        /*060c*/ 	.word	0x00013190


	//   ....[155]....
        /*0610*/ 	.word	0x000131b0


	//   ....[156]....
        /*0614*/ 	.word	0x000131d0


	//   ....[157]....
        /*0618*/ 	.word	0x000133b0


	//   ....[158]....
        /*061c*/ 	.word	0x00013570


	//   ....[159]....
        /*0620*/ 	.word	0x00013760


	//   ....[160]....
        /*0624*/ 	.word	0x000145a0


	//   ....[161]....
        /*0628*/ 	.word	0x000157a0


	//   ....[162]....
        /*062c*/ 	.word	0x00015a80


	//   ....[163]....
        /*0630*/ 	.word	0x00015ad0


	//   ....[164]....
        /*0634*/ 	.word	0x00015dd0


	//   ....[165]....
        /*0638*/ 	.word	0x00015f50


	//   ....[166]....
        /*063c*/ 	.word	0x00016230


	//   ....[167]....
        /*0640*/ 	.word	0x00016560


	//   ....[168]....
        /*0644*/ 	.word	0x000166b0


	//   ....[169]....
        /*0648*/ 	.word	0x00018580


	//   ....[170]....
        /*064c*/ 	.word	0x000185b0


	//   ....[171]....
        /*0650*/ 	.word	0x000185e0


	//   ....[172]....
        /*0654*/ 	.word	0x00018600


	//   ....[173]....
        /*0658*/ 	.word	0x00018630


	//   ....[174]....
        /*065c*/ 	.word	0x00018670


	//   ....[175]....
        /*0660*/ 	.word	0x00018680


	//   ....[176]....
        /*0664*/ 	.word	0x000186a0


	//   ....[177]....
        /*0668*/ 	.word	0x00019b00


	//   ....[178]....
        /*066c*/ 	.word	0x00019b40


	//   ....[179]....
        /*0670*/ 	.word	0x00019b60


	//   ....[180]....
        /*0674*/ 	.word	0x00019b90


	//   ....[181]....
        /*0678*/ 	.word	0x00019bd0


	//   ....[182]....
        /*067c*/ 	.word	0x00019c10


	//   ....[183]....
        /*0680*/ 	.word	0x00019c40


	//   ....[184]....
        /*0684*/ 	.word	0x00019c80


	//   ....[185]....
        /*0688*/ 	.word	0x00019d30


	//   ....[186]....
        /*068c*/ 	.word	0x00019d50


	//   ....[187]....
        /*0690*/ 	.word	0x00019d90


	//   ....[188]....
        /*0694*/ 	.word	0x00019da0


	//   ....[189]....
        /*0698*/ 	.word	0x00019e00


	//   ....[190]....
        /*069c*/ 	.word	0x00019e20


	//   ....[191]....
        /*06a0*/ 	.word	0x00019e40


	//   ....[192]....
        /*06a4*/ 	.word	0x00019ed0


	//   ....[193]....
        /*06a8*/ 	.word	0x00019f60


	//   ....[194]....
        /*06ac*/ 	.word	0x00019f70


	//   ....[195]....
        /*06b0*/ 	.word	0x00019f80


	//   ....[196]....
        /*06b4*/ 	.word	0x00019fb0


	//   ....[197]....
        /*06b8*/ 	.word	0x00019fc0


	//   ....[198]....
        /*06bc*/ 	.word	0x00019fd0


	//   ....[199]....
        /*06c0*/ 	.word	0x0001a050


	//   ....[200]....
        /*06c4*/ 	.word	0x0001a060


	//   ....[201]....
        /*06c8*/ 	.word	0x0001a930


	//   ....[202]....
        /*06cc*/ 	.word	0x0001a960


	//   ....[203]....
        /*06d0*/ 	.word	0x0001a990


	//   ....[204]....
        /*06d4*/ 	.word	0x0001a9c0


	//   ....[205]....
        /*06d8*/ 	.word	0x0001a9e0


	//   ....[206]....
        /*06dc*/ 	.word	0x0001aa00


	//   ....[207]....
        /*06e0*/ 	.word	0x0001aa30


	//   ....[208]....
        /*06e4*/ 	.word	0x0001aa60


	//   ....[209]....
        /*06e8*/ 	.word	0x0001aa90


	//   ....[210]....
        /*06ec*/ 	.word	0x0001aac0


	//   ....[211]....
        /*06f0*/ 	.word	0x0001aaf0


	//   ....[212]....
        /*06f4*/ 	.word	0x0001ab10


	//   ....[213]....
        /*06f8*/ 	.word	0x0001ab30


	//   ....[214]....
        /*06fc*/ 	.word	0x0001ab50


	//   ....[215]....
        /*0700*/ 	.word	0x0001abe0


	//   ....[216]....
        /*0704*/ 	.word	0x0001ac40


	//----- nvinfo : EIATTR_EXIT_INSTR_OFFSETS
	.align		4
.L_148:
        /*0708*/ 	.byte	0x04, 0x1c
        /*070a*/ 	.short	(.L_150 - .L_149)


	//   ....[0]....
.L_149:
        /*070c*/ 	.word	0x00000440


	//   ....[1]....
        /*0710*/ 	.word	0x0001a100


	//   ....[2]....
        /*0714*/ 	.word	0x0001a140


	//   ....[3]....
        /*0718*/ 	.word	0x0001ac60


	//   ....[4]....
        /*071c*/ 	.word	0x0001aca0


	//----- nvinfo : EIATTR_CTAIDZ_USED
	.align		4
.L_150:
        /*0720*/ 	.byte	0x01, 0x04
	.zero		2


	//----- nvinfo : EIATTR_MAX_THREADS
	.align		4
        /*0724*/ 	.byte	0x04, 0x05
        /*0726*/ 	.short	(.L_152 - .L_151)
.L_151:
        /*0728*/ 	.word	0x00000080
        /*072c*/ 	.word	0x00000001
        /*0730*/ 	.word	0x00000001


	//----- nvinfo : EIATTR_CRS_STACK_SIZE
	.align		4
.L_152:
        /*0734*/ 	.byte	0x04, 0x1e
        /*0736*/ 	.short	(.L_154 - .L_153)
.L_153:
        /*0738*/ 	.word	0x00000000
.L_154:


//--------------------- .nv.info._ZN7cutlass13device_kernelIN5flash19enable_sm80_to_sm89INS1_16FlashAttnFwdSm80INS1_25CollectiveMainloopFwdSm80ILi4ELi1ELb0EN4cute5tupleIJNS5_1CILi128EEENS7_ILi96EEENS7_ILi64EEEEEELi64ENS_6half_tEfNS_4arch4Sm80ELb0ELb1ELb0ELb1ELb1ELb1ELb1ELb0EEENS1_21CollectiveEpilogueFwdINS6_IJS8_SA_S9_EEENS6_IJNS7_ILi1EEESI_SI_EEESC_SE_Li128ELb1ELb1ELb0ELb0EEENS1_19SingleTileSchedulerILb1ELb0ELb1ELi128EEEEEEEEEvNT_6ParamsE --------------------------
	.section	.nv.info._ZN7cutlass13device_kernelIN5flash19enable_sm80_to_sm89INS1_16FlashAttnFwdSm80INS1_25CollectiveMainloopFwdSm80ILi4ELi1ELb0EN4cute5tupleIJNS5_1CILi128EEENS7_ILi96EEENS7_ILi64EEEEEELi64ENS_6half_tEfNS_4arch4Sm80ELb0ELb1ELb0ELb1ELb1ELb1ELb1ELb0EEENS1_21CollectiveEpilogueFwdINS6_IJS8_SA_S9_EEENS6_IJNS7_ILi1EEESI_SI_EEESC_SE_Li128ELb1ELb1ELb0ELb0EEENS1_19SingleTileSchedulerILb1ELb0ELb1ELi128EEEEEEEEEvNT_6ParamsE,"",@"SHT_CUDA_INFO"
	.sectionflags	@""
	.align	4


	//----- nvinfo : EIATTR_CUDA_API_VERSION
	.align		4
        /*0000*/ 	.byte	0x04, 0x37
        /*0002*/ 	.short	(.L_156 - .L_155)
.L_155:
        /*0004*/ 	.word	0x00000082


	//----- nvinfo : EIATTR_SW2861232_WAR
	.align		4
.L_156:
        /*0008*/ 	.byte	0x01, 0x35
	.zero		2


	//----- nvinfo : EIATTR_PARAM_CBANK
	.align		4
        /*000c*/ 	.byte	0x04, 0x0a
        /*000e*/ 	.short	(.L_158 - .L_157)
	.align		4
.L_157:
        /*0010*/ 	.word	index@(.nv.constant0._ZN7cutlass13device_kernelIN5flash19enable_sm80_to_sm89INS1_16FlashAttnFwdSm80INS1_25CollectiveMainloopFwdSm80ILi4ELi1ELb0EN4cute5tupleIJNS5_1CILi128EEENS7_ILi96EEENS7_ILi64EEEEEELi64ENS_6half_tEfNS_4arch4Sm80ELb0ELb1ELb0ELb1ELb1ELb1ELb1ELb0EEENS1_21CollectiveEpilogueFwdINS6_IJS8_SA_S9_EEENS6_IJNS7_ILi1EEESI_SI_EEESC_SE_Li128ELb1ELb1ELb0ELb0EEENS1_19SingleTileSchedulerILb1ELb0ELb1ELi128EEEEEEEEEvNT_6ParamsE)
        /*0014*/ 	.short	0x0160
        /*0016*/ 	.short	0x0418


	//----- nvinfo : EIATTR_CBANK_PARAM_SIZE
	.align		4
.L_158:
        /*0018*/ 	.byte	0x03, 0x19
        /*001a*/ 	.short	0x0418


	//----- nvinfo : EIATTR_KPARAM_INFO
	.align		4
        /*001c*/ 	.byte	0x04, 0x17
        /*001e*/ 	.short	(.L_160 - .L_159)
.L_159:
        /*0020*/ 	.word	0x00000000
        /*0024*/ 	.short	0x0000
        /*0026*/ 	.short	0x0000
        /*0028*/ 	.byte	0x00, 0xf0, 0x61, 0x10


	//----- nvinfo : EIATTR_MAXREG_COUNT
	.align		4
.L_160:
        /*002c*/ 	.byte	0x03, 0x1b
        /*002e*/ 	.short	0x00ff


	//----- nvinfo : EIATTR_NUM_BARRIERS
	.align		4
        /*0030*/ 	.byte	0x02, 0x4c
        /*0032*/ 	.byte	0x02
	.zero		1


	//----- nvinfo : EIATTR_ANNOTATIONS
	.align		4
        /*0034*/ 	.byte	0x04, 0x55
        /*0036*/ 	.short	(.L_162 - .L_161)


	//   ....[0]....
.L_161:
        /* <DEDUP_REMOVED lines=32> */


	//----- nvinfo : EIATTR_MERCURY_ISA_VERSION
	.align		4
.L_162:
        /*0228*/ 	.byte	0x03, 0x5f
        /*022a*/ 	.short	0x0000


	//----- nvinfo : EIATTR_COOP_GROUP_MASK_REGIDS
	.align		4
        /*022c*/ 	.byte	0x04, 0x29
        /*022e*/ 	.short	(.L_164 - .L_163)


	//   ....[0]....
.L_163:
        /*0230*/ 	.word	0xffffffff


	//   ....[1]....
        /*0234*/ 	.word	0xffffffff


	//   ....[2]....
        /*0238*/ 	.word	0xffffffff


	//   ....[3]....
        /*023c*/ 	.word	0xffffffff


	//   ....[4]....
        /*0240*/ 	.word	0xffffffff


	//   ....[5]....
        /*0244*/ 	.word	0xffffffff


	//   ....[6]....
        /*0248*/ 	.word	0xffffffff


	//   ....[7]....
        /*024c*/ 	.word	0xffffffff


	//   ....[8]....
        /*0250*/ 	.word	0xffffffff


	//   ....[9]....
        /*0254*/ 	.word	0xffffffff


	//   ....[10]....
        /*0258*/ 	.word	0xffffffff


	//   ....[11]....
        /*025c*/ 	.word	0xffffffff


	//   ....[12]....
        /*0260*/ 	.word	0xffffffff


	//   ....[13]....
        /*0264*/ 	.word	0xffffffff


	//   ....[14]....
        /*0268*/ 	.word	0xffffffff


	//   ....[15]....
        /*026c*/ 	.word	0xffffffff


	//   ....[16]....
        /*0270*/ 	.word	0xffffffff


	//   ....[17]....
        /*0274*/ 	.word	0xffffffff


	//   ....[18]....
        /*0278*/ 	.word	0xffffffff


	//   ....[19]....
        /*027c*/ 	.word	0xffffffff


	//   ....[20]....
        /*0280*/ 	.word	0xffffffff


	//   ....[21]....
        /*0284*/ 	.word	0xffffffff


	//   ....[22]....
        /*0288*/ 	.word	0xffffffff


	//   ....[23]....
        /*028c*/ 	.word	0xffffffff


	//   ....[24]....
        /*0290*/ 	.word	0xffffffff


	//   ....[25]....
        /*0294*/ 	.word	0xffffffff


	//   ....[26]....
        /*0298*/ 	.word	0xffffffff


	//   ....[27]....
        /*029c*/ 	.word	0xffffffff


	//   ....[28]....
        /*02a0*/ 	.word	0xffffffff


	//   ....[29]....
        /*02a4*/ 	.word	0xffffffff


	//   ....[30]....
        /*02a8*/ 	.word	0xffffffff


	//   ....[31]....
        /*02ac*/ 	.word	0xffffffff


	//   ....[32]....
        /*02b0*/ 	.word	0xffffffff


	//   ....[33]....
        /*02b4*/ 	.word	0xffffffff


	//   ....[34]....
        /*02b8*/ 	.word	0xffffffff


	//   ....[35]....
        /*02bc*/ 	.word	0xffffffff


	//   ....[36]....
        /*02c0*/ 	.word	0xffffffff


	//   ....[37]....
        /*02c4*/ 	.word	0xffffffff


	//   ....[38]....
        /*02c8*/ 	.word	0xffffffff


	//   ....[39]....
        /*02cc*/ 	.word	0xffffffff


	//   ....[40]....
        /*02d0*/ 	.word	0xffffffff


	//   ....[41]....
        /*02d4*/ 	.word	0xffffffff


	//   ....[42]....
        /*02d8*/ 	.word	0xffffffff


	//   ....[43]....
        /*02dc*/ 	.word	0xffffffff


	//   ....[44]....
        /*02e0*/ 	.word	0xffffffff


	//   ....[45]....
        /*02e4*/ 	.word	0xffffffff


	//   ....[46]....
        /*02e8*/ 	.word	0xffffffff


	//   ....[47]....
        /*02ec*/ 	.word	0xffffffff


	//   ....[48]....
        /*02f0*/ 	.word	0xffffffff


	//   ....[49]....
        /*02f4*/ 	.word	0xffffffff


	//   ....[50]....
        /*02f8*/ 	.word	0xffffffff


	//   ....[51]....
        /*02fc*/ 	.word	0xffffffff


	//   ....[52]....
        /*0300*/ 	.word	0xffffffff


	//   ....[53]....
        /*0304*/ 	.word	0xffffffff


	//   ....[54]....
        /*0308*/ 	.word	0xffffffff


	//   ....[55]....
        /*030c*/ 	.word	0xffffffff


	//   ....[56]....
        /*0310*/ 	.word	0xffffffff


	//   ....[57]....
        /*0314*/ 	.word	0xffffffff


	//   ....[58]....
        /*0318*/ 	.word	0xffffffff


	//   ....[59]....
        /*031c*/ 	.word	0xffffffff


	//   ....[60]....
        /*0320*/ 	.word	0xffffffff


	//   ....[61]....
        /*0324*/ 	.word	0xffffffff


	//   ....[62]....
        /*0328*/ 	.word	0xffffffff


	//   ....[63]....
        /*032c*/ 	.word	0xffffffff


	//   ....[64]....
        /*0330*/ 	.word	0xffffffff


	//   ....[65]....
        /*0334*/ 	.word	0xffffffff


	//   ....[66]....
        /*0338*/ 	.word	0xffffffff


	//   ....[67]....
        /*033c*/ 	.word	0xffffffff


	//   ....[68]....
        /*0340*/ 	.word	0xffffffff


	//   ....[69]....
        /*0344*/ 	.word	0xffffffff


	//   ....[70]....
        /*0348*/ 	.word	0xffffffff


	//   ....[71]....
        /*034c*/ 	.word	0xffffffff


	//   ....[72]....
        /*0350*/ 	.word	0xffffffff


	//   ....[73]....
        /*0354*/ 	.word	0xffffffff


	//   ....[74]....
        /*0358*/ 	.word	0xffffffff


	//   ....[75]....
        /*035c*/ 	.word	0xffffffff


	//   ....[76]....
        /*0360*/ 	.word	0xffffffff


	//   ....[77]....
        /*0364*/ 	.word	0xffffffff


	//   ....[78]....
        /*0368*/ 	.word	0xffffffff


	//   ....[79]....
        /*036c*/ 	.word	0xffffffff


	//   ....[80]....
        /*0370*/ 	.word	0xffffffff


	//   ....[81]....
        /*0374*/ 	.word	0xffffffff


	//   ....[82]....
        /*0378*/ 	.word	0xffffffff


	//   ....[83]....
        /*037c*/ 	.word	0xffffffff


	//   ....[84]....
        /*0380*/ 	.word	0xffffffff


	//   ....[85]....
        /*0384*/ 	.word	0xffffffff


	//   ....[86]....
        /*0388*/ 	.word	0xffffffff


	//   ....[87]....
        /*038c*/ 	.word	0xffffffff


	//   ....[88]....
        /*0390*/ 	.word	0xffffffff


	//   ....[89]....
        /*0394*/ 	.word	0xffffffff


	//   ....[90]....
        /*0398*/ 	.word	0xffffffff


	//   ....[91]....
        /*039c*/ 	.word	0xffffffff


	//   ....[92]....
        /*03a0*/ 	.word	0xffffffff


	//   ....[93]....
        /*03a4*/ 	.word	0xffffffff


	//   ....[94]....
        /*03a8*/ 	.word	0xffffffff


	//   ....[95]....
        /*03ac*/ 	.word	0xffffffff


	//   ....[96]....
        /*03b0*/ 	.word	0xffffffff


	//   ....[97]....
        /*03b4*/ 	.word	0xffffffff


	//   ....[98]....
        /*03b8*/ 	.word	0xffffffff


	//   ....[99]....
        /*03bc*/ 	.word	0xffffffff


	//   ....[100]....
        /*03c0*/ 	.word	0xffffffff


	//   ....[101]....
        /*03c4*/ 	.word	0xffffffff


	//   ....[102]....
        /*03c8*/ 	.word	0xffffffff


	//   ....[103]....
        /*03cc*/ 	.word	0xffffffff


	//   ....[104]....
        /*03d0*/ 	.word	0xffffffff


	//   ....[105]....
        /*03d4*/ 	.word	0xffffffff


	//   ....[106]....
        /*03d8*/ 	.word	0xffffffff


	//   ....[107]....
        /*03dc*/ 	.word	0xffffffff


	//   ....[108]....
        /*03e0*/ 	.word	0xffffffff


	//   ....[109]....
        /*03e4*/ 	.word	0xffffffff


	//   ....[110]....
        /*03e8*/ 	.word	0xffffffff


	//   ....[111]....
        /*03ec*/ 	.word	0xffffffff


	//   ....[112]....
        /*03f0*/ 	.word	0xffffffff


	//   ....[113]....
        /*03f4*/ 	.word	0xffffffff


	//   ....[114]....
        /*03f8*/ 	.word	0xffffffff


	//   ....[115]....
        /*03fc*/ 	.word	0xffffffff


	//   ....[116]....
        /*0400*/ 	.word	0xffffffff


	//   ....[117]....
        /*0404*/ 	.word	0xffffffff


	//   ....[118]....
        /*0408*/ 	.word	0xffffffff


	//   ....[119]....
        /*040c*/ 	.word	0xffffffff


	//   ....[120]....
        /*0410*/ 	.word	0xffffffff


	//   ....[121]....
        /*0414*/ 	.word	0xffffffff


	//   ....[122]....
        /*0418*/ 	.word	0xffffffff


	//   ....[123]....
        /*041c*/ 	.word	0xffffffff


	//   ....[124]....
        /*0420*/ 	.word	0xffffffff


	//   ....[125]....
        /*0424*/ 	.word	0xffffffff


	//   ....[126]....
        /*0428*/ 	.word	0xffffffff


	//   ....[127]....
        /*042c*/ 	.word	0xffffffff


	//   ....[128]....
        /*0430*/ 	.word	0xffffffff


	//   ....[129]....
        /*0434*/ 	.word	0xffffffff


	//   ....[130]....
        /*0438*/ 	.word	0xffffffff


	//   ....[131]....
        /*043c*/ 	.word	0xffffffff


	//   ....[132]....
        /*0440*/ 	.word	0xffffffff


	//   ....[133]....
        /*0444*/ 	.word	0xffffffff


	//   ....[134]....
        /*0448*/ 	.word	0xffffffff


	//   ....[135]....
        /*044c*/ 	.word	0xffffffff


	//   ....[136]....
        /*0450*/ 	.word	0xffffffff


	//   ....[137]....
        /*0454*/ 	.word	0xffffffff


	//   ....[138]....
        /*0458*/ 	.word	0xffffffff


	//   ....[139]....
        /*045c*/ 	.word	0xffffffff


	//   ....[140]....
        /*0460*/ 	.word	0xffffffff


	//   ....[141]....
        /*0464*/ 	.word	0xffffffff


	//   ....[142]....
        /*0468*/ 	.word	0xffffffff


	//   ....[143]....
        /*046c*/ 	.word	0xffffffff


	//   ....[144]....
        /*0470*/ 	.word	0xffffffff


	//   ....[145]....
        /*0474*/ 	.word	0xffffffff


	//   ....[146]....
        /*0478*/ 	.word	0xffffffff


	//   ....[147]....
        /*047c*/ 	.word	0xffffffff


	//   ....[148]....
        /*0480*/ 	.word	0xffffffff


	//   ....[149]....
        /*0484*/ 	.word	0xffffffff


	//   ....[150]....
        /*0488*/ 	.word	0xffffffff


	//   ....[151]....
        /*048c*/ 	.word	0xffffffff


	//   ....[152]....
        /*0490*/ 	.word	0xffffffff


	//   ....[153]....
        /*0494*/ 	.word	0xffffffff


	//   ....[154]....
        /*0498*/ 	.word	0xffffffff


	//   ....[155]....
        /*049c*/ 	.word	0xffffffff


	//   ....[156]....
        /*04a0*/ 	.word	0xffffffff


	//   ....[157]....
        /*04a4*/ 	.word	0xffffffff


	//   ....[158]....
        /*04a8*/ 	.word	0xffffffff


	//   ....[159]....
        /*04ac*/ 	.word	0xffffffff


	//   ....[160]....
        /*04b0*/ 	.word	0xffffffff


	//   ....[161]....
        /*04b4*/ 	.word	0xffffffff


	//   ....[162]....
        /*04b8*/ 	.word	0xffffffff


	//   ....[163]....
        /*04bc*/ 	.word	0xffffffff


	//   ....[164]....
        /*04c0*/ 	.word	0xffffffff


	//   ....[165]....
        /*04c4*/ 	.word	0xffffffff


	//   ....[166]....
        /*04c8*/ 	.word	0xffffffff


	//   ....[167]....
        /*04cc*/ 	.word	0xffffffff


	//   ....[168]....
        /*04d0*/ 	.word	0xffffffff


	//   ....[169]....
        /*04d4*/ 	.word	0xffffffff


	//   ....[170]....
        /*04d8*/ 	.word	0xffffffff


	//   ....[171]....
        /*04dc*/ 	.word	0xffffffff


	//   ....[172]....
        /*04e0*/ 	.word	0xffffffff


	//   ....[173]....
        /*04e4*/ 	.word	0xffffffff


	//   ....[174]....
        /*04e8*/ 	.word	0xffffffff


	//   ....[175]....
        /*04ec*/ 	.word	0xffffffff


	//   ....[176]....
        /*04f0*/ 	.word	0xffffffff


	//   ....[177]....
        /*04f4*/ 	.word	0xffffffff


	//   ....[178]....
        /*04f8*/ 	.word	0xffffffff


	//   ....[179]....
        /*04fc*/ 	.word	0xffffffff


	//   ....[180]....
        /*0500*/ 	.word	0xffffffff


	//   ....[181]....
        /*0504*/ 	.word	0xffffffff


	//   ....[182]....
        /*0508*/ 	.word	0xffffffff


	//   ....[183]....
        /*050c*/ 	.word	0xffffffff


	//   ....[184]....
        /*0510*/ 	.word	0xffffffff


	//   ....[185]....
        /*0514*/ 	.word	0xffffffff


	//   ....[186]....
        /*0518*/ 	.word	0xffffffff


	//   ....[187]....
        /*051c*/ 	.word	0xffffffff


	//   ....[188]....
        /*0520*/ 	.word	0xffffffff


	//   ....[189]....
        /*0524*/ 	.word	0xffffffff


	//   ....[190]....
        /*0528*/ 	.word	0xffffffff


	//   ....[191]....
        /*052c*/ 	.word	0xffffffff


	//   ....[192]....
        /*0530*/ 	.word	0xffffffff


	//   ....[193]....
        /*0534*/ 	.word	0xffffffff


	//   ....[194]....
        /*0538*/ 	.word	0xffffffff


	//   ....[195]....
        /*053c*/ 	.word	0xffffffff


	//   ....[196]....
        /*0540*/ 	.word	0xffffffff


	//   ....[197]....
        /*0544*/ 	.word	0xffffffff


	//   ....[198]....
        /*0548*/ 	.word	0xffffffff


	//   ....[199]....
        /*054c*/ 	.word	0xffffffff


	//   ....[200]....
        /*0550*/ 	.word	0xffffffff


	//   ....[201]....
        /*0554*/ 	.word	0xffffffff


	//   ....[202]....
        /*0558*/ 	.word	0xffffffff


	//   ....[203]....
        /*055c*/ 	.word	0xffffffff


	//   ....[204]....
        /*0560*/ 	.word	0xffffffff


	//   ....[205]....
        /*0564*/ 	.word	0xffffffff


	//   ....[206]....
        /*0568*/ 	.word	0xffffffff


	//   ....[207]....
        /*056c*/ 	.word	0xffffffff


	//   ....[208]....
        /*0570*/ 	.word	0xffffffff


	//   ....[209]....
        /*0574*/ 	.word	0xffffffff


	//   ....[210]....
        /*0578*/ 	.word	0xffffffff


	//   ....[211]....
        /*057c*/ 	.word	0xffffffff


	//   ....[212]....
        /*0580*/ 	.word	0xffffffff


	//   ....[213]....
        /*0584*/ 	.word	0xffffffff


	//   ....[214]....
        /*0588*/ 	.word	0xffffffff


	//   ....[215]....
        /*058c*/ 	.word	0xffffffff


	//   ....[216]....
        /*0590*/ 	.word	0xffffffff


	//   ....[217]....
        /*0594*/ 	.word	0xffffffff


	//   ....[218]....
        /*0598*/ 	.word	0xffffffff


	//   ....[219]....
        /*059c*/ 	.word	0xffffffff


	//   ....[220]....
        /*05a0*/ 	.word	0xffffffff


	//   ....[221]....
        /*05a4*/ 	.word	0xffffffff


	//   ....[222]....
        /*05a8*/ 	.word	0xffffffff


	//   ....[223]....
        /*05ac*/ 	.word	0xffffffff


	//   ....[224]....
        /*05b0*/ 	.word	0xffffffff


	//   ....[225]....
        /*05b4*/ 	.word	0xffffffff


	//   ....[226]....
        /*05b8*/ 	.word	0xffffffff


	//   ....[227]....
        /*05bc*/ 	.word	0xffffffff


	//   ....[228]....
        /*05c0*/ 	.word	0xffffffff


	//   ....[229]....
        /*05c4*/ 	.word	0xffffffff


	//   ....[230]....
        /*05c8*/ 	.word	0xffffffff


	//   ....[231]....
        /*05cc*/ 	.word	0xffffffff


	//   ....[232]....
        /*05d0*/ 	.word	0xffffffff


	//   ....[233]....
        /*05d4*/ 	.word	0xffffffff


	//   ....[234]....
        /*05d8*/ 	.word	0xffffffff


	//   ....[235]....
        /*05dc*/ 	.word	0xffffffff


	//   ....[236]....
        /*05e0*/ 	.word	0xffffffff


	//   ....[237]....
        /*05e4*/ 	.word	0xffffffff


	//   ....[238]....
        /*05e8*/ 	.word	0xffffffff


	//   ....[239]....
        /*05ec*/ 	.word	0xffffffff


	//   ....[240]....
        /*05f0*/ 	.word	0xffffffff


	//   ....[241]....
        /*05f4*/ 	.word	0xffffffff


	//   ....[242]....
        /*05f8*/ 	.word	0xffffffff


	//   ....[243]....
        /*05fc*/ 	.word	0xffffffff


	//   ....[244]....
        /*0600*/ 	.word	0xffffffff


	//   ....[245]....
        /*0604*/ 	.word	0xffffffff


	//   ....[246]....
        /*0608*/ 	.word	0xffffffff


	//   ....[247]....
        /*060c*/ 	.word	0xffffffff


	//   ....[248]....
        /*0610*/ 	.word	0xffffffff


	//   ....[249]....
        /*0614*/ 	.word	0xffffffff


	//   ....[250]....
        /*0618*/ 	.word	0xffffffff


	//   ....[251]....
        /*061c*/ 	.word	0xffffffff


	//   ....[252]....
        /*0620*/ 	.word	0xffffffff


	//   ....[253]....
        /*0624*/ 	.word	0xffffffff


	//   ....[254]....
        /*0628*/ 	.word	0xffffffff


	//   ....[255]....
        /*062c*/ 	.word	0xffffffff


	//   ....[0]....
        /*0630*/ 	.word	0xffffffff


	//   ....[1]....
        /*0634*/ 	.word	0xffffffff


	//   ....[2]....
        /*0638*/ 	.word	0xffffffff


	//   ....[3]....
        /*063c*/ 	.word	0xffffffff


	//   ....[4]....
        /*0640*/ 	.word	0xffffffff


	//   ....[5]....
        /*0644*/ 	.word	0xffffffff


	//   ....[6]....
        /*0648*/ 	.word	0xffffffff


	//   ....[7]....
        /*064c*/ 	.word	0xffffffff


	//   ....[8]....
        /*0650*/ 	.word	0xffffffff


	//   ....[9]....
        /*0654*/ 	.word	0xffffffff


	//   ....[10]....
        /*0658*/ 	.word	0xffffffff


	//   ....[11]....
        /*065c*/ 	.word	0xffffffff


	//   ....[12]....
        /*0660*/ 	.word	0xffffffff


	//   ....[13]....
        /*0664*/ 	.word	0xffffffff


	//   ....[14]....
        /*0668*/ 	.word	0xffffffff


	//   ....[15]....
        /*066c*/ 	.word	0xffffffff


	//   ....[16]....
        /*0670*/ 	.word	0xffffffff


	//----- nvinfo : EIATTR_COOP_GROUP_INSTR_OFFSETS
	.align		4
.L_164:
        /*0674*/ 	.byte	0x04, 0x28
        /*0676*/ 	.short	(.L_166 - .L_165)


	//   ....[0]....
.L_165:
        /*0678*/ 	.word	0x000000a0


	//   ....[1]....
        /*067c*/ 	.word	0x00002a10


	//   ....[2]....
        /*0680*/ 	.word	0x00002a60


	//   ....[3]....
        /*0684*/ 	.word	0x00003250


	//   ....[4]....
        /*0688*/ 	.word	0x00003270


	//   ....[5]....
        /*068c*/ 	.word	0x000039e0


	//   ....[6]....
        /*0690*/ 	.word	0x000039f0


	//   ....[7]....
        /*0694*/ 	.word	0x00004290


	//   ....[8]....
        /*0698*/ 	.word	0x00004300


	//   ....[9]....
        /*069c*/ 	.word	0x00004e70


	//   ....[10]....
        /*06a0*/ 	.word	0x00004ea0


	//   ....[11]....
        /*06a4*/ 	.word	0x000055e0


	//   ....[12]....
        /*06a8*/ 	.word	0x00005600


	//   ....[13]....
        /*06ac*/ 	.word	0x00005d60


	//   ....[14]....
        /*06b0*/ 	.word	0x00005d90


	//   ....[15]....
        /*06b4*/ 	.word	0x00005ed0


	//   ....[16]....
        /*06b8*/ 	.word	0x00005f00


	//   ....[17]....
        /*06bc*/ 	.word	0x00005ff0


	//   ....[18]....
        /*06c0*/ 	.word	0x00006010


	//   ....[19]....
        /*06c4*/ 	.word	0x00006740


	//   ....[20]....
        /*06c8*/ 	.word	0x00006760


	//   ....[21]....
        /*06cc*/ 	.word	0x00006850


	//   ....[22]....
        /*06d0*/ 	.word	0x00006880


	//   ....[23]....
        /*06d4*/ 	.word	0x00006970


	//   ....[24]....
        /*06d8*/ 	.word	0x000069a0


	//   ....[25]....
        /*06dc*/ 	.word	0x00007c60


	//   ....[26]....
        /*06e0*/ 	.word	0x00007cb0


	//   ....[27]....
        /*06e4*/ 	.word	0x00007e60


	//   ....[28]....
        /*06e8*/ 	.word	0x00007e90


	//   ....[29]....
        /*06ec*/ 	.word	0x00007f20


	//   ....[30]....
        /*06f0*/ 	.word	0x00007f50


	//   ....[31]....
        /*06f4*/ 	.word	0x00007fe0


	//   ....[32]....
        /*06f8*/ 	.word	0x00008010


	//   ....[33]....
        /*06fc*/ 	.word	0x000080a0


	//   ....[34]....
        /*0700*/ 	.word	0x000080d0


	//   ....[35]....
        /*0704*/ 	.word	0x00008160


	//   ....[36]....
        /*0708*/ 	.word	0x00008190


	//   ....[37]....
        /*070c*/ 	.word	0x00008220


	//   ....[38]....
        /*0710*/ 	.word	0x00008250


	//   ....[39]....
        /*0714*/ 	.word	0x000082d0


	//   ....[40]....
        /*0718*/ 	.word	0x00008310


	//   ....[41]....
        /*071c*/ 	.word	0x00008730


	//   ....[42]....
        /*0720*/ 	.word	0x00008750


	//   ....[43]....
        /*0724*/ 	.word	0x00008760


	//   ....[44]....
        /*0728*/ 	.word	0x00008770


	//   ....[45]....
        /*072c*/ 	.word	0x00008790


	//   ....[46]....
        /*0730*/ 	.word	0x000087a0


	//   ....[47]....
        /*0734*/ 	.word	0x000087b0


	//   ....[48]....
        /*0738*/ 	.word	0x000087d0


	//   ....[49]....
        /*073c*/ 	.word	0x000087f0


	//   ....[50]....
        /*0740*/ 	.word	0x00008810


	//   ....[51]....
        /*0744*/ 	.word	0x00008840


	//   ....[52]....
        /*0748*/ 	.word	0x00008850


	//   ....[53]....
        /*074c*/ 	.word	0x00008cf0


	//   ....[54]....
        /*0750*/ 	.word	0x00008d10


	//   ....[55]....
        /*0754*/ 	.word	0x00008d20


	//   ....[56]....
        /*0758*/ 	.word	0x00008d30


	//   ....[57]....
        /*075c*/ 	.word	0x00008ea0


	//   ....[58]....
        /*0760*/ 	.word	0x00008f60


	//   ....[59]....
        /*0764*/ 	.word	0x00008fa0


	//   ....[60]....
        /*0768*/ 	.word	0x00008fe0


	//   ....[61]....
        /*076c*/ 	.word	0x00009180


	//   ....[62]....
        /*0770*/ 	.word	0x00009240


	//   ....[63]....
        /*0774*/ 	.word	0x00009280


	//   ....[64]....
        /*0778*/ 	.word	0x000092c0


	//   ....[65]....
        /*077c*/ 	.word	0x00009480


	//   ....[66]....
        /*0780*/ 	.word	0x00009540


	//   ....[67]....
        /*0784*/ 	.word	0x00009580


	//   ....[68]....
        /*0788*/ 	.word	0x000095c0


	//   ....[69]....
        /*078c*/ 	.word	0x0000b2a0


	//   ....[70]....
        /*0790*/ 	.word	0x0000b2c0


	//   ....[71]....
        /*0794*/ 	.word	0x0000b2f0


	//   ....[72]....
        /*0798*/ 	.word	0x0000b300


	//   ....[73]....
        /*079c*/ 	.word	0x0000b3e0


	//   ....[74]....
        /*07a0*/ 	.word	0x0000b420


	//   ....[75]....
        /*07a4*/ 	.word	0x0000b440


	//   ....[76]....
        /*07a8*/ 	.word	0x0000b450


	//   ....[77]....
        /*07ac*/ 	.word	0x0000b640


	//   ....[78]....
        /*07b0*/ 	.word	0x0000b680


	//   ....[79]....
        /*07b4*/ 	.word	0x0000b6a0


	//   ....[80]....
        /*07b8*/ 	.word	0x0000b6b0


	//   ....[81]....
        /*07bc*/ 	.word	0x0000b830


	//   ....[82]....
        /*07c0*/ 	.word	0x0000b870


	//   ....[83]....
        /*07c4*/ 	.word	0x0000b8b0


	//   ....[84]....
        /*07c8*/ 	.word	0x0000b8d0


	//   ....[85]....
        /*07cc*/ 	.word	0x0000d990


	//   ....[86]....
        /*07d0*/ 	.word	0x0000d9a0


	//   ....[87]....
        /*07d4*/ 	.word	0x0000d9b0


	//   ....[88]....
        /*07d8*/ 	.word	0x0000da70


	//   ....[89]....
        /*07dc*/ 	.word	0x0000da80


	//   ....[90]....
        /*07e0*/ 	.word	0x0000db20


	//   ....[91]....
        /*07e4*/ 	.word	0x0000db70


	//   ....[92]....
        /*07e8*/ 	.word	0x0000db80


	//   ....[93]....
        /*07ec*/ 	.word	0x0000dba0


	//   ....[94]....
        /*07f0*/ 	.word	0x0000dc20


	//   ....[95]....
        /*07f4*/ 	.word	0x0000dc70


	//   ....[96]....
        /*07f8*/ 	.word	0x0000dcc0


	//   ....[97]....
        /*07fc*/ 	.word	0x0000e5c0


	//   ....[98]....
        /*0800*/ 	.word	0x0000e5d0


	//   ....[99]....
        /*0804*/ 	.word	0x0000e5e0


	//   ....[100]....
        /*0808*/ 	.word	0x0000e5f0


	//   ....[101]....
        /*080c*/ 	.word	0x0000e600


	//   ....[102]....
        /*0810*/ 	.word	0x0000e610


	//   ....[103]....
        /*0814*/ 	.word	0x0000e620


	//   ....[104]....
        /*0818*/ 	.word	0x0000e630


	//   ....[105]....
        /*081c*/ 	.word	0x0000e650


	//   ....[106]....
        /*0820*/ 	.word	0x0000e680


	//   ....[107]....
        /*0824*/ 	.word	0x0000e6a0


	//   ....[108]....
        /*0828*/ 	.word	0x0000e6c0


	//   ....[109]....
        /*082c*/ 	.word	0x0000e9b0


	//   ....[110]....
        /*0830*/ 	.word	0x0000ec10


	//   ....[111]....
        /*0834*/ 	.word	0x0000ede0


	//   ....[112]....
        /*0838*/ 	.word	0x0000f850


	//   ....[113]....
        /*083c*/ 	.word	0x00010d70


	//   ....[114]....
        /*0840*/ 	.word	0x00010e20


	//   ....[115]....
        /*0844*/ 	.word	0x000114b0


	//   ....[116]....
        /*0848*/ 	.word	0x00011520


	//   ....[117]....
        /*084c*/ 	.word	0x00011ab0


	//   ....[118]....
        /*0850*/ 	.word	0x00011b00


	//   ....[119]....
        /*0854*/ 	.word	0x00011b40


	//   ....[120]....
        /*0858*/ 	.word	0x00011b80


	//   ....[121]....
        /*085c*/ 	.word	0x00014590


	//   ....[122]....
        /*0860*/ 	.word	0x000145a0


	//   ....[123]....
        /*0864*/ 	.word	0x000145b0


	//   ....[124]....
        /*0868*/ 	.word	0x000145c0


	//   ....[125]....
        /*086c*/ 	.word	0x000145d0


	//   ....[126]....
        /*0870*/ 	.word	0x000145e0


	//   ....[127]....
        /*0874*/ 	.word	0x000145f0


	//   ....[128]....
        /*0878*/ 	.word	0x00014600


	//   ....[129]....
        /*087c*/ 	.word	0x00014610


	//   ....[130]....
        /*0880*/ 	.word	0x00014620


	//   ....[131]....
        /*0884*/ 	.word	0x00014630


	//   ....[132]....
        /*0888*/ 	.word	0x00014640


	//   ....[133]....
        /*088c*/ 	.word	0x000150e0


	//   ....[134]....
        /*0890*/ 	.word	0x000150f0


	//   ....[135]....
        /*0894*/ 	.word	0x00015100


	//   ....[136]....
        /*0898*/ 	.word	0x00015110


	//   ....[137]....
        /*089c*/ 	.word	0x00015120


	//   ....[138]....
        /*08a0*/ 	.word	0x00015130


	//   ....[139]....
        /*08a4*/ 	.word	0x00015140


	//   ....[140]....
        /*08a8*/ 	.word	0x00015160


	//   ....[141]....
        /*08ac*/ 	.word	0x00015180


	//   ....[142]....
        /*08b0*/ 	.word	0x000151c0


	//   ....[143]....
        /*08b4*/ 	.word	0x000151e0


	//   ....[144]....
        /*08b8*/ 	.word	0x00015200


	//   ....[145]....
        /*08bc*/ 	.word	0x000153a0


	//   ....[146]....
        /*08c0*/ 	.word	0x000155b0


	//   ....[147]....
        /*08c4*/ 	.word	0x000157a0


	//   ....[148]....
        /*08c8*/ 	.word	0x00016870


	//   ....[149]....
        /*08cc*/ 	.word	0x00017910


	//   ....[150]....
        /*08d0*/ 	.word	0x00017b50


	//   ....[151]....
        /*08d4*/ 	.word	0x00017bf0


	//   ....[152]....
        /*08d8*/ 	.word	0x00017eb0


	//   ....[153]....
        /*08dc*/ 	.word	0x00017f10


	//   ....[154]....
        /*08e0*/ 	.word	0x00018090


	//   ....[155]....
        /*08e4*/ 	.word	0x00018400


	//   ....[156]....
        /*08e8*/ 	.word	0x00018580


	//   ....[157]....
        /*08ec*/ 	.word	0x0001ae70


	//   ....[158]....
        /*08f0*/ 	.word	0x0001ae80


	//   ....[159]....
        /*08f4*/ 	.word	0x0001ae90


	//   ....[160]....
        /*08f8*/ 	.word	0x0001aea0


	//   ....[161]....
        /*08fc*/ 	.word	0x0001aeb0


	//   ....[162]....
        /*0900*/ 	.word	0x0001aec0


	//   ....[163]....
        /*0904*/ 	.word	0x0001aed0


	//   ....[164]....
        /*0908*/ 	.word	0x0001aee0


	//   ....[165]....
        /*090c*/ 	.word	0x0001aef0


	//   ....[166]....
        /*0910*/ 	.word	0x0001af00


	//   ....[167]....
        /*0914*/ 	.word	0x0001af10


	//   ....[168]....
        /*0918*/ 	.word	0x0001af20


	//   ....[169]....
        /*091c*/ 	.word	0x0001b9c0


	//   ....[170]....
        /*0920*/ 	.word	0x0001b9d0


	//   ....[171]....
        /*0924*/ 	.word	0x0001b9e0


	//   ....[172]....
        /*0928*/ 	.word	0x0001b9f0


	//   ....[173]....
        /*092c*/ 	.word	0x0001ba00


	//   ....[174]....
        /*0930*/ 	.word	0x0001ba10


	//   ....[175]....
        /*0934*/ 	.word	0x0001ba20


	//   ....[176]....
        /*0938*/ 	.word	0x0001ba30


	//   ....[177]....
        /*093c*/ 	.word	0x0001ba50


	//   ....[178]....
        /*0940*/ 	.word	0x0001ba80


	//   ....[179]....
        /*0944*/ 	.word	0x0001bac0


	//   ....[180]....
        /*0948*/ 	.word	0x0001bae0


	//   ....[181]....
        /*094c*/ 	.word	0x0001c060


	//   ....[182]....
        /*0950*/ 	.word	0x0001c100


	//   ....[183]....
        /*0954*/ 	.word	0x0001c180


	//   ....[184]....
        /*0958*/ 	.word	0x0001c210


	//   ....[185]....
        /*095c*/ 	.word	0x0001c250


	//   ....[186]....
        /*0960*/ 	.word	0x0001c280


	//   ....[187]....
        /*0964*/ 	.word	0x0001c440


	//   ....[188]....
        /*0968*/ 	.word	0x0001c800


	//   ....[189]....
        /*096c*/ 	.word	0x0001e7e0


	//   ....[190]....
        /*0970*/ 	.word	0x0001e7f0


	//   ....[191]....
        /*0974*/ 	.word	0x0001e810


	//   ....[192]....
        /*0978*/ 	.word	0x0001e830


	//   ....[193]....
        /*097c*/ 	.word	0x0001e850


	//   ....[194]....
        /*0980*/ 	.word	0x0001e860


	//   ....[195]....
        /*0984*/ 	.word	0x0001e880


	//   ....[196]....
        /*0988*/ 	.word	0x0001e8a0


	//   ....[197]....
        /*098c*/ 	.word	0x0001e8e0


	//   ....[198]....
        /*0990*/ 	.word	0x0001e900


	//   ....[199]....
        /*0994*/ 	.word	0x0001e910


	//   ....[200]....
        /*0998*/ 	.word	0x0001e930


	//   ....[201]....
        /*099c*/ 	.word	0x0001f330


	//   ....[202]....
        /*09a0*/ 	.word	0x0001f340


	//   ....[203]....
        /*09a4*/ 	.word	0x0001f350


	//   ....[204]....
        /*09a8*/ 	.word	0x0001f360


	//   ....[205]....
        /*09ac*/ 	.word	0x0001f370


	//   ....[206]....
        /*09b0*/ 	.word	0x0001f380


	//   ....[207]....
        /*09b4*/ 	.word	0x0001f390


	//   ....[208]....
        /*09b8*/ 	.word	0x0001f3b0


	//   ....[209]....
        /*09bc*/ 	.word	0x0001f3d0


	//   ....[210]....
        /*09c0*/ 	.word	0x0001f410


	//   ....[211]....
        /*09c4*/ 	.word	0x0001f430


	//   ....[212]....
        /*09c8*/ 	.word	0x0001f450


	//   ....[213]....
        /*09cc*/ 	.word	0x0001f600


	//   ....[214]....
        /*09d0*/ 	.word	0x0001f800


	//   ....[215]....
        /*09d4*/ 	.word	0x0001f9f0


	//   ....[216]....
        /*09d8*/ 	.word	0x00020ca0


	//   ....[217]....
        /*09dc*/ 	.word	0x00021c70


	//   ....[218]....
        /*09e0*/ 	.word	0x00021eb0


	//   ....[219]....
        /*09e4*/ 	.word	0x00021f40


	//   ....[220]....
        /*09e8*/ 	.word	0x000221c0


	//   ....[221]....
        /*09ec*/ 	.word	0x00022220


	//   ....[222]....
        /*09f0*/ 	.word	0x00022390


	//   ....[223]....
        /*09f4*/ 	.word	0x000226a0


	//   ....[224]....
        /*09f8*/ 	.word	0x00022820


	//   ....[225]....
        /*09fc*/ 	.word	0x00024af0


	//   ....[226]....
        /*0a00*/ 	.word	0x00024b00


	//   ....[227]....
        /*0a04*/ 	.word	0x00024b10


	//   ....[228]....
        /*0a08*/ 	.word	0x00024b20


	//   ....[229]....
        /*0a0c*/ 	.word	0x00024b50


	//   ....[230]....
        /*0a10*/ 	.word	0x00024b70


	//   ....[231]....
        /*0a14*/ 	.word	0x00024b90


	//   ....[232]....
        /*0a18*/ 	.word	0x00024ba0


	//   ....[233]....
        /*0a1c*/ 	.word	0x00026070


	//   ....[234]....
        /*0a20*/ 	.word	0x000260a0


	//   ....[235]....
        /*0a24*/ 	.word	0x000260d0


	//   ....[236]....
        /*0a28*/ 	.word	0x00026100


	//   ....[237]....
        /*0a2c*/ 	.word	0x00026140


	//   ....[238]....
        /*0a30*/ 	.word	0x00026170


	//   ....[239]....
        /*0a34*/ 	.word	0x000261b0


	//   ....[240]....
        /*0a38*/ 	.word	0x000261d0


	//   ....[241]....
        /*0a3c*/ 	.word	0x00026280


	//   ....[242]....
        /*0a40*/ 	.word	0x000262a0


	//   ....[243]....
        /*0a44*/ 	.word	0x000262d0


	//   ....[244]....
        /*0a48*/ 	.word	0x00026300


	//   ....[245]....
        /*0a4c*/ 	.word	0x00026330


	//   ....[246]....
        /*0a50*/ 	.word	0x00026380


	//   ....[247]....
        /*0a54*/ 	.word	0x000263b0


	//   ....[248]....
        /*0a58*/ 	.word	0x00026420


	//   ....[249]....
        /*0a5c*/ 	.word	0x000264e0


	//   ....[250]....
        /*0a60*/ 	.word	0x00026500


	//   ....[251]....
        /*0a64*/ 	.word	0x00026530


	//   ....[252]....
        /*0a68*/ 	.word	0x00026540


	//   ....[253]....
        /*0a6c*/ 	.word	0x00026550


	//   ....[254]....
        /*0a70*/ 	.word	0x00026560


	//   ....[255]....
        /*0a74*/ 	.word	0x00026650


	//   ....[0]....
        /*0a78*/ 	.word	0x00026670


	//   ....[1]....
        /*0a7c*/ 	.word	0x00026ee0


	//   ....[2]....
        /*0a80*/ 	.word	0x00026f10


	//   ....[3]....
        /*0a84*/ 	.word	0x00026f40


	//   ....[4]....
        /*0a88*/ 	.word	0x00026f70


	//   ....[5]....
        /*0a8c*/ 	.word	0x00026fa0


	//   ....[6]....
        /*0a90*/ 	.word	0x00026fd0


	//   ....[7]....
        /*0a94*/ 	.word	0x00027000


	//   ....[8]....
        /*0a98*/ 	.word	0x00027020


	//   ....[9]....
        /*0a9c*/ 	.word	0x00027040


	//   ....[10]....
        /*0aa0*/ 	.word	0x00027060


	//   ....[11]....
        /*0aa4*/ 	.word	0x00027070


	//   ....[12]....
        /*0aa8*/ 	.word	0x00027080


	//   ....[13]....
        /*0aac*/ 	.word	0x00027090


	//   ....[14]....
        /*0ab0*/ 	.word	0x000270a0


	//   ....[15]....
        /*0ab4*/ 	.word	0x000270b0


	//   ....[16]....
        /*0ab8*/ 	.word	0x000270e0


	//----- nvinfo : EIATTR_EXIT_INSTR_OFFSETS
	.align		4
.L_166:
        /*0abc*/ 	.byte	0x04, 0x1c
        /*0abe*/ 	.short	(.L_168 - .L_167)


	//   ....[0]....
.L_167:
        /*0ac0*/ 	.word	0x000003b0


	//   ....[1]....
        /*0ac4*/ 	.word	0x00026690


	//   ....[2]....
        /*0ac8*/ 	.word	0x000266d0


	//   ....[3]....
        /*0acc*/ 	.word	0x00027270


	//   ....[4]....
        /*0ad0*/ 	.word	0x000272b0


	//----- nvinfo : EIATTR_CTAIDZ_USED
	.align		4
.L_168:
        /*0ad4*/ 	.byte	0x01, 0x04
	.zero		2


	//----- nvinfo : EIATTR_MAX_THREADS
	.align		4
        /*0ad8*/ 	.byte	0x04, 0x05
        /*0ada*/ 	.short	(.L_170 - .L_169)
.L_169:
        /*0adc*/ 	.word	0x00000080
        /*0ae0*/ 	.word	0x00000001
        /*0ae4*/ 	.word	0x00000001


	//----- nvinfo : EIATTR_CRS_STACK_SIZE
	.align		4
.L_170:
        /*0ae8*/ 	.byte	0x04, 0x1e
        /*0aea*/ 	.short	(.L_172 - .L_171)
.L_171:
        /*0aec*/ 	.word	0x00000000
.L_172:


//--------------------- .nv.info._ZN7cutlass13device_kernelIN5flash19enable_sm80_to_sm89INS1_16FlashAttnFwdSm80INS1_25CollectiveMainloopFwdSm80ILi4ELi1ELb0EN4cute5tupleIJNS5_1CILi128EEENS7_ILi112EEENS7_ILi64EEEEEELi64ENS_6half_tEfNS_4arch4Sm80ELb1ELb0ELb0ELb0ELb1ELb0ELb1ELb0EEENS1_21CollectiveEpilogueFwdINS6_IJS8_SA_S9_EEENS6_IJNS7_ILi1EEESI_SI_EEESC_SE_Li128ELb0ELb1ELb0ELb0EEENS1_30DynamicPersistentTileSchedulerILi128ELi128ELb0ELb1ELb0EEEEEEEEEvNT_6ParamsE --------------------------
	.section	.nv.info._ZN7cutlass13device_kernelIN5flash19enable_sm80_to_sm89INS1_16FlashAttnFwdSm80INS1_25CollectiveMainloopFwdSm80ILi4ELi1ELb0EN4cute5tupleIJNS5_1CILi128EEENS7_ILi112EEENS7_ILi64EEEEEELi64ENS_6half_tEfNS_4arch4Sm80ELb1ELb0ELb0ELb0ELb1ELb0ELb1ELb0EEENS1_21CollectiveEpilogueFwdINS6_IJS8_SA_S9_EEENS6_IJNS7_ILi1EEESI_SI_EEESC_SE_Li128ELb0ELb1ELb0ELb0EEENS1_30DynamicPersistentTileSchedulerILi128ELi128ELb0ELb1ELb0EEEEEEEEEvNT_6ParamsE,"",@"SHT_CUDA_INFO"
	.sectionflags	@""
	.align	4


	//----- nvinfo : EIATTR_CUDA_API_VERSION
	.align		4
        /*0000*/ 	.byte	0x04, 0x37
        /*0002*/ 	.short	(.L_174 - .L_173)
.L_173:
        /*0004*/ 	.word	0x00000082


	//----- nvinfo : EIATTR_SW2861232_WAR
	.align		4
.L_174:
        /*0008*/ 	.byte	0x01, 0x35
	.zero		2


	//----- nvinfo : EIATTR_PARAM_CBANK
	.align		4
        /*000c*/ 	.byte	0x04, 0x0a
        /*000e*/ 	.short	(.L_176 - .L_175)
	.align		4
.L_175:
        /*0010*/ 	.word	index@(.nv.constant0._ZN7cutlass13device_kernelIN5flash19enable_sm80_to_sm89INS1_16FlashAttnFwdSm80INS1_25CollectiveMainloopFwdSm80ILi4ELi1ELb0EN4cute5tupleIJNS5_1CILi128EEENS7_ILi112EEENS7_ILi64EEEEEELi64ENS_6half_tEfNS_4arch4Sm80ELb1ELb0ELb0ELb0ELb1ELb0ELb1ELb0EEENS1_21CollectiveEpilogueFwdINS6_IJS8_SA_S9_EEENS6_IJNS7_ILi1EEESI_SI_EEESC_SE_Li128ELb0ELb1ELb0ELb0EEENS1_30DynamicPersistentTileSchedulerILi128ELi128ELb0ELb1ELb0EEEEEEEEEvNT_6ParamsE)
        /*0014*/ 	.short	0x0160
        /*0016*/ 	.short	0x0428


	//----- nvinfo : EIATTR_CBANK_PARAM_SIZE
	.align		4
.L_176:
        /*0018*/ 	.byte	0x03, 0x19
        /*001a*/ 	.short	0x0428


	//----- nvinfo : EIATTR_KPARAM_INFO
	.align		4
        /*001c*/ 	.byte	0x04, 0x17
        /*001e*/ 	.short	(.L_178 - .L_177)
.L_177:
        /*0020*/ 	.word	0x00000000
        /*0024*/ 	.short	0x0000
        /*0026*/ 	.short	0x0000
        /*0028*/ 	.byte	0x00, 0xf0, 0xa1, 0x10


	//----- nvinfo : EIATTR_MAXREG_COUNT
	.align		4
.L_178:
        /*002c*/ 	.byte	0x03, 0x1b
        /*002e*/ 	.short	0x00ff


	//----- nvinfo : EIATTR_NUM_BARRIERS
	.align		4
        /*0030*/ 	.byte	0x02, 0x4c
        /*0032*/ 	.byte	0x06
	.zero		1


	//----- nvinfo : EIATTR_ANNOTATIONS
	.align		4
        /*0034*/ 	.byte	0x04, 0x55
        /*0036*/ 	.short	(.L_180 - .L_179)


	//   ....[0]....
.L_179:
        /* <DEDUP_REMOVED lines=65> */


	//----- nvinfo : EIATTR_MERCURY_ISA_VERSION
	.align		4
.L_180:
        /*0430*/ 	.byte	0x03, 0x5f
        /*0432*/ 	.short	0x0000


	//----- nvinfo : EIATTR_INT_WARP_WIDE_INSTR_OFFSETS
	.align		4
        /*0434*/ 	.byte	0x04, 0x31
        /*0436*/ 	.short	(.L_182 - .L_181)


	//   ....[0]....
.L_181:
        /*0438*/ 	.word	0x00011ae0


	//   ....[1]....
        /*043c*/ 	.word	0x00011b60


	//----- nvinfo : EIATTR_COOP_GROUP_MASK_REGIDS
	.align		4
.L_182:
        /*0440*/ 	.byte	0x04, 0x29
        /*0442*/ 	.short	(.L_184 - .L_183)


	//   ....[0]....
.L_183:
        /*0444*/ 	.word	0xffffffff


	//   ....[1]....
        /*0448*/ 	.word	0xffffffff


	//   ....[2]....
        /*044c*/ 	.word	0xffffffff


	//   ....[3]....
        /*0450*/ 	.word	0xffffffff


	//   ....[4]....
        /*0454*/ 	.word	0xffffffff


	//   ....[5]....
        /*0458*/ 	.word	0xffffffff


	//   ....[6]....
        /*045c*/ 	.word	0xffffffff


	//   ....[7]....
        /*0460*/ 	.word	0xffffffff


	//   ....[8]....
        /*0464*/ 	.word	0xffffffff


	//   ....[9]....
        /*0468*/ 	.word	0xffffffff


	//   ....[10]....
        /*046c*/ 	.word	0xffffffff


	//   ....[11]....
        /*0470*/ 	.word	0xffffffff


	//   ....[12]....
        /*0474*/ 	.word	0xffffffff


	//   ....[13]....
        /*0478*/ 	.word	0xffffffff


	//   ....[14]....
        /*047c*/ 	.word	0xffffffff


	//   ....[15]....
        /*0480*/ 	.word	0xffffffff


	//   ....[16]....
        /*0484*/ 	.word	0xffffffff


	//   ....[17]....
        /*0488*/ 	.word	0xffffffff


	//   ....[18]....
        /*048c*/ 	.word	0xffffffff


	//   ....[19]....
        /*0490*/ 	.word	0xffffffff


	//   ....[20]....
        /*0494*/ 	.word	0xffffffff


	//   ....[21]....
        /*0498*/ 	.word	0xffffffff


	//   ....[22]....
        /*049c*/ 	.word	0xffffffff


	//   ....[23]....
        /*04a0*/ 	.word	0xffffffff


	//   ....[24]....
        /*04a4*/ 	.word	0xffffffff


	//   ....[25]....
        /*04a8*/ 	.word	0xffffffff


	//   ....[26]....
        /*04ac*/ 	.word	0xffffffff


	//   ....[27]....
        /*04b0*/ 	.word	0xffffffff


	//   ....[28]....
        /*04b4*/ 	.word	0xffffffff


	//   ....[29]....
        /*04b8*/ 	.word	0xffffffff


	//   ....[30]....
        /*04bc*/ 	.word	0xffffffff


	//   ....[31]....
        /*04c0*/ 	.word	0xffffffff


	//   ....[32]....
        /*04c4*/ 	.word	0xffffffff


	//   ....[33]....
        /*04c8*/ 	.word	0xffffffff


	//   ....[34]....
        /*04cc*/ 	.word	0xffffffff


	//   ....[35]....
        /*04d0*/ 	.word	0xffffffff


	//   ....[36]....
        /*04d4*/ 	.word	0xffffffff


	//   ....[37]....
        /*04d8*/ 	.word	0xffffffff


	//   ....[38]....
        /*04dc*/ 	.word	0xffffffff


	//   ....[39]....
        /*04e0*/ 	.word	0xffffffff


	//   ....[40]....
        /*04e4*/ 	.word	0xffffffff


	//   ....[41]....
        /*04e8*/ 	.word	0xffffffff


	//   ....[42]....
        /*04ec*/ 	.word	0xffffffff


	//   ....[43]....
        /*04f0*/ 	.word	0xffffffff


	//   ....[44]....
        /*04f4*/ 	.word	0xffffffff


	//   ....[45]....
        /*04f8*/ 	.word	0xffffffff


	//   ....[46]....
        /*04fc*/ 	.word	0xffffffff


	//   ....[47]....
        /*0500*/ 	.word	0xffffffff


	//   ....[48]....
        /*0504*/ 	.word	0xffffffff


	//   ....[49]....
        /*0508*/ 	.word	0xffffffff


	//   ....[50]....
        /*050c*/ 	.word	0xffffffff


	//   ....[51]....
        /*0510*/ 	.word	0xffffffff


	//   ....[52]....
        /*0514*/ 	.word	0xffffffff


	//   ....[53]....
        /*0518*/ 	.word	0xffffffff


	//   ....[54]....
        /*051c*/ 	.word	0xffffffff


	//   ....[55]....
        /*0520*/ 	.word	0xffffffff


	//   ....[56]....
        /*0524*/ 	.word	0xffffffff


	//   ....[57]....
        /*0528*/ 	.word	0xffffffff


	//   ....[58]....
        /*052c*/ 	.word	0xffffffff


	//   ....[59]....
        /*0530*/ 	.word	0xffffffff


	//   ....[60]....
        /*0534*/ 	.word	0xffffffff


	//   ....[61]....
        /*0538*/ 	.word	0xffffffff


	//   ....[62]....
        /*053c*/ 	.word	0xffffffff


	//   ....[63]....
        /*0540*/ 	.word	0xffffffff


	//   ....[64]....
        /*0544*/ 	.word	0xffffffff


	//   ....[65]....
        /*0548*/ 	.word	0xffffffff


	//   ....[66]....
        /*054c*/ 	.word	0xffffffff


	//   ....[67]....
        /*0550*/ 	.word	0xffffffff


	//   ....[68]....
        /*0554*/ 	.word	0xffffffff


	//   ....[69]....
        /*0558*/ 	.word	0xffffffff


	//   ....[70]....
        /*055c*/ 	.word	0xffffffff


	//   ....[71]....
        /*0560*/ 	.word	0xffffffff


	//   ....[72]....
        /*0564*/ 	.word	0xffffffff


	//   ....[73]....
        /*0568*/ 	.word	0xffffffff


	//   ....[74]....
        /*056c*/ 	.word	0xffffffff


	//   ....[75]....
        /*0570*/ 	.word	0xffffffff


	//   ....[76]....
        /*0574*/ 	.word	0xffffffff


	//   ....[77]....
        /*0578*/ 	.word	0xffffffff


	//   ....[78]....
        /*057c*/ 	.word	0xffffffff


	//   ....[79]....
        /*0580*/ 	.word	0xffffffff


	//   ....[80]....
        /*0584*/ 	.word	0xffffffff


	//   ....[81]....
        /*0588*/ 	.word	0xffffffff


	//   ....[82]....
        /*058c*/ 	.word	0xffffffff


	//   ....[83]....
        /*0590*/ 	.word	0xffffffff


	//   ....[84]....
        /*0594*/ 	.word	0xffffffff


	//   ....[85]....
        /*0598*/ 	.word	0xffffffff


	//   ....[86]....
        /*059c*/ 	.word	0xffffffff


	//   ....[87]....
        /*05a0*/ 	.word	0xffffffff


	//   ....[88]....
        /*05a4*/ 	.word	0xffffffff


	//   ....[89]....
        /*05a8*/ 	.word	0xffffffff


	//   ....[90]....
        /*05ac*/ 	.word	0xffffffff


	//   ....[91]....
        /*05b0*/ 	.word	0xffffffff


	//   ....[92]....
        /*05b4*/ 	.word	0xffffffff


	//   ....[93]....
        /*05b8*/ 	.word	0xffffffff


	//   ....[94]....
        /*05bc*/ 	.word	0xffffffff


	//   ....[95]....
        /*05c0*/ 	.word	0xffffffff


	//   ....[96]....
        /*05c4*/ 	.word	0xffffffff


	//   ....[97]....
        /*05c8*/ 	.word	0xffffffff


	//   ....[98]....
        /*05cc*/ 	.word	0xffffffff


	//   ....[99]....
        /*05d0*/ 	.word	0xffffffff


	//   ....[100]....
        /*05d4*/ 	.word	0xffffffff


	//   ....[101]....
        /*05d8*/ 	.word	0xffffffff


	//   ....[102]....
        /*05dc*/ 	.word	0xffffffff


	//   ....[103]....
        /*05e0*/ 	.word	0xffffffff


	//   ....[104]....
        /*05e4*/ 	.word	0xffffffff


	//   ....[105]....
        /*05e8*/ 	.word	0xffffffff


	//   ....[106]....
        /*05ec*/ 	.word	0xffffffff


	//   ....[107]....
        /*05f0*/ 	.word	0xffffffff


	//   ....[108]....
        /*05f4*/ 	.word	0xffffffff


	//   ....[109]....
        /*05f8*/ 	.word	0xffffffff


	//   ....[110]....
        /*05fc*/ 	.word	0xffffffff


	//   ....[111]....
        /*0600*/ 	.word	0xffffffff


	//   ....[112]....
        /*0604*/ 	.word	0xffffffff


	//   ....[113]....
        /*0608*/ 	.word	0xffffffff


	//   ....[114]....
        /*060c*/ 	.word	0xffffffff


	//   ....[115]....
        /*0610*/ 	.word	0xffffffff


	//   ....[116]....
        /*0614*/ 	.word	0xffffffff


	//   ....[117]....
        /*0618*/ 	.word	0xffffffff


	//   ....[118]....
        /*061c*/ 	.word	0xffffffff


	//   ....[119]....
        /*0620*/ 	.word	0xffffffff


	//   ....[120]....
        /*0624*/ 	.word	0xffffffff


	//   ....[121]....
        /*0628*/ 	.word	0xffffffff


	//   ....[122]....
        /*062c*/ 	.word	0xffffffff


	//   ....[123]....
        /*0630*/ 	.word	0xffffffff


	//   ....[124]....
        /*0634*/ 	.word	0xffffffff


	//   ....[125]....
        /*0638*/ 	.word	0xffffffff


	//   ....[126]....
        /*063c*/ 	.word	0xffffffff


	//   ....[127]....
        /*0640*/ 	.word	0xffffffff


	//   ....[128]....
        /*0644*/ 	.word	0xffffffff


	//   ....[129]....
        /*0648*/ 	.word	0xffffffff


	//   ....[130]....
        /*064c*/ 	.word	0xffffffff


	//   ....[131]....
        /*0650*/ 	.word	0xffffffff


	//   ....[132]....
        /*0654*/ 	.word	0xffffffff


	//   ....[133]....
        /*0658*/ 	.word	0xffffffff


	//   ....[134]....
        /*065c*/ 	.word	0xffffffff


	//   ....[135]....
        /*0660*/ 	.word	0xffffffff


	//   ....[136]....
        /*0664*/ 	.word	0xffffffff


	//   ....[137]....
        /*0668*/ 	.word	0xffffffff


	//   ....[138]....
        /*066c*/ 	.word	0xffffffff


	//   ....[139]....
        /*0670*/ 	.word	0xffffffff


	//   ....[140]....
        /*0674*/ 	.word	0xffffffff


	//   ....[141]....
        /*0678*/ 	.word	0xffffffff


	//   ....[142]....
        /*067c*/ 	.word	0xffffffff


	//   ....[143]....
        /*0680*/ 	.word	0xffffffff


	//   ....[144]....
        /*0684*/ 	.word	0xffffffff


	//   ....[145]....
        /*0688*/ 	.word	0xffffffff


	//   ....[146]....
        /*068c*/ 	.word	0xffffffff


	//   ....[147]....
        /*0690*/ 	.word	0xffffffff


	//   ....[148]....
        /*0694*/ 	.word	0xffffffff


	//   ....[149]....
        /*0698*/ 	.word	0xffffffff


	//   ....[150]....
        /*069c*/ 	.word	0xffffffff


	//   ....[151]....
        /*06a0*/ 	.word	0xffffffff


	//   ....[152]....
        /*06a4*/ 	.word	0xffffffff


	//   ....[153]....
        /*06a8*/ 	.word	0xffffffff


	//   ....[154]....
        /*06ac*/ 	.word	0xffffffff


	//   ....[155]....
        /*06b0*/ 	.word	0xffffffff


	//   ....[156]....
        /*06b4*/ 	.word	0xffffffff


	//   ....[157]....
        /*06b8*/ 	.word	0xffffffff


	//   ....[158]....
        /*06bc*/ 	.word	0xffffffff


	//   ....[159]....
        /*06c0*/ 	.word	0xffffffff


	//   ....[160]....
        /*06c4*/ 	.word	0xffffffff


	//   ....[161]....
        /*06c8*/ 	.word	0xffffffff


	//   ....[162]....
        /*06cc*/ 	.word	0xffffffff


	//   ....[163]....
        /*06d0*/ 	.word	0xffffffff


	//   ....[164]....
        /*06d4*/ 	.word	0xffffffff


	//   ....[165]....
        /*06d8*/ 	.word	0xffffffff


	//   ....[166]....
        /*06dc*/ 	.word	0xffffffff


	//   ....[167]....
        /*06e0*/ 	.word	0xffffffff


	//   ....[168]....
        /*06e4*/ 	.word	0xffffffff


	//   ....[169]....
        /*06e8*/ 	.word	0xffffffff


	//   ....[170]....
        /*06ec*/ 	.word	0xffffffff


	//   ....[171]....
        /*06f0*/ 	.word	0xffffffff


	//   ....[172]....
        /*06f4*/ 	.word	0xffffffff


	//   ....[173]....
        /*06f8*/ 	.word	0xffffffff


	//   ....[174]....
        /*06fc*/ 	.word	0xffffffff


	//   ....[175]....
        /*0700*/ 	.word	0xffffffff


	//   ....[176]....
        /*0704*/ 	.word	0xffffffff


	//   ....[177]....
        /*0708*/ 	.word	0xffffffff


	//   ....[178]....
        /*070c*/ 	.word	0xffffffff


	//   ....[179]....
        /*0710*/ 	.word	0xffffffff


	//   ....[180]....
        /*0714*/ 	.word	0xffffffff


	//   ....[181]....
        /*0718*/ 	.word	0xffffffff


	//   ....[182]....
        /*071c*/ 	.word	0xffffffff


	//   ....[183]....
        /*0720*/ 	.word	0xffffffff


	//   ....[184]....
        /*0724*/ 	.word	0xffffffff


	//   ....[185]....
        /*0728*/ 	.word	0xffffffff


	//   ....[186]....
        /*072c*/ 	.word	0xffffffff


	//   ....[187]....
        /*0730*/ 	.word	0xffffffff


	//   ....[188]....
        /*0734*/ 	.word	0xffffffff


	//   ....[189]....
        /*0738*/ 	.word	0xffffffff


	//   ....[190]....
        /*073c*/ 	.word	0xffffffff


	//   ....[191]....
        /*0740*/ 	.word	0xffffffff


	//   ....[192]....
        /*0744*/ 	.word	0xffffffff


	//   ....[193]....
        /*0748*/ 	.word	0xffffffff


	//   ....[194]....
        /*074c*/ 	.word	0xffffffff


	//   ....[195]....
        /*0750*/ 	.word	0xffffffff


	//   ....[196]....
        /*0754*/ 	.word	0xffffffff


	//   ....[197]....
        /*0758*/ 	.word	0xffffffff


	//   ....[198]....
        /*075c*/ 	.word	0xffffffff


	//   ....[199]....
        /*0760*/ 	.word	0xffffffff


	//   ....[200]....
        /*0764*/ 	.word	0xffffffff


	//   ....[201]....
        /*0768*/ 	.word	0xffffffff


	//   ....[202]....
        /*076c*/ 	.word	0xffffffff


	//   ....[203]....
        /*0770*/ 	.word	0xffffffff


	//   ....[204]....
        /*0774*/ 	.word	0xffffffff


	//   ....[205]....
        /*0778*/ 	.word	0xffffffff


	//   ....[206]....
        /*077c*/ 	.word	0xffffffff


	//   ....[207]....
        /*0780*/ 	.word	0xffffffff


	//   ....[208]....
        /*0784*/ 	.word	0xffffffff


	//   ....[209]....
        /*0788*/ 	.word	0xffffffff


	//   ....[210]....
        /*078c*/ 	.word	0xffffffff


	//   ....[211]....
        /*0790*/ 	.word	0xffffffff


	//   ....[212]....
        /*0794*/ 	.word	0xffffffff


	//   ....[213]....
        /*0798*/ 	.word	0xffffffff


	//   ....[214]....
        /*079c*/ 	.word	0xffffffff


	//   ....[215]....
        /*07a0*/ 	.word	0xffffffff


	//   ....[216]....
        /*07a4*/ 	.word	0xffffffff


	//   ....[217]....
        /*07a8*/ 	.word	0xffffffff


	//   ....[218]....
        /*07ac*/ 	.word	0xffffffff


	//   ....[219]....
        /*07b0*/ 	.word	0xffffffff


	//   ....[220]....
        /*07b4*/ 	.word	0xffffffff


	//   ....[221]....
        /*07b8*/ 	.word	0xffffffff


	//   ....[222]....
        /*07bc*/ 	.word	0xffffffff


	//   ....[223]....
        /*07c0*/ 	.word	0xffffffff


	//   ....[224]....
        /*07c4*/ 	.word	0xffffffff


	//   ....[225]....
        /*07c8*/ 	.word	0xffffffff


	//   ....[226]....
        /*07cc*/ 	.word	0xffffffff


	//   ....[227]....
        /*07d0*/ 	.word	0xffffffff


	//   ....[228]....
        /*07d4*/ 	.word	0xffffffff


	//   ....[229]....
        /*07d8*/ 	.word	0xffffffff


	//   ....[230]....
        /*07dc*/ 	.word	0xffffffff


	//   ....[231]....
        /*07e0*/ 	.word	0xffffffff


	//   ....[232]....
        /*07e4*/ 	.word	0xffffffff


	//   ....[233]....
        /*07e8*/ 	.word	0xffffffff


	//   ....[234]....
        /*07ec*/ 	.word	0xffffffff


	//   ....[235]....
        /*07f0*/ 	.word	0xffffffff


	//   ....[236]....
        /*07f4*/ 	.word	0xffffffff


	//   ....[237]....
        /*07f8*/ 	.word	0xffffffff


	//   ....[238]....
        /*07fc*/ 	.word	0xffffffff


	//   ....[239]....
        /*0800*/ 	.word	0xffffffff


	//   ....[240]....
        /*0804*/ 	.word	0xffffffff


	//   ....[241]....
        /*0808*/ 	.word	0xffffffff


	//   ....[242]....
        /*080c*/ 	.word	0xffffffff


	//   ....[243]....
        /*0810*/ 	.word	0xffffffff


	//   ....[244]....
        /*0814*/ 	.word	0xffffffff


	//   ....[245]....
        /*0818*/ 	.word	0xffffffff


	//   ....[246]....
        /*081c*/ 	.word	0xffffffff


	//   ....[247]....
        /*0820*/ 	.word	0xffffffff


	//   ....[248]....
        /*0824*/ 	.word	0xffffffff


	//   ....[249]....
        /*0828*/ 	.word	0xffffffff


	//   ....[250]....
        /*082c*/ 	.word	0xffffffff


	//   ....[251]....
        /*0830*/ 	.word	0xffffffff


	//   ....[252]....
        /*0834*/ 	.word	0xffffffff


	//   ....[253]....
        /*0838*/ 	.word	0xffffffff


	//   ....[254]....
        /*083c*/ 	.word	0xffffffff


	//   ....[255]....
        /*0840*/ 	.word	0xffffffff


	//   ....[0]....
        /*0844*/ 	.word	0xffffffff


	//   ....[1]....
        /*0848*/ 	.word	0xffffffff


	//   ....[2]....
        /*084c*/ 	.word	0xffffffff


	//   ....[3]....
        /*0850*/ 	.word	0xffffffff


	//   ....[4]....
        /*0854*/ 	.word	0xffffffff


	//   ....[5]....
        /*0858*/ 	.word	0xffffffff


	//   ....[6]....
        /*085c*/ 	.word	0xffffffff


	//   ....[7]....
        /*0860*/ 	.word	0xffffffff


	//   ....[8]....
        /*0864*/ 	.word	0xffffffff


	//   ....[9]....
        /*0868*/ 	.word	0xffffffff


	//   ....[10]....
        /*086c*/ 	.word	0xffffffff


	//   ....[11]....
        /*0870*/ 	.word	0xffffffff


	//   ....[12]....
        /*0874*/ 	.word	0xffffffff


	//   ....[13]....
        /*0878*/ 	.word	0xffffffff


	//   ....[14]....
        /*087c*/ 	.word	0xffffffff


	//   ....[15]....
        /*0880*/ 	.word	0xffffffff


	//   ....[16]....
        /*0884*/ 	.word	0xffffffff


	//   ....[17]....
        /*0888*/ 	.word	0xffffffff


	//   ....[18]....
        /*088c*/ 	.word	0xffffffff


	//   ....[19]....
        /*0890*/ 	.word	0xffffffff


	//   ....[20]....
        /*0894*/ 	.word	0xffffffff


	//   ....[21]....
        /*0898*/ 	.word	0xffffffff


	//   ....[22]....
        /*089c*/ 	.word	0xffffffff


	//   ....[23]....
        /*08a0*/ 	.word	0xffffffff


	//   ....[24]....
        /*08a4*/ 	.word	0xffffffff


	//   ....[25]....
        /*08a8*/ 	.word	0xffffffff


	//   ....[26]....
        /*08ac*/ 	.word	0xffffffff


	//   ....[27]....
        /*08b0*/ 	.word	0xffffffff


	//   ....[28]....
        /*08b4*/ 	.word	0xffffffff


	//   ....[29]....
        /*08b8*/ 	.word	0xffffffff


	//   ....[30]....
        /*08bc*/ 	.word	0xffffffff


	//   ....[31]....
        /*08c0*/ 	.word	0xffffffff


	//   ....[32]....
        /*08c4*/ 	.word	0xffffffff


	//   ....[33]....
        /*08c8*/ 	.word	0xffffffff


	//   ....[34]....
        /*08cc*/ 	.word	0xffffffff


	//   ....[35]....
        /*08d0*/ 	.word	0xffffffff


	//   ....[36]....
        /*08d4*/ 	.word	0xffffffff


	//   ....[37]....
        /*08d8*/ 	.word	0xffffffff


	//   ....[38]....
        /*08dc*/ 	.word	0xffffffff


	//   ....[39]....
        /*08e0*/ 	.word	0xffffffff


	//   ....[40]....
        /*08e4*/ 	.word	0xffffffff


	//   ....[41]....
        /*08e8*/ 	.word	0xffffffff


	//   ....[42]....
        /*08ec*/ 	.word	0xffffffff


	//   ....[43]....
        /*08f0*/ 	.word	0xffffffff


	//   ....[44]....
        /*08f4*/ 	.word	0xffffffff


	//   ....[45]....
        /*08f8*/ 	.word	0xffffffff


	//   ....[46]....
        /*08fc*/ 	.word	0xffffffff


	//   ....[47]....
        /*0900*/ 	.word	0xffffffff


	//   ....[48]....
        /*0904*/ 	.word	0xffffffff


	//   ....[49]....
        /*0908*/ 	.word	0xffffffff


	//   ....[50]....
        /*090c*/ 	.word	0xffffffff


	//   ....[51]....
        /*0910*/ 	.word	0xffffffff


	//   ....[52]....
        /*0914*/ 	.word	0xffffffff


	//   ....[53]....
        /*0918*/ 	.word	0xffffffff


	//   ....[54]....
        /*091c*/ 	.word	0xffffffff


	//   ....[55]....
        /*0920*/ 	.word	0xffffffff


	//   ....[56]....
        /*0924*/ 	.word	0xffffffff


	//   ....[57]....
        /*0928*/ 	.word	0xffffffff


	//   ....[58]....
        /*092c*/ 	.word	0xffffffff


	//   ....[59]....
        /*0930*/ 	.word	0xffffffff


	//   ....[60]....
        /*0934*/ 	.word	0xffffffff


	//   ....[61]....
        /*0938*/ 	.word	0xffffffff


	//   ....[62]....
        /*093c*/ 	.word	0xffffffff


	//   ....[63]....
        /*0940*/ 	.word	0xffffffff


	//   ....[64]....
        /*0944*/ 	.word	0xffffffff


	//   ....[65]....
        /*0948*/ 	.word	0xffffffff


	//   ....[66]....
        /*094c*/ 	.word	0xffffffff


	//   ....[67]....
        /*0950*/ 	.word	0xffffffff


	//   ....[68]....
        /*0954*/ 	.word	0xffffffff


	//   ....[69]....
        /*0958*/ 	.word	0xffffffff


	//   ....[70]....
        /*095c*/ 	.word	0xffffffff


	//----- nvinfo : EIATTR_COOP_GROUP_INSTR_OFFSETS
	.align		4
.L_184:
        /*0960*/ 	.byte	0x04, 0x28
        /*0962*/ 	.short	(.L_186 - .L_185)


	//   ....[0]....
.L_185:
        /*0964*/ 	.word	0x00000050


	//   ....[1]....
        /*0968*/ 	.word	0x00001370


	//   ....[2]....
        /*096c*/ 	.word	0x00001390


	//   ....[3]....
        /*0970*/ 	.word	0x000014e0


	//   ....[4]....
        /*0974*/ 	.word	0x000014f0


	//   ....[5]....
        /*0978*/ 	.word	0x000015d0


	//   ....[6]....
        /*097c*/ 	.word	0x000015f0


	//   ....[7]....
        /*0980*/ 	.word	0x000016d0


	//   ....[8]....
        /*0984*/ 	.word	0x000016e0


	//   ....[9]....
        /*0988*/ 	.word	0x000017c0


	//   ....[10]....
        /*098c*/ 	.word	0x000017e0


	//   ....[11]....
        /*0990*/ 	.word	0x000018c0


	//   ....[12]....
        /*0994*/ 	.word	0x000018d0


	//   ....[13]....
        /*0998*/ 	.word	0x000019b0


	//   ....[14]....
        /*099c*/ 	.word	0x000019d0


	//   ....[15]....
        /*09a0*/ 	.word	0x00001ab0


	//   ....[16]....
        /*09a4*/ 	.word	0x00001ac0


	//   ....[17]....
        /*09a8*/ 	.word	0x00001f20


	//   ....[18]....
        /*09ac*/ 	.word	0x00001f40


	//   ....[19]....
        /*09b0*/ 	.word	0x00001f60


	//   ....[20]....
        /*09b4*/ 	.word	0x00001f70


	//   ....[21]....
        /*09b8*/ 	.word	0x00001f80


	//   ....[22]....
        /*09bc*/ 	.word	0x00001fa0


	//   ....[23]....
        /*09c0*/ 	.word	0x00001fc0


	//   ....[24]....
        /*09c4*/ 	.word	0x00001fe0


	//   ....[25]....
        /*09c8*/ 	.word	0x00002000


	//   ....[26]....
        /*09cc*/ 	.word	0x00002050


	//   ....[27]....
        /*09d0*/ 	.word	0x00002070


	//   ....[28]....
        /*09d4*/ 	.word	0x00002090


	//   ....[29]....
        /*09d8*/ 	.word	0x000020c0


	//   ....[30]....
        /*09dc*/ 	.word	0x000020d0


	//   ....[31]....
        /*09e0*/ 	.word	0x00002530


	//   ....[32]....
        /*09e4*/ 	.word	0x00002550


	//   ....[33]....
        /*09e8*/ 	.word	0x000025c0


	//   ....[34]....
        /*09ec*/ 	.word	0x00002630


	//   ....[35]....
        /*09f0*/ 	.word	0x00002650


	//   ....[36]....
        /*09f4*/ 	.word	0x00002670


	//   ....[37]....
        /*09f8*/ 	.word	0x00002680


	//   ....[38]....
        /*09fc*/ 	.word	0x000026b0


	//   ....[39]....
        /*0a00*/ 	.word	0x000026c0


	//   ....[40]....
        /*0a04*/ 	.word	0x000026d0


	//   ....[41]....
        /*0a08*/ 	.word	0x000026e0


	//   ....[42]....
        /*0a0c*/ 	.word	0x00002700


	//   ....[43]....
        /*0a10*/ 	.word	0x00002730


	//   ....[44]....
        /*0a14*/ 	.word	0x00002770


	//   ....[45]....
        /*0a18*/ 	.word	0x00003330


	//   ....[46]....
        /*0a1c*/ 	.word	0x00003350


	//   ....[47]....
        /*0a20*/ 	.word	0x00003360


	//   ....[48]....
        /*0a24*/ 	.word	0x00003370


	//   ....[49]....
        /*0a28*/ 	.word	0x00003380


	//   ....[50]....
        /*0a2c*/ 	.word	0x00003390


	//   ....[51]....
        /*0a30*/ 	.word	0x000033a0


	//   ....[52]....
        /*0a34*/ 	.word	0x000033b0


	//   ....[53]....
        /*0a38*/ 	.word	0x000033d0


	//   ....[54]....
        /*0a3c*/ 	.word	0x00003400


	//   ....[55]....
        /*0a40*/ 	.word	0x00003420


	//   ....[56]....
        /*0a44*/ 	.word	0x00003440


	//   ....[57]....
        /*0a48*/ 	.word	0x000034b0


	//   ....[58]....
        /*0a4c*/ 	.word	0x000034d0


	//   ....[59]....
        /*0a50*/ 	.word	0x00003670


	//   ....[60]....
        /*0a54*/ 	.word	0x00003a30


	//   ....[61]....
        /*0a58*/ 	.word	0x00003a40


	//   ....[62]....
        /*0a5c*/ 	.word	0x00003a50


	//   ....[63]....
        /*0a60*/ 	.word	0x00004bd0


	//   ....[64]....
        /*0a64*/ 	.word	0x00004c00


	//   ....[65]....
        /*0a68*/ 	.word	0x00004c20


	//   ....[66]....
        /*0a6c*/ 	.word	0x00004c30


	//   ....[67]....
        /*0a70*/ 	.word	0x00004c60


	//   ....[68]....
        /*0a74*/ 	.word	0x00004c80


	//   ....[69]....
        /*0a78*/ 	.word	0x00004ca0


	//   ....[70]....
        /*0a7c*/ 	.word	0x00004cb0


	//   ....[71]....
        /*0a80*/ 	.word	0x00007900


	//   ....[72]....
        /*0a84*/ 	.word	0x00007920


	//   ....[73]....
        /*0a88*/ 	.word	0x00007930


	//   ....[74]....
        /*0a8c*/ 	.word	0x00007940


	//   ....[75]....
        /*0a90*/ 	.word	0x00007950


	//   ....[76]....
        /*0a94*/ 	.word	0x00007960


	//   ....[77]....
        /*0a98*/ 	.word	0x00007970


	//   ....[78]....
        /*0a9c*/ 	.word	0x00007980


	//   ....[79]....
        /*0aa0*/ 	.word	0x00007990


	//   ....[80]....
        /*0aa4*/ 	.word	0x000079a0


	//   ....[81]....
        /*0aa8*/ 	.word	0x000079b0


	//   ....[82]....
        /*0aac*/ 	.word	0x000079c0


	//   ....[83]....
        /*0ab0*/ 	.word	0x000079d0


	//   ....[84]....
        /*0ab4*/ 	.word	0x000079e0


	//   ....[85]....
        /*0ab8*/ 	.word	0x00008660


	//   ....[86]....
        /*0abc*/ 	.word	0x00008680


	//   ....[87]....
        /*0ac0*/ 	.word	0x000086e0


	//   ....[88]....
        /*0ac4*/ 	.word	0x000086f0


	//   ....[89]....
        /*0ac8*/ 	.word	0x00008730


	//   ....[90]....
        /*0acc*/ 	.word	0x00008740


	//   ....[91]....
        /*0ad0*/ 	.word	0x00008780


	//   ....[92]....
        /*0ad4*/ 	.word	0x00008790


	//   ....[93]....
        /*0ad8*/ 	.word	0x000087d0


	//   ....[94]....
        /*0adc*/ 	.word	0x000087e0


	//   ....[95]....
        /*0ae0*/ 	.word	0x00008820


	//   ....[96]....
        /*0ae4*/ 	.word	0x00008830


	//   ....[97]....
        /*0ae8*/ 	.word	0x00008840


	//   ....[98]....
        /*0aec*/ 	.word	0x00008850


	//   ....[99]....
        /*0af0*/ 	.word	0x000089d0


	//   ....[100]....
        /*0af4*/ 	.word	0x00008d90


	//   ....[101]....
        /*0af8*/ 	.word	0x00008dc0


	//   ....[102]....
        /*0afc*/ 	.word	0x00008df0


	//   ....[103]....
        /*0b00*/ 	.word	0x00009c90


	//   ....[104]....
        /*0b04*/ 	.word	0x00009dc0


	//   ....[105]....
        /*0b08*/ 	.word	0x00009ea0


	//   ....[106]....
        /*0b0c*/ 	.word	0x00009ef0


	//   ....[107]....
        /*0b10*/ 	.word	0x00009fb0


	//   ....[108]....
        /*0b14*/ 	.word	0x00009ff0


	//   ....[109]....
        /*0b18*/ 	.word	0x0000a010


	//   ....[110]....
        /*0b1c*/ 	.word	0x0000a030


	//   ....[111]....
        /*0b20*/ 	.word	0x0000ceb0


	//   ....[112]....
        /*0b24*/ 	.word	0x0000ced0


	//   ....[113]....
        /*0b28*/ 	.word	0x0000cf00


	//   ....[114]....
        /*0b2c*/ 	.word	0x0000cf20


	//   ....[115]....
        /*0b30*/ 	.word	0x0000cf40


	//   ....[116]....
        /*0b34*/ 	.word	0x0000cf60


	//   ....[117]....
        /*0b38*/ 	.word	0x0000cf80


	//   ....[118]....
        /*0b3c*/ 	.word	0x0000cfa0


	//   ....[119]....
        /*0b40*/ 	.word	0x0000cfc0


	//   ....[120]....
        /*0b44*/ 	.word	0x0000cfe0


	//   ....[121]....
        /*0b48*/ 	.word	0x0000d000


	//   ....[122]....
        /*0b4c*/ 	.word	0x0000d020


	//   ....[123]....
        /*0b50*/ 	.word	0x0000d040


	//   ....[124]....
        /*0b54*/ 	.word	0x0000d1e0


	//   ....[125]....
        /*0b58*/ 	.word	0x0000dbb0


	//   ....[126]....
        /*0b5c*/ 	.word	0x0000dbd0


	//   ....[127]....
        /*0b60*/ 	.word	0x0000dc30


	//   ....[128]....
        /*0b64*/ 	.word	0x0000dc40


	//   ....[129]....
        /*0b68*/ 	.word	0x0000dc80


	//   ....[130]....
        /*0b6c*/ 	.word	0x0000dc90


	//   ....[131]....
        /*0b70*/ 	.word	0x0000dcd0


	//   ....[132]....
        /*0b74*/ 	.word	0x0000dce0


	//   ....[133]....
        /*0b78*/ 	.word	0x0000dd20


	//   ....[134]....
        /*0b7c*/ 	.word	0x0000dd30


	//   ....[135]....
        /*0b80*/ 	.word	0x0000dd70


	//   ....[136]....
        /*0b84*/ 	.word	0x0000dd80


	//   ....[137]....
        /*0b88*/ 	.word	0x0000dd90


	//   ....[138]....
        /*0b8c*/ 	.word	0x0000dda0


	//   ....[139]....
        /*0b90*/ 	.word	0x0000e570


	//   ....[140]....
        /*0b94*/ 	.word	0x0000e580


	//   ....[141]....
        /*0b98*/ 	.word	0x0000e5b0


	//   ....[142]....
        /*0b9c*/ 	.word	0x0000e5c0


	//   ....[143]....
        /*0ba0*/ 	.word	0x0000e5d0


	//   ....[144]....
        /*0ba4*/ 	.word	0x0000e600


	//   ....[145]....
        /*0ba8*/ 	.word	0x0000e620


	//   ....[146]....
        /*0bac*/ 	.word	0x0000e650


	//   ....[147]....
        /*0bb0*/ 	.word	0x000112e0


	//   ....[148]....
        /*0bb4*/ 	.word	0x00011350


	//   ....[149]....
        /*0bb8*/ 	.word	0x00011360


	//   ....[150]....
        /*0bbc*/ 	.word	0x00011370


	//   ....[151]....
        /*0bc0*/ 	.word	0x000113a0


	//   ....[152]....
        /*0bc4*/ 	.word	0x000113c0


	//   ....[153]....
        /*0bc8*/ 	.word	0x000113d0


	//   ....[154]....
        /*0bcc*/ 	.word	0x000113e0


	//   ....[155]....
        /*0bd0*/ 	.word	0x00012150


	//   ....[156]....
        /*0bd4*/ 	.word	0x00012580


	//   ....[157]....
        /*0bd8*/ 	.word	0x000125a0


	//   ....[158]....
        /*0bdc*/ 	.word	0x000125b0


	//   ....[159]....
        /*0be0*/ 	.word	0x000125c0


	//   ....[160]....
        /*0be4*/ 	.word	0x000125d0


	//   ....[161]....
        /*0be8*/ 	.word	0x000125e0


	//   ....[162]....
        /*0bec*/ 	.word	0x000125f0


	//   ....[163]....
        /*0bf0*/ 	.word	0x00012600


	//   ....[164]....
        /*0bf4*/ 	.word	0x00012770


	//   ....[165]....
        /*0bf8*/ 	.word	0x000127a0


	//   ....[166]....
        /*0bfc*/ 	.word	0x000127b0


	//   ....[167]....
        /*0c00*/ 	.word	0x000127c0


	//   ....[168]....
        /*0c04*/ 	.word	0x000127e0


	//   ....[169]....
        /*0c08*/ 	.word	0x00012800


	//   ....[170]....
        /*0c0c*/ 	.word	0x00012890


	//   ....[171]....
        /*0c10*/ 	.word	0x000128c0


	//   ....[172]....
        /*0c14*/ 	.word	0x00012950


	//   ....[173]....
        /*0c18*/ 	.word	0x00012980


	//   ....[174]....
        /*0c1c*/ 	.word	0x00012990


	//   ....[175]....
        /*0c20*/ 	.word	0x000129a0


	//   ....[176]....
        /*0c24*/ 	.word	0x000129b0


	//   ....[177]....
        /*0c28*/ 	.word	0x000129c0


	//   ....[178]....
        /*0c2c*/ 	.word	0x00012b10


	//   ....[179]....
        /*0c30*/ 	.word	0x00012b20


	//   ....[180]....
        /*0c34*/ 	.word	0x00013020


	//   ....[181]....
        /*0c38*/ 	.word	0x00013040


	//   ....[182]....
        /*0c3c*/ 	.word	0x00013130


	//   ....[183]....
        /*0c40*/ 	.word	0x00013140


	//   ....[184]....
        /*0c44*/ 	.word	0x000131c0


	//   ....[185]....
        /*0c48*/ 	.word	0x000131e0


	//   ....[186]....
        /*0c4c*/ 	.word	0x00013260


	//   ....[187]....
        /*0c50*/ 	.word	0x00013270


	//   ....[188]....
        /*0c54*/ 	.word	0x000132f0


	//   ....[189]....
        /*0c58*/ 	.word	0x00013310


	//   ....[190]....
        /*0c5c*/ 	.word	0x00013390


	//   ....[191]....
        /*0c60*/ 	.word	0x000133a0


	//   ....[192]....
        /*0c64*/ 	.word	0x00013420


	//   ....[193]....
        /*0c68*/ 	.word	0x00013440


	//   ....[194]....
        /*0c6c*/ 	.word	0x000134c0


	//   ....[195]....
        /*0c70*/ 	.word	0x000134d0


	//   ....[196]....
        /*0c74*/ 	.word	0x000135e0


	//   ....[197]....
        /*0c78*/ 	.word	0x000136d0


	//   ....[198]....
        /*0c7c*/ 	.word	0x00013740


	//   ....[199]....
        /*0c80*/ 	.word	0x000137b0


	//   ....[200]....
        /*0c84*/ 	.word	0x00013810


	//   ....[201]....
        /*0c88*/ 	.word	0x00013880


	//   ....[202]....
        /*0c8c*/ 	.word	0x000138f0


	//   ....[203]....
        /*0c90*/ 	.word	0x00013960


	//   ....[204]....
        /*0c94*/ 	.word	0x000139c0


	//   ....[205]....
        /*0c98*/ 	.word	0x00013a30


	//   ....[206]....
        /*0c9c*/ 	.word	0x00013aa0


	//   ....[207]....
        /*0ca0*/ 	.word	0x00013b10


	//   ....[208]....
        /*0ca4*/ 	.word	0x00013b70


	//   ....[209]....
        /*0ca8*/ 	.word	0x00013be0


	//   ....[210]....
        /*0cac*/ 	.word	0x00013c50


	//   ....[211]....
        /*0cb0*/ 	.word	0x00013cc0


	//   ....[212]....
        /*0cb4*/ 	.word	0x00013d20


	//   ....[213]....
        /*0cb8*/ 	.word	0x00013d90


	//   ....[214]....
        /*0cbc*/ 	.word	0x00013e00


	//   ....[215]....
        /*0cc0*/ 	.word	0x00013eb0


	//   ....[216]....
        /*0cc4*/ 	.word	0x00013f10


	//   ....[217]....
        /*0cc8*/ 	.word	0x00013fc0


	//   ....[218]....
        /*0ccc*/ 	.word	0x00014020


	//   ....[219]....
        /*0cd0*/ 	.word	0x000140d0


	//   ....[220]....
        /*0cd4*/ 	.word	0x00014130


	//   ....[221]....
        /*0cd8*/ 	.word	0x000141e0


	//   ....[222]....
        /*0cdc*/ 	.word	0x00014240


	//   ....[223]....
        /*0ce0*/ 	.word	0x000142f0


	//   ....[224]....
        /*0ce4*/ 	.word	0x00014350


	//   ....[225]....
        /*0ce8*/ 	.word	0x00014400


	//   ....[226]....
        /*0cec*/ 	.word	0x00014460


	//   ....[227]....
        /*0cf0*/ 	.word	0x000144d0


	//   ....[228]....
        /*0cf4*/ 	.word	0x00014540


	//   ....[229]....
        /*0cf8*/ 	.word	0x00014930


	//   ....[230]....
        /*0cfc*/ 	.word	0x00014d20


	//   ....[231]....
        /*0d00*/ 	.word	0x000157c0


	//   ....[232]....
        /*0d04*/ 	.word	0x00015810


	//   ....[233]....
        /*0d08*/ 	.word	0x00015860


	//   ....[234]....
        /*0d0c*/ 	.word	0x000158b0


	//   ....[235]....
        /*0d10*/ 	.word	0x00015900


	//   ....[236]....
        /*0d14*/ 	.word	0x00015950


	//   ....[237]....
        /*0d18*/ 	.word	0x000159a0


	//   ....[238]....
        /*0d1c*/ 	.word	0x000159f0


	//   ....[239]....
        /*0d20*/ 	.word	0x00015a60


	//   ....[240]....
        /*0d24*/ 	.word	0x00015ad0


	//   ....[241]....
        /*0d28*/ 	.word	0x00015b80


	//   ....[242]....
        /*0d2c*/ 	.word	0x00015be0


	//   ....[243]....
        /*0d30*/ 	.word	0x00015c90


	//   ....[244]....
        /*0d34*/ 	.word	0x00015cf0


	//   ....[245]....
        /*0d38*/ 	.word	0x00015da0


	//   ....[246]....
        /*0d3c*/ 	.word	0x00015e00


	//   ....[247]....
        /*0d40*/ 	.word	0x00015eb0


	//   ....[248]....
        /*0d44*/ 	.word	0x00015f10


	//   ....[249]....
        /*0d48*/ 	.word	0x00015fc0


	//   ....[250]....
        /*0d4c*/ 	.word	0x00016020


	//   ....[251]....
        /*0d50*/ 	.word	0x000160d0


	//   ....[252]....
        /*0d54*/ 	.word	0x00016130


	//   ....[253]....
        /*0d58*/ 	.word	0x000161a0


	//   ....[254]....
        /*0d5c*/ 	.word	0x00016210


	//   ....[255]....
        /*0d60*/ 	.word	0x000162c0


	//   ....[0]....
        /*0d64*/ 	.word	0x00016320


	//   ....[1]....
        /*0d68*/ 	.word	0x000163d0


	//   ....[2]....
        /*0d6c*/ 	.word	0x00016430


	//   ....[3]....
        /*0d70*/ 	.word	0x000164e0


	//   ....[4]....
        /*0d74*/ 	.word	0x00016540


	//   ....[5]....
        /*0d78*/ 	.word	0x000165f0


	//   ....[6]....
        /*0d7c*/ 	.word	0x00016650


	//   ....[7]....
        /*0d80*/ 	.word	0x00016700


	//   ....[8]....
        /*0d84*/ 	.word	0x00016760


	//   ....[9]....
        /*0d88*/ 	.word	0x00016810


	//   ....[10]....
        /*0d8c*/ 	.word	0x00016870


	//   ....[11]....
        /*0d90*/ 	.word	0x000168e0


	//   ....[12]....
        /*0d94*/ 	.word	0x00016950


	//   ....[13]....
        /*0d98*/ 	.word	0x00016d30


	//   ....[14]....
        /*0d9c*/ 	.word	0x00017110


	//   ....[15]....
        /*0da0*/ 	.word	0x00017bd0


	//   ....[16]....
        /*0da4*/ 	.word	0x00017c10


	//   ....[17]....
        /*0da8*/ 	.word	0x00017c60


	//   ....[18]....
        /*0dac*/ 	.word	0x00017ca0


	//   ....[19]....
        /*0db0*/ 	.word	0x00017cf0


	//   ....[20]....
        /*0db4*/ 	.word	0x00017d30


	//   ....[21]....
        /*0db8*/ 	.word	0x00017d80


	//   ....[22]....
        /*0dbc*/ 	.word	0x00017dc0


	//   ....[23]....
        /*0dc0*/ 	.word	0x00017e20


	//   ....[24]....
        /*0dc4*/ 	.word	0x00017e90


	//   ....[25]....
        /*0dc8*/ 	.word	0x00017f00


	//   ....[26]....
        /*0dcc*/ 	.word	0x00017fb0


	//   ....[27]....
        /*0dd0*/ 	.word	0x00018010


	//   ....[28]....
        /*0dd4*/ 	.word	0x000180c0


	//   ....[29]....
        /*0dd8*/ 	.word	0x00018120


	//   ....[30]....
        /*0ddc*/ 	.word	0x000181d0


	//   ....[31]....
        /*0de0*/ 	.word	0x00018230


	//   ....[32]....
        /*0de4*/ 	.word	0x000182e0


	//   ....[33]....
        /*0de8*/ 	.word	0x00018340


	//   ....[34]....
        /*0dec*/ 	.word	0x000183f0


	//   ....[35]....
        /*0df0*/ 	.word	0x00018450


	//   ....[36]....
        /*0df4*/ 	.word	0x00018500


	//   ....[37]....
        /*0df8*/ 	.word	0x00018560


	//   ....[38]....
        /*0dfc*/ 	.word	0x000185b0


	//   ....[39]....
        /*0e00*/ 	.word	0x000185f0


	//   ....[40]....
        /*0e04*/ 	.word	0x00018640


	//   ....[41]....
        /*0e08*/ 	.word	0x00018680


	//   ....[42]....
        /*0e0c*/ 	.word	0x000186d0


	//   ....[43]....
        /*0e10*/ 	.word	0x00018710


	//   ....[44]....
        /*0e14*/ 	.word	0x00018760


	//   ....[45]....
        /*0e18*/ 	.word	0x000187a0


	//   ....[46]....
        /*0e1c*/ 	.word	0x000187f0


	//   ....[47]....
        /*0e20*/ 	.word	0x00018850


	//   ....[48]....
        /*0e24*/ 	.word	0x000188a0


	//   ....[49]....
        /*0e28*/ 	.word	0x00018900


	//   ....[50]....
        /*0e2c*/ 	.word	0x00018950


	//   ....[51]....
        /*0e30*/ 	.word	0x000189b0


	//   ....[52]....
        /*0e34*/ 	.word	0x00018a00


	//   ....[53]....
        /*0e38*/ 	.word	0x00018a60


	//   ....[54]....
        /*0e3c*/ 	.word	0x00018ad0


	//   ....[55]....
        /*0e40*/ 	.word	0x00018b40


	//   ....[56]....
        /*0e44*/ 	.word	0x00018bb0


	//   ....[57]....
        /*0e48*/ 	.word	0x00018c10


	//   ....[58]....
        /*0e4c*/ 	.word	0x00018c80


	//   ....[59]....
        /*0e50*/ 	.word	0x00018cf0


	//   ....[60]....
        /*0e54*/ 	.word	0x00018d60


	//   ....[61]....
        /*0e58*/ 	.word	0x00018dc0


	//   ....[62]....
        /*0e5c*/ 	.word	0x00018e30


	//   ....[63]....
        /*0e60*/ 	.word	0x00018ea0


	//   ....[64]....
        /*0e64*/ 	.word	0x00018f10


	//   ....[65]....
        /*0e68*/ 	.word	0x00018f70


	//   ....[66]....
        /*0e6c*/ 	.word	0x00018fe0


	//   ....[67]....
        /*0e70*/ 	.word	0x00019050


	//   ....[68]....
        /*0e74*/ 	.word	0x000190c0


	//   ....[69]....
        /*0e78*/ 	.word	0x00019120


	//   ....[70]....
        /*0e7c*/ 	.word	0x00019190


	//----- nvinfo : EIATTR_EXIT_INSTR_OFFSETS
	.align		4
.L_186:
        /*0e80*/ 	.byte	0x04, 0x1c
        /*0e82*/ 	.short	(.L_188 - .L_187)


	//   ....[0]....
.L_187:
        /*0e84*/ 	.word	0x000000a0


	//   ....[1]....
        /*0e88*/ 	.word	0x00013680


	//----- nvinfo : EIATTR_MAX_THREADS
	.align		4
.L_188:
        /*0e8c*/ 	.byte	0x04, 0x05
        /*0e8e*/ 	.short	(.L_190 - .L_189)
.L_189:
        /*0e90*/ 	.word	0x00000080
        /*0e94*/ 	.word	0x00000001
        /*0e98*/ 	.word	0x00000001


	//----- nvinfo : EIATTR_CRS_STACK_SIZE
	.align		4
.L_190:
        /*0e9c*/ 	.byte	0x04, 0x1e
        /*0e9e*/ 	.short	(.L_192 - .L_191)
.L_191:
        /*0ea0*/ 	.word	0x00000000
.L_192:


//--------------------- .nv.info._ZN7cutlass13device_kernelIN5flash19enable_sm80_to_sm89INS1_16FlashAttnFwdSm80INS1_25CollectiveMainloopFwdSm80ILi4ELi1ELb0EN4cute5tupleIJNS5_1CILi128EEENS7_ILi112EEENS7_ILi64EEEEEELi64ENS_6half_tEfNS_4arch4Sm80ELb1ELb0ELb0ELb1ELb1ELb0ELb1ELb0EEENS1_21CollectiveEpilogueFwdINS6_IJS8_SA_S9_EEENS6_IJNS7_ILi1EEESI_SI_EEESC_SE_Li128ELb1ELb1ELb0ELb0EEENS1_19SingleTileSchedulerILb1ELb0ELb1ELi128EEEEEEEEEvNT_6ParamsE --------------------------
	.section	.nv.info._ZN7cutlass13device_kernelIN5flash19enable_sm80_to_sm89INS1_16FlashAttnFwdSm80INS1_25CollectiveMainloopFwdSm80ILi4ELi1ELb0EN4cute5tupleIJNS5_1CILi128EEENS7_ILi112EEENS7_ILi64EEEEEELi64ENS_6half_tEfNS_4arch4Sm80ELb1ELb0ELb0ELb1ELb1ELb0ELb1ELb0EEENS1_21CollectiveEpilogueFwdINS6_IJS8_SA_S9_EEENS6_IJNS7_ILi1EEESI_SI_EEESC_SE_Li128ELb1ELb1ELb0ELb0EEENS1_19SingleTileSchedulerILb1ELb0ELb1ELi128EEEEEEEEEvNT_6ParamsE,"",@"SHT_CUDA_INFO"
	.sectionflags	@""
	.align	4


	//----- nvinfo : EIATTR_CUDA_API_VERSION
	.align		4
        /*0000*/ 	.byte	0x04, 0x37
        /*0002*/ 	.short	(.L_194 - .L_193)
.L_193:
        /*0004*/ 	.word	0x00000082


	//----- nvinfo : EIATTR_SW2861232_WAR
	.align		4
.L_194:
        /*0008*/ 	.byte	0x01, 0x35
	.zero		2


	//----- nvinfo : EIATTR_PARAM_CBANK
	.align		4
        /*000c*/ 	.byte	0x04, 0x0a
        /*000e*/ 	.short	(.L_196 - .L_195)
	.align		4
.L_195:
        /*0010*/ 	.word	index@(.nv.constant0._ZN7cutlass13device_kernelIN5flash19enable_sm80_to_sm89INS1_16FlashAttnFwdSm80INS1_25CollectiveMainloopFwdSm80ILi4ELi1ELb0EN4cute5tupleIJNS5_1CILi128EEENS7_ILi112EEENS7_ILi64EEEEEELi64ENS_6half_tEfNS_4arch4Sm80ELb1ELb0ELb0ELb1ELb1ELb0ELb1ELb0EEENS1_21CollectiveEpilogueFwdINS6_IJS8_SA_S9_EEENS6_IJNS7_ILi1EEESI_SI_EEESC_SE_Li128ELb1ELb1ELb0ELb0EEENS1_19SingleTileSchedulerILb1ELb0ELb1ELi128EEEEEEEEEvNT_6ParamsE)
        /*0014*/ 	.short	0x0160
        /*0016*/ 	.short	0x0418


	//----- nvinfo : EIATTR_CBANK_PARAM_SIZE
	.align		4
.L_196:
        /*0018*/ 	.byte	0x03, 0x19
        /*001a*/ 	.short	0x0418


	//----- nvinfo : EIATTR_KPARAM_INFO
	.align		4
        /*001c*/ 	.byte	0x04, 0x17
        /*001e*/ 	.short	(.L_198 - .L_197)
.L_197:
        /*0020*/ 	.word	0x00000000
        /*0024*/ 	.short	0x0000
        /*0026*/ 	.short	0x0000
        /*0028*/ 	.byte	0x00, 0xf0, 0x61, 0x10


	//----- nvinfo : EIATTR_MAXREG_COUNT
	.align		4
.L_198:
        /*002c*/ 	.byte	0x03, 0x1b
        /*002e*/ 	.short	0x00ff


	//----- nvinfo : EIATTR_NUM_BARRIERS
	.align		4
        /*0030*/ 	.byte	0x02, 0x4c
        /*0032*/ 	.byte	0x02
	.zero		1


	//----- nvinfo : EIATTR_ANNOTATIONS
	.align		4
        /*0034*/ 	.byte	0x04, 0x55
        /*0036*/ 	.short	(.L_200 - .L_199)


	//   ....[0]....
.L_199:
        /* <DEDUP_REMOVED lines=38> */


	//----- nvinfo : EIATTR_MERCURY_ISA_VERSION
	.align		4
.L_200:
        /*0288*/ 	.byte	0x03, 0x5f
        /*028a*/ 	.short	0x0000


	//----- nvinfo : EIATTR_COOP_GROUP_MASK_REGIDS
	.align		4
        /*028c*/ 	.byte	0x04, 0x29
        /*028e*/ 	.short	(.L_202 - .L_201)


	//   ....[0]....
.L_201:
        /*0290*/ 	.word	0xffffffff


	//   ....[1]....
        /*0294*/ 	.word	0xffffffff


	//   ....[2]....
        /*0298*/ 	.word	0xffffffff


	//   ....[3]....
        /*029c*/ 	.word	0xffffffff


	//   ....[4]....
        /*02a0*/ 	.word	0xffffffff


	//   ....[5]....
        /*02a4*/ 	.word	0xffffffff


	//   ....[6]....
        /*02a8*/ 	.word	0xffffffff


	//   ....[7]....
        /*02ac*/ 	.word	0xffffffff


	//   ....[8]....
        /*02b0*/ 	.word	0xffffffff


	//   ....[9]....
        /*02b4*/ 	.word	0xffffffff


	//   ....[10]....
        /*02b8*/ 	.word	0xffffffff


	//   ....[11]....
        /*02bc*/ 	.word	0xffffffff


	//   ....[12]....
        /*02c0*/ 	.word	0xffffffff


	//   ....[13]....
        /*02c4*/ 	.word	0xffffffff


	//   ....[14]....
        /*02c8*/ 	.word	0xffffffff


	//   ....[15]....
        /*02cc*/ 	.word	0xffffffff


	//   ....[16]....
        /*02d0*/ 	.word	0xffffffff


	//   ....[17]....
        /*02d4*/ 	.word	0xffffffff


	//   ....[18]....
        /*02d8*/ 	.word	0xffffffff


	//   ....[19]....
        /*02dc*/ 	.word	0xffffffff


	//   ....[20]....
        /*02e0*/ 	.word	0xffffffff


	//   ....[21]....
        /*02e4*/ 	.word	0xffffffff


	//   ....[22]....
        /*02e8*/ 	.word	0xffffffff


	//   ....[23]....
        /*02ec*/ 	.word	0xffffffff


	//   ....[24]....
        /*02f0*/ 	.word	0xffffffff


	//   ....[25]....
        /*02f4*/ 	.word	0xffffffff


	//   ....[26]....
        /*02f8*/ 	.word	0xffffffff


	//   ....[27]....
        /*02fc*/ 	.word	0xffffffff


	//   ....[28]....
        /*0300*/ 	.word	0xffffffff


	//   ....[29]....
        /*0304*/ 	.word	0xffffffff


	//   ....[30]....
        /*0308*/ 	.word	0xffffffff


	//   ....[31]....
        /*030c*/ 	.word	0xffffffff


	//   ....[32]....
        /*0310*/ 	.word	0xffffffff


	//   ....[33]....
        /*0314*/ 	.word	0xffffffff


	//   ....[34]....
        /*0318*/ 	.word	0xffffffff


	//   ....[35]....
        /*031c*/ 	.word	0xffffffff


	//   ....[36]....
        /*0320*/ 	.word	0xffffffff


	//   ....[37]....
        /*0324*/ 	.word	0xffffffff


	//   ....[38]....
        /*0328*/ 	.word	0xffffffff


	//   ....[39]....
        /*032c*/ 	.word	0xffffffff


	//   ....[40]....
        /*0330*/ 	.word	0xffffffff


	//   ....[41]....
        /*0334*/ 	.word	0xffffffff


	//   ....[42]....
        /*0338*/ 	.word	0xffffffff


	//   ....[43]....
        /*033c*/ 	.word	0xffffffff


	//   ....[44]....
        /*0340*/ 	.word	0xffffffff


	//   ....[45]....
        /*0344*/ 	.word	0xffffffff


	//   ....[46]....
        /*0348*/ 	.word	0xffffffff


	//   ....[47]....
        /*034c*/ 	.word	0xffffffff


	//   ....[48]....
        /*0350*/ 	.word	0xffffffff


	//   ....[49]....
        /*0354*/ 	.word	0xffffffff


	//   ....[50]....
        /*0358*/ 	.word	0xffffffff


	//   ....[51]....
        /*035c*/ 	.word	0xffffffff


	//   ....[52]....
        /*0360*/ 	.word	0xffffffff


	//   ....[53]....
        /*0364*/ 	.word	0xffffffff


	//   ....[54]....
        /*0368*/ 	.word	0xffffffff


	//   ....[55]....
        /*036c*/ 	.word	0xffffffff


	//   ....[56]....
        /*0370*/ 	.word	0xffffffff


	//   ....[57]....
        /*0374*/ 	.word	0xffffffff


	//   ....[58]....
        /*0378*/ 	.word	0xffffffff


	//   ....[59]....
        /*037c*/ 	.word	0xffffffff


	//   ....[60]....
        /*0380*/ 	.word	0xffffffff


	//   ....[61]....
        /*0384*/ 	.word	0xffffffff


	//   ....[62]....
        /*0388*/ 	.word	0xffffffff


	//   ....[63]....
        /*038c*/ 	.word	0xffffffff


	//   ....[64]....
        /*0390*/ 	.word	0xffffffff


	//   ....[65]....
        /*0394*/ 	.word	0xffffffff


	//   ....[66]....
        /*0398*/ 	.word	0xffffffff


	//   ....[67]....
        /*039c*/ 	.word	0xffffffff


	//   ....[68]....
        /*03a0*/ 	.word	0xffffffff


	//   ....[69]....
        /*03a4*/ 	.word	0xffffffff


	//   ....[70]....
        /*03a8*/ 	.word	0xffffffff


	//   ....[71]....
        /*03ac*/ 	.word	0xffffffff


	//   ....[72]....
        /*03b0*/ 	.word	0xffffffff


	//   ....[73]....
        /*03b4*/ 	.word	0xffffffff


	//   ....[74]....
        /*03b8*/ 	.word	0xffffffff


	//   ....[75]....
        /*03bc*/ 	.word	0xffffffff


	//   ....[76]....
        /*03c0*/ 	.word	0xffffffff


	//   ....[77]....
        /*03c4*/ 	.word	0xffffffff


	//   ....[78]....
        /*03c8*/ 	.word	0xffffffff


	//   ....[79]....
        /*03cc*/ 	.word	0xffffffff


	//   ....[80]....
        /*03d0*/ 	.word	0xffffffff


	//   ....[81]....
        /*03d4*/ 	.word	0xffffffff


	//   ....[82]....
        /*03d8*/ 	.word	0xffffffff


	//   ....[83]....
        /*03dc*/ 	.word	0xffffffff


	//   ....[84]....
        /*03e0*/ 	.word	0xffffffff


	//   ....[85]....
        /*03e4*/ 	.word	0xffffffff


	//   ....[86]....
        /*03e8*/ 	.word	0xffffffff


	//   ....[87]....
        /*03ec*/ 	.word	0xffffffff


	//   ....[88]....
        /*03f0*/ 	.word	0xffffffff


	//   ....[89]....
        /*03f4*/ 	.word	0xffffffff


	//   ....[90]....
        /*03f8*/ 	.word	0xffffffff


	//   ....[91]....
        /*03fc*/ 	.word	0xffffffff


	//   ....[92]....
        /*0400*/ 	.word	0xffffffff


	//   ....[93]....
        /*0404*/ 	.word	0xffffffff


	//   ....[94]....
        /*0408*/ 	.word	0xffffffff


	//   ....[95]....
        /*040c*/ 	.word	0xffffffff


	//   ....[96]....
        /*0410*/ 	.word	0xffffffff


	//   ....[97]....
        /*0414*/ 	.word	0xffffffff


	//   ....[98]....
        /*0418*/ 	.word	0xffffffff


	//   ....[99]....
        /*041c*/ 	.word	0xffffffff


	//   ....[100]....
        /*0420*/ 	.word	0xffffffff


	//   ....[101]....
        /*0424*/ 	.word	0xffffffff


	//   ....[102]....
        /*0428*/ 	.word	0xffffffff


	//   ....[103]....
        /*042c*/ 	.word	0xffffffff


	//   ....[104]....
        /*0430*/ 	.word	0xffffffff


	//   ....[105]....
        /*0434*/ 	.word	0xffffffff


	//   ....[106]....
        /*0438*/ 	.word	0xffffffff


	//   ....[107]....
        /*043c*/ 	.word	0xffffffff


	//   ....[108]....
        /*0440*/ 	.word	0xffffffff


	//   ....[109]....
        /*0444*/ 	.word	0xffffffff


	//   ....[110]....
        /*0448*/ 	.word	0xffffffff


	//   ....[111]....
        /*044c*/ 	.word	0xffffffff


	//   ....[112]....
        /*0450*/ 	.word	0xffffffff


	//   ....[113]....
        /*0454*/ 	.word	0xffffffff


	//   ....[114]....
        /*0458*/ 	.word	0xffffffff


	//   ....[115]....
        /*045c*/ 	.word	0xffffffff


	//   ....[116]....
        /*0460*/ 	.word	0xffffffff


	//   ....[117]....
        /*0464*/ 	.word	0xffffffff


	//   ....[118]....
        /*0468*/ 	.word	0xffffffff


	//   ....[119]....
        /*046c*/ 	.word	0xffffffff


	//   ....[120]....
        /*0470*/ 	.word	0xffffffff


	//   ....[121]....
        /*0474*/ 	.word	0xffffffff


	//   ....[122]....
        /*0478*/ 	.word	0xffffffff


	//   ....[123]....
        /*047c*/ 	.word	0xffffffff


	//   ....[124]....
        /*0480*/ 	.word	0xffffffff


	//   ....[125]....
        /*0484*/ 	.word	0xffffffff


	//   ....[126]....
        /*0488*/ 	.word	0xffffffff


	//   ....[127]....
        /*048c*/ 	.word	0xffffffff


	//   ....[128]....
        /*0490*/ 	.word	0xffffffff


	//   ....[129]....
        /*0494*/ 	.word	0xffffffff


	//   ....[130]....
        /*0498*/ 	.word	0xffffffff


	//   ....[131]....
        /*049c*/ 	.word	0xffffffff


	//   ....[132]....
        /*04a0*/ 	.word	0xffffffff


	//   ....[133]....
        /*04a4*/ 	.word	0xffffffff


	//   ....[134]....
        /*04a8*/ 	.word	0xffffffff


	//   ....[135]....
        /*04ac*/ 	.word	0xffffffff


	//   ....[136]....
        /*04b0*/ 	.word	0xffffffff


	//   ....[137]....
        /*04b4*/ 	.word	0xffffffff


	//   ....[138]....
        /*04b8*/ 	.word	0xffffffff


	//   ....[139]....
        /*04bc*/ 	.word	0xffffffff


	//   ....[140]....
        /*04c0*/ 	.word	0xffffffff


	//   ....[141]....
        /*04c4*/ 	.word	0xffffffff


	//   ....[142]....
        /*04c8*/ 	.word	0xffffffff


	//   ....[143]....
        /*04cc*/ 	.word	0xffffffff


	//   ....[144]....
        /*04d0*/ 	.word	0xffffffff


	//   ....[145]....
        /*04d4*/ 	.word	0xffffffff


	//   ....[146]....
        /*04d8*/ 	.word	0xffffffff


	//   ....[147]....
        /*04dc*/ 	.word	0xffffffff


	//   ....[148]....
        /*04e0*/ 	.word	0xffffffff


	//   ....[149]....
        /*04e4*/ 	.word	0xffffffff


	//   ....[150]....
        /*04e8*/ 	.word	0xffffffff


	//   ....[151]....
        /*04ec*/ 	.word	0xffffffff


	//   ....[152]....
        /*04f0*/ 	.word	0xffffffff


	//   ....[153]....
        /*04f4*/ 	.word	0xffffffff


	//   ....[154]....
        /*04f8*/ 	.word	0xffffffff


	//   ....[155]....
        /*04fc*/ 	.word	0xffffffff


	//   ....[156]....
        /*0500*/ 	.word	0xffffffff


	//   ....[157]....
        /*0504*/ 	.word	0xffffffff


	//   ....[158]....
        /*0508*/ 	.word	0xffffffff


	//   ....[159]....
        /*050c*/ 	.word	0xffffffff


	//   ....[160]....
        /*0510*/ 	.word	0xffffffff


	//   ....[161]....
        /*0514*/ 	.word	0xffffffff


	//   ....[162]....
        /*0518*/ 	.word	0xffffffff


	//   ....[163]....
        /*051c*/ 	.word	0xffffffff


	//   ....[164]....
        /*0520*/ 	.word	0xffffffff


	//   ....[165]....
        /*0524*/ 	.word	0xffffffff


	//   ....[166]....
        /*0528*/ 	.word	0xffffffff


	//   ....[167]....
        /*052c*/ 	.word	0xffffffff


	//   ....[168]....
        /*0530*/ 	.word	0xffffffff


	//   ....[169]....
        /*0534*/ 	.word	0xffffffff


	//   ....[170]....
        /*0538*/ 	.word	0xffffffff


	//   ....[171]....
        /*053c*/ 	.word	0xffffffff


	//   ....[172]....
        /*0540*/ 	.word	0xffffffff


	//   ....[173]....
        /*0544*/ 	.word	0xffffffff


	//   ....[174]....
        /*0548*/ 	.word	0xffffffff


	//   ....[175]....
        /*054c*/ 	.word	0xffffffff


	//   ....[176]....
        /*0550*/ 	.word	0xffffffff


	//   ....[177]....
        /*0554*/ 	.word	0xffffffff


	//   ....[178]....
        /*0558*/ 	.word	0xffffffff


	//   ....[179]....
        /*055c*/ 	.word	0xffffffff


	//   ....[180]....
        /*0560*/ 	.word	0xffffffff


	//   ....[181]....
        /*0564*/ 	.word	0xffffffff


	//   ....[182]....
        /*0568*/ 	.word	0xffffffff


	//   ....[183]....
        /*056c*/ 	.word	0xffffffff


	//   ....[184]....
        /*0570*/ 	.word	0xffffffff


	//   ....[185]....
        /*0574*/ 	.word	0xffffffff


	//   ....[186]....
        /*0578*/ 	.word	0xffffffff


	//   ....[187]....
        /*057c*/ 	.word	0xffffffff


	//   ....[188]....
        /*0580*/ 	.word	0xffffffff


	//   ....[189]....
        /*0584*/ 	.word	0xffffffff


	//   ....[190]....
        /*0588*/ 	.word	0xffffffff


	//   ....[191]....
        /*058c*/ 	.word	0xffffffff


	//   ....[192]....
        /*0590*/ 	.word	0xffffffff


	//   ....[193]....
        /*0594*/ 	.word	0xffffffff


	//   ....[194]....
        /*0598*/ 	.word	0xffffffff


	//----- nvinfo : EIATTR_COOP_GROUP_INSTR_OFFSETS
	.align		4
.L_202:
        /*059c*/ 	.byte	0x04, 0x28
        /*059e*/ 	.short	(.L_204 - .L_203)


	//   ....[0]....
.L_203:
        /*05a0*/ 	.word	0x000000a0


	//   ....[1]....
        /*05a4*/ 	.word	0x00001150


	//   ....[2]....
        /*05a8*/ 	.word	0x00001190


	//   ....[3]....
        /*05ac*/ 	.word	0x00001360


	//   ....[4]....
        /*05b0*/ 	.word	0x00001390


	//   ....[5]....
        /*05b4*/ 	.word	0x00001420


	//   ....[6]....
        /*05b8*/ 	.word	0x00001450


	//   ....[7]....
        /*05bc*/ 	.word	0x000014e0


	//   ....[8]....
        /*05c0*/ 	.word	0x00001510


	//   ....[9]....
        /*05c4*/ 	.word	0x000015a0


	//   ....[10]....
        /*05c8*/ 	.word	0x000015d0


	//   ....[11]....
        /*05cc*/ 	.word	0x00001660


	//   ....[12]....
        /*05d0*/ 	.word	0x00001690


	//   ....[13]....
        /*05d4*/ 	.word	0x00001720


	//   ....[14]....
        /*05d8*/ 	.word	0x00001750


	//   ....[15]....
        /*05dc*/ 	.word	0x000017d0


	//   ....[16]....
        /*05e0*/ 	.word	0x00001810


	//   ....[17]....
        /*05e4*/ 	.word	0x00001c80


	//   ....[18]....
        /*05e8*/ 	.word	0x00001ca0


	//   ....[19]....
        /*05ec*/ 	.word	0x00001cb0


	//   ....[20]....
        /*05f0*/ 	.word	0x00001cc0


	//   ....[21]....
        /*05f4*/ 	.word	0x00001cd0


	//   ....[22]....
        /*05f8*/ 	.word	0x00001ce0


	//   ....[23]....
        /*05fc*/ 	.word	0x00001cf0


	//   ....[24]....
        /*0600*/ 	.word	0x00001d20


	//   ....[25]....
        /*0604*/ 	.word	0x00001d40


	//   ....[26]....
        /*0608*/ 	.word	0x00001d70


	//   ....[27]....
        /*060c*/ 	.word	0x00001d80


	//   ....[28]....
        /*0610*/ 	.word	0x00001d90


	//   ....[29]....
        /*0614*/ 	.word	0x00001dc0


	//   ....[30]....
        /*0618*/ 	.word	0x00001df0


	//   ....[31]....
        /*061c*/ 	.word	0x000022f0


	//   ....[32]....
        /*0620*/ 	.word	0x00002300


	//   ....[33]....
        /*0624*/ 	.word	0x00002320


	//   ....[34]....
        /*0628*/ 	.word	0x00002440


	//   ....[35]....
        /*062c*/ 	.word	0x00002450


	//   ....[36]....
        /*0630*/ 	.word	0x00002470


	//   ....[37]....
        /*0634*/ 	.word	0x00002480


	//   ....[38]....
        /*0638*/ 	.word	0x000024c0


	//   ....[39]....
        /*063c*/ 	.word	0x000024e0


	//   ....[40]....
        /*0640*/ 	.word	0x00002520


	//   ....[41]....
        /*0644*/ 	.word	0x00002540


	//   ....[42]....
        /*0648*/ 	.word	0x00002560


	//   ....[43]....
        /*064c*/ 	.word	0x00002570


	//   ....[44]....
        /*0650*/ 	.word	0x00002620


	//   ....[45]....
        /*0654*/ 	.word	0x000030c0


	//   ....[46]....
        /*0658*/ 	.word	0x000030e0


	//   ....[47]....
        /*065c*/ 	.word	0x000030f0


	//   ....[48]....
        /*0660*/ 	.word	0x00003100


	//   ....[49]....
        /*0664*/ 	.word	0x00003110


	//   ....[50]....
        /*0668*/ 	.word	0x00003120


	//   ....[51]....
        /*066c*/ 	.word	0x00003130


	//   ....[52]....
        /*0670*/ 	.word	0x00003140


	//   ....[53]....
        /*0674*/ 	.word	0x00003160


	//   ....[54]....
        /*0678*/ 	.word	0x00003180


	//   ....[55]....
        /*067c*/ 	.word	0x000031a0


	//   ....[56]....
        /*0680*/ 	.word	0x000031d0


	//   ....[57]....
        /*0684*/ 	.word	0x000031f0


	//   ....[58]....
        /*0688*/ 	.word	0x00003210


	//   ....[59]....
        /*068c*/ 	.word	0x00003540


	//   ....[60]....
        /*0690*/ 	.word	0x00003550


	//   ....[61]....
        /*0694*/ 	.word	0x00003560


	//   ....[62]....
        /*0698*/ 	.word	0x00003570


	//   ....[63]....
        /*069c*/ 	.word	0x00004410


	//   ....[64]....
        /*06a0*/ 	.word	0x00004640


	//   ....[65]....
        /*06a4*/ 	.word	0x00004860


	//   ....[66]....
        /*06a8*/ 	.word	0x00004a00


	//   ....[67]....
        /*06ac*/ 	.word	0x00004a30


	//   ....[68]....
        /*06b0*/ 	.word	0x00004bd0


	//   ....[69]....
        /*06b4*/ 	.word	0x00004da0


	//   ....[70]....
        /*06b8*/ 	.word	0x00004ee0


	//   ....[71]....
        /*06bc*/ 	.word	0x00007aa0


	//   ....[72]....
        /*06c0*/ 	.word	0x00007ac0


	//   ....[73]....
        /*06c4*/ 	.word	0x00007ad0


	//   ....[74]....
        /*06c8*/ 	.word	0x00007ae0


	//   ....[75]....
        /*06cc*/ 	.word	0x00007af0


	//   ....[76]....
        /*06d0*/ 	.word	0x00007b00


	//   ....[77]....
        /*06d4*/ 	.word	0x00007b10


	//   ....[78]....
        /*06d8*/ 	.word	0x00007b20


	//   ....[79]....
        /*06dc*/ 	.word	0x00007b30


	//   ....[80]....
        /*06e0*/ 	.word	0x00007b40


	//   ....[81]....
        /*06e4*/ 	.word	0x00007b50


	//   ....[82]....
        /*06e8*/ 	.word	0x00007b60


	//   ....[83]....
        /*06ec*/ 	.word	0x00007b70


	//   ....[84]....
        /*06f0*/ 	.word	0x00007b80


	//   ....[85]....
        /*06f4*/ 	.word	0x00008710


	//   ....[86]....
        /*06f8*/ 	.word	0x00008730


	//   ....[87]....
        /*06fc*/ 	.word	0x00008740


	//   ....[88]....
        /*0700*/ 	.word	0x00008750


	//   ....[89]....
        /*0704*/ 	.word	0x00008760


	//   ....[90]....
        /*0708*/ 	.word	0x00008770


	//   ....[91]....
        /*070c*/ 	.word	0x00008780


	//   ....[92]....
        /*0710*/ 	.word	0x000087a0


	//   ....[93]....
        /*0714*/ 	.word	0x000087b0


	//   ....[94]....
        /*0718*/ 	.word	0x000087d0


	//   ....[95]....
        /*071c*/ 	.word	0x00008820


	//   ....[96]....
        /*0720*/ 	.word	0x00008860


	//   ....[97]....
        /*0724*/ 	.word	0x00008880


	//   ....[98]....
        /*0728*/ 	.word	0x00008890


	//   ....[99]....
        /*072c*/ 	.word	0x00008b00


	//   ....[100]....
        /*0730*/ 	.word	0x00008b10


	//   ....[101]....
        /*0734*/ 	.word	0x00008b20


	//   ....[102]....
        /*0738*/ 	.word	0x00008b30


	//   ....[103]....
        /*073c*/ 	.word	0x00009a10


	//   ....[104]....
        /*0740*/ 	.word	0x00009cd0


	//   ....[105]....
        /*0744*/ 	.word	0x00009ef0


	//   ....[106]....
        /*0748*/ 	.word	0x0000a030


	//   ....[107]....
        /*074c*/ 	.word	0x0000a240


	//   ....[108]....
        /*0750*/ 	.word	0x0000a290


	//   ....[109]....
        /*0754*/ 	.word	0x0000a2b0


	//   ....[110]....
        /*0758*/ 	.word	0x0000a3b0


	//   ....[111]....
        /*075c*/ 	.word	0x0000d120


	//   ....[112]....
        /*0760*/ 	.word	0x0000d140


	//   ....[113]....
        /*0764*/ 	.word	0x0000d150


	//   ....[114]....
        /*0768*/ 	.word	0x0000d160


	//   ....[115]....
        /*076c*/ 	.word	0x0000d170


	//   ....[116]....
        /*0770*/ 	.word	0x0000d180


	//   ....[117]....
        /*0774*/ 	.word	0x0000d190


	//   ....[118]....
        /*0778*/ 	.word	0x0000d1b0


	//   ....[119]....
        /*077c*/ 	.word	0x0000d1c0


	//   ....[120]....
        /*0780*/ 	.word	0x0000d1e0


	//   ....[121]....
        /*0784*/ 	.word	0x0000d200


	//   ....[122]....
        /*0788*/ 	.word	0x0000d270


	//   ....[123]....
        /*078c*/ 	.word	0x0000d290


	//   ....[124]....
        /*0790*/ 	.word	0x0000d2b0


	//   ....[125]....
        /*0794*/ 	.word	0x0000d6b0


	//   ....[126]....
        /*0798*/ 	.word	0x0000d6e0


	//   ....[127]....
        /*079c*/ 	.word	0x0000d6f0


	//   ....[128]....
        /*07a0*/ 	.word	0x0000d710


	//   ....[129]....
        /*07a4*/ 	.word	0x0000d730


	//   ....[130]....
        /*07a8*/ 	.word	0x0000d760


	//   ....[131]....
        /*07ac*/ 	.word	0x0000d780


	//   ....[132]....
        /*07b0*/ 	.word	0x0000d7a0


	//   ....[133]....
        /*07b4*/ 	.word	0x0000d7d0


	//   ....[134]....
        /*07b8*/ 	.word	0x0000d7f0


	//   ....[135]....
        /*07bc*/ 	.word	0x0000d810


	//   ....[136]....
        /*07c0*/ 	.word	0x0000d850


	//   ....[137]....
        /*07c4*/ 	.word	0x0000d900


	//   ....[138]....
        /*07c8*/ 	.word	0x0000d920


	//   ....[139]....
        /*07cc*/ 	.word	0x0000e570


	//   ....[140]....
        /*07d0*/ 	.word	0x0000e5f0


	//   ....[141]....
        /*07d4*/ 	.word	0x0000e6f0


	//   ....[142]....
        /*07d8*/ 	.word	0x0000e750


	//   ....[143]....
        /*07dc*/ 	.word	0x0000e780


	//   ....[144]....
        /*07e0*/ 	.word	0x0000e830


	//   ....[145]....
        /*07e4*/ 	.word	0x0000eab0


	//   ....[146]....
        /*07e8*/ 	.word	0x0000ede0


	//   ....[147]....
        /*07ec*/ 	.word	0x00011200


	//   ....[148]....
        /*07f0*/ 	.word	0x00011210


	//   ....[149]....
        /*07f4*/ 	.word	0x00011220


	//   ....[150]....
        /*07f8*/ 	.word	0x00011240


	//   ....[151]....
        /*07fc*/ 	.word	0x00011260


	//   ....[152]....
        /*0800*/ 	.word	0x00011270


	//   ....[153]....
        /*0804*/ 	.word	0x000112a0


	//   ....[154]....
        /*0808*/ 	.word	0x000112d0


	//   ....[155]....
        /*080c*/ 	.word	0x00012710


	//   ....[156]....
        /*0810*/ 	.word	0x00012750


	//   ....[157]....
        /*0814*/ 	.word	0x00012770


	//   ....[158]....
        /*0818*/ 	.word	0x000127a0


	//   ....[159]....
        /*081c*/ 	.word	0x000127d0


	//   ....[160]....
        /*0820*/ 	.word	0x00012810


	//   ....[161]....
        /*0824*/ 	.word	0x00012850


	//   ....[162]....
        /*0828*/ 	.word	0x00012870


	//   ....[163]....
        /*082c*/ 	.word	0x00012900


	//   ....[164]....
        /*0830*/ 	.word	0x00012910


	//   ....[165]....
        /*0834*/ 	.word	0x00012940


	//   ....[166]....
        /*0838*/ 	.word	0x00012980


	//   ....[167]....
        /*083c*/ 	.word	0x000129a0


	//   ....[168]....
        /*0840*/ 	.word	0x000129d0


	//   ....[169]....
        /*0844*/ 	.word	0x00012a20


	//   ....[170]....
        /*0848*/ 	.word	0x00012a50


	//   ....[171]....
        /*084c*/ 	.word	0x00012a60


	//   ....[172]....
        /*0850*/ 	.word	0x00012b60


	//   ....[173]....
        /*0854*/ 	.word	0x00012b80


	//   ....[174]....
        /*0858*/ 	.word	0x00012ba0


	//   ....[175]....
        /*085c*/ 	.word	0x00012bd0


	//   ....[176]....
        /*0860*/ 	.word	0x00012bf0


	//   ....[177]....
        /*0864*/ 	.word	0x00012c80


	//   ....[178]....
        /*0868*/ 	.word	0x00012ca0


	//   ....[179]....
        /*086c*/ 	.word	0x00013520


	//   ....[180]....
        /*0870*/ 	.word	0x00013550


	//   ....[181]....
        /*0874*/ 	.word	0x00013580


	//   ....[182]....
        /*0878*/ 	.word	0x000135b0


	//   ....[183]....
        /*087c*/ 	.word	0x000135e0


	//   ....[184]....
        /*0880*/ 	.word	0x00013610


	//   ....[185]....
        /*0884*/ 	.word	0x00013640


	//   ....[186]....
        /*0888*/ 	.word	0x00013660


	//   ....[187]....
        /*088c*/ 	.word	0x00013690


	//   ....[188]....
        /*0890*/ 	.word	0x000136a0


	//   ....[189]....
        /*0894*/ 	.word	0x000136b0


	//   ....[190]....
        /*0898*/ 	.word	0x000136c0


	//   ....[191]....
        /*089c*/ 	.word	0x000136d0


	//   ....[192]....
        /*08a0*/ 	.word	0x000136e0


	//   ....[193]....
        /*08a4*/ 	.word	0x00013710


	//   ....[194]....
        /*08a8*/ 	.word	0x00013730


	//----- nvinfo : EIATTR_EXIT_INSTR_OFFSETS
	.align		4
.L_204:
        /*08ac*/ 	.byte	0x04, 0x1c
        /*08ae*/ 	.short	(.L_206 - .L_205)


	//   ....[0]....
.L_205:
        /*08b0*/ 	.word	0x00000450


	//   ....[1]....
        /*08b4*/ 	.word	0x00012d30


	//   ....[2]....
        /*08b8*/ 	.word	0x00012d70


	//   ....[3]....
        /*08bc*/ 	.word	0x00013890


	//   ....[4]....
        /*08c0*/ 	.word	0x000138d0


	//----- nvinfo : EIATTR_CTAIDZ_USED
	.align		4
.L_206:
        /*08c4*/ 	.byte	0x01, 0x04
	.zero		2


	//----- nvinfo : EIATTR_MAX_THREADS
	.align		4
        /*08c8*/ 	.byte	0x04, 0x05
        /*08ca*/ 	.short	(.L_208 - .L_207)
.L_207:
        /*08cc*/ 	.word	0x00000080
        /*08d0*/ 	.word	0x00000001
        /*08d4*/ 	.word	0x00000001


	//----- nvinfo : EIATTR_CRS_STACK_SIZE
	.align		4
.L_208:
        /*08d8*/ 	.byte	0x04, 0x1e
        /*08da*/ 	.short	(.L_210 - .L_209)
.L_209:
        /*08dc*/ 	.word	0x00000000
.L_210:


//--------------------- .nv.info._ZN7cutlass13device_kernelIN5flash19enable_sm80_to_sm89INS1_16FlashAttnFwdSm80INS1_25CollectiveMainloopFwdSm80ILi4ELi1ELb0EN4cute5tupleIJNS5_1CILi128EEENS7_ILi112EEENS7_ILi64EEEEEELi64ENS_6half_tEfNS_4arch4Sm80ELb1ELb0ELb0ELb1ELb1ELb1ELb1ELb0EEENS1_21CollectiveEpilogueFwdINS6_IJS8_SA_S9_EEENS6_IJNS7_ILi1EEESI_SI_EEESC_SE_Li128ELb1ELb1ELb0ELb0EEENS1_19SingleTileSchedulerILb1ELb0ELb1ELi128EEEEEEEEEvNT_6ParamsE --------------------------
	.section	.nv.info._ZN7cutlass13device_kernelIN5flash19enable_sm80_to_sm89INS1_16FlashAttnFwdSm80INS1_25CollectiveMainloopFwdSm80ILi4ELi1ELb0EN4cute5tupleIJNS5_1CILi128EEENS7_ILi112EEENS7_ILi64EEEEEELi64ENS_6half_tEfNS_4arch4Sm80ELb1ELb0ELb0ELb1ELb1ELb1ELb1ELb0EEENS1_21CollectiveEpilogueFwdINS6_IJS8_SA_S9_EEENS6_IJNS7_ILi1EEESI_SI_EEESC_SE_Li128ELb1ELb1ELb0ELb0EEENS1_19SingleTileSchedulerILb1ELb0ELb1ELi128EEEEEEEEEvNT_6ParamsE,"",@"SHT_CUDA_INFO"
	.sectionflags	@""
	.align	4


	//----- nvinfo : EIATTR_CUDA_API_VERSION
	.align		4
        /*0000*/ 	.byte	0x04, 0x37
        /*0002*/ 	.short	(.L_212 - .L_211)
.L_211:
        /*0004*/ 	.word	0x00000082


	//----- nvinfo : EIATTR_SW2861232_WAR
	.align		4
.L_212:
        /*0008*/ 	.byte	0x01, 0x35
	.zero		2


	//----- nvinfo : EIATTR_PARAM_CBANK
	.align		4
        /*000c*/ 	.byte	0x04, 0x0a
        /*000e*/ 	.short	(.L_214 - .L_213)
	.align		4
.L_213:
        /*0010*/ 	.word	index@(.nv.constant0._ZN7cutlass13device_kernelIN5flash19enable_sm80_to_sm89INS1_16FlashAttnFwdSm80INS1_25CollectiveMainloopFwdSm80ILi4ELi1ELb0EN4cute5tupleIJNS5_1CILi128EEENS7_ILi112EEENS7_ILi64EEEEEELi64ENS_6half_tEfNS_4arch4Sm80ELb1ELb0ELb0ELb1ELb1ELb1ELb1ELb0EEENS1_21CollectiveEpilogueFwdINS6_IJS8_SA_S9_EEENS6_IJNS7_ILi1EEESI_SI_EEESC_SE_Li128ELb1ELb1ELb0ELb0EEENS1_19SingleTileSchedulerILb1ELb0ELb1ELi128EEEEEEEEEvNT_6ParamsE)
        /*0014*/ 	.short	0x0160
        /*0016*/ 	.short	0x0418


	//----- nvinfo : EIATTR_CBANK_PARAM_SIZE
	.align		4
.L_214:
        /*0018*/ 	.byte	0x03, 0x19
        /*001a*/ 	.short	0x0418


	//----- nvinfo : EIATTR_KPARAM_INFO
	.align		4
        /*001c*/ 	.byte	0x04, 0x17
        /*001e*/ 	.short	(.L_216 - .L_215)
.L_215:
        /*0020*/ 	.word	0x00000000
        /*0024*/ 	.short	0x0000
        /*0026*/ 	.short	0x0000
        /*0028*/ 	.byte	0x00, 0xf0, 0x61, 0x10


	//----- nvinfo : EIATTR_MAXREG_COUNT
	.align		4
.L_216:
        /*002c*/ 	.byte	0x03, 0x1b
        /*002e*/ 	.short	0x00ff


	//----- nvinfo : EIATTR_NUM_BARRIERS
	.align		4
        /*0030*/ 	.byte	0x02, 0x4c
        /*0032*/ 	.byte	0x02
	.zero		1


	//----- nvinfo : EIATTR_ANNOTATIONS
	.align		4
        /*0034*/ 	.byte	0x04, 0x55
        /*0036*/ 	.short	(.L_218 - .L_217)


	//   ....[0]....
.L_217:
        /* <DEDUP_REMOVED lines=38> */


	//----- nvinfo : EIATTR_MERCURY_ISA_VERSION
	.align		4
.L_218:
        /*0288*/ 	.byte	0x03, 0x5f
        /*028a*/ 	.short	0x0000


	//----- nvinfo : EIATTR_COOP_GROUP_MASK_REGIDS
	.align		4
        /*028c*/ 	.byte	0x04, 0x29
        /*028e*/ 	.short	(.L_220 - .L_219)


	//   ....[0]....
.L_219:
        /*0290*/ 	.word	0xffffffff


	//   ....[1]....
        /*0294*/ 	.word	0xffffffff


	//   ....[2]....
        /*0298*/ 	.word	0xffffffff


	//   ....[3]....
        /*029c*/ 	.word	0xffffffff


	//   ....[4]....
        /*02a0*/ 	.word	0xffffffff


	//   ....[5]....
        /*02a4*/ 	.word	0xffffffff


	//   ....[6]....
        /*02a8*/ 	.word	0xffffffff


	//   ....[7]....
        /*02ac*/ 	.word	0xffffffff


	//   ....[8]....
        /*02b0*/ 	.word	0xffffffff


	//   ....[9]....
        /*02b4*/ 	.word	0xffffffff


	//   ....[10]....
        /*02b8*/ 	.word	0xffffffff


	//   ....[11]....
        /*02bc*/ 	.word	0xffffffff


	//   ....[12]....
        /*02c0*/ 	.word	0xffffffff


	//   ....[13]....
        /*02c4*/ 	.word	0xffffffff


	//   ....[14]....
        /*02c8*/ 	.word	0xffffffff


	//   ....[15]....
        /*02cc*/ 	.word	0xffffffff


	//   ....[16]....
        /*02d0*/ 	.word	0xffffffff


	//   ....[17]....
        /*02d4*/ 	.word	0xffffffff


	//   ....[18]....
        /*02d8*/ 	.word	0xffffffff


	//   ....[19]....
        /*02dc*/ 	.word	0xffffffff


	//   ....[20]....
        /*02e0*/ 	.word	0xffffffff


	//   ....[21]....
        /*02e4*/ 	.word	0xffffffff


	//   ....[22]....
        /*02e8*/ 	.word	0xffffffff


	//   ....[23]....
        /*02ec*/ 	.word	0xffffffff


	//   ....[24]....
        /*02f0*/ 	.word	0xffffffff


	//   ....[25]....
        /*02f4*/ 	.word	0xffffffff


	//   ....[26]....
        /*02f8*/ 	.word	0xffffffff


	//   ....[27]....
        /*02fc*/ 	.word	0xffffffff


	//   ....[28]....
        /*0300*/ 	.word	0xffffffff


	//   ....[29]....
        /*0304*/ 	.word	0xffffffff


	//   ....[30]....
        /*0308*/ 	.word	0xffffffff


	//   ....[31]....
        /*030c*/ 	.word	0xffffffff


	//   ....[32]....
        /*0310*/ 	.word	0xffffffff


	//   ....[33]....
        /*0314*/ 	.word	0xffffffff


	//   ....[34]....
        /*0318*/ 	.word	0xffffffff


	//   ....[35]....
        /*031c*/ 	.word	0xffffffff


	//   ....[36]....
        /*0320*/ 	.word	0xffffffff


	//   ....[37]....
        /*0324*/ 	.word	0xffffffff


	//   ....[38]....
        /*0328*/ 	.word	0xffffffff


	//   ....[39]....
        /*032c*/ 	.word	0xffffffff


	//   ....[40]....
        /*0330*/ 	.word	0xffffffff


	//   ....[41]....
        /*0334*/ 	.word	0xffffffff


	//   ....[42]....
        /*0338*/ 	.word	0xffffffff


	//   ....[43]....
        /*033c*/ 	.word	0xffffffff


	//   ....[44]....
        /*0340*/ 	.word	0xffffffff


	//   ....[45]....
        /*0344*/ 	.word	0xffffffff


	//   ....[46]....
        /*0348*/ 	.word	0xffffffff


	//   ....[47]....
        /*034c*/ 	.word	0xffffffff


	//   ....[48]....
        /*0350*/ 	.word	0xffffffff


	//   ....[49]....
        /*0354*/ 	.word	0xffffffff


	//   ....[50]....
        /*0358*/ 	.word	0xffffffff


	//   ....[51]....
        /*035c*/ 	.word	0xffffffff


	//   ....[52]....
        /*0360*/ 	.word	0xffffffff


	//   ....[53]....
        /*0364*/ 	.word	0xffffffff


	//   ....[54]....
        /*0368*/ 	.word	0xffffffff


	//   ....[55]....
        /*036c*/ 	.word	0xffffffff


	//   ....[56]....
        /*0370*/ 	.word	0xffffffff


	//   ....[57]....
        /*0374*/ 	.word	0xffffffff


	//   ....[58]....
        /*0378*/ 	.word	0xffffffff


	//   ....[59]....
        /*037c*/ 	.word	0xffffffff


	//   ....[60]....
        /*0380*/ 	.word	0xffffffff


	//   ....[61]....
        /*0384*/ 	.word	0xffffffff


	//   ....[62]....
        /*0388*/ 	.word	0xffffffff


	//   ....[63]....
        /*038c*/ 	.word	0xffffffff


	//   ....[64]....
        /*0390*/ 	.word	0xffffffff


	//   ....[65]....
        /*0394*/ 	.word	0xffffffff


	//   ....[66]....
        /*0398*/ 	.word	0xffffffff


	//   ....[67]....
        /*039c*/ 	.word	0xffffffff


	//   ....[68]....
        /*03a0*/ 	.word	0xffffffff


	//   ....[69]....
        /*03a4*/ 	.word	0xffffffff


	//   ....[70]....
        /*03a8*/ 	.word	0xffffffff


	//   ....[71]....
        /*03ac*/ 	.word	0xffffffff


	//   ....[72]....
        /*03b0*/ 	.word	0xffffffff


	//   ....[73]....
        /*03b4*/ 	.word	0xffffffff


	//   ....[74]....
        /*03b8*/ 	.word	0xffffffff


	//   ....[75]....
        /*03bc*/ 	.word	0xffffffff


	//   ....[76]....
        /*03c0*/ 	.word	0xffffffff


	//   ....[77]....
        /*03c4*/ 	.word	0xffffffff


	//   ....[78]....
        /*03c8*/ 	.word	0xffffffff


	//   ....[79]....
        /*03cc*/ 	.word	0xffffffff


	//   ....[80]....
        /*03d0*/ 	.word	0xffffffff


	//   ....[81]....
        /*03d4*/ 	.word	0xffffffff


	//   ....[82]....
        /*03d8*/ 	.word	0xffffffff


	//   ....[83]....
        /*03dc*/ 	.word	0xffffffff


	//   ....[84]....
        /*03e0*/ 	.word	0xffffffff


	//   ....[85]....
        /*03e4*/ 	.word	0xffffffff


	//   ....[86]....
        /*03e8*/ 	.word	0xffffffff


	//   ....[87]....
        /*03ec*/ 	.word	0xffffffff


	//   ....[88]....
        /*03f0*/ 	.word	0xffffffff


	//   ....[89]....
        /*03f4*/ 	.word	0xffffffff


	//   ....[90]....
        /*03f8*/ 	.word	0xffffffff


	//   ....[91]....
        /*03fc*/ 	.word	0xffffffff


	//   ....[92]....
        /*0400*/ 	.word	0xffffffff


	//   ....[93]....
        /*0404*/ 	.word	0xffffffff


	//   ....[94]....
        /*0408*/ 	.word	0xffffffff


	//   ....[95]....
        /*040c*/ 	.word	0xffffffff


	//   ....[96]....
        /*0410*/ 	.word	0xffffffff


	//   ....[97]....
        /*0414*/ 	.word	0xffffffff


	//   ....[98]....
        /*0418*/ 	.word	0xffffffff


	//   ....[99]....
        /*041c*/ 	.word	0xffffffff


	//   ....[100]....
        /*0420*/ 	.word	0xffffffff


	//   ....[101]....
        /*0424*/ 	.word	0xffffffff


	//   ....[102]....
        /*0428*/ 	.word	0xffffffff


	//   ....[103]....
        /*042c*/ 	.word	0xffffffff


	//   ....[104]....
        /*0430*/ 	.word	0xffffffff


	//   ....[105]....
        /*0434*/ 	.word	0xffffffff


	//   ....[106]....
        /*0438*/ 	.word	0xffffffff


	//   ....[107]....
        /*043c*/ 	.word	0xffffffff


	//   ....[108]....
        /*0440*/ 	.word	0xffffffff


	//   ....[109]....
        /*0444*/ 	.word	0xffffffff


	//   ....[110]....
        /*0448*/ 	.word	0xffffffff


	//   ....[111]....
        /*044c*/ 	.word	0xffffffff


	//   ....[112]....
        /*0450*/ 	.word	0xffffffff


	//   ....[113]....
        /*0454*/ 	.word	0xffffffff


	//   ....[114]....
        /*0458*/ 	.word	0xffffffff


	//   ....[115]....
        /*045c*/ 	.word	0xffffffff


	//   ....[116]....
        /*0460*/ 	.word	0xffffffff


	//   ....[117]....
        /*0464*/ 	.word	0xffffffff


	//   ....[118]....
        /*0468*/ 	.word	0xffffffff


	//   ....[119]....
        /*046c*/ 	.word	0xffffffff


	//   ....[120]....
        /*0470*/ 	.word	0xffffffff


	//   ....[121]....
        /*0474*/ 	.word	0xffffffff


	//   ....[122]....
        /*0478*/ 	.word	0xffffffff


	//   ....[123]....
        /*047c*/ 	.word	0xffffffff


	//   ....[124]....
        /*0480*/ 	.word	0xffffffff


	//   ....[125]....
        /*0484*/ 	.word	0xffffffff


	//   ....[126]....
        /*0488*/ 	.word	0xffffffff


	//   ....[127]....
        /*048c*/ 	.word	0xffffffff


	//   ....[128]....
        /*0490*/ 	.word	0xffffffff


	//   ....[129]....
        /*0494*/ 	.word	0xffffffff


	//   ....[130]....
        /*0498*/ 	.word	0xffffffff


	//   ....[131]....
        /*049c*/ 	.word	0xffffffff


	//   ....[132]....
        /*04a0*/ 	.word	0xffffffff


	//   ....[133]....
        /*04a4*/ 	.word	0xffffffff


	//   ....[134]....
        /*04a8*/ 	.word	0xffffffff


	//   ....[135]....
        /*04ac*/ 	.word	0xffffffff


	//   ....[136]....
        /*04b0*/ 	.word	0xffffffff


	//   ....[137]....
        /*04b4*/ 	.word	0xffffffff


	//   ....[138]....
        /*04b8*/ 	.word	0xffffffff


	//   ....[139]....
        /*04bc*/ 	.word	0xffffffff


	//   ....[140]....
        /*04c0*/ 	.word	0xffffffff


	//   ....[141]....
        /*04c4*/ 	.word	0xffffffff


	//   ....[142]....
        /*04c8*/ 	.word	0xffffffff


	//   ....[143]....
        /*04cc*/ 	.word	0xffffffff


	//   ....[144]....
        /*04d0*/ 	.word	0xffffffff


	//   ....[145]....
        /*04d4*/ 	.word	0xffffffff


	//   ....[146]....
        /*04d8*/ 	.word	0xffffffff


	//   ....[147]....
        /*04dc*/ 	.word	0xffffffff


	//   ....[148]....
        /*04e0*/ 	.word	0xffffffff


	//   ....[149]....
        /*04e4*/ 	.word	0xffffffff


	//   ....[150]....
        /*04e8*/ 	.word	0xffffffff


	//   ....[151]....
        /*04ec*/ 	.word	0xffffffff


	//   ....[152]....
        /*04f0*/ 	.word	0xffffffff


	//   ....[153]....
        /*04f4*/ 	.word	0xffffffff


	//   ....[154]....
        /*04f8*/ 	.word	0xffffffff


	//   ....[155]....
        /*04fc*/ 	.word	0xffffffff


	//   ....[156]....
        /*0500*/ 	.word	0xffffffff


	//   ....[157]....
        /*0504*/ 	.word	0xffffffff


	//   ....[158]....
        /*0508*/ 	.word	0xffffffff


	//   ....[159]....
        /*050c*/ 	.word	0xffffffff


	//   ....[160]....
        /*0510*/ 	.word	0xffffffff


	//   ....[161]....
        /*0514*/ 	.word	0xffffffff


	//   ....[162]....
        /*0518*/ 	.word	0xffffffff


	//   ....[163]....
        /*051c*/ 	.word	0xffffffff


	//   ....[164]....
        /*0520*/ 	.word	0xffffffff


	//   ....[165]....
        /*0524*/ 	.word	0xffffffff


	//   ....[166]....
        /*0528*/ 	.word	0xffffffff


	//   ....[167]....
        /*052c*/ 	.word	0xffffffff


	//   ....[168]....
        /*0530*/ 	.word	0xffffffff


	//   ....[169]....
        /*0534*/ 	.word	0xffffffff


	//   ....[170]....
        /*0538*/ 	.word	0xffffffff


	//   ....[171]....
        /*053c*/ 	.word	0xffffffff


	//   ....[172]....
        /*0540*/ 	.word	0xffffffff


	//   ....[173]....
        /*0544*/ 	.word	0xffffffff


	//   ....[174]....
        /*0548*/ 	.word	0xffffffff


	//   ....[175]....
        /*054c*/ 	.word	0xffffffff


	//   ....[176]....
        /*0550*/ 	.word	0xffffffff


	//   ....[177]....
        /*0554*/ 	.word	0xffffffff


	//   ....[178]....
        /*0558*/ 	.word	0xffffffff


	//   ....[179]....
        /*055c*/ 	.word	0xffffffff


	//   ....[180]....
        /*0560*/ 	.word	0xffffffff


	//   ....[181]....
        /*0564*/ 	.word	0xffffffff


	//   ....[182]....
        /*0568*/ 	.word	0xffffffff


	//   ....[183]....
        /*056c*/ 	.word	0xffffffff


	//   ....[184]....
        /*0570*/ 	.word	0xffffffff


	//   ....[185]....
        /*0574*/ 	.word	0xffffffff


	//   ....[186]....
        /*0578*/ 	.word	0xffffffff


	//   ....[187]....
        /*057c*/ 	.word	0xffffffff


	//   ....[188]....
        /*0580*/ 	.word	0xffffffff


	//   ....[189]....
        /*0584*/ 	.word	0xffffffff


	//   ....[190]....
        /*0588*/ 	.word	0xffffffff


	//   ....[191]....
        /*058c*/ 	.word	0xffffffff


	//   ....[192]....
        /*0590*/ 	.word	0xffffffff


	//   ....[193]....
        /*0594*/ 	.word	0xffffffff


	//   ....[194]....
        /*0598*/ 	.word	0xffffffff


	//   ....[195]....
        /*059c*/ 	.word	0xffffffff


	//   ....[196]....
        /*05a0*/ 	.word	0xffffffff


	//   ....[197]....
        /*05a4*/ 	.word	0xffffffff


	//   ....[198]....
        /*05a8*/ 	.word	0xffffffff


	//   ....[199]....
        /*05ac*/ 	.word	0xffffffff


	//   ....[200]....
        /*05b0*/ 	.word	0xffffffff


	//   ....[201]....
        /*05b4*/ 	.word	0xffffffff


	//   ....[202]....
        /*05b8*/ 	.word	0xffffffff


	//   ....[203]....
        /*05bc*/ 	.word	0xffffffff


	//   ....[204]....
        /*05c0*/ 	.word	0xffffffff


	//   ....[205]....
        /*05c4*/ 	.word	0xffffffff


	//   ....[206]....
        /*05c8*/ 	.word	0xffffffff


	//   ....[207]....
        /*05cc*/ 	.word	0xffffffff


	//   ....[208]....
        /*05d0*/ 	.word	0xffffffff


	//   ....[209]....
        /*05d4*/ 	.word	0xffffffff


	//   ....[210]....
        /*05d8*/ 	.word	0xffffffff


	//   ....[211]....
        /*05dc*/ 	.word	0xffffffff


	//   ....[212]....
        /*05e0*/ 	.word	0xffffffff


	//   ....[213]....
        /*05e4*/ 	.word	0xffffffff


	//   ....[214]....
        /*05e8*/ 	.word	0xffffffff


	//   ....[215]....
        /*05ec*/ 	.word	0xffffffff


	//   ....[216]....
        /*05f0*/ 	.word	0xffffffff


	//   ....[217]....
        /*05f4*/ 	.word	0xffffffff


	//   ....[218]....
        /*05f8*/ 	.word	0xffffffff


	//   ....[219]....
        /*05fc*/ 	.word	0xffffffff


	//   ....[220]....
        /*0600*/ 	.word	0xffffffff


	//   ....[221]....
        /*0604*/ 	.word	0xffffffff


	//   ....[222]....
        /*0608*/ 	.word	0xffffffff


	//   ....[223]....
        /*060c*/ 	.word	0xffffffff


	//   ....[224]....
        /*0610*/ 	.word	0xffffffff


	//   ....[225]....
        /*0614*/ 	.word	0xffffffff


	//   ....[226]....
        /*0618*/ 	.word	0xffffffff


	//   ....[227]....
        /*061c*/ 	.word	0xffffffff


	//   ....[228]....
        /*0620*/ 	.word	0xffffffff


	//   ....[229]....
        /*0624*/ 	.word	0xffffffff


	//   ....[230]....
        /*0628*/ 	.word	0xffffffff


	//   ....[231]....
        /*062c*/ 	.word	0xffffffff


	//   ....[232]....
        /*0630*/ 	.word	0xffffffff


	//   ....[233]....
        /*0634*/ 	.word	0xffffffff


	//   ....[234]....
        /*0638*/ 	.word	0xffffffff


	//   ....[235]....
        /*063c*/ 	.word	0xffffffff


	//   ....[236]....
        /*0640*/ 	.word	0xffffffff


	//   ....[237]....
        /*0644*/ 	.word	0xffffffff


	//   ....[238]....
        /*0648*/ 	.word	0xffffffff


	//   ....[239]....
        /*064c*/ 	.word	0xffffffff


	//   ....[240]....
        /*0650*/ 	.word	0xffffffff


	//   ....[241]....
        /*0654*/ 	.word	0xffffffff


	//   ....[242]....
        /*0658*/ 	.word	0xffffffff


	//   ....[243]....
        /*065c*/ 	.word	0xffffffff


	//   ....[244]....
        /*0660*/ 	.word	0xffffffff


	//   ....[245]....
        /*0664*/ 	.word	0xffffffff


	//   ....[246]....
        /*0668*/ 	.word	0xffffffff


	//   ....[247]....
        /*066c*/ 	.word	0xffffffff


	//   ....[248]....
        /*0670*/ 	.word	0xffffffff


	//   ....[249]....
        /*0674*/ 	.word	0xffffffff


	//   ....[250]....
        /*0678*/ 	.word	0xffffffff


	//   ....[251]....
        /*067c*/ 	.word	0xffffffff


	//   ....[252]....
        /*0680*/ 	.word	0xffffffff


	//   ....[253]....
        /*0684*/ 	.word	0xffffffff


	//   ....[254]....
        /*0688*/ 	.word	0xffffffff


	//   ....[255]....
        /*068c*/ 	.word	0xffffffff


	//   ....[0]....
        /*0690*/ 	.word	0xffffffff


	//   ....[1]....
        /*0694*/ 	.word	0xffffffff


	//   ....[2]....
        /*0698*/ 	.word	0xffffffff


	//----- nvinfo : EIATTR_COOP_GROUP_INSTR_OFFSETS
	.align		4
.L_220:
        /*069c*/ 	.byte	0x04, 0x28
        /*069e*/ 	.short	(.L_222 - .L_221)


	//   ....[0]....
.L_221:
        /*06a0*/ 	.word	0x000000a0


	//   ....[1]....
        /*06a4*/ 	.word	0x00002c80


	//   ....[2]....
        /*06a8*/ 	.word	0x00002cd0


	//   ....[3]....
        /*06ac*/ 	.word	0x000034c0


	//   ....[4]....
        /*06b0*/ 	.word	0x000034e0


	//   ....[5]....
        /*06b4*/ 	.word	0x00003c50


	//   ....[6]....
        /*06b8*/ 	.word	0x00003c70


	//   ....[7]....
        /*06bc*/ 	.word	0x000043e0


	//   ....[8]....
        /*06c0*/ 	.word	0x000043f0


	//   ....[9]....
        /*06c4*/ 	.word	0x00004ca0


	//   ....[10]....
        /*06c8*/ 	.word	0x00004cf0


	//   ....[11]....
        /*06cc*/ 	.word	0x000059f0


	//   ....[12]....
        /*06d0*/ 	.word	0x00005a20


	//   ....[13]....
        /*06d4*/ 	.word	0x00006160


	//   ....[14]....
        /*06d8*/ 	.word	0x00006190


	//   ....[15]....
        /*06dc*/ 	.word	0x000068d0


	//   ....[16]....
        /*06e0*/ 	.word	0x000068f0


	//   ....[17]....
        /*06e4*/ 	.word	0x00007050


	//   ....[18]....
        /*06e8*/ 	.word	0x00007080


	//   ....[19]....
        /*06ec*/ 	.word	0x000071c0


	//   ....[20]....
        /*06f0*/ 	.word	0x000071f0


	//   ....[21]....
        /*06f4*/ 	.word	0x000072e0


	//   ....[22]....
        /*06f8*/ 	.word	0x00007310


	//   ....[23]....
        /*06fc*/ 	.word	0x00007400


	//   ....[24]....
        /*0700*/ 	.word	0x00007420


	//   ....[25]....
        /*0704*/ 	.word	0x00007c80


	//   ....[26]....
        /*0708*/ 	.word	0x00007ca0


	//   ....[27]....
        /*070c*/ 	.word	0x00007d90


	//   ....[28]....
        /*0710*/ 	.word	0x00007dc0


	//   ....[29]....
        /*0714*/ 	.word	0x00007eb0


	//   ....[30]....
        /*0718*/ 	.word	0x00007ee0


	//   ....[31]....
        /*071c*/ 	.word	0x00007fd0


	//   ....[32]....
        /*0720*/ 	.word	0x00008000


	//   ....[33]....
        /*0724*/ 	.word	0x00008ba0


	//   ....[34]....
        /*0728*/ 	.word	0x00008be0


	//   ....[35]....
        /*072c*/ 	.word	0x00008db0


	//   ....[36]....
        /*0730*/ 	.word	0x00008de0


	//   ....[37]....
        /*0734*/ 	.word	0x00008e70


	//   ....[38]....
        /*0738*/ 	.word	0x00008ea0


	//   ....[39]....
        /*073c*/ 	.word	0x00008f30


	//   ....[40]....
        /*0740*/ 	.word	0x00008f60


	//   ....[41]....
        /*0744*/ 	.word	0x00008ff0


	//   ....[42]....
        /*0748*/ 	.word	0x00009020


	//   ....[43]....
        /*074c*/ 	.word	0x000090b0


	//   ....[44]....
        /*0750*/ 	.word	0x000090e0


	//   ....[45]....
        /*0754*/ 	.word	0x00009170


	//   ....[46]....
        /*0758*/ 	.word	0x000091a0


	//   ....[47]....
        /*075c*/ 	.word	0x00009220


	//   ....[48]....
        /*0760*/ 	.word	0x00009260


	//   ....[49]....
        /*0764*/ 	.word	0x000096d0


	//   ....[50]....
        /*0768*/ 	.word	0x000096f0


	//   ....[51]....
        /*076c*/ 	.word	0x00009700


	//   ....[52]....
        /*0770*/ 	.word	0x00009710


	//   ....[53]....
        /*0774*/ 	.word	0x00009730


	//   ....[54]....
        /*0778*/ 	.word	0x00009740


	//   ....[55]....
        /*077c*/ 	.word	0x00009750


	//   ....[56]....
        /*0780*/ 	.word	0x00009770


	//   ....[57]....
        /*0784*/ 	.word	0x000097a0


	//   ....[58]....
        /*0788*/ 	.word	0x000097c0


	//   ....[59]....
        /*078c*/ 	.word	0x000097d0


	//   ....[60]....
        /*0790*/ 	.word	0x00009820


	//   ....[61]....
        /*0794*/ 	.word	0x00009850


	//   ....[62]....
        /*0798*/ 	.word	0x00009890


	//   ....[63]....
        /*079c*/ 	.word	0x00009cf0


	//   ....[64]....
        /*07a0*/ 	.word	0x00009d10


	//   ....[65]....
        /*07a4*/ 	.word	0x00009d20


	//   ....[66]....
        /*07a8*/ 	.word	0x00009d30


	//   ....[67]....
        /*07ac*/ 	.word	0x00009ea0


	//   ....[68]....
        /*07b0*/ 	.word	0x00009f60


	//   ....[69]....
        /*07b4*/ 	.word	0x00009fa0


	//   ....[70]....
        /*07b8*/ 	.word	0x00009fe0


	//   ....[71]....
        /*07bc*/ 	.word	0x0000a180


	//   ....[72]....
        /*07c0*/ 	.word	0x0000a240


	//   ....[73]....
        /*07c4*/ 	.word	0x0000a280


	//   ....[74]....
        /*07c8*/ 	.word	0x0000a2c0


	//   ....[75]....
        /*07cc*/ 	.word	0x0000a480


	//   ....[76]....
        /*07d0*/ 	.word	0x0000a540


	//   ....[77]....
        /*07d4*/ 	.word	0x0000a580


	//   ....[78]....
        /*07d8*/ 	.word	0x0000a5c0


	//   ....[79]....
        /*07dc*/ 	.word	0x0000c290


	//   ....[80]....
        /*07e0*/ 	.word	0x0000c2b0


	//   ....[81]....
        /*07e4*/ 	.word	0x0000c2e0


	//   ....[82]....
        /*07e8*/ 	.word	0x0000c2f0


	//   ....[83]....
        /*07ec*/ 	.word	0x0000c3d0


	//   ....[84]....
        /*07f0*/ 	.word	0x0000c410


	//   ....[85]....
        /*07f4*/ 	.word	0x0000c430


	//   ....[86]....
        /*07f8*/ 	.word	0x0000c440


	//   ....[87]....
        /*07fc*/ 	.word	0x0000c630


	//   ....[88]....
        /*0800*/ 	.word	0x0000c670


	//   ....[89]....
        /*0804*/ 	.word	0x0000c690


	//   ....[90]....
        /*0808*/ 	.word	0x0000c6a0


	//   ....[91]....
        /*080c*/ 	.word	0x0000c820


	//   ....[92]....
        /*0810*/ 	.word	0x0000c860


	//   ....[93]....
        /*0814*/ 	.word	0x0000c8a0


	//   ....[94]....
        /*0818*/ 	.word	0x0000c8c0


	//   ....[95]....
        /*081c*/ 	.word	0x0000e9a0


	//   ....[96]....
        /*0820*/ 	.word	0x0000e9b0


	//   ....[97]....
        /*0824*/ 	.word	0x0000e9d0


	//   ....[98]....
        /*0828*/ 	.word	0x0000eb10


	//   ....[99]....
        /*082c*/ 	.word	0x0000eb20


	//   ....[100]....
        /*0830*/ 	.word	0x0000eb40


	//   ....[101]....
        /*0834*/ 	.word	0x0000eba0


	//   ....[102]....
        /*0838*/ 	.word	0x0000ebc0


	//   ....[103]....
        /*083c*/ 	.word	0x0000ec70


	//   ....[104]....
        /*0840*/ 	.word	0x0000ec80


	//   ....[105]....
        /*0844*/ 	.word	0x0000ecc0


	//   ....[106]....
        /*0848*/ 	.word	0x0000ecd0


	//   ....[107]....
        /*084c*/ 	.word	0x0000ed00


	//   ....[108]....
        /*0850*/ 	.word	0x0000eda0


	//   ....[109]....
        /*0854*/ 	.word	0x0000f780


	//   ....[110]....
        /*0858*/ 	.word	0x0000f7a0


	//   ....[111]....
        /*085c*/ 	.word	0x0000f7b0


	//   ....[112]....
        /*0860*/ 	.word	0x0000f7c0


	//   ....[113]....
        /*0864*/ 	.word	0x0000f7d0


	//   ....[114]....
        /*0868*/ 	.word	0x0000f7e0


	//   ....[115]....
        /*086c*/ 	.word	0x0000f7f0


	//   ....[116]....
        /*0870*/ 	.word	0x0000f800


	//   ....[117]....
        /*0874*/ 	.word	0x0000f820


	//   ....[118]....
        /*0878*/ 	.word	0x0000f840


	//   ....[119]....
        /*087c*/ 	.word	0x0000f860


	//   ....[120]....
        /*0880*/ 	.word	0x0000f890


	//   ....[121]....
        /*0884*/ 	.word	0x0000f8b0


	//   ....[122]....
        /*0888*/ 	.word	0x0000f8d0


	//   ....[123]....
        /*088c*/ 	.word	0x0000fc10


	//   ....[124]....
        /*0890*/ 	.word	0x0000fc20


	//   ....[125]....
        /*0894*/ 	.word	0x0000fc30


	//   ....[126]....
        /*0898*/ 	.word	0x0000fc40


	//   ....[127]....
        /*089c*/ 	.word	0x00010dc0


	//   ....[128]....
        /*08a0*/ 	.word	0x00010f60


	//   ....[129]....
        /*08a4*/ 	.word	0x00011040


	//   ....[130]....
        /*08a8*/ 	.word	0x00011080


	//   ....[131]....
        /*08ac*/ 	.word	0x00011140


	//   ....[132]....
        /*08b0*/ 	.word	0x00011240


	//   ....[133]....
        /*08b4*/ 	.word	0x000113b0


	//   ....[134]....
        /*08b8*/ 	.word	0x000114e0


	//   ....[135]....
        /*08bc*/ 	.word	0x00014320


	//   ....[136]....
        /*08c0*/ 	.word	0x00014340


	//   ....[137]....
        /*08c4*/ 	.word	0x00014350


	//   ....[138]....
        /*08c8*/ 	.word	0x00014360


	//   ....[139]....
        /*08cc*/ 	.word	0x00014370


	//   ....[140]....
        /*08d0*/ 	.word	0x00014380


	//   ....[141]....
        /*08d4*/ 	.word	0x00014390


	//   ....[142]....
        /*08d8*/ 	.word	0x000143b0


	//   ....[143]....
        /*08dc*/ 	.word	0x000143d0


	//   ....[144]....
        /*08e0*/ 	.word	0x000143f0


	//   ....[145]....
        /*08e4*/ 	.word	0x00014410


	//   ....[146]....
        /*08e8*/ 	.word	0x00014420


	//   ....[147]....
        /*08ec*/ 	.word	0x00014430


	//   ....[148]....
        /*08f0*/ 	.word	0x00014440


	//   ....[149]....
        /*08f4*/ 	.word	0x00014ff0


	//   ....[150]....
        /*08f8*/ 	.word	0x00015010


	//   ....[151]....
        /*08fc*/ 	.word	0x00015020


	//   ....[152]....
        /*0900*/ 	.word	0x00015030


	//   ....[153]....
        /*0904*/ 	.word	0x00015040


	//   ....[154]....
        /*0908*/ 	.word	0x00015050


	//   ....[155]....
        /*090c*/ 	.word	0x00015060


	//   ....[156]....
        /*0910*/ 	.word	0x00015080


	//   ....[157]....
        /*0914*/ 	.word	0x00015090


	//   ....[158]....
        /*0918*/ 	.word	0x000150b0


	//   ....[159]....
        /*091c*/ 	.word	0x00015100


	//   ....[160]....
        /*0920*/ 	.word	0x00015140


	//   ....[161]....
        /*0924*/ 	.word	0x00015160


	//   ....[162]....
        /*0928*/ 	.word	0x00015170


	//   ....[163]....
        /*092c*/ 	.word	0x00015370


	//   ....[164]....
        /*0930*/ 	.word	0x00015380


	//   ....[165]....
        /*0934*/ 	.word	0x00015390


	//   ....[166]....
        /*0938*/ 	.word	0x000153a0


	//   ....[167]....
        /*093c*/ 	.word	0x00016260


	//   ....[168]....
        /*0940*/ 	.word	0x000164b0


	//   ....[169]....
        /*0944*/ 	.word	0x00016720


	//   ....[170]....
        /*0948*/ 	.word	0x00016870


	//   ....[171]....
        /*094c*/ 	.word	0x00016a70


	//   ....[172]....
        /*0950*/ 	.word	0x00016af0


	//   ....[173]....
        /*0954*/ 	.word	0x00016b40


	//   ....[174]....
        /*0958*/ 	.word	0x00016c20


	//   ....[175]....
        /*095c*/ 	.word	0x000199a0


	//   ....[176]....
        /*0960*/ 	.word	0x000199c0


	//   ....[177]....
        /*0964*/ 	.word	0x000199d0


	//   ....[178]....
        /*0968*/ 	.word	0x000199e0


	//   ....[179]....
        /*096c*/ 	.word	0x000199f0


	//   ....[180]....
        /*0970*/ 	.word	0x00019a00


	//   ....[181]....
        /*0974*/ 	.word	0x00019a10


	//   ....[182]....
        /*0978*/ 	.word	0x00019a30


	//   ....[183]....
        /*097c*/ 	.word	0x00019a40


	//   ....[184]....
        /*0980*/ 	.word	0x00019a60


	//   ....[185]....
        /*0984*/ 	.word	0x00019a80


	//   ....[186]....
        /*0988*/ 	.word	0x00019af0


	//   ....[187]....
        /*098c*/ 	.word	0x00019b10


	//   ....[188]....
        /*0990*/ 	.word	0x00019b30


	//   ....[189]....
        /*0994*/ 	.word	0x00019f40


	//   ....[190]....
        /*0998*/ 	.word	0x00019f70


	//   ....[191]....
        /*099c*/ 	.word	0x00019f80


	//   ....[192]....
        /*09a0*/ 	.word	0x00019fa0


	//   ....[193]....
        /*09a4*/ 	.word	0x00019fc0


	//   ....[194]....
        /*09a8*/ 	.word	0x00019ff0


	//   ....[195]....
        /*09ac*/ 	.word	0x0001a010


	//   ....[196]....
        /*09b0*/ 	.word	0x0001a030


	//   ....[197]....
        /*09b4*/ 	.word	0x0001a060


	//   ....[198]....
        /*09b8*/ 	.word	0x0001a080


	//   ....[199]....
        /*09bc*/ 	.word	0x0001a0a0


	//   ....[200]....
        /*09c0*/ 	.word	0x0001a0e0


	//   ....[201]....
        /*09c4*/ 	.word	0x0001a190


	//   ....[202]....
        /*09c8*/ 	.word	0x0001a1b0


	//   ....[203]....
        /*09cc*/ 	.word	0x0001ae00


	//   ....[204]....
        /*09d0*/ 	.word	0x0001ae80


	//   ....[205]....
        /*09d4*/ 	.word	0x0001af80


	//   ....[206]....
        /*09d8*/ 	.word	0x0001afe0


	//   ....[207]....
        /*09dc*/ 	.word	0x0001b010


	//   ....[208]....
        /*09e0*/ 	.word	0x0001b0c0


	//   ....[209]....
        /*09e4*/ 	.word	0x0001b340


	//   ....[210]....
        /*09e8*/ 	.word	0x0001b670


	//   ....[211]....
        /*09ec*/ 	.word	0x0001da70


	//   ....[212]....
        /*09f0*/ 	.word	0x0001da80


	//   ....[213]....
        /*09f4*/ 	.word	0x0001da90


	//   ....[214]....
        /*09f8*/ 	.word	0x0001dab0


	//   ....[215]....
        /*09fc*/ 	.word	0x0001dad0


	//   ....[216]....
        /*0a00*/ 	.word	0x0001dae0


	//   ....[217]....
        /*0a04*/ 	.word	0x0001db10


	//   ....[218]....
        /*0a08*/ 	.word	0x0001db40


	//   ....[219]....
        /*0a0c*/ 	.word	0x0001ef70


	//   ....[220]....
        /*0a10*/ 	.word	0x0001efa0


	//   ....[221]....
        /*0a14*/ 	.word	0x0001eff0


	//   ....[222]....
        /*0a18*/ 	.word	0x0001f020


	//   ....[223]....
        /*0a1c*/ 	.word	0x0001f050


	//   ....[224]....
        /*0a20*/ 	.word	0x0001f090


	//   ....[225]....
        /*0a24*/ 	.word	0x0001f0c0


	//   ....[226]....
        /*0a28*/ 	.word	0x0001f100


	//   ....[227]....
        /*0a2c*/ 	.word	0x0001f160


	//   ....[228]....
        /*0a30*/ 	.word	0x0001f170


	//   ....[229]....
        /*0a34*/ 	.word	0x0001f180


	//   ....[230]....
        /*0a38*/ 	.word	0x0001f1b0


	//   ....[231]....
        /*0a3c*/ 	.word	0x0001f1f0


	//   ....[232]....
        /*0a40*/ 	.word	0x0001f210


	//   ....[233]....
        /*0a44*/ 	.word	0x0001f240


	//   ....[234]....
        /*0a48*/ 	.word	0x0001f280


	//   ....[235]....
        /*0a4c*/ 	.word	0x0001f2d0


	//   ....[236]....
        /*0a50*/ 	.word	0x0001f390


	//   ....[237]....
        /*0a54*/ 	.word	0x0001f3b0


	//   ....[238]....
        /*0a58*/ 	.word	0x0001f400


	//   ....[239]....
        /*0a5c*/ 	.word	0x0001f420


	//   ....[240]....
        /*0a60*/ 	.word	0x0001f450


	//   ....[241]....
        /*0a64*/ 	.word	0x0001f480


	//   ....[242]....
        /*0a68*/ 	.word	0x0001f520


	//   ....[243]....
        /*0a6c*/ 	.word	0x0001fdb0


	//   ....[244]....
        /*0a70*/ 	.word	0x0001fde0


	//   ....[245]....
        /*0a74*/ 	.word	0x0001fe10


	//   ....[246]....
        /*0a78*/ 	.word	0x0001fe40


	//   ....[247]....
        /*0a7c*/ 	.word	0x0001fe70


	//   ....[248]....
        /*0a80*/ 	.word	0x0001fea0


	//   ....[249]....
        /*0a84*/ 	.word	0x0001fed0


	//   ....[250]....
        /*0a88*/ 	.word	0x0001fef0


	//   ....[251]....
        /*0a8c*/ 	.word	0x0001ff10


	//   ....[252]....
        /*0a90*/ 	.word	0x0001ff30


	//   ....[253]....
        /*0a94*/ 	.word	0x0001ff40


	//   ....[254]....
        /*0a98*/ 	.word	0x0001ff50


	//   ....[255]....
        /*0a9c*/ 	.word	0x0001ff60


	//   ....[0]....
        /*0aa0*/ 	.word	0x0001ff70


	//   ....[1]....
        /*0aa4*/ 	.word	0x0001ff80


	//   ....[2]....
        /*0aa8*/ 	.word	0x0001ffb0


	//----- nvinfo : EIATTR_EXIT_INSTR_OFFSETS
	.align		4
.L_222:
        /*0aac*/ 	.byte	0x04, 0x1c
        /*0aae*/ 	.short	(.L_224 - .L_223)


	//   ....[0]....
.L_223:
        /*0ab0*/ 	.word	0x00000450


	//   ....[1]....
        /*0ab4*/ 	.word	0x0001f5c0


	//   ....[2]....
        /*0ab8*/ 	.word	0x0001f600


	//   ....[3]....
        /*0abc*/ 	.word	0x00020140


	//   ....[4]....
        /*0ac0*/ 	.word	0x00020180


	//----- nvinfo : EIATTR_CTAIDZ_USED
	.align		4
.L_224:
        /*0ac4*/ 	.byte	0x01, 0x04
	.zero		2


	//----- nvinfo : EIATTR_MAX_THREADS
	.align		4
        /*0ac8*/ 	.byte	0x04, 0x05
        /*0aca*/ 	.short	(.L_226 - .L_225)
.L_225:
        /*0acc*/ 	.word	0x00000080
        /*0ad0*/ 	.word	0x00000001
        /*0ad4*/ 	.word	0x00000001


	//----- nvinfo : EIATTR_CRS_STACK_SIZE
	.align		4
.L_226:
        /*0ad8*/ 	.byte	0x04, 0x1e
        /*0ada*/ 	.short	(.L_228 - .L_227)
.L_227:
        /*0adc*/ 	.word	0x00000000
.L_228:


//--------------------- .nv.callgraph             --------------------------
	.section	.nv.callgraph,"",@"SHT_CUDA_CALLGRAPH"
	.align	4
	.sectionentsize	8
	.align		4
        /*0000*/ 	.word	0x00000000
	.align		4
        /*0004*/ 	.word	0xffffffff
	.align		4
        /*0008*/ 	.word	0x00000000
	.align		4
        /*000c*/ 	.word	0xfffffffe
	.align		4
        /*0010*/ 	.word	0x00000000
	.align		4
        /*0014*/ 	.word	0xfffffffd
	.align		4
        /*0018*/ 	.word	0x00000000
	.align		4
        /*001c*/ 	.word	0xfffffffc


//--------------------- .nv.rel.action            --------------------------
	.section	.nv.rel.action,"",@"SHT_CUDA_RELOCINFO"
	.align	8
	.sectionentsize	8
        /*0000*/ 	.byte	0x73, 0x00, 0x00, 0x00, 0x00, 0x00, 0x00, 0x00, 0x00, 0x00, 0x00, 0x11, 0x25, 0x00, 0x05, 0x36


//--------------------- .nv.constant4             --------------------------
	.section	.nv.constant4,"a",@progbits
	.align	8
	.align		8
.nv.constant4:
        /*0000*/ 	.dword	_ZN71_INTERNAL_6502cf3d_35_flash_fwd_hdim64_fp16_paged_sm80_cu_c0233546_34624cuda3std3__45__cpo5beginE
	.align		8
        /*0008*/ 	.dword	_ZN71_INTERNAL_6502cf3d_35_flash_fwd_hdim64_fp16_paged_sm80_cu_c0233546_34624cuda3std3__45__cpo3endE
	.align		8
        /*0010*/ 	.dword	_ZN71_INTERNAL_6502cf3d_35_flash_fwd_hdim64_fp16_paged_sm80_cu_c0233546_34624cuda3std3__45__cpo6cbeginE
	.align		8
        /*0018*/ 	.dword	_ZN71_INTERNAL_6502cf3d_35_flash_fwd_hdim64_fp16_paged_sm80_cu_c0233546_34624cuda3std3__45__cpo4cendE
	.align		8
        /*0020*/ 	.dword	_ZN71_INTERNAL_6502cf3d_35_flash_fwd_hdim64_fp16_paged_sm80_cu_c0233546_34624cuda3std3__473_GLOBAL__N__6502cf3d_35_flash_fwd_hdim64_fp16_paged_sm80_cu_c0233546_34626ignoreE
	.align		8
        /*0028*/ 	.dword	_ZN71_INTERNAL_6502cf3d_35_flash_fwd_hdim64_fp16_paged_sm80_cu_c0233546_34624cuda3std3__419piecewise_constructE
	.align		8
        /*0030*/ 	.dword	_ZN71_INTERNAL_6502cf3d_35_flash_fwd_hdim64_fp16_paged_sm80_cu_c0233546_34624cuda3std3__48in_placeE
	.align		8
        /*0038*/ 	.dword	_ZN71_INTERNAL_6502cf3d_35_flash_fwd_hdim64_fp16_paged_sm80_cu_c0233546_34624cuda3std6ranges3__45__cpo4swapE
	.align		8
        /*0040*/ 	.dword	_ZN71_INTERNAL_6502cf3d_35_flash_fwd_hdim64_fp16_paged_sm80_cu_c0233546_34624cuda3std6ranges3__45__cpo9iter_moveE
	.align		8
        /*0048*/ 	.dword	_ZN71_INTERNAL_6502cf3d_35_flash_fwd_hdim64_fp16_paged_sm80_cu_c0233546_34624cute7productE
	.align		8
        /*0050*/ 	.dword	_ZN71_INTERNAL_6502cf3d_35_flash_fwd_hdim64_fp16_paged_sm80_cu_c0233546_34624cute1_E


//--------------------- .nv.constant0._ZN7cutlass13device_kernelIN5flash19enable_sm80_to_sm89INS1_16FlashAttnFwdSm80INS1_25CollectiveMainloopFwdSm80ILi4ELi1ELb0EN4cute5tupleIJNS5_1CILi128EEENS7_ILi112EEENS7_ILi64EEEEEELi64ENS_6half_tEfNS_4arch4Sm80ELb0ELb0ELb0ELb0ELb1ELb0ELb1ELb0EEENS1_21CollectiveEpilogueFwdINS6_IJS8_SA_S9_EEENS6_IJNS7_ILi1EEESI_SI_EEESC_SE_Li128ELb0ELb1ELb0ELb0EEENS1_19SingleTileSchedulerILb0ELb0ELb1ELi128EEEEEEEEEvNT_6ParamsE --------------------------
	.section	.nv.constant0._ZN7cutlass13device_kernelIN5flash19enable_sm80_to_sm89INS1_16FlashAttnFwdSm80INS1_25CollectiveMainloopFwdSm80ILi4ELi1ELb0EN4cute5tupleIJNS5_1CILi128EEENS7_ILi112EEENS7_ILi64EEEEEELi64ENS_6half_tEfNS_4arch4Sm80ELb0ELb0ELb0ELb0ELb1ELb0ELb1ELb0EEENS1_21CollectiveEpilogueFwdINS6_IJS8_SA_S9_EEENS6_IJNS7_ILi1EEESI_SI_EEESC_SE_Li128ELb0ELb1ELb0ELb0EEENS1_19SingleTileSchedulerILb0ELb0ELb1ELi128EEEEEEEEEvNT_6ParamsE,"a",@progbits
	.sectionflags	@""
	.align	4
.nv.constant0._ZN7cutlass13device_kernelIN5flash19enable_sm80_to_sm89INS1_16FlashAttnFwdSm80INS1_25CollectiveMainloopFwdSm80ILi4ELi1ELb0EN4cute5tupleIJNS5_1CILi128EEENS7_ILi112EEENS7_ILi64EEEEEELi64ENS_6half_tEfNS_4arch4Sm80ELb0ELb0ELb0ELb0ELb1ELb0ELb1ELb0EEENS1_21CollectiveEpilogueFwdINS6_IJS8_SA_S9_EEENS6_IJNS7_ILi1EEESI_SI_EEESC_SE_Li128ELb0ELb1ELb0ELb0EEENS1_19SingleTileSchedulerILb0ELb0ELb1ELi128EEEEEEEEEvNT_6ParamsE:
	.zero		1400


//--------------------- .nv.constant0._ZN7cutlass13device_kernelIN5flash19enable_sm80_to_sm89INS1_16FlashAttnFwdSm80INS1_25CollectiveMainloopFwdSm80ILi4ELi1ELb0EN4cute5tupleIJNS5_1CILi128EEENS7_ILi112EEENS7_ILi64EEEEEELi64ENS_6half_tEfNS_4arch4Sm80ELb0ELb0ELb0ELb1ELb1ELb0ELb1ELb0EEENS1_21CollectiveEpilogueFwdINS6_IJS8_SA_S9_EEENS6_IJNS7_ILi1EEESI_SI_EEESC_SE_Li128ELb1ELb1ELb0ELb0EEENS1_19SingleTileSchedulerILb1ELb0ELb1ELi128EEEEEEEEEvNT_6ParamsE --------------------------
	.section	.nv.constant0._ZN7cutlass13device_kernelIN5flash19enable_sm80_to_sm89INS1_16FlashAttnFwdSm80INS1_25CollectiveMainloopFwdSm80ILi4ELi1ELb0EN4cute5tupleIJNS5_1CILi128EEENS7_ILi112EEENS7_ILi64EEEEEELi64ENS_6half_tEfNS_4arch4Sm80ELb0ELb0ELb0ELb1ELb1ELb0ELb1ELb0EEENS1_21CollectiveEpilogueFwdINS6_IJS8_SA_S9_EEENS6_IJNS7_ILi1EEESI_SI_EEESC_SE_Li128ELb1ELb1ELb0ELb0EEENS1_19SingleTileSchedulerILb1ELb0ELb1ELi128EEEEEEEEEvNT_6ParamsE,"a",@progbits
	.sectionflags	@""
	.align	4
.nv.constant0._ZN7cutlass13device_kernelIN5flash19enable_sm80_to_sm89INS1_16FlashAttnFwdSm80INS1_25CollectiveMainloopFwdSm80ILi4ELi1ELb0EN4cute5tupleIJNS5_1CILi128EEENS7_ILi112EEENS7_ILi64EEEEEELi64ENS_6half_tEfNS_4arch4Sm80ELb0ELb0ELb0ELb1ELb1ELb0ELb1ELb0EEENS1_21CollectiveEpilogueFwdINS6_IJS8_SA_S9_EEENS6_IJNS7_ILi1EEESI_SI_EEESC_SE_Li128ELb1ELb1ELb0ELb0EEENS1_19SingleTileSchedulerILb1ELb0ELb1ELi128EEEEEEEEEvNT_6ParamsE:
	.zero		1400


//--------------------- .nv.constant0._ZN7cutlass13device_kernelIN5flash19enable_sm80_to_sm89INS1_16FlashAttnFwdSm80INS1_25CollectiveMainloopFwdSm80ILi4ELi1ELb0EN4cute5tupleIJNS5_1CILi128EEENS7_ILi112EEENS7_ILi64EEEEEELi64ENS_6half_tEfNS_4arch4Sm80ELb0ELb0ELb0ELb1ELb1ELb1ELb1ELb0EEENS1_21CollectiveEpilogueFwdINS6_IJS8_SA_S9_EEENS6_IJNS7_ILi1EEESI_SI_EEESC_SE_Li128ELb1ELb1ELb0ELb0EEENS1_19SingleTileSchedulerILb1ELb0ELb1ELi128EEEEEEEEEvNT_6ParamsE --------------------------
	.section	.nv.constant0._ZN7cutlass13device_kernelIN5flash19enable_sm80_to_sm89INS1_16FlashAttnFwdSm80INS1_25CollectiveMainloopFwdSm80ILi4ELi1ELb0EN4cute5tupleIJNS5_1CILi128EEENS7_ILi112EEENS7_ILi64EEEEEELi64ENS_6half_tEfNS_4arch4Sm80ELb0ELb0ELb0ELb1ELb1ELb1ELb1ELb0EEENS1_21CollectiveEpilogueFwdINS6_IJS8_SA_S9_EEENS6_IJNS7_ILi1EEESI_SI_EEESC_SE_Li128ELb1ELb1ELb0ELb0EEENS1_19SingleTileSchedulerILb1ELb0ELb1ELi128EEEEEEEEEvNT_6ParamsE,"a",@progbits
	.sectionflags	@""
	.align	4
.nv.constant0._ZN7cutlass13device_kernelIN5flash19enable_sm80_to_sm89INS1_16FlashAttnFwdSm80INS1_25CollectiveMainloopFwdSm80ILi4ELi1ELb0EN4cute5tupleIJNS5_1CILi128EEENS7_ILi112EEENS7_ILi64EEEEEELi64ENS_6half_tEfNS_4arch4Sm80ELb0ELb0ELb0ELb1ELb1ELb1ELb1ELb0EEENS1_21CollectiveEpilogueFwdINS6_IJS8_SA_S9_EEENS6_IJNS7_ILi1EEESI_SI_EEESC_SE_Li128ELb1ELb1ELb0ELb0EEENS1_19SingleTileSchedulerILb1ELb0ELb1ELi128EEEEEEEEEvNT_6ParamsE:
	.zero		1400


//--------------------- .nv.constant0._ZN7cutlass13device_kernelIN5flash19enable_sm80_to_sm89INS1_16FlashAttnFwdSm80INS1_25CollectiveMainloopFwdSm80ILi4ELi1ELb0EN4cute5tupleIJNS5_1CILi128EEENS7_ILi96EEENS7_ILi64EEEEEELi64ENS_6half_tEfNS_4arch4Sm80ELb0ELb1ELb0ELb0ELb1ELb0ELb1ELb0EEENS1_21CollectiveEpilogueFwdINS6_IJS8_SA_S9_EEENS6_IJNS7_ILi1EEESI_SI_EEESC_SE_Li128ELb0ELb1ELb0ELb0EEENS1_19SingleTileSchedulerILb0ELb0ELb1ELi128EEEEEEEEEvNT_6ParamsE --------------------------
	.section	.nv.constant0._ZN7cutlass13device_kernelIN5flash19enable_sm80_to_sm89INS1_16FlashAttnFwdSm80INS1_25CollectiveMainloopFwdSm80ILi4ELi1ELb0EN4cute5tupleIJNS5_1CILi128EEENS7_ILi96EEENS7_ILi64EEEEEELi64ENS_6half_tEfNS_4arch4Sm80ELb0ELb1ELb0ELb0ELb1ELb0ELb1ELb0EEENS1_21CollectiveEpilogueFwdINS6_IJS8_SA_S9_EEENS6_IJNS7_ILi1EEESI_SI_EEESC_SE_Li128ELb0ELb1ELb0ELb0EEENS1_19SingleTileSchedulerILb0ELb0ELb1ELi128EEEEEEEEEvNT_6ParamsE,"a",@progbits
	.sectionflags	@""
	.align	4
.nv.constant0._ZN7cutlass13device_kernelIN5flash19enable_sm80_to_sm89INS1_16FlashAttnFwdSm80INS1_25CollectiveMainloopFwdSm80ILi4ELi1ELb0EN4cute5tupleIJNS5_1CILi128EEENS7_ILi96EEENS7_ILi64EEEEEELi64ENS_6half_tEfNS_4arch4Sm80ELb0ELb1ELb0ELb0ELb1ELb0ELb1ELb0EEENS1_21CollectiveEpilogueFwdINS6_IJS8_SA_S9_EEENS6_IJNS7_ILi1EEESI_SI_EEESC_SE_Li128ELb0ELb1ELb0ELb0EEENS1_19SingleTileSchedulerILb0ELb0ELb1ELi128EEEEEEEEEvNT_6ParamsE:
	.zero		1400


//--------------------- .nv.constant0._ZN7cutlass13device_kernelIN5flash19enable_sm80_to_sm89INS1_16FlashAttnFwdSm80INS1_25CollectiveMainloopFwdSm80ILi4ELi1ELb0EN4cute5tupleIJNS5_1CILi128EEENS7_ILi96EEENS7_ILi64EEEEEELi64ENS_6half_tEfNS_4arch4Sm80ELb0ELb1ELb0ELb1ELb1ELb0ELb1ELb0EEENS1_21CollectiveEpilogueFwdINS6_IJS8_SA_S9_EEENS6_IJNS7_ILi1EEESI_SI_EEESC_SE_Li128ELb1ELb1ELb0ELb0EEENS1_19SingleTileSchedulerILb1ELb0ELb1ELi128EEEEEEEEEvNT_6ParamsE --------------------------
	.section	.nv.constant0._ZN7cutlass13device_kernelIN5flash19enable_sm80_to_sm89INS1_16FlashAttnFwdSm80INS1_25CollectiveMainloopFwdSm80ILi4ELi1ELb0EN4cute5tupleIJNS5_1CILi128EEENS7_ILi96EEENS7_ILi64EEEEEELi64ENS_6half_tEfNS_4arch4Sm80ELb0ELb1ELb0ELb1ELb1ELb0ELb1ELb0EEENS1_21CollectiveEpilogueFwdINS6_IJS8_SA_S9_EEENS6_IJNS7_ILi1EEESI_SI_EEESC_SE_Li128ELb1ELb1ELb0ELb0EEENS1_19SingleTileSchedulerILb1ELb0ELb1ELi128EEEEEEEEEvNT_6ParamsE,"a",@progbits
	.sectionflags	@""
	.align	4
.nv.constant0._ZN7cutlass13device_kernelIN5flash19enable_sm80_to_sm89INS1_16FlashAttnFwdSm80INS1_25CollectiveMainloopFwdSm80ILi4ELi1ELb0EN4cute5tupleIJNS5_1CILi128EEENS7_ILi96EEENS7_ILi64EEEEEELi64ENS_6half_tEfNS_4arch4Sm80ELb0ELb1ELb0ELb1ELb1ELb0ELb1ELb0EEENS1_21CollectiveEpilogueFwdINS6_IJS8_SA_S9_EEENS6_IJNS7_ILi1EEESI_SI_EEESC_SE_Li128ELb1ELb1ELb0ELb0EEENS1_19SingleTileSchedulerILb1ELb0ELb1ELi128EEEEEEEEEvNT_6ParamsE:
	.zero		1400


//--------------------- .nv.constant0._ZN7cutlass13device_kernelIN5flash19enable_sm80_to_sm89INS1_16FlashAttnFwdSm80INS1_25CollectiveMainloopFwdSm80ILi4ELi1ELb0EN4cute5tupleIJNS5_1CILi128EEENS7_ILi96EEENS7_ILi64EEEEEELi64ENS_6half_tEfNS_4arch4Sm80ELb0ELb1ELb0ELb1ELb1ELb1ELb1ELb0EEENS1_21CollectiveEpilogueFwdINS6_IJS8_SA_S9_EEENS6_IJNS7_ILi1EEESI_SI_EEESC_SE_Li128ELb1ELb1ELb0ELb0EEENS1_19SingleTileSchedulerILb1ELb0ELb1ELi128EEEEEEEEEvNT_6ParamsE --------------------------
	.section	.nv.constant0._ZN7cutlass13device_kernelIN5flash19enable_sm80_to_sm89INS1_16FlashAttnFwdSm80INS1_25CollectiveMainloopFwdSm80ILi4ELi1ELb0EN4cute5tupleIJNS5_1CILi128EEENS7_ILi96EEENS7_ILi64EEEEEELi64ENS_6half_tEfNS_4arch4Sm80ELb0ELb1ELb0ELb1ELb1ELb1ELb1ELb0EEENS1_21CollectiveEpilogueFwdINS6_IJS8_SA_S9_EEENS6_IJNS7_ILi1EEESI_SI_EEESC_SE_Li128ELb1ELb1ELb0ELb0EEENS1_19SingleTileSchedulerILb1ELb0ELb1ELi128EEEEEEEEEvNT_6ParamsE,"a",@progbits
	.sectionflags	@""
	.align	4
.nv.constant0._ZN7cutlass13device_kernelIN5flash19enable_sm80_to_sm89INS1_16FlashAttnFwdSm80INS1_25CollectiveMainloopFwdSm80ILi4ELi1ELb0EN4cute5tupleIJNS5_1CILi128EEENS7_ILi96EEENS7_ILi64EEEEEELi64ENS_6half_tEfNS_4arch4Sm80ELb0ELb1ELb0ELb1ELb1ELb1ELb1ELb0EEENS1_21CollectiveEpilogueFwdINS6_IJS8_SA_S9_EEENS6_IJNS7_ILi1EEESI_SI_EEESC_SE_Li128ELb1ELb1ELb0ELb0EEENS1_19SingleTileSchedulerILb1ELb0ELb1ELi128EEEEEEEEEvNT_6ParamsE:
	.zero		1400


//--------------------- .nv.constant0._ZN7cutlass13device_kernelIN5flash19enable_sm80_to_sm89INS1_16FlashAttnFwdSm80INS1_25CollectiveMainloopFwdSm80ILi4ELi1ELb0EN4cute5tupleIJNS5_1CILi128EEENS7_ILi112EEENS7_ILi64EEEEEELi64ENS_6half_tEfNS_4arch4Sm80ELb1ELb0ELb0ELb0ELb1ELb0ELb1ELb0EEENS1_21CollectiveEpilogueFwdINS6_IJS8_SA_S9_EEENS6_IJNS7_ILi1EEESI_SI_EEESC_SE_Li128ELb0ELb1ELb0ELb0EEENS1_30DynamicPersistentTileSchedulerILi128ELi128ELb0ELb1ELb0EEEEEEEEEvNT_6ParamsE --------------------------
	.section	.nv.constant0._ZN7cutlass13device_kernelIN5flash19enable_sm80_to_sm89INS1_16FlashAttnFwdSm80INS1_25CollectiveMainloopFwdSm80ILi4ELi1ELb0EN4cute5tupleIJNS5_1CILi128EEENS7_ILi112EEENS7_ILi64EEEEEELi64ENS_6half_tEfNS_4arch4Sm80ELb1ELb0ELb0ELb0ELb1ELb0ELb1ELb0EEENS1_21CollectiveEpilogueFwdINS6_IJS8_SA_S9_EEENS6_IJNS7_ILi1EEESI_SI_EEESC_SE_Li128ELb0ELb1ELb0ELb0EEENS1_30DynamicPersistentTileSchedulerILi128ELi128ELb0ELb1ELb0EEEEEEEEEvNT_6ParamsE,"a",@progbits
	.sectionflags	@""
	.align	4
.nv.constant0._ZN7cutlass13device_kernelIN5flash19enable_sm80_to_sm89INS1_16FlashAttnFwdSm80INS1_25CollectiveMainloopFwdSm80ILi4ELi1ELb0EN4cute5tupleIJNS5_1CILi128EEENS7_ILi112EEENS7_ILi64EEEEEELi64ENS_6half_tEfNS_4arch4Sm80ELb1ELb0ELb0ELb0ELb1ELb0ELb1ELb0EEENS1_21CollectiveEpilogueFwdINS6_IJS8_SA_S9_EEENS6_IJNS7_ILi1EEESI_SI_EEESC_SE_Li128ELb0ELb1ELb0ELb0EEENS1_30DynamicPersistentTileSchedulerILi128ELi128ELb0ELb1ELb0EEEEEEEEEvNT_6ParamsE:
	.zero		1416


//--------------------- .nv.constant0._ZN7cutlass13device_kernelIN5flash19enable_sm80_to_sm89INS1_16FlashAttnFwdSm80INS1_25CollectiveMainloopFwdSm80ILi4ELi1ELb0EN4cute5tupleIJNS5_1CILi128EEENS7_ILi112EEENS7_ILi64EEEEEELi64ENS_6half_tEfNS_4arch4Sm80ELb1ELb0ELb0ELb1ELb1ELb0ELb1ELb0EEENS1_21CollectiveEpilogueFwdINS6_IJS8_SA_S9_EEENS6_IJNS7_ILi1EEESI_SI_EEESC_SE_Li128ELb1ELb1ELb0ELb0EEENS1_19SingleTileSchedulerILb1ELb0ELb1ELi128EEEEEEEEEvNT_6ParamsE --------------------------
	.section	.nv.constant0._ZN7cutlass13device_kernelIN5flash19enable_sm80_to_sm89INS1_16FlashAttnFwdSm80INS1_25CollectiveMainloopFwdSm80ILi4ELi1ELb0EN4cute5tupleIJNS5_1CILi128EEENS7_ILi112EEENS7_ILi64EEEEEELi64ENS_6half_tEfNS_4arch4Sm80ELb1ELb0ELb0ELb1ELb1ELb0ELb1ELb0EEENS1_21CollectiveEpilogueFwdINS6_IJS8_SA_S9_EEENS6_IJNS7_ILi1EEESI_SI_EEESC_SE_Li128ELb1ELb1ELb0ELb0EEENS1_19SingleTileSchedulerILb1ELb0ELb1ELi128EEEEEEEEEvNT_6ParamsE,"a",@progbits
	.sectionflags	@""
	.align	4
.nv.constant0._ZN7cutlass13device_kernelIN5flash19enable_sm80_to_sm89INS1_16FlashAttnFwdSm80INS1_25CollectiveMainloopFwdSm80ILi4ELi1ELb0EN4cute5tupleIJNS5_1CILi128EEENS7_ILi112EEENS7_ILi64EEEEEELi64ENS_6half_tEfNS_4arch4Sm80ELb1ELb0ELb0ELb1ELb1ELb0ELb1ELb0EEENS1_21CollectiveEpilogueFwdINS6_IJS8_SA_S9_EEENS6_IJNS7_ILi1EEESI_SI_EEESC_SE_Li128ELb1ELb1ELb0ELb0EEENS1_19SingleTileSchedulerILb1ELb0ELb1ELi128EEEEEEEEEvNT_6ParamsE:
	.zero		1400


//--------------------- .nv.constant0._ZN7cutlass13device_kernelIN5flash19enable_sm80_to_sm89INS1_16FlashAttnFwdSm80INS1_25CollectiveMainloopFwdSm80ILi4ELi1ELb0EN4cute5tupleIJNS5_1CILi128EEENS7_ILi112EEENS7_ILi64EEEEEELi64ENS_6half_tEfNS_4arch4Sm80ELb1ELb0ELb0ELb1ELb1ELb1ELb1ELb0EEENS1_21CollectiveEpilogueFwdINS6_IJS8_SA_S9_EEENS6_IJNS7_ILi1EEESI_SI_EEESC_SE_Li128ELb1ELb1ELb0ELb0EEENS1_19SingleTileSchedulerILb1ELb0ELb1ELi128EEEEEEEEEvNT_6ParamsE --------------------------
	.section	.nv.constant0._ZN7cutlass13device_kernelIN5flash19enable_sm80_to_sm89INS1_16FlashAttnFwdSm80INS1_25CollectiveMainloopFwdSm80ILi4ELi1ELb0EN4cute5tupleIJNS5_1CILi128EEENS7_ILi112EEENS7_ILi64EEEEEELi64ENS_6half_tEfNS_4arch4Sm80ELb1ELb0ELb0ELb1ELb1ELb1ELb1ELb0EEENS1_21CollectiveEpilogueFwdINS6_IJS8_SA_S9_EEENS6_IJNS7_ILi1EEESI_SI_EEESC_SE_Li128ELb1ELb1ELb0ELb0EEENS1_19SingleTileSchedulerILb1ELb0ELb1ELi128EEEEEEEEEvNT_6ParamsE,"a",@progbits
	.sectionflags	@""
	.align	4
.nv.constant0._ZN7cutlass13device_kernelIN5flash19enable_sm80_to_sm89INS1_16FlashAttnFwdSm80INS1_25CollectiveMainloopFwdSm80ILi4ELi1ELb0EN4cute5tupleIJNS5_1CILi128EEENS7_ILi112EEENS7_ILi64EEEEEELi64ENS_6half_tEfNS_4arch4Sm80ELb1ELb0ELb0ELb1ELb1ELb1ELb1ELb0EEENS1_21CollectiveEpilogueFwdINS6_IJS8_SA_S9_EEENS6_IJNS7_ILi1EEESI_SI_EEESC_SE_Li128ELb1ELb1ELb0ELb0EEENS1_19SingleTileSchedulerILb1ELb0ELb1ELi128EEEEEEEEEvNT_6ParamsE:
	.zero		1400


//--------------------- .text._ZN7cutlass13device_kernelIN5flash19enable_sm80_to_sm89INS1_16FlashAttnFwdSm80INS1_25CollectiveMainloopFwdSm80ILi4ELi1ELb0EN4cute5tupleIJNS5_1CILi128EEENS7_ILi112EEENS7_ILi64EEEEEELi64ENS_6half_tEfNS_4arch4Sm80ELb0ELb0ELb0ELb0ELb1ELb0ELb1ELb0EEENS1_21CollectiveEpilogueFwdINS6_IJS8_SA_S9_EEENS6_IJNS7_ILi1EEESI_SI_EEESC_SE_Li128ELb0ELb1ELb0ELb0EEENS1_19SingleTileSchedulerILb0ELb0ELb1ELi128EEEEEEEEEvNT_6ParamsE --------------------------
	.section	.text._ZN7cutlass13device_kernelIN5flash19enable_sm80_to_sm89INS1_16FlashAttnFwdSm80INS1_25CollectiveMainloopFwdSm80ILi4ELi1ELb0EN4cute5tupleIJNS5_1CILi128EEENS7_ILi112EEENS7_ILi64EEEEEELi64ENS_6half_tEfNS_4arch4Sm80ELb0ELb0ELb0ELb0ELb1ELb0ELb1ELb0EEENS1_21CollectiveEpilogueFwdINS6_IJS8_SA_S9_EEENS6_IJNS7_ILi1EEESI_SI_EEESC_SE_Li128ELb0ELb1ELb0ELb0EEENS1_19SingleTileSchedulerILb0ELb0ELb1ELi128EEEEEEEEEvNT_6ParamsE,"ax",@progbits
	.sectioninfo	@"SHI_REGISTERS=255"
	.align	128
.text._ZN7cutlass13device_kernelIN5flash19enable_sm80_to_sm89INS1_16FlashAttnFwdSm80INS1_25CollectiveMainloopFwdSm80ILi4ELi1ELb0EN4cute5tupleIJNS5_1CILi128EEENS7_ILi112EEENS7_ILi64EEEEEELi64ENS_6half_tEfNS_4arch4Sm80ELb0ELb0ELb0ELb0ELb1ELb0ELb1ELb0EEENS1_21CollectiveEpilogueFwdINS6_IJS8_SA_S9_EEENS6_IJNS7_ILi1EEESI_SI_EEESC_SE_Li128ELb0ELb1ELb0ELb0EEENS1_19SingleTileSchedulerILb0ELb0ELb1ELi128EEEEEEEEEvNT_6ParamsE:
        .type           _ZN7cutlass13device_kernelIN5flash19enable_sm80_to_sm89INS1_16FlashAttnFwdSm80INS1_25CollectiveMainloopFwdSm80ILi4ELi1ELb0EN4cute5tupleIJNS5_1CILi128EEENS7_ILi112EEENS7_ILi64EEEEEELi64ENS_6half_tEfNS_4arch4Sm80ELb0ELb0ELb0ELb0ELb1ELb0ELb1ELb0EEENS1_21CollectiveEpilogueFwdINS6_IJS8_SA_S9_EEENS6_IJNS7_ILi1EEESI_SI_EEESC_SE_Li128ELb0ELb1ELb0ELb0EEENS1_19SingleTileSchedulerILb0ELb0ELb1ELi128EEEEEEEEEvNT_6ParamsE,@function
        .size           _ZN7cutlass13device_kernelIN5flash19enable_sm80_to_sm89INS1_16FlashAttnFwdSm80INS1_25CollectiveMainloopFwdSm80ILi4ELi1ELb0EN4cute5tupleIJNS5_1CILi128EEENS7_ILi112EEENS7_ILi64EEEEEELi64ENS_6half_tEfNS_4arch4Sm80ELb0ELb0ELb0ELb0ELb1ELb0ELb1ELb0EEENS1_21CollectiveEpilogueFwdINS6_IJS8_SA_S9_EEENS6_IJNS7_ILi1EEESI_SI_EEESC_SE_Li128ELb0ELb1ELb0ELb0EEENS1_19SingleTileSchedulerILb0ELb0ELb1ELi128EEEEEEEEEvNT_6ParamsE,(.L_x_798 - _ZN7cutlass13device_kernelIN5flash19enable_sm80_to_sm89INS1_16FlashAttnFwdSm80INS1_25CollectiveMainloopFwdSm80ILi4ELi1ELb0EN4cute5tupleIJNS5_1CILi128EEENS7_ILi112EEENS7_ILi64EEEEEELi64ENS_6half_tEfNS_4arch4Sm80ELb0ELb0ELb0ELb0ELb1ELb0ELb1ELb0EEENS1_21CollectiveEpilogueFwdINS6_IJS8_SA_S9_EEENS6_IJNS7_ILi1EEESI_SI_EEESC_SE_Li128ELb0ELb1ELb0ELb0EEENS1_19SingleTileSchedulerILb0ELb0ELb1ELi128EEEEEEEEEvNT_6ParamsE)
        .other          _ZN7cutlass13device_kernelIN5flash19enable_sm80_to_sm89INS1_16FlashAttnFwdSm80INS1_25CollectiveMainloopFwdSm80ILi4ELi1ELb0EN4cute5tupleIJNS5_1CILi128EEENS7_ILi112EEENS7_ILi64EEEEEELi64ENS_6half_tEfNS_4arch4Sm80ELb0ELb0ELb0ELb0ELb1ELb0ELb1ELb0EEENS1_21CollectiveEpilogueFwdINS6_IJS8_SA_S9_EEENS6_IJNS7_ILi1EEESI_SI_EEESC_SE_Li128ELb0ELb1ELb0ELb0EEENS1_19SingleTileSchedulerILb0ELb0ELb1ELi128EEEEEEEEEvNT_6ParamsE,@"STO_CUDA_ENTRY STV_DEFAULT"
_ZN7cutlass13device_kernelIN5flash19enable_sm80_to_sm89INS1_16FlashAttnFwdSm80INS1_25CollectiveMainloopFwdSm80ILi4ELi1ELb0EN4cute5tupleIJNS5_1CILi128EEENS7_ILi112EEENS7_ILi64EEEEEELi64ENS_6half_tEfNS_4arch4Sm80ELb0ELb0ELb0ELb0ELb1ELb0ELb1ELb0EEENS1_21CollectiveEpilogueFwdINS6_IJS8_SA_S9_EEENS6_IJNS7_ILi1EEESI_SI_EEESC_SE_Li128ELb0ELb1ELb0ELb0EEENS1_19SingleTileSchedulerILb0ELb0ELb1ELi128EEEEEEEEEvNT_6ParamsE:
[----:B------:R-:W-:-:S03]  /*0000*/  MOV R1, c[0x0][0x28] ;  /* 0x00000a0000017a02 */ /* 0x000fc60000000f00 */
[----:B------:R-:W1:Y:S01]  /*0010*/  S2UR UR14, SR_CTAID.Z ;  /* 0x00000000000e79c3 */ /* 0x000e620000002700 */
[----:B------:R-:W-:Y:S02]  /*0020*/  IADD3 R1, R1, -0x40, RZ ;  /* 0xffffffc001017810 */ /* 0x000fe40007ffe0ff */
[----:B-1----:R-:W-:-:S13]  /*0030*/  ISETP.LE.AND P0, PT, RZ, UR14, PT ;  /* 0x0000000eff007c0c */ /* 0x002fda000bf03270 */
[----:B------:R-:W-:Y:S05]  /*0040*/  @!P0 EXIT ;  /* 0x000000000000894d */ /* 0x000fea0003800000 */
[----:B------:R-:W-:Y:S02]  /*0050*/  ULDC.64 UR4, c[0x0][0x340] ;  /* 0x0000d00000047ab9 */ /* 0x000fe40000000a00 */
[----:B------:R-:W-:Y:S02]  /*0060*/  UISETP.NE.U32.AND UP1, UPT, URZ, UR4, UPT ;  /* 0x000000043f00728c */ /* 0x000fe4000bf25070 */
[----:B------:R-:W-:Y:S02]  /*0070*/  ULDC.64 UR8, c[0x0][0x340] ;  /* 0x0000d00000087ab9 */ /* 0x000fe40000000a00 */
[----:B------:R-:W-:Y:S02]  /*0080*/  UISETP.NE.AND.EX UP1, UPT, URZ, UR5, UPT, UP1 ;  /* 0x000000053f00728c */ /* 0x000fe4000bf25310 */
[----:B------:R-:W-:Y:S02]  /*0090*/  ULDC.64 UR12, c[0x0][0x118] ;  /* 0x00004600000c7ab9 */ /* 0x000fe40000000a00 */
[----:B------:R-:W-:-:S02]  /*00a0*/  ULDC.64 UR4, c[0x0][0x370] ;  /* 0x0000dc0000047ab9 */ /* 0x000fc40000000a00 */
[----:B------:R-:W-:Y:S01]  /*00b0*/  PLOP3.LUT P1, PT, PT, PT, UP1, 0x80, 0x0 ;  /* 0x000000000000781c */ /* 0x000fe20003f2f018 */
[----:B------:R-:W-:-:S04]  /*00c0*/  UISETP.NE.U32.AND UP0, UPT, URZ, UR4, UPT ;  /* 0x000000043f00728c */ /* 0x000fc8000bf05070 */
[----:B------:R-:W-:Y:S02]  /*00d0*/  @UP1 UMOV UR6, 0x4 ;  /* 0x0000000400061882 */ /* 0x000fe40000000000 */
[----:B------:R-:W-:Y:S02]  /*00e0*/  @UP1 UIMAD.WIDE UR6, UR14, UR6, UR8 ;  /* 0x000000060e0612a5 */ /* 0x000fe4000f8e0208 */
[----:B------:R-:W-:-:S04]  /*00f0*/  UISETP.NE.AND.EX UP0, UPT, URZ, UR5, UPT, UP0 ;  /* 0x000000053f00728c */ /* 0x000fc8000bf05300 */
[----:B------:R-:W-:Y:S02]  /*0100*/  IMAD.U32 R2, RZ, RZ, UR6 ;  /* 0x00000006ff027e24 */ /* 0x000fe4000f8e00ff */
[----:B------:R-:W-:Y:S01]  /*0110*/  IMAD.U32 R3, RZ, RZ, UR7 ;  /* 0x00000007ff037e24 */ /* 0x000fe2000f8e00ff */
[----:B------:R-:W-:Y:S01]  /*0120*/  ULDC.64 UR6, c[0x0][0x370] ;  /* 0x0000dc0000067ab9 */ /* 0x000fe20000000a00 */
[----:B------:R-:W-:-:S03]  /*0130*/  PLOP3.LUT P2, PT, PT, PT, UP0, 0x80, 0x0 ;  /* 0x000000000000781c */ /* 0x000fc60003f4f008 */
[----:B------:R1:W2:Y:S01]  /*0140*/  @P1 LDG.E R12, [R2.64] ;  /* 0x0000000c020c1981 */ /* 0x0002a2000c1e1900 */
[----:B------:R-:W-:Y:S02]  /*0150*/  @UP0 UMOV UR4, 0x4 ;  /* 0x0000000400040882 */ /* 0x000fe40000000000 */
[----:B------:R-:W-:-:S06]  /*0160*/  @UP0 UIMAD.WIDE UR4, UR14, UR4, UR6 ;  /* 0x000000040e0402a5 */ /* 0x000fcc000f8e0206 */
[----:B-1----:R-:W-:Y:S02]  /*0170*/  IMAD.U32 R2, RZ, RZ, UR4 ;  /* 0x00000004ff027e24 */ /* 0x002fe4000f8e00ff */
[----:B------:R-:W-:Y:S01]  /*0180*/  IMAD.U32 R3, RZ, RZ, UR5 ;  /* 0x00000005ff037e24 */ /* 0x000fe2000f8e00ff */
[----:B------:R-:W1:Y:S01]  /*0190*/  S2R R77, SR_TID.X ;  /* 0x00000000004d7919 */ /* 0x000e620000002100 */
[----:B------:R-:W3:Y:S03]  /*01a0*/  S2UR UR7, SR_CTAID.Y ;  /* 0x00000000000779c3 */ /* 0x000ee60000002600 */
[----:B------:R-:W4:Y:S01]  /*01b0*/  S2R R13, SR_CTAID.X ;  /* 0x00000000000d7919 */ /* 0x000f220000002500 */
[----:B------:R-:W-:Y:S01]  /*01c0*/  IMAD.MOV.U32 R18, RZ, RZ, c[0x0][0x2c4] ;  /* 0x0000b100ff127624 */ /* 0x000fe200078e00ff */
[----:B------:R-:W-:Y:S02]  /*01d0*/  ULDC.64 UR4, c[0x0][0x1b8] ;  /* 0x00006e0000047ab9 */ /* 0x000fe40000000a00 */
[----:B------:R5:W2:Y:S01]  /*01e0*/  @P2 LDG.E R14, [R2.64] ;  /* 0x0000000c020e2981 */ /* 0x000aa2000c1e1900 */
[----:B------:R-:W-:Y:S01]  /*01f0*/  USHF.R.S32.HI UR9, URZ, 0x1f, UR14 ;  /* 0x0000001f3f097899 */ /* 0x000fe2000801140e */
[C---:B------:R-:W-:Y:S01]  /*0200*/  ISETP.NE.AND P0, PT, R18.reuse, 0x1, PT ;  /* 0x000000011200780c */ /* 0x040fe20003f05270 */
[----:B------:R-:W-:-:S02]  /*0210*/  IMAD R18, R18, c[0x0][0x168], RZ ;  /* 0x00005a0012127a24 */ /* 0x000fc400078e02ff */
[----:B------:R-:W-:Y:S01]  /*0220*/  IMAD.MOV.U32 R248, RZ, RZ, RZ ;  /* 0x000000fffff87224 */ /* 0x000fe200078e00ff */
[----:B-1----:R-:W-:Y:S01]  /*0230*/  SHF.R.S32.HI R21, RZ, 0x1f, R77 ;  /* 0x0000001fff157819 */ /* 0x002fe2000001144d */
[----:B---3--:R-:W-:Y:S02]  /*0240*/  USHF.R.S32.HI UR6, URZ, 0x1f, UR7 ;  /* 0x0000001f3f067899 */ /* 0x008fe40008011407 */
[----:B------:R-:W-:Y:S01]  /*0250*/  UIMAD.WIDE.U32 UR10, UR7, UR4, URZ ;  /* 0x00000004070a72a5 */ /* 0x000fe2000f8e003f */
[CC--:B------:R-:W-:Y:S01]  /*0260*/  LEA.HI R9, R21.reuse, R77.reuse, RZ, 0x6 ;  /* 0x0000004d15097211 */ /* 0x0c0fe200078f30ff */
[----:B------:R-:W-:Y:S01]  /*0270*/  UIMAD UR8, UR6, UR4, URZ ;  /* 0x00000004060872a4 */ /* 0x000fe2000f8e023f */
[----:B-----5:R-:W-:-:S03]  /*0280*/  LEA.HI R2, R21, R77, RZ, 0x3 ;  /* 0x0000004d15027211 */ /* 0x020fc600078f18ff */
[----:B------:R-:W-:Y:S01]  /*0290*/  UIMAD UR8, UR7, UR5, UR8 ;  /* 0x00000005070872a4 */ /* 0x000fe2000f8e0208 */
[----:B------:R-:W-:Y:S02]  /*02a0*/  LOP3.LUT R0, R2, 0xfffffff8, RZ, 0xc0, !PT ;  /* 0xfffffff802007812 */ /* 0x000fe400078ec0ff */
[----:B------:R-:W-:Y:S01]  /*02b0*/  ULDC.64 UR4, c[0x0][0x1c0] ;  /* 0x0000700000047ab9 */ /* 0x000fe20000000a00 */
[----:B------:R-:W-:Y:S01]  /*02c0*/  SHF.R.S32.HI R16, RZ, 0x3, R2 ;  /* 0x00000003ff107819 */ /* 0x000fe20000011402 */
[----:B------:R-:W-:Y:S01]  /*02d0*/  UIADD3 UR11, UR11, UR8, URZ ;  /* 0x000000080b0b7290 */ /* 0x000fe2000fffe03f */
[----:B------:R-:W-:Y:S01]  /*02e0*/  IMAD.IADD R30, R77, 0x1, -R0 ;  /* 0x000000014d1e7824 */ /* 0x000fe200078e0a00 */
[----:B------:R-:W-:Y:S02]  /*02f0*/  UIMAD UR9, UR9, UR4, URZ ;  /* 0x00000004090972a4 */ /* 0x000fe4000f8e023f */
[----:B------:R-:W-:Y:S01]  /*0300*/  UIMAD.WIDE.U32 UR10, UR14, UR4, UR10 ;  /* 0x000000040e0a72a5 */ /* 0x000fe2000f8e000a */
[C---:B------:R-:W-:Y:S01]  /*0310*/  IMAD R134, R30.reuse, 0x10, R16 ;  /* 0x000000101e867824 */ /* 0x040fe200078e0210 */
[----:B------:R-:W-:Y:S01]  /*0320*/  UIMAD UR5, UR14, UR5, UR9 ;  /* 0x000000050e0572a4 */ /* 0x000fe2000f8e0209 */
[----:B------:R-:W-:Y:S01]  /*0330*/  IMAD.SHL.U32 R76, R30, 0x8, RZ ;  /* 0x000000081e4c7824 */ /* 0x000fe200078e00ff */
[----:B------:R-:W-:Y:S01]  /*0340*/  ULDC UR4, c[0x0][0x2ac] ;  /* 0x0000ab0000047ab9 */ /* 0x000fe20000000800 */
[----:B----4-:R-:W-:Y:S01]  /*0350*/  IMAD R7, R13, 0x80, R134 ;  /* 0x000000800d077824 */ /* 0x010fe200078e0286 */
[----:B------:R-:W-:Y:S01]  /*0360*/  UIADD3 UR5, UR11, UR5, URZ ;  /* 0x000000050b057290 */ /* 0x000fe2000fffe03f */
[----:B------:R-:W-:Y:S01]  /*0370*/  IMAD.U32 R3, RZ, RZ, UR11 ;  /* 0x0000000bff037e24 */ /* 0x000fe2000f8e00ff */
[----:B------:R-:W-:Y:S01]  /*0380*/  STL [R1+0x4], R134 ;  /* 0x0000048601007387 */ /* 0x000fe20000100800 */
[----:B------:R-:W-:Y:S01]  /*0390*/  @P0 IMAD.HI.U32 R0, R7, c[0x0][0x2c8], RZ ;  /* 0x0000b20007000a27 */ /* 0x000fe200078e00ff */
[----:B------:R-:W-:Y:S01]  /*03a0*/  ISETP.GE.AND P5, PT, R76, c[0x0][0x198], PT ;  /* 0x000066004c007a0c */ /* 0x000fe20003fa6270 */
[----:B------:R-:W-:Y:S01]  /*03b0*/  UMOV UR11, URZ ;  /* 0x0000003f000b7c82 */ /* 0x000fe20008000000 */
[----:B------:R1:W-:Y:S01]  /*03c0*/  STL [R1+0x10], R7 ;  /* 0x0000100701007387 */ /* 0x0003e20000100800 */
[----:B------:R-:W-:Y:S01]  /*03d0*/  IMAD.MOV.U32 R4, RZ, RZ, R7 ;  /* 0x000000ffff047224 */ /* 0x000fe200078e0007 */
[----:B------:R-:W-:Y:S01]  /*03e0*/  @P0 SHF.R.U32.HI R4, RZ, c[0x0][0x2cc], R0 ;  /* 0x0000b300ff040a19 */ /* 0x000fe20000011600 */
[----:B------:R-:W-:Y:S01]  /*03f0*/  IMAD.U32 R2, RZ, RZ, UR10 ;  /* 0x0000000aff027e24 */ /* 0x000fe2000f8e00ff */
[----:B------:R-:W-:Y:S01]  /*0400*/  SHF.R.S32.HI R133, RZ, 0x1f, R76 ;  /* 0x0000001fff857819 */ /* 0x000fe2000001144c */
[----:B------:R-:W-:Y:S01]  /*0410*/  IMAD.U32 R3, RZ, RZ, UR5 ;  /* 0x00000005ff037e24 */ /* 0x000fe2000f8e00ff */
[--C-:B------:R-:W-:Y:S01]  /*0420*/  SHF.R.S32.HI R5, RZ, 0x1f, R4.reuse ;  /* 0x0000001fff057819 */ /* 0x100fe20000011404 */
[----:B------:R-:W-:Y:S01]  /*0430*/  IMAD.MOV R0, RZ, RZ, -R4 ;  /* 0x000000ffff007224 */ /* 0x000fe200078e0a04 */
[----:B------:R-:W-:Y:S01]  /*0440*/  ULDC UR10, c[0x0][0x1d0] ;  /* 0x00007400000a7ab9 */ /* 0x000fe20000000800 */
[----:B------:R-:W-:Y:S01]  /*0450*/  IMAD.WIDE.U32 R2, R4, c[0x0][0x1b0], R2 ;  /* 0x00006c0004027a25 */ /* 0x000fe200078e0002 */
[----:B------:R-:W-:-:S02]  /*0460*/  UIMAD UR10, UR4, UR10, URZ ;  /* 0x0000000a040a72a4 */ /* 0x000fc4000f8e023f */
[----:B------:R-:W-:Y:S01]  /*0470*/  UMOV UR8, 0x70 ;  /* 0x0000007000087882 */ /* 0x000fe20000000000 */
[----:B------:R-:W-:Y:S01]  /*0480*/  IMAD R6, R5, c[0x0][0x1b0], RZ ;  /* 0x00006c0005067a24 */ /* 0x000fe200078e02ff */
[----:B------:R-:W-:Y:S01]  /*0490*/  UIADD3 UR5, UR10, 0x6f, URZ ;  /* 0x0000006f0a057890 */ /* 0x000fe2000fffe03f */
[----:B------:R-:W-:Y:S01]  /*04a0*/  IMAD R5, R0, c[0x0][0x2c4], R7 ;  /* 0x0000b10000057a24 */ /* 0x000fe200078e0207 */
[----:B------:R-:W-:Y:S01]  /*04b0*/  UMOV UR4, URZ ;  /* 0x0000003f00047c82 */ /* 0x000fe20008000000 */
[----:B------:R-:W-:Y:S01]  /*04c0*/  IMAD R0, R4, c[0x0][0x1b4], R6 ;  /* 0x00006d0004007a24 */ /* 0x000fe200078e0206 */
[----:B------:R-:W-:Y:S01]  /*04d0*/  UIMAD.WIDE UR4, UR5, -0x6db6db6d, UR4 ;  /* 0x92492493050478a5 */ /* 0x000fe2000f8e0204 */
[----:B------:R-:W-:Y:S01]  /*04e0*/  IMAD R13, R13, 0x80, R16 ;  /* 0x000000800d0d7824 */ /* 0x000fe200078e0210 */
[----:B------:R-:W-:Y:S01]  /*04f0*/  SHF.R.S32.HI R4, RZ, 0x1f, R5 ;  /* 0x0000001fff047819 */ /* 0x000fe20000011405 */
[----:B------:R-:W-:Y:S01]  /*0500*/  IMAD.IADD R3, R3, 0x1, R0 ;  /* 0x0000000103037824 */ /* 0x000fe200078e0200 */
[----:B------:R-:W-:-:S02]  /*0510*/  USHF.R.U32.HI UR9, URZ, 0x1f, UR5 ;  /* 0x0000001f3f097899 */ /* 0x000fc40008011605 */
[CC--:B------:R-:W-:Y:S01]  /*0520*/  ISETP.GE.AND P6, PT, R13.reuse, R18.reuse, PT ;  /* 0x000000120d00720c */ /* 0x0c0fe20003fc6270 */
[----:B------:R-:W-:Y:S01]  /*0530*/  IMAD R0, R4, c[0x0][0x1a8], RZ ;  /* 0x00006a0004007a24 */ /* 0x000fe200078e02ff */
[----:B------:R-:W-:Y:S01]  /*0540*/  IADD3 R10, R13, 0x10, RZ ;  /* 0x000000100d0a7810 */ /* 0x000fe20007ffe0ff */
[----:B------:R-:W-:Y:S01]  /*0550*/  IMAD.WIDE.U32 R2, R5, c[0x0][0x1a8], R2 ;  /* 0x00006a0005027a25 */ /* 0x000fe200078e0002 */
[----:B------:R-:W-:Y:S01]  /*0560*/  IADD3 R11, R13, 0x20, RZ ;  /* 0x000000200d0b7810 */ /* 0x000fe20007ffe0ff */
[----:B------:R-:W-:Y:S01]  /*0570*/  ULEA.HI.SX32 UR9, UR5, UR9, 0x1a ;  /* 0x0000000905097291 */ /* 0x000fe2000f8fd23f */
[-C--:B------:R-:W-:Y:S01]  /*0580*/  ISETP.GE.AND P3, PT, R10, R18.reuse, PT ;  /* 0x000000120a00720c */ /* 0x080fe20003f66270 */
[----:B------:R-:W-:Y:S01]  /*0590*/  IMAD R0, R5, c[0x0][0x1ac], R0 ;  /* 0x00006b0005007a24 */ /* 0x000fe200078e0200 */
[----:B-1----:R-:W-:Y:S01]  /*05a0*/  LEA R7, P0, R2, c[0x0][0x160], 0x1 ;  /* 0x0000580002077a11 */ /* 0x002fe200078008ff */
[----:B------:R-:W-:Y:S01]  /*05b0*/  IMAD.MOV.U32 R10, RZ, RZ, c[0x0][0x2b8] ;  /* 0x0000ae00ff0a7624 */ /* 0x000fe200078e00ff */
[----:B------:R-:W-:Y:S01]  /*05c0*/  ISETP.GE.AND P4, PT, R11, R18, PT ;  /* 0x000000120b00720c */ /* 0x000fe20003f86270 */
[----:B------:R-:W-:Y:S01]  /*05d0*/  IMAD.IADD R0, R3, 0x1, R0 ;  /* 0x0000000103007824 */ /* 0x000fe200078e0200 */
[----:B------:R-:W-:Y:S01]  /*05e0*/  IADD3 R11, R13, 0x50, RZ ;  /* 0x000000500d0b7810 */ /* 0x000fe20007ffe0ff */
[----:B------:R-:W1:Y:S01]  /*05f0*/  SHFL.IDX PT, R3, R7, RZ, 0x181f ;  /* 0x00181fff07037589 */ /* 0x000e6200000e0000 */
[----:B------:R-:W-:-:S02]  /*0600*/  UIMAD UR8, UR9, UR8, -0x70 ;  /* 0xffffff90090874a4 */ /* 0x000fc4000f8e0208 */
[----:B------:R-:W-:Y:S01]  /*0610*/  LEA.HI.X R6, R2, c[0x0][0x164], R0, 0x1, P0 ;  /* 0x0000590002067a11 */ /* 0x000fe200000f0c00 */
[----:B------:R-:W-:Y:S01]  /*0620*/  IMAD.SHL.U32 R0, R16, 0x40, RZ ;  /* 0x0000004010007824 */ /* 0x000fe200078e00ff */
[----:B------:R-:W-:Y:S01]  /*0630*/  SHFL.IDX PT, R4, R7, 0x1, 0x181f ;  /* 0x00381f0007047f89 */ /* 0x000fe200000e0000 */
[----:B------:R-:W-:-:S03]  /*0640*/  ULDC.64 UR4, c[0x0][0x2b0] ;  /* 0x0000ac0000047ab9 */ /* 0x000fc60000000a00 */
[----:B------:R-:W3:Y:S01]  /*0650*/  SHFL.IDX PT, R5, R6, RZ, 0x181f ;  /* 0x00181fff06057589 */ /* 0x000ee200000e0000 */
[----:B------:R-:W-:-:S03]  /*0660*/  LOP3.LUT R0, R0, 0x1c0, RZ, 0xc0, !PT ;  /* 0x000001c000007812 */ /* 0x000fc600078ec0ff */
[----:B------:R-:W4:Y:S01]  /*0670*/  SHFL.IDX PT, R8, R6, 0x1, 0x181f ;  /* 0x00381f0006087f89 */ /* 0x000f2200000e0000 */
[----:B------:R-:W-:Y:S02]  /*0680*/  SHF.R.U32.HI R2, RZ, 0x3, R0 ;  /* 0x00000003ff027819 */ /* 0x000fe40000011600 */
[----:B------:R-:W-:Y:S01]  /*0690*/  LOP3.LUT R0, R0, 0x38, R76, 0xf8, !PT ;  /* 0x0000003800007812 */ /* 0x000fe200078ef84c */
[----:B------:R-:W-:Y:S03]  /*06a0*/  SHFL.IDX PT, R15, R6, 0x5, 0x181f ;  /* 0x00b81f00060f7f89 */ /* 0x000fe600000e0000 */
[----:B------:R-:W-:Y:S01]  /*06b0*/  LOP3.LUT R0, R0, R2, RZ, 0x3c, !PT ;  /* 0x0000000200007212 */ /* 0x000fe200078e3cff */
[----:B------:R-:W-:Y:S01]  /*06c0*/  IMAD.SHL.U32 R2, R9, 0x8, RZ ;  /* 0x0000000809027824 */ /* 0x000fe200078e00ff */
[----:B------:R-:W-:Y:S04]  /*06d0*/  SHFL.IDX PT, R17, R6, 0x7, 0x181f ;  /* 0x00f81f0006117f89 */ /* 0x000fe800000e0000 */
[----:B------:R-:W-:Y:S01]  /*06e0*/  LOP3.LUT R132, R0, 0xfffffe00, R2, 0xf8, !PT ;  /* 0xfffffe0000847812 */ /* 0x000fe200078ef802 */
[----:B------:R-:W-:Y:S01]  /*06f0*/  SHFL.IDX PT, R9, R7, 0x2, 0x181f ;  /* 0x00581f0007097f89 */ /* 0x000fe200000e0000 */
[----:B-1----:R-:W-:-:S03]  /*0700*/  @!P6 LEA R2, P0, R76, R3, 0x1 ;  /* 0x000000034c02e211 */ /* 0x002fc600078008ff */
[----:B------:R-:W-:Y:S01]  /*0710*/  @!P6 IMAD.SHL.U32 R0, R132, 0x2, RZ ;  /* 0x000000028400e824 */ /* 0x000fe200078e00ff */
[----:B--2---:R1:W2:Y:S01]  /*0720*/  @P1 R2UR UR15, R12 ;  /* 0x000000000c0f13c2 */ /* 0x0042a200000e0000 */
[----:B---3--:R-:W-:Y:S01]  /*0730*/  @!P6 LEA.HI.X R3, R76, R5, R133, 0x1, P0 ;  /* 0x000000054c03e211 */ /* 0x008fe200000f0c85 */
[----:B--2---:R-:W-:Y:S01]  /*0740*/  @!UP1 UMOV UR15, UR14 ;  /* 0x0000000e000f9c82 */ /* 0x004fe20008000000 */
[----:B------:R-:W-:Y:S01]  /*0750*/  ISETP.NE.AND P0, PT, R10, 0x1, PT ;  /* 0x000000010a00780c */ /* 0x000fe20003f05270 */
[----:B------:R-:W-:Y:S01]  /*0760*/  SHFL.IDX PT, R5, R6, 0x3, 0x181f ;  /* 0x00781f0006057f89 */ /* 0x000fe200000e0000 */
[----:B------:R-:W-:Y:S02]  /*0770*/  USHF.R.S32.HI UR14, URZ, 0x1f, UR15 ;  /* 0x0000001f3f0e7899 */ /* 0x000fe4000801140f */
[----:B------:R-:W-:Y:S01]  /*0780*/  UIMAD.WIDE.U32 UR16, UR15, UR4, URZ ;  /* 0x000000040f1072a5 */ /* 0x000fe2000f8e003f */
[----:B------:R2:W-:Y:S01]  /*0790*/  @!P6 LDGSTS.E.BYPASS.LTC128B.128 [R0+0x7100], [R2.64], !P5 ;  /* 0x071000000200efae */ /* 0x0005e2000e901d4c */
[----:B------:R-:W-:-:S03]  /*07a0*/  UIMAD UR14, UR14, UR4, URZ ;  /* 0x000000040e0e72a4 */ /* 0x000fc6000f8e023f */
[----:B------:R-:W-:Y:S01]  /*07b0*/  SHFL.IDX PT, R10, R6, 0x2, 0x181f ;  /* 0x00581f00060a7f89 */ /* 0x000fe200000e0000 */
[----:B------:R-:W-:-:S03]  /*07c0*/  UIMAD UR14, UR15, UR5, UR14 ;  /* 0x000000050f0e72a4 */ /* 0x000fc6000f8e020e */
[----:B------:R-:W-:Y:S01]  /*07d0*/  ULDC.64 UR4, c[0x0][0x1e8] ;  /* 0x00007a0000047ab9 */ /* 0x000fe20000000a00 */
[----:B------:R-:W-:Y:S01]  /*07e0*/  STL [R1+0x8], R132 ;  /* 0x0000088401007387 */ /* 0x000fe20000100800 */
[----:B------:R-:W-:Y:S01]  /*07f0*/  UIADD3 UR14, UR17, UR14, URZ ;  /* 0x0000000e110e7290 */ /* 0x000fe2000fffe03f */
[C---:B-1----:R-:W-:Y:S02]  /*0800*/  IADD3 R12, R13.reuse, 0x40, RZ ;  /* 0x000000400d0c7810 */ /* 0x042fe40007ffe0ff */
[----:B--2---:R-:W-:Y:S01]  /*0810*/  @!P3 LEA R2, P6, R76, R4, 0x1 ;  /* 0x000000044c02b211 */ /* 0x004fe200078c08ff */
[----:B------:R-:W-:Y:S01]  /*0820*/  @!P3 IMAD.SHL.U32 R0, R132, 0x2, RZ ;  /* 0x000000028400b824 */ /* 0x000fe200078e00ff */
[----:B------:R-:W-:Y:S01]  /*0830*/  IADD3 R4, R13, 0x30, RZ ;  /* 0x000000300d047810 */ /* 0x000fe20007ffe0ff */
[----:B------:R1:W2:Y:S01]  /*0840*/  @P2 R2UR UR11, R14 ;  /* 0x000000000e0b23c2 */ /* 0x0002a200000e0000 */
[----:B----4-:R-:W-:Y:S01]  /*0850*/  @!P3 LEA.HI.X R3, R76, R8, R133, 0x1, P6 ;  /* 0x000000084c03b211 */ /* 0x010fe200030f0c85 */
[----:B------:R-:W-:Y:S01]  /*0860*/  UIMAD UR15, UR6, UR4, URZ ;  /* 0x00000004060f72a4 */ /* 0x000fe2000f8e023f */
[-C--:B------:R-:W-:Y:S01]  /*0870*/  ISETP.GE.AND P6, PT, R4, R18.reuse, PT ;  /* 0x000000120400720c */ /* 0x080fe20003fc6270 */
[----:B------:R-:W-:Y:S04]  /*0880*/  SHFL.IDX PT, R8, R7, 0x4, 0x181f ;  /* 0x00981f0007087f89 */ /* 0x000fe800000e0000 */
[----:B------:R-:W3:Y:S04]  /*0890*/  SHFL.IDX PT, R4, R7, 0x3, 0x181f ;  /* 0x00781f0007047f89 */ /* 0x000ee800000e0000 */
[----:B------:R4:W-:Y:S01]  /*08a0*/  @!P3 LDGSTS.E.BYPASS.LTC128B.128 [R0+0x7900], [R2.64], !P5 ;  /* 0x079000000200bfae */ /* 0x0009e2000e901d4c */
[----:B------:R-:W-:-:S03]  /*08b0*/  ISETP.GE.AND P3, PT, R12, R18, PT ;  /* 0x000000120c00720c */ /* 0x000fc60003f66270 */
[----:B------:R-:W-:Y:S01]  /*08c0*/  SHFL.IDX PT, R12, R6, 0x6, 0x181f ;  /* 0x00d81f00060c7f89 */ /* 0x000fe200000e0000 */
[----:B------:R-:W-:Y:S02]  /*08d0*/  UIMAD.WIDE.U32 UR20, UR7, UR4, URZ ;  /* 0x00000004071472a5 */ /* 0x000fe4000f8e003f */
[----:B------:R-:W-:Y:S01]  /*08e0*/  UIADD3 UR18, UR9, -0x1, URZ ;  /* 0xffffffff09127890 */ /* 0x000fe2000fffe03f */
[----:B------:R-:W-:Y:S04]  /*08f0*/  STL [R1+0xc], R133 ;  /* 0x00000c8501007387 */ /* 0x000fe80000100800 */
[----:B-1----:R-:W-:Y:S01]  /*0900*/  SHFL.IDX PT, R14, R7, 0x7, 0x181f ;  /* 0x00f81f00070e7f89 */ /* 0x002fe200000e0000 */
[----:B---3--:R-:W-:-:S04]  /*0910*/  @!P6 LEA R4, P2, R76, R4, 0x1 ;  /* 0x000000044c04e211 */ /* 0x008fc800078408ff */
[C-C-:B------:R-:W-:Y:S02]  /*0920*/  @!P6 LEA.HI.X R5, R76.reuse, R5, R133.reuse, 0x1, P2 ;  /* 0x000000054c05e211 */ /* 0x140fe400010f0c85 */
[----:B----4-:R-:W-:Y:S01]  /*0930*/  @!P4 LEA R2, P1, R76, R9, 0x1 ;  /* 0x000000094c02c211 */ /* 0x010fe200078208ff */
[----:B------:R-:W-:Y:S01]  /*0940*/  @!P4 IMAD.SHL.U32 R0, R132, 0x2, RZ ;  /* 0x000000028400c824 */ /* 0x000fe200078e00ff */
[----:B------:R-:W1:Y:S02]  /*0950*/  SHFL.IDX PT, R9, R6, 0x4, 0x181f ;  /* 0x00981f0006097f89 */ /* 0x000e6400000e0000 */
[----:B------:R-:W-:Y:S02]  /*0960*/  @!P4 LEA.HI.X R3, R76, R10, R133, 0x1, P1 ;  /* 0x0000000a4c03c211 */ /* 0x000fe400008f0c85 */
[----:B------:R-:W-:Y:S01]  /*0970*/  ISETP.GE.AND P1, PT, R11, R18, PT ;  /* 0x000000120b00720c */ /* 0x000fe20003f26270 */
[----:B------:R-:W-:Y:S04]  /*0980*/  SHFL.IDX PT, R10, R7, 0x6, 0x181f ;  /* 0x00d81f00070a7f89 */ /* 0x000fe800000e0000 */
[----:B------:R-:W3:Y:S04]  /*0990*/  SHFL.IDX PT, R11, R7, 0x5, 0x181f ;  /* 0x00b81f00070b7f89 */ /* 0x000ee800000e0000 */
[----:B------:R4:W-:Y:S02]  /*09a0*/  @!P4 LDGSTS.E.BYPASS.LTC128B.128 [R0+0x8100], [R2.64], !P5 ;  /* 0x081000000200cfae */ /* 0x0009e4000e901d4c */
[----:B----4-:R-:W-:-:S02]  /*09b0*/  IADD3 R0, R13, 0x60, RZ ;  /* 0x000000600d007810 */ /* 0x010fc40007ffe0ff */
[----:B------:R-:W-:Y:S01]  /*09c0*/  @!P3 LEA R2, P2, R76, R8, 0x1 ;  /* 0x000000084c02b211 */ /* 0x000fe200078408ff */
[----:B------:R-:W-:Y:S01]  /*09d0*/  @!P6 IMAD.SHL.U32 R8, R132, 0x2, RZ ;  /* 0x000000028408e824 */ /* 0x000fe200078e00ff */
[----:B------:R-:W-:Y:S01]  /*09e0*/  ISETP.GE.AND P4, PT, R0, R18, PT ;  /* 0x000000120000720c */ /* 0x000fe20003f86270 */
[----:B------:R-:W-:Y:S01]  /*09f0*/  @!P3 IMAD.SHL.U32 R0, R132, 0x2, RZ ;  /* 0x000000028400b824 */ /* 0x000fe200078e00ff */
[----:B-1----:R-:W-:Y:S02]  /*0a00*/  @!P3 LEA.HI.X R3, R76, R9, R133, 0x1, P2 ;  /* 0x000000094c03b211 */ /* 0x002fe400010f0c85 */
[----:B------:R1:W-:Y:S04]  /*0a10*/  @!P6 LDGSTS.E.BYPASS.LTC128B.128 [R8+0x8900], [R4.64], !P5 ;  /* 0x089000000408efae */ /* 0x0003e8000e901d4c */
[----:B------:R4:W-:Y:S01]  /*0a20*/  @!P3 LDGSTS.E.BYPASS.LTC128B.128 [R0+0x9100], [R2.64], !P5 ;  /* 0x091000000200bfae */ /* 0x0009e2000e901d4c */
[----:B-1----:R-:W-:-:S02]  /*0a30*/  IADD3 R5, R13, 0x70, RZ ;  /* 0x000000700d057810 */ /* 0x002fc40007ffe0ff */
[----:B----4-:R-:W-:Y:S02]  /*0a40*/  IADD3 R0, R134, UR8, RZ ;  /* 0x0000000886007c10 */ /* 0x010fe4000fffe0ff */
[----:B---3--:R-:W-:Y:S02]  /*0a50*/  @!P1 LEA R2, P2, R76, R11, 0x1 ;  /* 0x0000000b4c029211 */ /* 0x008fe400078408ff */
[C---:B------:R-:W-:Y:S02]  /*0a60*/  ISETP.GE.AND P6, PT, R0.reuse, UR10, PT ;  /* 0x0000000a00007c0c */ /* 0x040fe4000bfc6270 */
[----:B--2---:R-:W-:Y:S01]  /*0a70*/  IADD3 R9, R0, UR11, RZ ;  /* 0x0000000b00097c10 */ /* 0x004fe2000fffe0ff */
[----:B------:R-:W-:Y:S01]  /*0a80*/  @!P1 IMAD.SHL.U32 R0, R132, 0x2, RZ ;  /* 0x0000000284009824 */ /* 0x000fe200078e00ff */
[----:B------:R-:W-:Y:S02]  /*0a90*/  ISETP.GT.OR P6, PT, R134, 0x6f, P6 ;  /* 0x0000006f8600780c */ /* 0x000fe400037c4670 */
[----:B------:R-:W-:Y:S01]  /*0aa0*/  ISETP.GE.AND P3, PT, R5, R18, PT ;  /* 0x000000120500720c */ /* 0x000fe20003f66270 */
[----:B------:R-:W-:Y:S01]  /*0ab0*/  @P0 IMAD.HI.U32 R4, R9, c[0x0][0x2bc], RZ ;  /* 0x0000af0009040a27 */ /* 0x000fe200078e00ff */
[----:B------:R-:W-:-:S02]  /*0ac0*/  @!P1 LEA.HI.X R3, R76, R15, R133, 0x1, P2 ;  /* 0x0000000f4c039211 */ /* 0x000fc400010f0c85 */
[C---:B------:R-:W-:Y:S01]  /*0ad0*/  @!P4 LEA R6, P2, R76.reuse, R10, 0x1 ;  /* 0x0000000a4c06c211 */ /* 0x040fe200078408ff */
[----:B------:R-:W-:Y:S01]  /*0ae0*/  IMAD.MOV.U32 R8, RZ, RZ, R9 ;  /* 0x000000ffff087224 */ /* 0x000fe200078e0009 */
[----:B------:R-:W-:Y:S01]  /*0af0*/  @P0 SHF.R.U32.HI R8, RZ, c[0x0][0x2c0], R4 ;  /* 0x0000b000ff080a19 */ /* 0x000fe20000011604 */
[----:B------:R1:W-:Y:S01]  /*0b00*/  @!P1 LDGSTS.E.BYPASS.LTC128B.128 [R0+0x9900], [R2.64], !P5 ;  /* 0x0990000002009fae */ /* 0x0003e2000e901d4c */
[----:B------:R-:W-:Y:S01]  /*0b10*/  @!P4 LEA.HI.X R7, R76, R12, R133, 0x1, P2 ;  /* 0x0000000c4c07c211 */ /* 0x000fe200010f0c85 */
[----:B------:R-:W-:-:S04]  /*0b20*/  @!P4 IMAD.SHL.U32 R10, R132, 0x2, RZ ;  /* 0x00000002840ac824 */ /* 0x000fc800078e00ff */
[C---:B------:R-:W-:Y:S01]  /*0b30*/  @!P3 LEA R4, P2, R76.reuse, R14, 0x1 ;  /* 0x0000000e4c04b211 */ /* 0x040fe200078408ff */
[----:B------:R2:W-:Y:S03]  /*0b40*/  @!P4 LDGSTS.E.BYPASS.LTC128B.128 [R10+0xa100], [R6.64], !P5 ;  /* 0x0a100000060acfae */ /* 0x0005e6000e901d4c */
[----:B------:R-:W-:Y:S02]  /*0b50*/  @!P3 LEA.HI.X R5, R76, R17, R133, 0x1, P2 ;  /* 0x000000114c05b211 */ /* 0x000fe400010f0c85 */
[----:B-1----:R-:W-:-:S04]  /*0b60*/  @!P6 IADD3 R0, P1, R8, UR16, RZ ;  /* 0x000000100800ec10 */ /* 0x002fc8000ff3e0ff */
[----:B------:R-:W-:Y:S02]  /*0b70*/  @!P6 LEA.HI.X.SX32 R3, R8, UR14, 0x1, P1 ;  /* 0x0000000e0803ec11 */ /* 0x000fe400088f0eff */
[----:B------:R-:W-:-:S04]  /*0b80*/  @!P6 LEA R2, P1, R0, c[0x0][0x2a0], 0x2 ;  /* 0x0000a8000002ea11 */ /* 0x000fc800078210ff */
[----:B------:R-:W-:Y:S01]  /*0b90*/  @!P6 LEA.HI.X R3, R0, c[0x0][0x2a4], R3, 0x2, P1 ;  /* 0x0000a9000003ea11 */ /* 0x000fe200008f1403 */
[----:B------:R-:W-:-:S05]  /*0ba0*/  @!P3 IMAD.SHL.U32 R0, R132, 0x2, RZ ;  /* 0x000000028400b824 */ /* 0x000fca00078e00ff */
[----:B------:R1:W-:Y:S04]  /*0bb0*/  @!P3 LDGSTS.E.BYPASS.LTC128B.128 [R0+0xa900], [R4.64], !P5 ;  /* 0x0a9000000400bfae */ /* 0x0003e8000e901d4c */
[----:B------:R-:W0:Y:S04]  /*0bc0*/  LDGDEPBAR ;  /* 0x00000000000079af */ /* 0x000e280000000000 */
[----:B------:R-:W-:Y:S06]  /*0bd0*/  BAR.SYNC.DEFER_BLOCKING 0x0 ;  /* 0x0000000000007b1d */ /* 0x000fec0000010000 */
[----:B------:R3:W4:Y:S01]  /*0be0*/  @!P6 LDG.E R248, [R2.64] ;  /* 0x0000000c02f8e981 */ /* 0x000722000c1e1900 */
[----:B-1----:R-:W-:Y:S01]  /*0bf0*/  IMAD.MOV R0, RZ, RZ, -R8 ;  /* 0x000000ffff007224 */ /* 0x002fe200078e0a08 */
[----:B------:R-:W-:Y:S01]  /*0c00*/  UIMAD UR15, UR7, UR5, UR15 ;  /* 0x00000005070f72a4 */ /* 0x000fe2000f8e020f */
[----:B------:R-:W-:Y:S01]  /*0c10*/  ISETP.GE.AND P3, PT, R76, c[0x0][0x1d4], PT ;  /* 0x000075004c007a0c */ /* 0x000fe20003f66270 */
[----:B------:R-:W-:Y:S01]  /*0c20*/  UIMAD UR18, UR18, -0x70, UR10 ;  /* 0xffffff90121278a4 */ /* 0x000fe2000f8e020a */
[----:B------:R-:W-:Y:S01]  /*0c30*/  IMAD R249, R0, c[0x0][0x2b8], R9 ;  /* 0x0000ae0000f97a24 */ /* 0x000fe200078e0209 */
[----:B------:R-:W-:Y:S01]  /*0c40*/  UIADD3 UR15, UR21, UR15, URZ ;  /* 0x0000000f150f7290 */ /* 0x000fe2000fffe03f */
[----:B--2---:R-:W-:Y:S01]  /*0c50*/  LEA.HI R10, R21, R77, RZ, 0x4 ;  /* 0x0000004d150a7211 */ /* 0x004fe200078f20ff */
[----:B------:R-:W-:-:S02]  /*0c60*/  UISETP.GE.AND UP0, UPT, UR10, 0x1, UPT ;  /* 0x000000010a00788c */ /* 0x000fc4000bf06270 */
[----:B------:R-:W-:Y:S01]  /*0c70*/  SHF.R.S32.HI R24, RZ, 0x1f, R249 ;  /* 0x0000001fff187819 */ /* 0x000fe200000114f9 */
[----:B------:R-:W-:Y:S01]  /*0c80*/  ULDC.64 UR4, c[0x0][0x210] ;  /* 0x0000840000047ab9 */ /* 0x000fe20000000a00 */
[----:B------:R-:W-:Y:S01]  /*0c90*/  IADD3 R31, -R16, UR18, RZ ;  /* 0x00000012101f7c10 */ /* 0x000fe2000fffe1ff */
[----:B------:R-:W-:Y:S01]  /*0ca0*/  UIMAD UR6, UR6, UR4, URZ ;  /* 0x00000004060672a4 */ /* 0x000fe2000f8e023f */
[----:B------:R-:W-:Y:S01]  /*0cb0*/  SHF.R.S32.HI R9, RZ, 0x4, R10 ;  /* 0x00000004ff097819 */ /* 0x000fe2000001140a */
[----:B------:R-:W-:Y:S01]  /*0cc0*/  IMAD R0, R24, c[0x0][0x1e0], RZ ;  /* 0x0000780018007a24 */ /* 0x000fe200078e02ff */
[C---:B------:R-:W-:Y:S01]  /*0cd0*/  ISETP.GE.AND P5, PT, R31.reuse, 0x1, PT ;  /* 0x000000011f00780c */ /* 0x040fe20003fa6270 */
[----:B------:R-:W-:Y:S01]  /*0ce0*/  UIMAD.WIDE.U32 UR22, UR7, UR4, URZ ;  /* 0x00000004071672a5 */ /* 0x000fe2000f8e003f */
[----:B------:R-:W-:Y:S01]  /*0cf0*/  ISETP.GE.AND P4, PT, R31, 0x11, PT ;  /* 0x000000111f00780c */ /* 0x000fe20003f86270 */
[----:B------:R-:W-:Y:S01]  /*0d00*/  IMAD R0, R249, c[0x0][0x1e4], R0 ;  /* 0x00007900f9007a24 */ /* 0x000fe200078e0200 */
[----:B------:R-:W-:Y:S01]  /*0d10*/  ISETP.GE.AND P6, PT, R31, 0x41, PT ;  /* 0x000000411f00780c */ /* 0x000fe20003fc6270 */
[----:B------:R-:W-:Y:S01]  /*0d20*/  UIMAD UR5, UR7, UR5, UR6 ;  /* 0x00000005070572a4 */ /* 0x000fe2000f8e0206 */
[----:B---3--:R-:W-:-:S03]  /*0d30*/  IMAD.WIDE.U32 R2, R249, c[0x0][0x1e0], RZ ;  /* 0x00007800f9027a25 */ /* 0x008fc600078e00ff */
[----:B------:R-:W-:Y:S01]  /*0d40*/  UIADD3 UR5, UR23, UR5, URZ ;  /* 0x0000000517057290 */ /* 0x000fe2000fffe03f */
[----:B------:R-:W-:Y:S01]  /*0d50*/  IMAD.IADD R3, R3, 0x1, R0 ;  /* 0x0000000103037824 */ /* 0x000fe200078e0200 */
[----:B----4-:R-:W-:-:S03]  /*0d60*/  SHF.R.S32.HI R25, RZ, 0x1f, R248 ;  /* 0x0000001fff197819 */ /* 0x010fc600000114f8 */
[----:B------:R-:W-:-:S04]  /*0d70*/  IMAD.WIDE.U32 R2, R248, c[0x0][0x1f0], R2 ;  /* 0x00007c00f8027a25 */ /* 0x000fc800078e0002 */
[----:B------:R-:W-:Y:S01]  /*0d80*/  IMAD R0, R25, c[0x0][0x1f0], RZ ;  /* 0x00007c0019007a24 */ /* 0x000fe200078e02ff */
[----:B------:R-:W-:-:S03]  /*0d90*/  IADD3 R6, P2, R2, UR20, RZ ;  /* 0x0000001402067c10 */ /* 0x000fc6000ff5e0ff */
[----:B------:R-:W-:Y:S01]  /*0da0*/  IMAD R0, R248, c[0x0][0x1f4], R0 ;  /* 0x00007d00f8007a24 */ /* 0x000fe200078e0200 */
[----:B------:R-:W-:-:S04]  /*0db0*/  LEA R7, P1, R6, c[0x0][0x1c8], 0x1 ;  /* 0x0000720006077a11 */ /* 0x000fc800078208ff */
[----:B------:R-:W-:Y:S01]  /*0dc0*/  IADD3.X R2, R3, UR15, R0, P2, !PT ;  /* 0x0000000f03027c10 */ /* 0x000fe200097fe400 */
[----:B------:R-:W-:Y:S01]  /*0dd0*/  SHFL.IDX PT, R11, R7, 0x2, 0x181f ;  /* 0x00581f00070b7f89 */ /* 0x000fe200000e0000 */
[----:B------:R-:W-:Y:S02]  /*0de0*/  LEA.HI R3, R10, R9, RZ, 0x1 ;  /* 0x000000090a037211 */ /* 0x000fe400078f08ff */
[----:B------:R-:W-:Y:S01]  /*0df0*/  LEA.HI.X R6, R6, c[0x0][0x1cc], R2, 0x1, P1 ;  /* 0x0000730006067a11 */ /* 0x000fe200008f0c02 */
[----:B------:R-:W1:Y:S01]  /*0e00*/  SHFL.IDX PT, R0, R7, RZ, 0x181f ;  /* 0x00181fff07007589 */ /* 0x000e6200000e0000 */
[----:B------:R-:W-:-:S03]  /*0e10*/  LOP3.LUT R3, R3, 0xfffffffe, RZ, 0xc0, !PT ;  /* 0xfffffffe03037812 */ /* 0x000fc600078ec0ff */
[----:B------:R-:W2:Y:S02]  /*0e20*/  SHFL.IDX PT, R5, R6, RZ, 0x181f ;  /* 0x00181fff06057589 */ /* 0x000ea400000e0000 */
[----:B------:R-:W-:Y:S02]  /*0e30*/  IMAD.IADD R19, R9, 0x1, -R3 ;  /* 0x0000000109137824 */ /* 0x000fe400078e0a03 */
[----:B------:R-:W3:Y:S01]  /*0e40*/  SHFL.IDX PT, R2, R7, 0x1, 0x181f ;  /* 0x00381f0007027f89 */ /* 0x000ee200000e0000 */
[----:B------:R-:W-:-:S03]  /*0e50*/  @P4 IMAD.SHL.U32 R9, R132, 0x2, RZ ;  /* 0x0000000284094824 */ /* 0x000fc600078e00ff */
[----:B------:R-:W4:Y:S04]  /*0e60*/  SHFL.IDX PT, R8, R6, 0x1, 0x181f ;  /* 0x00381f0006087f89 */ /* 0x000f2800000e0000 */
[----:B------:R-:W5:Y:S04]  /*0e70*/  SHFL.IDX PT, R12, R6, 0x2, 0x181f ;  /* 0x00581f00060c7f89 */ /* 0x000f6800000e0000 */
[----:B------:R-:W-:Y:S01]  /*0e80*/  SHFL.IDX PT, R13, R7, 0x4, 0x181f ;  /* 0x00981f00070d7f89 */ /* 0x000fe200000e0000 */
[----:B-1----:R-:W-:Y:S01]  /*0e90*/  @P5 LEA R4, P2, R76, R0, 0x1 ;  /* 0x000000004c045211 */ /* 0x002fe200078408ff */
[----:B------:R-:W-:-:S02]  /*0ea0*/  @P5 IMAD.SHL.U32 R0, R132, 0x2, RZ ;  /* 0x0000000284005824 */ /* 0x000fc400078e00ff */
[----:B------:R-:W-:Y:S01]  /*0eb0*/  SHFL.IDX PT, R14, R7, 0x5, 0x181f ;  /* 0x00b81f00070e7f89 */ /* 0x000fe200000e0000 */
[C---:B--2---:R-:W-:Y:S02]  /*0ec0*/  @P5 LEA.HI.X R5, R76.reuse, R5, R133, 0x1, P2 ;  /* 0x000000054c055211 */ /* 0x044fe400010f0c85 */
[----:B------:R-:W-:Y:S01]  /*0ed0*/  ISETP.GE.AND P2, PT, R31, 0x31, PT ;  /* 0x000000311f00780c */ /* 0x000fe20003f46270 */
[----:B------:R-:W-:Y:S01]  /*0ee0*/  SHFL.IDX PT, R18, R6, 0x5, 0x181f ;  /* 0x00b81f0006127f89 */ /* 0x000fe200000e0000 */
[----:B---3--:R-:W-:-:S03]  /*0ef0*/  @P4 LEA R2, P1, R76, R2, 0x1 ;  /* 0x000000024c024211 */ /* 0x008fc600078208ff */
[----:B------:R1:W-:Y:S01]  /*0f00*/  @P5 LDGSTS.E.BYPASS.LTC128B.128 [R0+0x3900], [R4.64], !P3 ;  /* 0x0390000004005fae */ /* 0x0003e2000d901d4c */
[----:B----4-:R-:W-:Y:S02]  /*0f10*/  @P4 LEA.HI.X R3, R76, R8, R133, 0x1, P1 ;  /* 0x000000084c034211 */ /* 0x010fe400008f0c85 */
[C---:B------:R-:W-:Y:S01]  /*0f20*/  ISETP.GE.AND P1, PT, R31.reuse, 0x21, PT ;  /* 0x000000211f00780c */ /* 0x040fe20003f26270 */
[----:B------:R-:W-:Y:S01]  /*0f30*/  SHFL.IDX PT, R17, R6, 0x6, 0x181f ;  /* 0x00d81f0006117f89 */ /* 0x000fe200000e0000 */
[----:B------:R-:W-:Y:S02]  /*0f40*/  LOP3.LUT R8, R10, 0xfffffff0, RZ, 0xc0, !PT ;  /* 0xfffffff00a087812 */ /* 0x000fe400078ec0ff */
[----:B------:R-:W-:Y:S01]  /*0f50*/  ISETP.GE.AND P5, PT, R31, 0x51, PT ;  /* 0x000000511f00780c */ /* 0x000fe20003fa6270 */
[----:B------:R-:W-:Y:S02]  /*0f60*/  SHFL.IDX PT, R10, R6, 0x3, 0x181f ;  /* 0x00781f00060a7f89 */ /* 0x000fe400000e0000 */
[----:B------:R-:W-:-:S02]  /*0f70*/  IMAD.IADD R8, R77, 0x1, -R8 ;  /* 0x000000014d087824 */ /* 0x000fc400078e0a08 */
[----:B------:R2:W-:Y:S03]  /*0f80*/  @P4 LDGSTS.E.BYPASS.LTC128B.128 [R9+0x4100], [R2.64], !P3 ;  /* 0x0410000002094fae */ /* 0x0005e6000d901d4c */
[----:B------:R-:W-:Y:S01]  /*0f90*/  SHF.R.S32.HI R20, RZ, 0x1f, R8 ;  /* 0x0000001fff147819 */ /* 0x000fe20000011408 */
[----:B-1----:R-:W-:Y:S01]  /*0fa0*/  IMAD R0, R249, c[0x0][0x1e0], RZ ;  /* 0x00007800f9007a24 */ /* 0x002fe200078e02ff */
[----:B------:R1:W3:Y:S01]  /*0fb0*/  SHFL.IDX PT, R5, R7, 0x3, 0x181f ;  /* 0x00781f0007057f89 */ /* 0x0002e200000e0000 */
[----:B------:R-:W-:Y:S02]  /*0fc0*/  IMAD.SHL.U32 R4, R16, 0x8, RZ ;  /* 0x0000000810047824 */ /* 0x000fe400078e00ff */
[----:B------:R-:W-:Y:S01]  /*0fd0*/  IMAD R0, R248, c[0x0][0x1f0], R0 ;  /* 0x00007c00f8007a24 */ /* 0x000fe200078e0200 */
[----:B------:R-:W4:Y:S04]  /*0fe0*/  SHFL.IDX PT, R16, R6, 0x4, 0x181f ;  /* 0x00981f0006107f89 */ /* 0x000f2800000e0000 */
[----:B------:R-:W-:-:S02]  /*0ff0*/  IADD3 R0, R0, UR20, RZ ;  /* 0x0000001400007c10 */ /* 0x000fc4000fffe0ff */
[----:B--2---:R-:W-:Y:S01]  /*1000*/  @P1 LEA R2, P4, R76, R11, 0x1 ;  /* 0x0000000b4c021211 */ /* 0x004fe200078808ff */
[----:B------:R-:W-:Y:S01]  /*1010*/  IMAD.SHL.U32 R9, R30, 0x40, RZ ;  /* 0x000000401e097824 */ /* 0x000fe200078e00ff */
[----:B------:R-:W-:Y:S02]  /*1020*/  LEA R0, R0, c[0x0][0x1c8], 0x1 ;  /* 0x0000720000007a11 */ /* 0x000fe400078e08ff */
[----:B-----5:R-:W-:Y:S02]  /*1030*/  @P1 LEA.HI.X R3, R76, R12, R133, 0x1, P4 ;  /* 0x0000000c4c031211 */ /* 0x020fe400020f0c85 */
[----:B------:R-:W-:Y:S01]  /*1040*/  ISETP.GE.AND P4, PT, R31, 0x61, PT ;  /* 0x000000611f00780c */ /* 0x000fe20003f86270 */
[----:B------:R2:W5:Y:S01]  /*1050*/  SHFL.IDX PT, R15, R0, 0x6, 0x181f ;  /* 0x00d81f00000f7f89 */ /* 0x00056200000e0000 */
[----:B------:R-:W-:Y:S02]  /*1060*/  LOP3.LUT R9, R9, 0x1c0, RZ, 0xc0, !PT ;  /* 0x000001c009097812 */ /* 0x000fe400078ec0ff */
[----:B------:R-:W-:Y:S01]  /*1070*/  LEA.HI R12, R20, R8, RZ, 0x3 ;  /* 0x00000008140c7211 */ /* 0x000fe200078f18ff */
[C---:B-1----:R-:W-:Y:S01]  /*1080*/  @P2 IMAD.SHL.U32 R7, R132.reuse, 0x2, RZ ;  /* 0x0000000284072824 */ /* 0x042fe200078e00ff */
[----:B------:R-:W-:Y:S01]  /*1090*/  LOP3.LUT R4, R9, 0x8, R4, 0xf8, !PT ;  /* 0x0000000809047812 */ /* 0x000fe200078ef804 */
[----:B--2---:R-:W-:-:S05]  /*10a0*/  @P1 IMAD.SHL.U32 R0, R132, 0x2, RZ ;  /* 0x0000000284001824 */ /* 0x004fca00078e00ff */
[----:B------:R3:W-:Y:S02]  /*10b0*/  @P1 LDGSTS.E.BYPASS.LTC128B.128 [R0+0x4900], [R2.64], !P3 ;  /* 0x0490000002001fae */ /* 0x0007e4000d901d4c */
[----:B---3--:R-:W-:Y:S02]  /*10c0*/  @P2 LEA R2, P1, R76, R5, 0x1 ;  /* 0x000000054c022211 */ /* 0x008fe400078208ff */
[----:B------:R-:W-:Y:S01]  /*10d0*/  SHF.R.U32.HI R0, RZ, 0x3, R9 ;  /* 0x00000003ff007819 */ /* 0x000fe20000011609 */
[----:B------:R-:W-:Y:S01]  /*10e0*/  @P6 IMAD.SHL.U32 R9, R132, 0x2, RZ ;  /* 0x0000000284096824 */ /* 0x000fe200078e00ff */
[C---:B------:R-:W-:Y:S02]  /*10f0*/  @P2 LEA.HI.X R3, R76.reuse, R10, R133, 0x1, P1 ;  /* 0x0000000a4c032211 */ /* 0x040fe400008f0c85 */
[----:B------:R-:W-:Y:S02]  /*1100*/  @P6 LEA R6, P1, R76, R13, 0x1 ;  /* 0x0000000d4c066211 */ /* 0x000fe400078208ff */
[----:B------:R-:W-:Y:S01]  /*1110*/  LOP3.LUT R5, R12, 0xfffffff8, RZ, 0xc0, !PT ;  /* 0xfffffff80c057812 */ /* 0x000fe200078ec0ff */
[----:B------:R4:W-:Y:S01]  /*1120*/  @P2 LDGSTS.E.BYPASS.LTC128B.128 [R7+0x5100], [R2.64], !P3 ;  /* 0x0510000002072fae */ /* 0x0009e2000d901d4c */
[----:B------:R-:W-:Y:S01]  /*1130*/  LOP3.LUT R10, R4, R0, RZ, 0x3c, !PT ;  /* 0x00000000040a7212 */ /* 0x000fe200078e3cff */
[----:B------:R-:W-:Y:S01]  /*1140*/  @P4 IMAD.SHL.U32 R0, R132, 0x2, RZ ;  /* 0x0000000284004824 */ /* 0x000fe200078e00ff */
[----:B------:R-:W-:Y:S01]  /*1150*/  @P5 LEA R4, P2, R76, R14, 0x1 ;  /* 0x0000000e4c045211 */ /* 0x000fe200078408ff */
[----:B------:R-:W-:-:S02]  /*1160*/  IMAD.IADD R11, R8, 0x1, -R5 ;  /* 0x00000001080b7824 */ /* 0x000fc400078e0a05 */
[----:B------:R-:W-:Y:S01]  /*1170*/  @P5 IMAD.SHL.U32 R8, R132, 0x2, RZ ;  /* 0x0000000284085824 */ /* 0x000fe200078e00ff */
[C-C-:B------:R-:W-:Y:S02]  /*1180*/  @P5 LEA.HI.X R5, R76.reuse, R18, R133.reuse, 0x1, P2 ;  /* 0x000000124c055211 */ /* 0x140fe400010f0c85 */
[C---:B----4-:R-:W-:Y:S02]  /*1190*/  @P6 LEA.HI.X R7, R76.reuse, R16, R133, 0x1, P1 ;  /* 0x000000104c076211 */ /* 0x050fe400008f0c85 */
[----:B-----5:R-:W-:-:S03]  /*11a0*/  @P4 LEA R2, P1, R76, R15, 0x1 ;  /* 0x0000000f4c024211 */ /* 0x020fc600078208ff */
[----:B------:R1:W-:Y:S01]  /*11b0*/  @P6 LDGSTS.E.BYPASS.LTC128B.128 [R9+0x5900], [R6.64], !P3 ;  /* 0x0590000006096fae */ /* 0x0003e2000d901d4c */
[----:B------:R-:W-:-:S03]  /*11c0*/  @P4 LEA.HI.X R3, R76, R17, R133, 0x1, P1 ;  /* 0x000000114c034211 */ /* 0x000fc600008f0c85 */
[----:B------:R2:W-:Y:S04]  /*11d0*/  @P5 LDGSTS.E.BYPASS.LTC128B.128 [R8+0x6100], [R4.64], !P3 ;  /* 0x0610000004085fae */ /* 0x0005e8000d901d4c */
[----:B------:R3:W-:Y:S02]  /*11e0*/  @P4 LDGSTS.E.BYPASS.LTC128B.128 [R0+0x6900], [R2.64], !P3 ;  /* 0x0690000002004fae */ /* 0x0007e4000d901d4c */
[----:B------:R-:W-:Y:S02]  /*11f0*/  R2P PR, R11, 0x6 ;  /* 0x000000060b007804 */ /* 0x000fe40000000000 */
[----:B------:R-:W0:Y:S01]  /*1200*/  LDGDEPBAR ;  /* 0x00000000000079af */ /* 0x000e220000000000 */
[----:B------:R-:W-:Y:S02]  /*1210*/  LOP3.LUT P4, RZ, R30, 0x2, RZ, 0xc0, !PT ;  /* 0x000000021eff7812 */ /* 0x000fe4000788c0ff */
[----:B-1----:R-:W-:Y:S01]  /*1220*/  LEA.HI R6, R21, R77, RZ, 0x5 ;  /* 0x0000004d15067211 */ /* 0x002fe200078f28ff */
[----:B--2---:R-:W-:-:S03]  /*1230*/  IMAD.SHL.U32 R4, R12, 0x40, RZ ;  /* 0x000000400c047824 */ /* 0x004fc600078e00ff */
[----:B------:R-:W-:Y:S01]  /*1240*/  SHF.R.S32.HI R5, RZ, 0x5, R6 ;  /* 0x00000005ff057819 */ /* 0x000fe20000011406 */
[----:B---3--:R-:W-:Y:S01]  /*1250*/  IMAD.SHL.U32 R2, R11, 0x40, RZ ;  /* 0x000000400b027824 */ /* 0x008fe200078e00ff */
[----:B------:R-:W-:Y:S01]  /*1260*/  LOP3.LUT R79, R4, 0xfffffe00, RZ, 0xc0, !PT ;  /* 0xfffffe00044f7812 */ /* 0x000fe200078ec0ff */
[----:B------:R-:W-:Y:S01]  /*1270*/  IMAD.SHL.U32 R3, R19, 0x8, RZ ;  /* 0x0000000813037824 */ /* 0x000fe200078e00ff */
[----:B------:R-:W-:-:S04]  /*1280*/  DEPBAR.LE SB0, 0x1 ;  /* 0x000080400000791a */ /* 0x000fc80000000000 */
[----:B------:R-:W-:Y:S01]  /*1290*/  LOP3.LUT R2, R2, 0x1c0, RZ, 0xc0, !PT ;  /* 0x000001c002027812 */ /* 0x000fe200078ec0ff */
[----:B------:R-:W-:Y:S01]  /*12a0*/  IMAD R0, R19, 0x200, R10 ;  /* 0x0000020013007824 */ /* 0x000fe200078e020a */
[----:B------:R-:W-:-:S04]  /*12b0*/  DEPBAR.LE SB0, 0x0 ;  /* 0x000080000000791a */ /* 0x000fc80000000000 */
[----:B------:R-:W-:Y:S01]  /*12c0*/  LOP3.LUT R3, R2, 0x8, R3, 0xf8, !PT ;  /* 0x0000000802037812 */ /* 0x000fe200078ef803 */
[----:B------:R-:W-:Y:S01]  /*12d0*/  IMAD.SHL.U32 R135, R0, 0x2, RZ ;  /* 0x0000000200877824 */ /* 0x000fe200078e00ff */
[----:B------:R-:W-:Y:S01]  /*12e0*/  SHF.R.U32.HI R2, RZ, 0x3, R2 ;  /* 0x00000003ff027819 */ /* 0x000fe20000011602 */
[----:B------:R-:W-:Y:S01]  /*12f0*/  BAR.SYNC.DEFER_BLOCKING 0x0 ;  /* 0x0000000000007b1d */ /* 0x000fe20000010000 */
[----:B------:R-:W-:Y:S02]  /*1300*/  IMAD.MOV.U32 R4, RZ, RZ, 0x20 ;  /* 0x00000020ff047424 */ /* 0x000fe400078e00ff */
[----:B------:R-:W-:Y:S01]  /*1310*/  LOP3.LUT R78, R3, R2, RZ, 0x3c, !PT ;  /* 0x00000002034e7212 */ /* 0x000fe200078e3cff */
[----:B------:R-:W-:Y:S01]  /*1320*/  IMAD R2, R5, 0x400, R79 ;  /* 0x0000040005027824 */ /* 0x000fe200078e024f */
[C---:B------:R-:W-:Y:S01]  /*1330*/  IADD3 R238, R135.reuse, 0x3920, RZ ;  /* 0x0000392087ee7810 */ /* 0x040fe20007ffe0ff */
[----:B------:R-:W-:Y:S01]  /*1340*/  IMAD.MOV.U32 R3, RZ, RZ, 0x10 ;  /* 0x00000010ff037424 */ /* 0x000fe200078e00ff */
[----:B------:R-:W-:Y:S01]  /*1350*/  SEL R4, R4, 0xffffffe0, !P2 ;  /* 0xffffffe004047807 */ /* 0x000fe20005000000 */
[----:B------:R-:W-:Y:S01]  /*1360*/  IMAD.IADD R0, R78, 0x1, R2 ;  /* 0x000000014e007824 */ /* 0x000fe200078e0202 */
[----:B------:R-:W-:-:S02]  /*1370*/  IADD3 R2, R135, 0x3900, RZ ;  /* 0x0000390087027810 */ /* 0x000fc40007ffe0ff */
[----:B------:R-:W-:Y:S01]  /*1380*/  SEL R3, R3, 0xfffffff0, !P1 ;  /* 0xfffffff003037807 */ /* 0x000fe20004800000 */
[----:B------:R-:W-:Y:S01]  /*1390*/  IMAD.SHL.U32 R234, R0, 0x2, RZ ;  /* 0x0000000200ea7824 */ /* 0x000fe200078e00ff */
[----:B------:R-:W-:Y:S02]  /*13a0*/  @P4 IADD3 R238, R2, -0x20, RZ ;  /* 0xffffffe002ee4810 */ /* 0x000fe40007ffe0ff */
[----:B------:R-:W-:Y:S01]  /*13b0*/  PLOP3.LUT P4, PT, PT, PT, UP0, 0x80, 0x0 ;  /* 0x000000000000781c */ /* 0x000fe20003f8f008 */
[----:B------:R-:W-:Y:S01]  /*13c0*/  IMAD R237, R3, 0x2, R234 ;  /* 0x0000000203ed7824 */ /* 0x000fe200078e02ea */
[----:B------:R-:W-:Y:S02]  /*13d0*/  LOP3.LUT R0, R6, 0xffffffe0, RZ, 0xc0, !PT ;  /* 0xffffffe006007812 */ /* 0x000fe400078ec0ff */
[----:B------:R-:W-:Y:S02]  /*13e0*/  ISETP.GT.AND P1, PT, R134, 0x6f, PT ;  /* 0x0000006f8600780c */ /* 0x000fe40003f24270 */
[C---:B------:R-:W-:Y:S01]  /*13f0*/  IADD3 R244, R238.reuse, 0x800, RZ ;  /* 0x00000800eef47810 */ /* 0x040fe20007ffe0ff */
[----:B------:R-:W-:Y:S01]  /*1400*/  IMAD.IADD R77, R77, 0x1, -R0 ;  /* 0x000000014d4d7824 */ /* 0x000fe200078e0a00 */
[C---:B------:R-:W-:Y:S01]  /*1410*/  IADD3 R243, R238.reuse, 0x1000, RZ ;  /* 0x00001000eef37810 */ /* 0x040fe20007ffe0ff */
[----:B------:R1:W2:Y:S01]  /*1420*/  LDSM.16.M88.4 R12, [R234+0x7100] ;  /* 0x00710000ea0c783b */ /* 0x0002a20000000200 */
[----:B------:R-:W-:-:S02]  /*1430*/  IADD3 R242, R238, 0x1800, RZ ;  /* 0x00001800eef27810 */ /* 0x000fc40007ffe0ff */
[C---:B------:R-:W-:Y:S01]  /*1440*/  IADD3 R241, R238.reuse, 0x2000, RZ ;  /* 0x00002000eef17810 */ /* 0x040fe20007ffe0ff */
[----:B------:R1:W3:Y:S01]  /*1450*/  LDSM.16.M88.4 R8, [R234+0x9100] ;  /* 0x00910000ea08783b */ /* 0x0002e20000000200 */
[C---:B------:R-:W-:Y:S02]  /*1460*/  IADD3 R240, R238.reuse, 0x2800, RZ ;  /* 0x00002800eef07810 */ /* 0x040fe40007ffe0ff */
[----:B------:R-:W-:Y:S01]  /*1470*/  IADD3 R239, R238, 0x3000, RZ ;  /* 0x00003000eeef7810 */ /* 0x000fe20007ffe0ff */
[----:B------:R1:W4:Y:S04]  /*1480*/  LDSM.16.M88.4 R64, [R135+0x3900] ;  /* 0x003900008740783b */ /* 0x0003280000000200 */
[----:B------:R1:W1:Y:S04]  /*1490*/  LDSM.16.M88.4 R60, [R135+0x4100] ;  /* 0x00410000873c783b */ /* 0x0002680000000200 */
[----:B------:R1:W1:Y:S04]  /*14a0*/  LDSM.16.M88.4 R56, [R135+0x4900] ;  /* 0x004900008738783b */ /* 0x0002680000000200 */
[----:B------:R1:W1:Y:S04]  /*14b0*/  LDSM.16.M88.4 R52, [R135+0x5100] ;  /* 0x005100008734783b */ /* 0x0002680000000200 */
[----:B------:R1:W1:Y:S04]  /*14c0*/  LDSM.16.M88.4 R48, [R135+0x5900] ;  /* 0x005900008730783b */ /* 0x0002680000000200 */
[----:B------:R1:W1:Y:S04]  /*14d0*/  LDSM.16.M88.4 R44, [R135+0x6100] ;  /* 0x00610000872c783b */ /* 0x0002680000000200 */
[----:B------:R1:W1:Y:S04]  /*14e0*/  LDSM.16.M88.4 R40, [R135+0x6900] ;  /* 0x006900008728783b */ /* 0x0002680000000200 */
[----:B------:R1:W1:Y:S04]  /*14f0*/  LDSM.16.M88.4 R20, [R237+0x7100] ;  /* 0x00710000ed14783b */ /* 0x0002680000000200 */
[----:B------:R1:W1:Y:S04]  /*1500*/  LDSM.16.M88.4 R16, [R237+0x9100] ;  /* 0x00910000ed10783b */ /* 0x0002680000000200 */
[----:B------:R1:W1:Y:S04]  /*1510*/  LDSM.16.M88.4 R128, [R238] ;  /* 0x00000000ee80783b */ /* 0x0002680000000200 */
[----:B------:R1:W1:Y:S04]  /*1520*/  LDSM.16.M88.4 R124, [R238+0x800] ;  /* 0x00080000ee7c783b */ /* 0x0002680000000200 */
[----:B------:R1:W1:Y:S04]  /*1530*/  LDSM.16.M88.4 R120, [R238+0x1000] ;  /* 0x00100000ee78783b */ /* 0x0002680000000200 */
[----:B------:R1:W1:Y:S04]  /*1540*/  LDSM.16.M88.4 R116, [R238+0x1800] ;  /* 0x00180000ee74783b */ /* 0x0002680000000200 */
[----:B------:R1:W1:Y:S04]  /*1550*/  LDSM.16.M88.4 R112, [R238+0x2000] ;  /* 0x00200000ee70783b */ /* 0x0002680000000200 */
[----:B------:R1:W1:Y:S04]  /*1560*/  LDSM.16.M88.4 R108, [R238+0x2800] ;  /* 0x00280000ee6c783b */ /* 0x0002680000000200 */
[----:B------:R1:W1:Y:S01]  /*1570*/  LDSM.16.M88.4 R104, [R238+0x3000] ;  /* 0x00300000ee68783b */ /* 0x0002620000000200 */
[----:B------:R-:W-:Y:S05]  /*1580*/  @!P4 BRA `(.L_x_0) ;  /* 0x000003900000c947 */ /* 0x000fea0003800000 */
[----:B--234-:R-:W-:Y:S01]  /*1590*/  IMAD R0, R24, c[0x0][0x208], RZ ;  /* 0x0000820018007a24 */ /* 0x01cfe200078e02ff */
[----:B------:R-:W-:Y:S01]  /*15a0*/  ISETP.GE.AND P4, PT, R76, c[0x0][0x1d4], PT ;  /* 0x000075004c007a0c */ /* 0x000fe20003f86270 */
[----:B------:R-:W-:-:S03]  /*15b0*/  IMAD.WIDE.U32 R6, R249, c[0x0][0x208], RZ ;  /* 0x00008200f9067a25 */ /* 0x000fc600078e00ff */
[----:B------:R-:W-:Y:S01]  /*15c0*/  ISETP.LT.OR P6, PT, R31, 0x1, P4 ;  /* 0x000000011f00780c */ /* 0x000fe200027c1670 */
[----:B------:R-:W-:Y:S01]  /*15d0*/  IMAD R0, R249, c[0x0][0x20c], R0 ;  /* 0x00008300f9007a24 */ /* 0x000fe200078e0200 */
[----:B------:R-:W-:Y:S01]  /*15e0*/  ISETP.LT.OR P5, PT, R31, 0x11, P4 ;  /* 0x000000111f00780c */ /* 0x000fe200027a1670 */
[----:B------:R-:W-:Y:S02]  /*15f0*/  IMAD.SHL.U32 R37, R76, 0x2, RZ ;  /* 0x000000024c257824 */ /* 0x000fe400078e00ff */
[----:B------:R-:W-:Y:S02]  /*1600*/  IMAD.IADD R7, R7, 0x1, R0 ;  /* 0x0000000107077824 */ /* 0x000fe400078e0200 */
[----:B------:R-:W-:Y:S02]  /*1610*/  IMAD R0, R25, c[0x0][0x218], RZ ;  /* 0x0000860019007a24 */ /* 0x000fe400078e02ff */
[----:B------:R-:W-:-:S04]  /*1620*/  IMAD.WIDE.U32 R6, R248, c[0x0][0x218], R6 ;  /* 0x00008600f8067a25 */ /* 0x000fc800078e0006 */
[----:B------:R-:W-:Y:S01]  /*1630*/  IMAD R0, R248, c[0x0][0x21c], R0 ;  /* 0x00008700f8007a24 */ /* 0x000fe200078e0200 */
[----:B------:R-:W-:Y:S02]  /*1640*/  IADD3 R2, P2, R6, UR22, RZ ;  /* 0x0000001606027c10 */ /* 0x000fe4000ff5e0ff */
[----:B------:R-:W-:Y:S02]  /*1650*/  SHF.L.U64.HI R6, R76, 0x1, R133 ;  /* 0x000000014c067819 */ /* 0x000fe40000010285 */
[----:B------:R-:W-:Y:S02]  /*1660*/  IADD3.X R0, R7, UR5, R0, P2, !PT ;  /* 0x0000000507007c10 */ /* 0x000fe400097fe400 */
[----:B------:R-:W-:-:S04]  /*1670*/  LEA R5, P2, R2, c[0x0][0x1f8], 0x1 ;  /* 0x00007e0002057a11 */ /* 0x000fc800078408ff */
[----:B------:R-:W-:Y:S01]  /*1680*/  LEA.HI.X R2, R2, c[0x0][0x1fc], R0, 0x1, P2 ;  /* 0x00007f0002027a11 */ /* 0x000fe200010f0c00 */
[----:B------:R-:W-:Y:S04]  /*1690*/  SHFL.IDX PT, R7, R5, 0x1, 0x181f ;  /* 0x00381f0005077f89 */ /* 0x000fe800000e0000 */
[----:B------:R-:W2:Y:S04]  /*16a0*/  SHFL.IDX PT, R0, R5, RZ, 0x181f ;  /* 0x00181fff05007589 */ /* 0x000ea800000e0000 */
[----:B------:R-:W3:Y:S04]  /*16b0*/  SHFL.IDX PT, R24, R2, RZ, 0x181f ;  /* 0x00181fff02187589 */ /* 0x000ee800000e0000 */
[----:B------:R-:W4:Y:S04]  /*16c0*/  SHFL.IDX PT, R25, R2, 0x1, 0x181f ;  /* 0x00381f0002197f89 */ /* 0x000f2800000e0000 */
[----:B------:R-:W5:Y:S04]  /*16d0*/  SHFL.IDX PT, R28, R5, 0x2, 0x181f ;  /* 0x00581f00051c7f89 */ /* 0x000f6800000e0000 */
[----:B------:R-:W1:Y:S04]  /*16e0*/  SHFL.IDX PT, R35, R2, 0x2, 0x181f ;  /* 0x00581f0002237f89 */ /* 0x000e6800000e0000 */
[----:B------:R-:W1:Y:S01]  /*16f0*/  SHFL.IDX PT, R34, R5, 0x3, 0x181f ;  /* 0x00781f0005227f89 */ /* 0x000e6200000e0000 */
[----:B--2---:R-:W-:-:S03]  /*1700*/  IADD3 R26, P2, R0, R37, RZ ;  /* 0x00000025001a7210 */ /* 0x004fc60007f5e0ff */
[----:B------:R-:W2:Y:S01]  /*1710*/  SHFL.IDX PT, R36, R2, 0x3, 0x181f ;  /* 0x00781f0002247f89 */ /* 0x000ea200000e0000 */
[----:B------:R-:W-:Y:S02]  /*1720*/  IMAD.SHL.U32 R0, R132, 0x2, RZ ;  /* 0x0000000284007824 */ /* 0x000fe400078e00ff */
[--C-:B---3--:R-:W-:Y:S01]  /*1730*/  IMAD.X R27, R24, 0x1, R6.reuse, P2 ;  /* 0x00000001181b7824 */ /* 0x108fe200010e0606 */
[----:B------:R-:W-:Y:S01]  /*1740*/  IADD3 R24, P2, R7, R37, RZ ;  /* 0x0000002507187210 */ /* 0x000fe20007f5e0ff */
[----:B------:R-:W3:Y:S04]  /*1750*/  SHFL.IDX PT, R29, R5, 0x4, 0x181f ;  /* 0x00981f00051d7f89 */ /* 0x000ee800000e0000 */
[----:B------:R-:W-:Y:S01]  /*1760*/  SHFL.IDX PT, R7, R5, 0x5, 0x181f ;  /* 0x00b81f0005077f89 */ /* 0x000fe200000e0000 */
[----:B----4-:R-:W-:Y:S01]  /*1770*/  IMAD.X R25, R25, 0x1, R6, P2 ;  /* 0x0000000119197824 */ /* 0x010fe200010e0606 */
[----:B------:R-:W-:-:S02]  /*1780*/  ISETP.LT.OR P2, PT, R31, 0x31, P4 ;  /* 0x000000311f00780c */ /* 0x000fc40002741670 */
[----:B------:R-:W4:Y:S04]  /*1790*/  SHFL.IDX PT, R33, R2, 0x4, 0x181f ;  /* 0x00981f0002217f89 */ /* 0x000f2800000e0000 */
[----:B------:R5:W-:Y:S01]  /*17a0*/  LDGSTS.E.BYPASS.LTC128B.128 [R0+0x100], [R26.64], !P6 ;  /* 0x001000001a007fae */ /* 0x000be2000f101d4c */
[----:B------:R-:W-:-:S03]  /*17b0*/  ISETP.LT.OR P6, PT, R31, 0x21, P4 ;  /* 0x000000211f00780c */ /* 0x000fc600027c1670 */
[----:B------:R-:W1:Y:S04]  /*17c0*/  SHFL.IDX PT, R32, R2, 0x5, 0x181f ;  /* 0x00b81f0002207f89 */ /* 0x000e6800000e0000 */
[----:B------:R2:W-:Y:S04]  /*17d0*/  LDGSTS.E.BYPASS.LTC128B.128 [R0+0x900], [R24.64], !P5 ;  /* 0x0090000018007fae */ /* 0x0005e8000e901d4c */
[----:B------:R-:W3:Y:S04]  /*17e0*/  SHFL.IDX PT, R5, R5, 0x6, 0x181f ;  /* 0x00d81f0005057f89 */ /* 0x000ee800000e0000 */
[----:B------:R-:W3:Y:S01]  /*17f0*/  SHFL.IDX PT, R2, R2, 0x6, 0x181f ;  /* 0x00d81f0002027f89 */ /* 0x000ee200000e0000 */
[----:B-----5:R-:W-:-:S05]  /*1800*/  IADD3 R26, P5, R28, R37, RZ ;  /* 0x000000251c1a7210 */ /* 0x020fca0007fbe0ff */
[----:B-1----:R-:W-:Y:S01]  /*1810*/  IMAD.X R27, R35, 0x1, R6, P5 ;  /* 0x00000001231b7824 */ /* 0x002fe200028e0606 */
[----:B--2---:R-:W-:-:S04]  /*1820*/  IADD3 R24, P5, R34, R37, RZ ;  /* 0x0000002522187210 */ /* 0x004fc80007fbe0ff */
[----:B------:R1:W-:Y:S01]  /*1830*/  LDGSTS.E.BYPASS.LTC128B.128 [R0+0x1100], [R26.64], !P6 ;  /* 0x011000001a007fae */ /* 0x0003e2000f101d4c */
[----:B------:R-:W-:Y:S01]  /*1840*/  ISETP.LT.OR P6, PT, R31, 0x41, P4 ;  /* 0x000000411f00780c */ /* 0x000fe200027c1670 */
[----:B------:R-:W-:Y:S01]  /*1850*/  IMAD.X R25, R36, 0x1, R6, P5 ;  /* 0x0000000124197824 */ /* 0x000fe200028e0606 */
[----:B---3--:R-:W-:-:S04]  /*1860*/  IADD3 R28, P5, R29, R37, RZ ;  /* 0x000000251d1c7210 */ /* 0x008fc80007fbe0ff */
[----:B------:R2:W-:Y:S01]  /*1870*/  LDGSTS.E.BYPASS.LTC128B.128 [R0+0x1900], [R24.64], !P2 ;  /* 0x0190000018007fae */ /* 0x0005e2000d101d4c */
[----:B----4-:R-:W-:Y:S01]  /*1880*/  IMAD.X R29, R33, 0x1, R6, P5 ;  /* 0x00000001211d7824 */ /* 0x010fe200028e0606 */
[C---:B------:R-:W-:Y:S02]  /*1890*/  ISETP.LT.OR P5, PT, R31.reuse, 0x51, P4 ;  /* 0x000000511f00780c */ /* 0x040fe400027a1670 */
[----:B------:R-:W-:-:S03]  /*18a0*/  ISETP.LT.OR P4, PT, R31, 0x61, P4 ;  /* 0x000000611f00780c */ /* 0x000fc60002781670 */
[----:B------:R3:W-:Y:S01]  /*18b0*/  LDGSTS.E.BYPASS.LTC128B.128 [R0+0x2100], [R28.64], !P6 ;  /* 0x021000001c007fae */ /* 0x0007e2000f101d4c */
[----:B-1----:R-:W-:-:S05]  /*18c0*/  IADD3 R26, P2, R7, R37, RZ ;  /* 0x00000025071a7210 */ /* 0x002fca0007f5e0ff */
[----:B------:R-:W-:Y:S01]  /*18d0*/  IMAD.X R27, R32, 0x1, R6, P2 ;  /* 0x00000001201b7824 */ /* 0x000fe200010e0606 */
[----:B--2---:R-:W-:-:S04]  /*18e0*/  IADD3 R24, P2, R5, R37, RZ ;  /* 0x0000002505187210 */ /* 0x004fc80007f5e0ff */
[----:B------:R3:W-:Y:S01]  /*18f0*/  LDGSTS.E.BYPASS.LTC128B.128 [R0+0x2900], [R26.64], !P5 ;  /* 0x029000001a007fae */ /* 0x0007e2000e901d4c */
[----:B------:R-:W-:-:S05]  /*1900*/  IMAD.X R25, R2, 0x1, R6, P2 ;  /* 0x0000000102197824 */ /* 0x000fca00010e0606 */
[----:B------:R3:W-:Y:S03]  /*1910*/  LDGSTS.E.BYPASS.LTC128B.128 [R0+0x3100], [R24.64], !P4 ;  /* 0x0310000018007fae */ /* 0x0007e6000e101d4c */
.L_x_0:
[C---:B-1234-:R-:W-:Y:S01]  /*1920*/  HMMA.16816.F32 R32, R8.reuse, R60, RZ ;  /* 0x0000003c0820723c */ /* 0x05efe200000018ff */
[----:B------:R-:W-:Y:S01]  /*1930*/  IMAD.MOV.U32 R0, RZ, RZ, 0x40 ;  /* 0x00000040ff007424 */ /* 0x000fe200078e00ff */
[----:B------:R-:W-:Y:S01]  /*1940*/  LOP3.LUT P2, RZ, R30, 0x4, RZ, 0xc0, !PT ;  /* 0x000000041eff7812 */ /* 0x000fe2000784c0ff */
[----:B------:R-:W-:Y:S01]  /*1950*/  IMAD R235, R4, 0x2, R234 ;  /* 0x0000000204eb7824 */ /* 0x000fe200078e02ea */
[----:B------:R-:W0:Y:S01]  /*1960*/  LDGDEPBAR ;  /* 0x00000000000079af */ /* 0x000e220000000000 */
[----:B------:R-:W-:Y:S01]  /*1970*/  UISETP.GE.AND UP0, UPT, UR10, 0x71, UPT ;  /* 0x000000710a00788c */ /* 0x000fe2000bf06270 */
[----:B------:R-:W-:Y:S01]  /*1980*/  SEL R0, R0, 0xffffffc0, !P2 ;  /* 0xffffffc000007807 */ /* 0x000fe20005000000 */
[----:B------:R-:W-:Y:S01]  /*1990*/  IMAD R236, R3, 0x2, R235 ;  /* 0x0000000203ec7824 */ /* 0x000fe200078e02eb */
[----:B------:R-:W-:Y:S02]  /*19a0*/  HMMA.16816.F32 R24, R8, R56, RZ ;  /* 0x000000380818723c */ /* 0x000fe400000018ff */
[----:B------:R-:W-:-:S02]  /*19b0*/  IADD3 R233, R135, R0, RZ ;  /* 0x0000000087e97210 */ /* 0x000fc40007ffe0ff */
[----:B------:R-:W-:Y:S01]  /*19c0*/  IADD3 R232, R238, R0, RZ ;  /* 0x00000000eee87210 */ /* 0x000fe20007ffe0ff */
[----:B------:R-:W-:Y:S01]  /*19d0*/  IMAD.IADD R0, R79, 0x1, R78 ;  /* 0x000000014f007824 */ /* 0x000fe200078e024e */
[----:B------:R-:W-:Y:S02]  /*19e0*/  PLOP3.LUT P2, PT, PT, PT, UP0, 0x80, 0x0 ;  /* 0x000000000000781c */ /* 0x000fe40003f4f008 */
[C---:B------:R-:W-:Y:S01]  /*19f0*/  HMMA.16816.F32 R36, R8.reuse, R64, RZ ;  /* 0x000000400824723c */ /* 0x040fe200000018ff */
[----:B------:R-:W-:Y:S07]  /*1a00*/  LDSM.16.M88.4 R28, [R232+0x2800] ;  /* 0x00280000e81c783b */ /* 0x000fee0000000200 */
[C---:B------:R-:W-:Y:S08]  /*1a10*/  HMMA.16816.F32 R68, R8.reuse, R52, RZ ;  /* 0x000000340844723c */ /* 0x040ff000000018ff */
[C---:B------:R-:W-:Y:S08]  /*1a20*/  HMMA.16816.F32 R72, R8.reuse, R48, RZ ;  /* 0x000000300848723c */ /* 0x040ff000000018ff */
[----:B------:R-:W-:Y:S08]  /*1a30*/  HMMA.16816.F32 R80, R8, R44, RZ ;  /* 0x0000002c0850723c */ /* 0x000ff000000018ff */
[-C--:B------:R-:W-:Y:S08]  /*1a40*/  HMMA.16816.F32 R164, R12, R40.reuse, RZ ;  /* 0x000000280ca4723c */ /* 0x080ff000000018ff */
[C---:B------:R-:W-:Y:S08]  /*1a50*/  HMMA.16816.F32 R84, R8.reuse, R40, RZ ;  /* 0x000000280854723c */ /* 0x040ff000000018ff */
[C---:B------:R-:W-:Y:S08]  /*1a60*/  HMMA.16816.F32 R100, R8.reuse, R66, RZ ;  /* 0x000000420864723c */ /* 0x040ff000000018ff */
[C---:B------:R-:W-:Y:S08]  /*1a70*/  HMMA.16816.F32 R96, R8.reuse, R62, RZ ;  /* 0x0000003e0860723c */ /* 0x040ff000000018ff */
[C---:B------:R-:W-:Y:S08]  /*1a80*/  HMMA.16816.F32 R92, R8.reuse, R58, RZ ;  /* 0x0000003a085c723c */ /* 0x040ff000000018ff */
[C---:B------:R-:W-:Y:S08]  /*1a90*/  HMMA.16816.F32 R136, R8.reuse, R54, RZ ;  /* 0x000000360888723c */ /* 0x040ff000000018ff */
[C---:B------:R-:W-:Y:S08]  /*1aa0*/  HMMA.16816.F32 R184, R8.reuse, R50, RZ ;  /* 0x0000003208b8723c */ /* 0x040ff000000018ff */
[C---:B------:R-:W-:Y:S08]  /*1ab0*/  HMMA.16816.F32 R200, R8.reuse, R46, RZ ;  /* 0x0000002e08c8723c */ /* 0x040ff000000018ff */
[----:B------:R-:W-:Y:S08]  /*1ac0*/  HMMA.16816.F32 R196, R8, R42, RZ ;  /* 0x0000002a08c4723c */ /* 0x000ff000000018ff */
[C---:B------:R-:W-:Y:S08]  /*1ad0*/  HMMA.16816.F32 R168, R12.reuse, R44, RZ ;  /* 0x0000002c0ca8723c */ /* 0x040ff000000018ff */
[----:B------:R-:W-:Y:S08]  /*1ae0*/  HMMA.16816.F32 R140, R12, R46, RZ ;  /* 0x0000002e0c8c723c */ /* 0x000ff000000018ff */
[----:B------:R-:W-:Y:S08]  /*1af0*/  HMMA.16816.F32 R44, R16, R124, R32 ;  /* 0x0000007c102c723c */ /* 0x000ff00000001820 */
[C---:B------:R-:W-:Y:S08]  /*1b00*/  HMMA.16816.F32 R192, R12.reuse, R64, RZ ;  /* 0x000000400cc0723c */ /* 0x040ff000000018ff */
[C---:B------:R-:W-:Y:S08]  /*1b10*/  HMMA.16816.F32 R188, R12.reuse, R60, RZ ;  /* 0x0000003c0cbc723c */ /* 0x040ff000000018ff */
[C---:B------:R-:W-:Y:S08]  /*1b20*/  HMMA.16816.F32 R180, R12.reuse, R56, RZ ;  /* 0x000000380cb4723c */ /* 0x040ff000000018ff */
[C---:B------:R-:W-:Y:S08]  /*1b30*/  HMMA.16816.F32 R176, R12.reuse, R52, RZ ;  /* 0x000000340cb0723c */ /* 0x040ff000000018ff */
[C---:B------:R-:W-:Y:S08]  /*1b40*/  HMMA.16816.F32 R172, R12.reuse, R48, RZ ;  /* 0x000000300cac723c */ /* 0x040ff000000018ff */
[C---:B------:R-:W-:Y:S01]  /*1b50*/  HMMA.16816.F32 R160, R12.reuse, R66, RZ ;  /* 0x000000420ca0723c */ /* 0x040fe200000018ff */
[----:B------:R-:W-:Y:S07]  /*1b60*/  LDSM.16.M88.4 R64, [R233+0x4900] ;  /* 0x00490000e940783b */ /* 0x000fee0000000200 */
[C---:B------:R-:W-:Y:S01]  /*1b70*/  HMMA.16816.F32 R156, R12.reuse, R62, RZ ;  /* 0x0000003e0c9c723c */ /* 0x040fe200000018ff */
[----:B------:R-:W-:Y:S07]  /*1b80*/  LDSM.16.M88.4 R60, [R233+0x5100] ;  /* 0x00510000e93c783b */ /* 0x000fee0000000200 */
[C---:B------:R-:W-:Y:S01]  /*1b90*/  HMMA.16816.F32 R152, R12.reuse, R58, RZ ;  /* 0x0000003a0c98723c */ /* 0x040fe200000018ff */
[----:B------:R-:W-:Y:S07]  /*1ba0*/  LDSM.16.M88.4 R56, [R233+0x5900] ;  /* 0x00590000e938783b */ /* 0x000fee0000000200 */
[C---:B------:R-:W-:Y:S01]  /*1bb0*/  HMMA.16816.F32 R148, R12.reuse, R54, RZ ;  /* 0x000000360c94723c */ /* 0x040fe200000018ff */
[----:B------:R-:W-:Y:S07]  /*1bc0*/  LDSM.16.M88.4 R52, [R233+0x6100] ;  /* 0x00610000e934783b */ /* 0x000fee0000000200 */
[C---:B------:R-:W-:Y:S08]  /*1bd0*/  HMMA.16816.F32 R144, R12.reuse, R50, RZ ;  /* 0x000000320c90723c */ /* 0x040ff000000018ff */
[----:B------:R-:W-:Y:S08]  /*1be0*/  HMMA.16816.F32 R88, R12, R42, RZ ;  /* 0x0000002a0c58723c */ /* 0x000ff000000018ff */
[C---:B------:R-:W-:Y:S01]  /*1bf0*/  HMMA.16816.F32 R32, R16.reuse, R120, R24 ;  /* 0x000000781020723c */ /* 0x040fe20000001818 */
[----:B------:R-:W1:Y:S07]  /*1c00*/  LDSM.16.M88.4 R24, [R235+0x9100] ;  /* 0x00910000eb18783b */ /* 0x000e6e0000000200 */
[C---:B------:R-:W-:Y:S08]  /*1c10*/  HMMA.16816.F32 R48, R16.reuse, R128, R36 ;  /* 0x000000801030723c */ /* 0x040ff00000001824 */
[C---:B------:R-:W-:Y:S01]  /*1c20*/  HMMA.16816.F32 R12, R16.reuse, R116, R68 ;  /* 0x00000074100c723c */ /* 0x040fe20000001844 */
[----:B------:R-:W-:Y:S07]  /*1c30*/  LDSM.16.M88.4 R68, [R233+0x4100] ;  /* 0x00410000e944783b */ /* 0x000fee0000000200 */
[C---:B------:R-:W-:Y:S01]  /*1c40*/  HMMA.16816.F32 R8, R16.reuse, R112, R72 ;  /* 0x000000701008723c */ /* 0x040fe20000001848 */
[----:B------:R-:W2:Y:S07]  /*1c50*/  LDSM.16.M88.4 R72, [R233+0x3900] ;  /* 0x00390000e948783b */ /* 0x000eae0000000200 */
[----:B------:R-:W-:Y:S01]  /*1c60*/  HMMA.16816.F32 R36, R16, R108, R80 ;  /* 0x0000006c1024723c */ /* 0x000fe20000001850 */
[----:B------:R-:W3:Y:S07]  /*1c70*/  LDSM.16.M88.4 R80, [R233+0x6900] ;  /* 0x00690000e950783b */ /* 0x000eee0000000200 */
[-C--:B------:R-:W-:Y:S08]  /*1c80*/  HMMA.16816.F32 R164, R20, R104.reuse, R164 ;  /* 0x0000006814a4723c */ /* 0x080ff000000018a4 */
[C---:B------:R-:W-:Y:S08]  /*1c90*/  HMMA.16816.F32 R40, R16.reuse, R104, R84 ;  /* 0x000000681028723c */ /* 0x040ff00000001854 */
[C---:B------:R-:W-:Y:S08]  /*1ca0*/  HMMA.16816.F32 R204, R16.reuse, R130, R100 ;  /* 0x0000008210cc723c */ /* 0x040ff00000001864 */
[----:B------:R-:W-:Y:S01]  /*1cb0*/  HMMA.16816.F32 R208, R16, R126, R96 ;  /* 0x0000007e10d0723c */ /* 0x000fe20000001860 */
[----:B------:R-:W-:Y:S01]  /*1cc0*/  IMAD.MOV.U32 R7, RZ, RZ, R164 ;  /* 0x000000ffff077224 */ /* 0x000fe200078e00a4 */
[----:B------:R-:W-:Y:S01]  /*1cd0*/  MOV R6, R165 ;  /* 0x000000a500067202 */ /* 0x000fe20000000f00 */
[----:B------:R-:W-:Y:S01]  /*1ce0*/  IMAD.MOV.U32 R5, RZ, RZ, R166 ;  /* 0x000000ffff057224 */ /* 0x000fe200078e00a6 */
[----:B------:R-:W-:-:S04]  /*1cf0*/  MOV R2, R167 ;  /* 0x000000a700027202 */ /* 0x000fc80000000f00 */
[C---:B------:R-:W-:Y:S08]  /*1d00*/  HMMA.16816.F32 R220, R16.reuse, R122, R92 ;  /* 0x0000007a10dc723c */ /* 0x040ff0000000185c */
[C---:B------:R-:W-:Y:S08]  /*1d10*/  HMMA.16816.F32 R216, R16.reuse, R118, R136 ;  /* 0x0000007610d8723c */ /* 0x040ff00000001888 */
[C---:B------:R-:W-:Y:S08]  /*1d20*/  HMMA.16816.F32 R212, R16.reuse, R114, R184 ;  /* 0x0000007210d4723c */ /* 0x040ff000000018b8 */
[C---:B------:R-:W-:Y:S08]  /*1d30*/  HMMA.16816.F32 R200, R16.reuse, R110, R200 ;  /* 0x0000006e10c8723c */ /* 0x040ff000000018c8 */
[----:B------:R-:W-:Y:S01]  /*1d40*/  HMMA.16816.F32 R196, R16, R106, R196 ;  /* 0x0000006a10c4723c */ /* 0x000fe200000018c4 */
[----:B------:R-:W4:Y:S07]  /*1d50*/  LDSM.16.M88.4 R16, [R235+0x7100] ;  /* 0x00710000eb10783b */ /* 0x000f2e0000000200 */
[C---:B------:R-:W-:Y:S08]  /*1d60*/  HMMA.16816.F32 R192, R20.reuse, R128, R192 ;  /* 0x0000008014c0723c */ /* 0x040ff000000018c0 */
        /* <DEDUP_REMOVED lines=11> */
[----:B------:R-:W-:Y:S01]  /*1e20*/  HMMA.16816.F32 R172, R20, R106, R88 ;  /* 0x0000006a14ac723c */ /* 0x000fe20000001858 */
[----:B------:R-:W-:Y:S07]  /*1e30*/  LDSM.16.M88.4 R20, [R232+0x3000] ;  /* 0x00300000e814783b */ /* 0x000fee0000000200 */
[C---:B-1----:R-:W-:Y:S01]  /*1e40*/  HMMA.16816.F32 R148, R24.reuse, R56, R8 ;  /* 0x000000381894723c */ /* 0x042fe20000001808 */
[----:B------:R-:W-:Y:S07]  /*1e50*/  LDSM.16.M88.4 R8, [R236+0x9100] ;  /* 0x00910000ec08783b */ /* 0x000fee0000000200 */
[C---:B------:R-:W-:Y:S01]  /*1e60*/  HMMA.16816.F32 R144, R24.reuse, R52, R36 ;  /* 0x000000341890723c */ /* 0x040fe20000001824 */
[----:B------:R-:W1:Y:S07]  /*1e70*/  LDSM.16.M88.4 R36, [R232+0x1800] ;  /* 0x00180000e824783b */ /* 0x000e6e0000000200 */
[C---:B--2---:R-:W-:Y:S01]  /*1e80*/  HMMA.16816.F32 R168, R24.reuse, R72, R48 ;  /* 0x0000004818a8723c */ /* 0x044fe20000001830 */
[----:B------:R-:W2:Y:S07]  /*1e90*/  LDSM.16.M88.4 R48, [R232] ;  /* 0x00000000e830783b */ /* 0x000eae0000000200 */
[C---:B------:R-:W-:Y:S01]  /*1ea0*/  HMMA.16816.F32 R160, R24.reuse, R68, R44 ;  /* 0x0000004418a0723c */ /* 0x040fe2000000182c */
[----:B------:R-:W5:Y:S07]  /*1eb0*/  LDSM.16.M88.4 R44, [R232+0x800] ;  /* 0x00080000e82c783b */ /* 0x000f6e0000000200 */
[C---:B------:R-:W-:Y:S01]  /*1ec0*/  HMMA.16816.F32 R152, R24.reuse, R60, R12 ;  /* 0x0000003c1898723c */ /* 0x040fe2000000180c */
[----:B------:R-:W1:Y:S07]  /*1ed0*/  LDSM.16.M88.4 R12, [R236+0x7100] ;  /* 0x00710000ec0c783b */ /* 0x000e6e0000000200 */
[C---:B------:R-:W-:Y:S01]  /*1ee0*/  HMMA.16816.F32 R156, R24.reuse, R64, R32 ;  /* 0x00000040189c723c */ /* 0x040fe20000001820 */
[----:B------:R-:W-:Y:S07]  /*1ef0*/  LDSM.16.M88.4 R32, [R232+0x2000] ;  /* 0x00200000e820783b */ /* 0x000fee0000000200 */
[----:B---3--:R-:W-:Y:S01]  /*1f00*/  HMMA.16816.F32 R112, R24, R80, R40 ;  /* 0x000000501870723c */ /* 0x008fe20000001828 */
[----:B------:R-:W3:Y:S01]  /*1f10*/  LDSM.16.M88.4 R40, [R232+0x1000] ;  /* 0x00100000e828783b */ /* 0x000ee20000000200 */
[----:B------:R-:W-:-:S06]  /*1f20*/  DEPBAR.LE SB0, 0x0 ;  /* 0x000080000000791a */ /* 0x000fcc0000000000 */
[C---:B------:R-:W-:Y:S07]  /*1f30*/  HMMA.16816.F32 R140, R24.reuse, R74, R204 ;  /* 0x0000004a188c723c */ /* 0x040fee00000018cc */
[----:B------:R-:W-:Y:S01]  /*1f40*/  IMAD.MOV.U32 R204, RZ, RZ, R7 ;  /* 0x000000ffffcc7224 */ /* 0x000fe200078e0007 */
[----:B------:R-:W-:Y:S01]  /*1f50*/  MOV R205, R6 ;  /* 0x0000000600cd7202 */ /* 0x000fe20000000f00 */
[----:B------:R-:W-:Y:S01]  /*1f60*/  IMAD.MOV.U32 R206, RZ, RZ, R5 ;  /* 0x000000ffffce7224 */ /* 0x000fe200078e0005 */
[----:B------:R-:W-:Y:S01]  /*1f70*/  MOV R207, R2 ;  /* 0x0000000200cf7202 */ /* 0x000fe20000000f00 */
[----:B------:R-:W-:Y:S08]  /*1f80*/  HMMA.16816.F32 R136, R24, R70, R208 ;  /* 0x000000461888723c */ /* 0x000ff000000018d0 */
[C---:B----4-:R-:W-:Y:S08]  /*1f90*/  HMMA.16816.F32 R104, R16.reuse, R72, R192 ;  /* 0x000000481068723c */ /* 0x050ff000000018c0 */
[C---:B------:R-:W-:Y:S08]  /*1fa0*/  HMMA.16816.F32 R100, R16.reuse, R74, R100 ;  /* 0x0000004a1064723c */ /* 0x040ff00000001864 */
[C---:B------:R-:W-:Y:S08]  /*1fb0*/  HMMA.16816.F32 R96, R16.reuse, R68, R96 ;  /* 0x000000441060723c */ /* 0x040ff00000001860 */
[----:B------:R-:W-:Y:S08]  /*1fc0*/  HMMA.16816.F32 R92, R16, R70, R92 ;  /* 0x00000046105c723c */ /* 0x000ff0000000185c */
[C---:B------:R-:W-:Y:S08]  /*1fd0*/  HMMA.16816.F32 R128, R24.reuse, R66, R220 ;  /* 0x000000421880723c */ /* 0x040ff000000018dc */
[----:B------:R-:W-:Y:S08]  /*1fe0*/  HMMA.16816.F32 R124, R24, R62, R216 ;  /* 0x0000003e187c723c */ /* 0x000ff000000018d8 */
[C---:B------:R-:W-:Y:S08]  /*1ff0*/  HMMA.16816.F32 R88, R16.reuse, R64, R184 ;  /* 0x000000401058723c */ /* 0x040ff000000018b8 */
[C---:B------:R-:W-:Y:S08]  /*2000*/  HMMA.16816.F32 R84, R16.reuse, R66, R84 ;  /* 0x000000421054723c */ /* 0x040ff00000001854 */
[C---:B------:R-:W-:Y:S08]  /*2010*/  HMMA.16816.F32 R72, R16.reuse, R60, R188 ;  /* 0x0000003c1048723c */ /* 0x040ff000000018bc */
[----:B------:R-:W-:Y:S08]  /*2020*/  HMMA.16816.F32 R68, R16, R62, R164 ;  /* 0x0000003e1044723c */ /* 0x000ff000000018a4 */
[----:B------:R-:W-:Y:S08]  /*2030*/  HMMA.16816.F32 R120, R24, R58, R212 ;  /* 0x0000003a1878723c */ /* 0x000ff000000018d4 */
        /* <DEDUP_REMOVED lines=8> */
[C---:B-1----:R-:W-:Y:S08]  /*20c0*/  HMMA.16816.F32 R172, R8.reuse, R36, R152 ;  /* 0x0000002408ac723c */ /* 0x042ff00000001898 */
[C---:B--2---:R-:W-:Y:S08]  /*20d0*/  HMMA.16816.F32 R168, R8.reuse, R48, R168 ;  /* 0x0000003008a8723c */ /* 0x044ff000000018a8 */
[C---:B------:R-:W-:Y:S08]  /*20e0*/  HMMA.16816.F32 R140, R8.reuse, R50, R140 ;  /* 0x00000032088c723c */ /* 0x040ff0000000188c */
[C---:B-----5:R-:W-:Y:S08]  /*20f0*/  HMMA.16816.F32 R160, R8.reuse, R44, R160 ;  /* 0x0000002c08a0723c */ /* 0x060ff000000018a0 */
[C---:B------:R-:W-:Y:S08]  /*2100*/  HMMA.16816.F32 R136, R8.reuse, R46, R136 ;  /* 0x0000002e0888723c */ /* 0x040ff00000001888 */
[----:B------:R-:W-:Y:S08]  /*2110*/  HMMA.16816.F32 R152, R8, R38, R124 ;  /* 0x000000260898723c */ /* 0x000ff0000000187c */
[C---:B------:R-:W-:Y:S08]  /*2120*/  HMMA.16816.F32 R104, R12.reuse, R48, R104 ;  /* 0x000000300c68723c */ /* 0x040ff00000001868 */
[C---:B------:R-:W-:Y:S08]  /*2130*/  HMMA.16816.F32 R100, R12.reuse, R50, R100 ;  /* 0x000000320c64723c */ /* 0x040ff00000001864 */
[C---:B------:R-:W-:Y:S08]  /*2140*/  HMMA.16816.F32 R96, R12.reuse, R44, R96 ;  /* 0x0000002c0c60723c */ /* 0x040ff00000001860 */
[C---:B------:R-:W-:Y:S08]  /*2150*/  HMMA.16816.F32 R72, R12.reuse, R36, R72 ;  /* 0x000000240c48723c */ /* 0x040ff00000001848 */
[----:B------:R-:W-:Y:S08]  /*2160*/  HMMA.16816.F32 R68, R12, R38, R68 ;  /* 0x000000260c44723c */ /* 0x000ff00000001844 */
[C---:B---3--:R-:W-:Y:S08]  /*2170*/  HMMA.16816.F32 R156, R8.reuse, R40, R156 ;  /* 0x00000028089c723c */ /* 0x048ff0000000189c */
[C---:B------:R-:W-:Y:S08]  /*2180*/  HMMA.16816.F32 R164, R8.reuse, R42, R128 ;  /* 0x0000002a08a4723c */ /* 0x040ff00000001880 */
[C---:B------:R-:W-:Y:S08]  /*2190*/  HMMA.16816.F32 R148, R8.reuse, R32, R148 ;  /* 0x000000200894723c */ /* 0x040ff00000001894 */
[C---:B------:R-:W-:Y:S08]  /*21a0*/  HMMA.16816.F32 R80, R8.reuse, R34, R120 ;  /* 0x000000220850723c */ /* 0x040ff00000001878 */
[C---:B------:R-:W-:Y:S08]  /*21b0*/  HMMA.16816.F32 R144, R8.reuse, R28, R144 ;  /* 0x0000001c0890723c */ /* 0x040ff00000001890 */
[C---:B------:R-:W-:Y:S08]  /*21c0*/  HMMA.16816.F32 R116, R8.reuse, R30, R116 ;  /* 0x0000001e0874723c */ /* 0x040ff00000001874 */
[C---:B------:R-:W-:Y:S08]  /*21d0*/  HMMA.16816.F32 R112, R8.reuse, R20, R112 ;  /* 0x000000140870723c */ /* 0x040ff00000001870 */
[----:B------:R-:W-:Y:S08]  /*21e0*/  HMMA.16816.F32 R108, R8, R22, R108 ;  /* 0x00000016086c723c */ /* 0x000ff0000000186c */
        /* <DEDUP_REMOVED lines=9> */
[----:B------:R-:W-:Y:S06]  /*2280*/  BAR.SYNC.DEFER_BLOCKING 0x0 ;  /* 0x0000000000007b1d */ /* 0x000fec0000010000 */
[----:B------:R-:W-:Y:S05]  /*2290*/  @!P2 BRA `(.L_x_1) ;  /* 0x000004100000a947 */ /* 0x000fea0003800000 */
[----:B------:R-:W-:Y:S02]  /*22a0*/  IMAD.U32 R2, RZ, RZ, UR11 ;  /* 0x0000000bff027e24 */ /* 0x000fe4000f8e00ff */
[----:B------:R-:W-:-:S03]  /*22b0*/  IMAD.MOV.U32 R248, RZ, RZ, RZ ;  /* 0x000000fffff87224 */ /* 0x000fc600078e00ff */
[----:B------:R-:W-:-:S04]  /*22c0*/  IADD3 R2, R134, UR8, R2 ;  /* 0x0000000886027c10 */ /* 0x000fc8000fffe002 */
[----:B------:R-:W-:-:S05]  /*22d0*/  IADD3 R5, R2, -0x70, RZ ;  /* 0xffffff9002057810 */ /* 0x000fca0007ffe0ff */
[----:B------:R-:W-:-:S04]  /*22e0*/  @P0 IMAD.HI.U32 R6, R5, c[0x0][0x2bc], RZ ;  /* 0x0000af0005060a27 */ /* 0x000fc800078e00ff */
[----:B------:R-:W-:Y:S01]  /*22f0*/  IMAD.MOV.U32 R2, RZ, RZ, R5 ;  /* 0x000000ffff027224 */ /* 0x000fe200078e0005 */
[----:B------:R-:W-:-:S04]  /*2300*/  @P0 SHF.R.U32.HI R2, RZ, c[0x0][0x2c0], R6 ;  /* 0x0000b000ff020a19 */ /* 0x000fc80000011606 */
[----:B------:R-:W-:-:S04]  /*2310*/  @!P1 IADD3 R7, P4, R2, UR16, RZ ;  /* 0x0000001002079c10 */ /* 0x000fc8000ff9e0ff */
[----:B------:R-:W-:Y:S02]  /*2320*/  @!P1 LEA.HI.X.SX32 R8, R2, UR14, 0x1, P4 ;  /* 0x0000000e02089c11 */ /* 0x000fe4000a0f0eff */
[----:B------:R-:W-:-:S04]  /*2330*/  @!P1 LEA R6, P4, R7, c[0x0][0x2a0], 0x2 ;  /* 0x0000a80007069a11 */ /* 0x000fc800078810ff */
[----:B------:R-:W-:-:S05]  /*2340*/  @!P1 LEA.HI.X R7, R7, c[0x0][0x2a4], R8, 0x2, P4 ;  /* 0x0000a90007079a11 */ /* 0x000fca00020f1408 */
[----:B------:R1:W2:Y:S01]  /*2350*/  @!P1 LDG.E R248, [R6.64] ;  /* 0x0000000c06f89981 */ /* 0x0002a2000c1e1900 */
[----:B------:R-:W-:-:S04]  /*2360*/  IMAD.MOV R2, RZ, RZ, -R2 ;  /* 0x000000ffff027224 */ /* 0x000fc800078e0a02 */
[----:B------:R-:W-:-:S05]  /*2370*/  IMAD R249, R2, c[0x0][0x2b8], R5 ;  /* 0x0000ae0002f97a24 */ /* 0x000fca00078e0205 */
[----:B------:R-:W-:-:S05]  /*2380*/  SHF.R.S32.HI R2, RZ, 0x1f, R249 ;  /* 0x0000001fff027819 */ /* 0x000fca00000114f9 */
[----:B------:R-:W-:-:S04]  /*2390*/  IMAD R2, R2, c[0x0][0x1e0], RZ ;  /* 0x0000780002027a24 */ /* 0x000fc800078e02ff */
[C---:B------:R-:W-:Y:S02]  /*23a0*/  IMAD R2, R249.reuse, c[0x0][0x1e4], R2 ;  /* 0x00007900f9027a24 */ /* 0x040fe400078e0202 */
[----:B-1----:R-:W-:-:S04]  /*23b0*/  IMAD.WIDE.U32 R6, R249, c[0x0][0x1e0], RZ ;  /* 0x00007800f9067a25 */ /* 0x002fc800078e00ff */
[----:B------:R-:W-:Y:S01]  /*23c0*/  IMAD.IADD R7, R7, 0x1, R2 ;  /* 0x0000000107077824 */ /* 0x000fe200078e0202 */
[----:B--2---:R-:W-:-:S03]  /*23d0*/  SHF.R.S32.HI R2, RZ, 0x1f, R248 ;  /* 0x0000001fff027819 */ /* 0x004fc600000114f8 */
[----:B------:R-:W-:-:S04]  /*23e0*/  IMAD.WIDE.U32 R6, R248, c[0x0][0x1f0], R6 ;  /* 0x00007c00f8067a25 */ /* 0x000fc800078e0006 */
[----:B------:R-:W-:-:S04]  /*23f0*/  IMAD R2, R2, c[0x0][0x1f0], RZ ;  /* 0x00007c0002027a24 */ /* 0x000fc800078e02ff */
[----:B------:R-:W-:Y:S01]  /*2400*/  IMAD R5, R248, c[0x0][0x1f4], R2 ;  /* 0x00007d00f8057a24 */ /* 0x000fe200078e0202 */
[----:B------:R-:W-:-:S04]  /*2410*/  IADD3 R2, P4, R6, UR20, RZ ;  /* 0x0000001406027c10 */ /* 0x000fc8000ff9e0ff */
[----:B------:R-:W-:Y:S02]  /*2420*/  IADD3.X R6, R7, UR15, R5, P4, !PT ;  /* 0x0000000f07067c10 */ /* 0x000fe4000a7fe405 */
[----:B------:R-:W-:-:S04]  /*2430*/  LEA R5, P4, R2, c[0x0][0x1c8], 0x1 ;  /* 0x0000720002057a11 */ /* 0x000fc800078808ff */
[----:B------:R-:W-:Y:S01]  /*2440*/  LEA.HI.X R2, R2, c[0x0][0x1cc], R6, 0x1, P4 ;  /* 0x0000730002027a11 */ /* 0x000fe200020f0c06 */
[----:B------:R-:W-:Y:S04]  /*2450*/  SHFL.IDX PT, R7, R5, 0x1, 0x181f ;  /* 0x00381f0005077f89 */ /* 0x000fe800000e0000 */
[----:B------:R-:W1:Y:S04]  /*2460*/  SHFL.IDX PT, R6, R5, RZ, 0x181f ;  /* 0x00181fff05067589 */ /* 0x000e6800000e0000 */
[----:B------:R-:W-:Y:S04]  /*2470*/  SHFL.IDX PT, R10, R2, RZ, 0x181f ;  /* 0x00181fff020a7589 */ /* 0x000fe800000e0000 */
[----:B------:R-:W2:Y:S04]  /*2480*/  SHFL.IDX PT, R8, R5, 0x2, 0x181f ;  /* 0x00581f0005087f89 */ /* 0x000ea800000e0000 */
[----:B------:R-:W3:Y:S04]  /*2490*/  SHFL.IDX PT, R9, R5, 0x3, 0x181f ;  /* 0x00781f0005097f89 */ /* 0x000ee800000e0000 */
[----:B------:R-:W4:Y:S04]  /*24a0*/  SHFL.IDX PT, R13, R2, 0x1, 0x181f ;  /* 0x00381f00020d7f89 */ /* 0x000f2800000e0000 */
[----:B------:R-:W5:Y:S04]  /*24b0*/  SHFL.IDX PT, R15, R2, 0x2, 0x181f ;  /* 0x00581f00020f7f89 */ /* 0x000f6800000e0000 */
[----:B------:R-:W-:Y:S04]  /*24c0*/  SHFL.IDX PT, R22, R2, 0x3, 0x181f ;  /* 0x00781f0002167f89 */ /* 0x000fe800000e0000 */
[----:B------:R-:W1:Y:S04]  /*24d0*/  SHFL.IDX PT, R11, R5, 0x4, 0x181f ;  /* 0x00981f00050b7f89 */ /* 0x000e6800000e0000 */
[----:B------:R-:W1:Y:S04]  /*24e0*/  SHFL.IDX PT, R20, R5, 0x5, 0x181f ;  /* 0x00b81f0005147f89 */ /* 0x000e6800000e0000 */
[----:B------:R1:W2:Y:S04]  /*24f0*/  SHFL.IDX PT, R21, R5, 0x6, 0x181f ;  /* 0x00d81f0005157f89 */ /* 0x0002a800000e0000 */
[----:B------:R-:W2:Y:S04]  /*2500*/  SHFL.IDX PT, R25, R2, 0x4, 0x181f ;  /* 0x00981f0002197f89 */ /* 0x000ea800000e0000 */
[----:B------:R-:W2:Y:S04]  /*2510*/  SHFL.IDX PT, R24, R2, 0x5, 0x181f ;  /* 0x00b81f0002187f89 */ /* 0x000ea800000e0000 */
[----:B------:R2:W3:Y:S01]  /*2520*/  SHFL.IDX PT, R23, R2, 0x6, 0x181f ;  /* 0x00d81f0002177f89 */ /* 0x0004e200000e0000 */
[C---:B-1----:R-:W-:Y:S01]  /*2530*/  SHF.L.U64.HI R5, R76.reuse, 0x1, R133 ;  /* 0x000000014c057819 */ /* 0x042fe20000010285 */
[----:B--2---:R-:W-:-:S05]  /*2540*/  IMAD.SHL.U32 R2, R76, 0x2, RZ ;  /* 0x000000024c027824 */ /* 0x004fca00078e00ff */
[-C--:B------:R-:W-:Y:S02]  /*2550*/  IADD3 R18, P4, R6, R2.reuse, RZ ;  /* 0x0000000206127210 */ /* 0x080fe40007f9e0ff */
[-C--:B------:R-:W-:Y:S02]  /*2560*/  IADD3 R16, P6, R7, R2.reuse, RZ ;  /* 0x0000000207107210 */ /* 0x080fe40007fde0ff */
[-C--:B------:R-:W-:Y:S01]  /*2570*/  IADD3 R14, P5, R8, R2.reuse, RZ ;  /* 0x00000002080e7210 */ /* 0x080fe20007fbe0ff */
[--C-:B------:R-:W-:Y:S01]  /*2580*/  IMAD.X R19, R10, 0x1, R5.reuse, P4 ;  /* 0x000000010a137824 */ /* 0x100fe200020e0605 */
[-C--:B---3--:R-:W-:Y:S02]  /*2590*/  IADD3 R12, P4, R9, R2.reuse, RZ ;  /* 0x00000002090c7210 */ /* 0x088fe40007f9e0ff */
[----:B----4-:R-:W-:Y:S01]  /*25a0*/  IADD3.X R17, R13, R5, RZ, P6, !PT ;  /* 0x000000050d117210 */ /* 0x010fe200037fe4ff */
[--C-:B-----5:R-:W-:Y:S01]  /*25b0*/  IMAD.X R15, R15, 0x1, R5.reuse, P5 ;  /* 0x000000010f0f7824 */ /* 0x120fe200028e0605 */
[-C--:B------:R-:W-:Y:S01]  /*25c0*/  IADD3 R10, P6, R11, R2.reuse, RZ ;  /* 0x000000020b0a7210 */ /* 0x080fe20007fde0ff */
[----:B------:R-:W-:Y:S01]  /*25d0*/  IMAD.X R13, R22, 0x1, R5, P4 ;  /* 0x00000001160d7824 */ /* 0x000fe200020e0605 */
[----:B------:R-:W-:-:S02]  /*25e0*/  IADD3 R8, P5, R20, R2, RZ ;  /* 0x0000000214087210 */ /* 0x000fc40007fbe0ff */
[----:B------:R-:W-:Y:S01]  /*25f0*/  IADD3 R6, P4, R21, R2, RZ ;  /* 0x0000000215067210 */ /* 0x000fe20007f9e0ff */
[----:B------:R-:W-:Y:S01]  /*2600*/  IMAD.SHL.U32 R2, R132, 0x2, RZ ;  /* 0x0000000284027824 */ /* 0x000fe200078e00ff */
[----:B------:R-:W-:Y:S01]  /*2610*/  IADD3.X R11, R25, R5, RZ, P6, !PT ;  /* 0x00000005190b7210 */ /* 0x000fe200037fe4ff */
[--C-:B------:R-:W-:Y:S02]  /*2620*/  IMAD.X R9, R24, 0x1, R5.reuse, P5 ;  /* 0x0000000118097824 */ /* 0x100fe400028e0605 */
[----:B------:R-:W-:Y:S01]  /*2630*/  IMAD.X R7, R23, 0x1, R5, P4 ;  /* 0x0000000117077824 */ /* 0x000fe200020e0605 */
[----:B------:R1:W-:Y:S04]  /*2640*/  LDGSTS.E.BYPASS.LTC128B.128 [R2+0x3900], [R18.64], !P3 ;  /* 0x0390000012027fae */ /* 0x0003e8000d901d4c */
[----:B------:R1:W-:Y:S04]  /*2650*/  LDGSTS.E.BYPASS.LTC128B.128 [R2+0x4100], [R16.64], !P3 ;  /* 0x0410000010027fae */ /* 0x0003e8000d901d4c */
[----:B------:R1:W-:Y:S04]  /*2660*/  LDGSTS.E.BYPASS.LTC128B.128 [R2+0x4900], [R14.64], !P3 ;  /* 0x049000000e027fae */ /* 0x0003e8000d901d4c */
[----:B------:R1:W-:Y:S04]  /*2670*/  LDGSTS.E.BYPASS.LTC128B.128 [R2+0x5100], [R12.64], !P3 ;  /* 0x051000000c027fae */ /* 0x0003e8000d901d4c */
[----:B------:R1:W-:Y:S04]  /*2680*/  LDGSTS.E.BYPASS.LTC128B.128 [R2+0x5900], [R10.64], !P3 ;  /* 0x059000000a027fae */ /* 0x0003e8000d901d4c */
[----:B------:R1:W-:Y:S04]  /*2690*/  LDGSTS.E.BYPASS.LTC128B.128 [R2+0x6100], [R8.64], !P3 ;  /* 0x0610000008027fae */ /* 0x0003e8000d901d4c */
[----:B------:R1:W-:Y:S02]  /*26a0*/  LDGSTS.E.BYPASS.LTC128B.128 [R2+0x6900], [R6.64], !P3 ;  /* 0x0690000006027fae */ /* 0x0003e4000d901d4c */
.L_x_1:
[----:B-1----:R-:W-:Y:S01]  /*26b0*/  SHF.R.S32.HI R2, RZ, 0x1f, R77 ;  /* 0x0000001fff027819 */ /* 0x002fe2000001144d */
[----:B------:R-:W-:Y:S01]  /*26c0*/  STL [R1+0x3c], R239 ;  /* 0x00003cef01007387 */ /* 0x000fe20000100800 */
[----:B------:R-:W-:-:S02]  /*26d0*/  IMAD.SHL.U32 R228, R0, 0x2, RZ ;  /* 0x0000000200e47824 */ /* 0x000fc400078e00ff */
[----:B------:R-:W-:Y:S01]  /*26e0*/  LEA.HI R5, R2, R77, RZ, 0x2 ;  /* 0x0000004d02057211 */ /* 0x000fe200078f10ff */
[----:B------:R-:W-:Y:S01]  /*26f0*/  STL [R1+0x38], R238 ;  /* 0x000038ee01007387 */ /* 0x000fe20000100800 */
[----:B------:R-:W-:Y:S01]  /*2700*/  IMAD R231, R3, 0x2, R228 ;  /* 0x0000000203e77824 */ /* 0x000fe200078e02e4 */
[----:B------:R-:W-:Y:S02]  /*2710*/  LEA R229, R4, R228, 0x1 ;  /* 0x000000e404e57211 */ /* 0x000fe400078e08ff */
[----:B------:R-:W-:Y:S01]  /*2720*/  STL [R1+0x34], R237 ;  /* 0x000034ed01007387 */ /* 0x000fe20000100800 */
[----:B------:R-:W-:Y:S02]  /*2730*/  LOP3.LUT R2, R5, 0x7ffffffc, RZ, 0xc0, !PT ;  /* 0x7ffffffc05027812 */ /* 0x000fe400078ec0ff */
[----:B------:R-:W-:Y:S01]  /*2740*/  IMAD R230, R3, 0x2, R229 ;  /* 0x0000000203e67824 */ /* 0x000fe200078e02e5 */
[----:B------:R-:W-:Y:S02]  /*2750*/  STL [R1+0x30], R236 ;  /* 0x000030ec01007387 */ /* 0x000fe40000100800 */
[----:B------:R-:W-:-:S02]  /*2760*/  IMAD.IADD R2, R77, 0x1, -R2 ;  /* 0x000000014d027824 */ /* 0x000fc400078e0a02 */
[----:B------:R-:W-:Y:S04]  /*2770*/  STL [R1+0x2c], R235 ;  /* 0x00002ceb01007387 */ /* 0x000fe80000100800 */
[----:B------:R-:W-:Y:S04]  /*2780*/  STL [R1+0x28], R234 ;  /* 0x000028ea01007387 */ /* 0x000fe80000100800 */
[----:B------:R-:W-:Y:S04]  /*2790*/  STL [R1+0x24], R233 ;  /* 0x000024e901007387 */ /* 0x000fe80000100800 */
[----:B------:R-:W-:Y:S04]  /*27a0*/  STL [R1+0x20], R232 ;  /* 0x000020e801007387 */ /* 0x000fe80000100800 */
[----:B------:R-:W-:Y:S04]  /*27b0*/  STL [R1+0x1c], R135 ;  /* 0x00001c8701007387 */ /* 0x000fe80000100800 */
[----:B------:R-:W-:Y:S04]  /*27c0*/  STL [R1+0x18], R76 ;  /* 0x0000184c01007387 */ /* 0x000fe80000100800 */
[----:B------:R1:W-:Y:S04]  /*27d0*/  STL [R1+0x14], R5 ;  /* 0x0000140501007387 */ /* 0x0003e80000100800 */
[----:B------:R-:W-:Y:S04]  /*27e0*/  LDSM.16.MT88.4 R20, [R228+0x100] ;  /* 0x00010000e414783b */ /* 0x000fe80000004200 */
[----:B------:R-:W-:Y:S04]  /*27f0*/  LDSM.16.MT88.4 R24, [R229+0x100] ;  /* 0x00010000e518783b */ /* 0x000fe80000004200 */
[----:B------:R-:W0:Y:S01]  /*2800*/  LDGDEPBAR ;  /* 0x00000000000079af */ /* 0x000e220000000000 */
[----:B-1----:R-:W-:-:S04]  /*2810*/  IMAD.MOV.U32 R5, RZ, RZ, -0x2 ;  /* 0xfffffffeff057424 */ /* 0x002fc800078e00ff */
[----:B------:R-:W-:-:S05]  /*2820*/  IMAD R2, R2, R5, UR18 ;  /* 0x0000001202027e24 */ /* 0x000fca000f8e0205 */
[C---:B------:R-:W-:Y:S02]  /*2830*/  ISETP.GT.AND P4, PT, R2.reuse, RZ, PT ;  /* 0x000000ff0200720c */ /* 0x040fe40003f84270 */
[C---:B------:R-:W-:Y:S02]  /*2840*/  ISETP.GT.AND P6, PT, R2.reuse, 0x1, PT ;  /* 0x000000010200780c */ /* 0x040fe40003fc4270 */
[----:B------:R-:W-:Y:S02]  /*2850*/  ISETP.GT.AND P5, PT, R2, 0x8, PT ;  /* 0x000000080200780c */ /* 0x000fe40003fa4270 */
[----:B------:R-:W-:Y:S02]  /*2860*/  FSEL R10, R104, -INF , P4 ;  /* 0xff800000680a7808 */ /* 0x000fe40002000000 */
[----:B------:R-:W-:Y:S02]  /*2870*/  FSEL R29, R105, -INF , P6 ;  /* 0xff800000691d7808 */ /* 0x000fe40003000000 */
[----:B------:R-:W-:-:S02]  /*2880*/  FSEL R15, R170, -INF , P4 ;  /* 0xff800000aa0f7808 */ /* 0x000fc40002000000 */
[----:B------:R-:W-:Y:S02]  /*2890*/  FSEL R11, R168, -INF , P4 ;  /* 0xff800000a80b7808 */ /* 0x000fe40002000000 */
[----:B------:R-:W-:Y:S02]  /*28a0*/  FSEL R12, R169, -INF , P6 ;  /* 0xff800000a90c7808 */ /* 0x000fe40003000000 */
[----:B------:R-:W-:Y:S02]  /*28b0*/  FSEL R32, R106, -INF , P4 ;  /* 0xff8000006a207808 */ /* 0x000fe40002000000 */
[----:B------:R-:W-:Y:S02]  /*28c0*/  ISETP.GT.AND P4, PT, R2, 0x9, PT ;  /* 0x000000090200780c */ /* 0x000fe40003f84270 */
[----:B------:R-:W-:Y:S02]  /*28d0*/  FSEL R30, R100, -INF , P5 ;  /* 0xff800000641e7808 */ /* 0x000fe40002800000 */
[----:B------:R-:W-:-:S02]  /*28e0*/  FMNMX.FTZ R5, R10, R29, !PT ;  /* 0x0000001d0a057209 */ /* 0x000fc40007810000 */
[----:B------:R-:W-:Y:S02]  /*28f0*/  FSEL R17, R142, -INF , P5 ;  /* 0xff8000008e117808 */ /* 0x000fe40002800000 */
[----:B------:R-:W-:Y:S02]  /*2900*/  FSEL R13, R140, -INF , P5 ;  /* 0xff8000008c0d7808 */ /* 0x000fe40002800000 */
[----:B------:R-:W-:Y:S02]  /*2910*/  FSEL R34, R102, -INF , P5 ;  /* 0xff80000066227808 */ /* 0x000fe40002800000 */
[----:B------:R-:W-:Y:S02]  /*2920*/  FSEL R16, R171, -INF , P6 ;  /* 0xff800000ab107808 */ /* 0x000fe40003000000 */
[----:B------:R-:W-:Y:S02]  /*2930*/  FSEL R33, R107, -INF , P6 ;  /* 0xff8000006b217808 */ /* 0x000fe40003000000 */
[----:B------:R-:W-:-:S02]  /*2940*/  ISETP.GT.AND P5, PT, R2, 0x11, PT ;  /* 0x000000110200780c */ /* 0x000fc40003fa4270 */
[----:B------:R-:W-:Y:S02]  /*2950*/  FMNMX.FTZ R6, R11, R12, !PT ;  /* 0x0000000c0b067209 */ /* 0x000fe40007810000 */
[----:B------:R-:W-:Y:S02]  /*2960*/  ISETP.GT.AND P6, PT, R2, 0x10, PT ;  /* 0x000000100200780c */ /* 0x000fe40003fc4270 */
[----:B------:R-:W-:Y:S02]  /*2970*/  FSEL R31, R101, -INF , P4 ;  /* 0xff800000651f7808 */ /* 0x000fe40002000000 */
[----:B------:R-:W-:Y:S02]  /*2980*/  FMNMX.FTZ R5, R30, R5, !PT ;  /* 0x000000051e057209 */ /* 0x000fe40007810000 */
[----:B------:R-:W-:Y:S02]  /*2990*/  FSEL R14, R141, -INF , P4 ;  /* 0xff8000008d0e7808 */ /* 0x000fe40002000000 */
[----:B------:R-:W-:-:S02]  /*29a0*/  FSEL R92, R163, -INF , P5 ;  /* 0xff800000a35c7808 */ /* 0x000fc40002800000 */
[----:B------:R-:W-:Y:S02]  /*29b0*/  FSEL R41, R161, -INF , P5 ;  /* 0xff800000a1297808 */ /* 0x000fe40002800000 */
[----:B------:R-:W-:Y:S02]  /*29c0*/  FSEL R120, R99, -INF , P5 ;  /* 0xff80000063787808 */ /* 0x000fe40002800000 */
[----:B------:R-:W-:Y:S02]  /*29d0*/  FSEL R100, R97, -INF , P5 ;  /* 0xff80000061647808 */ /* 0x000fe40002800000 */
[----:B------:R-:W-:Y:S02]  /*29e0*/  FMNMX.FTZ R6, R13, R6, !PT ;  /* 0x000000060d067209 */ /* 0x000fe40007810000 */
[----:B------:R-:W-:Y:S02]  /*29f0*/  FSEL R35, R103, -INF , P4 ;  /* 0xff80000067237808 */ /* 0x000fe40002000000 */
[----:B------:R-:W-:-:S02]  /*2a00*/  FSEL R95, R96, -INF , P6 ;  /* 0xff800000605f7808 */ /* 0x000fc40003000000 */
[----:B------:R-:W-:Y:S02]  /*2a10*/  ISETP.GT.AND P5, PT, R2, 0x20, PT ;  /* 0x000000200200780c */ /* 0x000fe40003fa4270 */
[----:B------:R-:W-:Y:S02]  /*2a20*/  FMNMX.FTZ R5, R31, R5, !PT ;  /* 0x000000051f057209 */ /* 0x000fe40007810000 */
[----:B------:R-:W-:Y:S02]  /*2a30*/  FSEL R28, R143, -INF , P4 ;  /* 0xff8000008f1c7808 */ /* 0x000fe40002000000 */
[----:B------:R-:W-:Y:S02]  /*2a40*/  FSEL R79, R162, -INF , P6 ;  /* 0xff800000a24f7808 */ /* 0x000fe40003000000 */
[----:B------:R-:W-:Y:S02]  /*2a50*/  FSEL R40, R160, -INF , P6 ;  /* 0xff800000a0287808 */ /* 0x000fe40003000000 */
[----:B------:R-:W-:-:S02]  /*2a60*/  FSEL R103, R98, -INF , P6 ;  /* 0xff80000062677808 */ /* 0x000fc40003000000 */
[C---:B------:R-:W-:Y:S02]  /*2a70*/  ISETP.GT.AND P4, PT, R2.reuse, 0x18, PT ;  /* 0x000000180200780c */ /* 0x040fe40003f84270 */
[----:B------:R-:W-:Y:S02]  /*2a80*/  ISETP.GT.AND P6, PT, R2, 0x19, PT ;  /* 0x000000190200780c */ /* 0x000fe40003fc4270 */
[----:B------:R-:W-:Y:S02]  /*2a90*/  FMNMX.FTZ R6, R14, R6, !PT ;  /* 0x000000060e067209 */ /* 0x000fe40007810000 */
[----:B------:R-:W-:Y:S02]  /*2aa0*/  FSEL R124, R156, -INF , P5 ;  /* 0xff8000009c7c7808 */ /* 0x000fe40002800000 */
[----:B------:R-:W-:Y:S02]  /*2ab0*/  FMNMX.FTZ R5, R95, R5, !PT ;  /* 0x000000055f057209 */ /* 0x000fe40007810000 */
[----:B------:R-:W-:-:S02]  /*2ac0*/  FSEL R128, R158, -INF , P5 ;  /* 0xff8000009e807808 */ /* 0x000fc40002800000 */
[----:B------:R-:W-:Y:S02]  /*2ad0*/  FSEL R156, R90, -INF , P5 ;  /* 0xff8000005a9c7808 */ /* 0x000fe40002800000 */
[----:B------:R-:W-:Y:S02]  /*2ae0*/  FSEL R123, R88, -INF , P5 ;  /* 0xff800000587b7808 */ /* 0x000fe40002800000 */
[----:B------:R-:W-:Y:S02]  /*2af0*/  FSEL R93, R138, -INF , P4 ;  /* 0xff8000008a5d7808 */ /* 0x000fe40002000000 */
[----:B------:R-:W-:Y:S02]  /*2b00*/  FSEL R77, R136, -INF , P4 ;  /* 0xff800000884d7808 */ /* 0x000fe40002000000 */
[----:B------:R-:W-:Y:S02]  /*2b10*/  FSEL R94, R139, -INF , P6 ;  /* 0xff8000008b5e7808 */ /* 0x000fe40003000000 */
[----:B------:R-:W-:-:S02]  /*2b20*/  FSEL R78, R137, -INF , P6 ;  /* 0xff800000894e7808 */ /* 0x000fc40003000000 */
[----:B------:R-:W-:Y:S02]  /*2b30*/  FSEL R121, R46, -INF , P4 ;  /* 0xff8000002e797808 */ /* 0x000fe40002000000 */
[----:B------:R-:W-:Y:S02]  /*2b40*/  FSEL R101, R44, -INF , P4 ;  /* 0xff8000002c657808 */ /* 0x000fe40002000000 */
[----:B------:R-:W-:Y:S02]  /*2b50*/  FSEL R122, R47, -INF , P6 ;  /* 0xff8000002f7a7808 */ /* 0x000fe40003000000 */
[----:B------:R-:W-:Y:S02]  /*2b60*/  FSEL R102, R45, -INF , P6 ;  /* 0xff8000002d667808 */ /* 0x000fe40003000000 */
[C---:B------:R-:W-:Y:S02]  /*2b70*/  ISETP.GT.AND P5, PT, R2.reuse, 0x29, PT ;  /* 0x000000290200780c */ /* 0x040fe40003fa4270 */
[----:B------:R-:W-:-:S02]  /*2b80*/  ISETP.GT.AND P4, PT, R2, 0x21, PT ;  /* 0x000000210200780c */ /* 0x000fc40003f84270 */
[----:B------:R-:W-:Y:S02]  /*2b90*/  ISETP.GT.AND P6, PT, R2, 0x28, PT ;  /* 0x000000280200780c */ /* 0x000fe40003fc4270 */
[----:B------:R-:W-:Y:S02]  /*2ba0*/  FMNMX.FTZ R6, R40, R6, !PT ;  /* 0x0000000628067209 */ /* 0x000fe40007810000 */
[----:B------:R-:W-:Y:S02]  /*2bb0*/  FMNMX.FTZ R5, R100, R5, !PT ;  /* 0x0000000564057209 */ /* 0x000fe40007810000 */
[----:B------:R-:W-:Y:S02]  /*2bc0*/  FSEL R134, R167, -INF , P5 ;  /* 0xff800000a7867808 */ /* 0x000fe40002800000 */
[----:B------:R-:W-:Y:S02]  /*2bd0*/  FSEL R127, R165, -INF , P5 ;  /* 0xff800000a57f7808 */ /* 0x000fe40002800000 */
[----:B------:R-:W-:-:S02]  /*2be0*/  FSEL R160, R87, -INF , P5 ;  /* 0xff80000057a07808 */ /* 0x000fc40002800000 */
[----:B------:R-:W-:Y:S02]  /*2bf0*/  FSEL R142, R85, -INF , P5 ;  /* 0xff800000558e7808 */ /* 0x000fe40002800000 */
[----:B------:R-:W-:Y:S02]  /*2c00*/  FSEL R125, R157, -INF , P4 ;  /* 0xff8000009d7d7808 */ /* 0x000fe40002000000 */
[----:B------:R-:W-:Y:S02]  /*2c10*/  FSEL R130, R166, -INF , P6 ;  /* 0xff800000a6827808 */ /* 0x000fe40003000000 */
[----:B------:R-:W-:Y:S02]  /*2c20*/  FSEL R126, R164, -INF , P6 ;  /* 0xff800000a47e7808 */ /* 0x000fe40003000000 */
[----:B------:R-:W-:Y:S02]  /*2c30*/  FSEL R158, R86, -INF , P6 ;  /* 0xff800000569e7808 */ /* 0x000fe40003000000 */
[----:B------:R-:W-:-:S02]  /*2c40*/  FSEL R140, R84, -INF , P6 ;  /* 0xff800000548c7808 */ /* 0x000fc40003000000 */
[C---:B------:R-:W-:Y:S02]  /*2c50*/  ISETP.GT.AND P5, PT, R2.reuse, 0x38, PT ;  /* 0x000000380200780c */ /* 0x040fe40003fa4270 */
[----:B------:R-:W-:Y:S02]  /*2c60*/  FMNMX.FTZ R6, R41, R6, !PT ;  /* 0x0000000629067209 */ /* 0x000fe40007810000 */
        /* <DEDUP_REMOVED lines=16> */
[----:B------:R-:W-:Y:S02]  /*2d70*/  FSEL R167, R74, -INF , P4 ;  /* 0xff8000004aa77808 */ /* 0x000fe40002000000 */
[----:B------:R-:W-:Y:S02]  /*2d80*/  FSEL R143, R72, -INF , P4 ;  /* 0xff800000488f7808 */ /* 0x000fe40002000000 */
[----:B------:R-:W-:Y:S02]  /*2d90*/  ISETP.GT.AND P6, PT, R2, 0x40, PT ;  /* 0x000000400200780c */ /* 0x000fe40003fc4270 */
[----:B------:R-:W-:Y:S02]  /*2da0*/  FSEL R168, R70, -INF , P5 ;  /* 0xff80000046a87808 */ /* 0x000fe40002800000 */
[----:B------:R-:W-:Y:S02]  /*2db0*/  FSEL R152, R68, -INF , P5 ;  /* 0xff80000044987808 */ /* 0x000fe40002800000 */
[----:B------:R-:W-:-:S02]  /*2dc0*/  ISETP.GT.AND P4, PT, R2, 0x39, PT ;  /* 0x000000390200780c */ /* 0x000fc40003f84270 */
[----:B------:R-:W-:Y:S02]  /*2dd0*/  ISETP.GT.AND P5, PT, R2, 0x41, PT ;  /* 0x000000410200780c */ /* 0x000fe40003fa4270 */
[----:B------:R-:W-:Y:S02]  /*2de0*/  FMNMX.FTZ R7, R15, R16, !PT ;  /* 0x000000100f077209 */ /* 0x000fe40007810000 */
[----:B------:R-:W-:Y:S02]  /*2df0*/  FMNMX.FTZ R6, R78, R6, !PT ;  /* 0x000000064e067209 */ /* 0x000fe40007810000 */
[----:B------:R-:W-:Y:S02]  /*2e00*/  FMNMX.FTZ R5, R123, R5, !PT ;  /* 0x000000057b057209 */ /* 0x000fe40007810000 */
        /* <DEDUP_REMOVED lines=9> */
[----:B------:R-:W-:Y:S02]  /*2ea0*/  FMNMX.FTZ R7, R17, R7, !PT ;  /* 0x0000000711077209 */ /* 0x000fe40007810000 */
[C---:B------:R-:W-:Y:S02]  /*2eb0*/  ISETP.GT.AND P4, PT, R2.reuse, 0x48, PT ;  /* 0x000000480200780c */ /* 0x040fe40003f84270 */
[----:B------:R-:W-:Y:S02]  /*2ec0*/  ISETP.GT.AND P5, PT, R2, 0x50, PT ;  /* 0x000000500200780c */ /* 0x000fe40003fa4270 */
[----:B------:R-:W-:Y:S02]  /*2ed0*/  FMNMX.FTZ R6, R124, R6, !PT ;  /* 0x000000067c067209 */ /* 0x000fe40007810000 */
[----:B------:R-:W-:-:S02]  /*2ee0*/  FMNMX.FTZ R5, R141, R5, !PT ;  /* 0x000000058d057209 */ /* 0x000fc40007810000 */
[----:B------:R-:W-:Y:S02]  /*2ef0*/  FMNMX.FTZ R7, R28, R7, !PT ;  /* 0x000000071c077209 */ /* 0x000fe40007810000 */
        /* <DEDUP_REMOVED lines=8> */
[----:B------:R-:W-:Y:S02]  /*2f80*/  FMNMX.FTZ R6, R125, R6, !PT ;  /* 0x000000067d067209 */ /* 0x000fe40007810000 */
[C---:B------:R-:W-:Y:S02]  /*2f90*/  ISETP.GT.AND P4, PT, R2.reuse, 0x51, PT ;  /* 0x000000510200780c */ /* 0x040fe40003f84270 */
[----:B------:R-:W-:-:S02]  /*2fa0*/  ISETP.GT.AND P5, PT, R2, 0x58, PT ;  /* 0x000000580200780c */ /* 0x000fc40003fa4270 */
[----:B------:R-:W-:Y:S02]  /*2fb0*/  FMNMX.FTZ R5, R140, R5, !PT ;  /* 0x000000058c057209 */ /* 0x000fe40007810000 */
[----:B------:R-:W-:Y:S02]  /*2fc0*/  FMNMX.FTZ R7, R79, R7, !PT ;  /* 0x000000074f077209 */ /* 0x000fe40007810000 */
[----:B------:R-:W-:Y:S02]  /*2fd0*/  FSEL R171, R148, -INF , P6 ;  /* 0xff80000094ab7808 */ /* 0x000fe40003000000 */
        /* <DEDUP_REMOVED lines=11> */
[----:B------:R-:W-:Y:S02]  /*3090*/  FMNMX.FTZ R5, R142, R5, !PT ;  /* 0x000000058e057209 */ /* 0x000fe40007810000 */
[C---:B------:R-:W-:Y:S02]  /*30a0*/  ISETP.GT.AND P6, PT, R2.reuse, 0x49, PT ;  /* 0x000000490200780c */ /* 0x040fe40003fc4270 */
[C---:B------:R-:W-:Y:S02]  /*30b0*/  ISETP.GT.AND P4, PT, R2.reuse, 0x59, PT ;  /* 0x000000590200780c */ /* 0x040fe40003f84270 */
[----:B------:R-:W-:-:S02]  /*30c0*/  ISETP.GT.AND P5, PT, R2, 0x60, PT ;  /* 0x000000600200780c */ /* 0x000fc40003fa4270 */
[----:B------:R-:W-:Y:S02]  /*30d0*/  FMNMX.FTZ R7, R92, R7, !PT ;  /* 0x000000075c077209 */ /* 0x000fe40007810000 */
        /* <DEDUP_REMOVED lines=14> */
[C---:B------:R-:W-:Y:S02]  /*31c0*/  ISETP.GT.AND P4, PT, R2.reuse, 0x61, PT ;  /* 0x000000610200780c */ /* 0x040fe40003f84270 */
[C---:B------:R-:W-:Y:S02]  /*31d0*/  ISETP.GT.AND P6, PT, R2.reuse, 0x68, PT ;  /* 0x000000680200780c */ /* 0x040fe40003fc4270 */
[----:B------:R-:W-:-:S02]  /*31e0*/  ISETP.GT.AND P5, PT, R2, 0x69, PT ;  /* 0x000000690200780c */ /* 0x000fc40003fa4270 */
[----:B------:R-:W-:Y:S02]  /*31f0*/  FMNMX.FTZ R7, R93, R7, !PT ;  /* 0x000000075d077209 */ /* 0x000fe40007810000 */
[----:B------:R-:W-:Y:S02]  /*3200*/  FMNMX.FTZ R2, R161, R6, !PT ;  /* 0x00000006a1027209 */ /* 0x000fe40007810000 */
[----:B------:R-:W-:Y:S02]  /*3210*/  FMNMX.FTZ R5, R159, R5, !PT ;  /* 0x000000059f057209 */ /* 0x000fe40007810000 */
[----:B------:R-:W-:Y:S02]  /*3220*/  FMNMX.FTZ R6, R94, R7, !PT ;  /* 0x000000075e067209 */ /* 0x000fe40007810000 */
[----:B------:R-:W-:Y:S02]  /*3230*/  FMNMX.FTZ R2, R162, R2, !PT ;  /* 0x00000002a2027209 */ /* 0x000fe40007810000 */
[----:B------:R-:W-:-:S02]  /*3240*/  FMNMX.FTZ R5, R152, R5, !PT ;  /* 0x0000000598057209 */ /* 0x000fc40007810000 */
        /* <DEDUP_REMOVED lines=34> */
[----:B------:R-:W-:Y:S02]  /*3470*/  FSEL R189, R37, -INF , P4 ;  /* 0xff80000025bd7808 */ /* 0x000fe40002000000 */
[----:B------:R-:W-:-:S02]  /*3480*/  FMNMX.FTZ R5, R200, R5, !PT ;  /* 0x00000005c8057209 */ /* 0x000fc40007810000 */
[----:B------:R-:W-:Y:S02]  /*3490*/  FMNMX.FTZ R7, R121, R7, !PT ;  /* 0x0000000779077209 */ /* 0x000fe40007810000 */
[----:B------:R-:W-:Y:S02]  /*34a0*/  FMNMX.FTZ R6, R180, R6, !PT ;  /* 0x00000006b4067209 */ /* 0x000fe40007810000 */
[----:B------:R-:W-:Y:S02]  /*34b0*/  FSEL R145, R113, -INF , P4 ;  /* 0xff80000071917808 */ /* 0x000fe40002000000 */
        /* <DEDUP_REMOVED lines=13> */
[----:B------:R-:W-:Y:S02]  /*3590*/  FMNMX.FTZ R133, R192, R5, !PT ;  /* 0x00000005c0857209 */ /* 0x000fe40007810000 */
[----:B------:R-:W-:-:S02]  /*35a0*/  FMNMX.FTZ R5, R157, R7, !PT ;  /* 0x000000079d057209 */ /* 0x000fc40007810000 */
[----:B------:R-:W-:Y:S01]  /*35b0*/  FMNMX.FTZ R6, R220, R6, !PT ;  /* 0x00000006dc067209 */ /* 0x000fe20007810000 */
[----:B------:R-:W1:Y:S01]  /*35c0*/  SHFL.BFLY PT, R7, R133, 0x2, 0x1f ;  /* 0x0c401f0085077f89 */ /* 0x000e6200000e0000 */
[----:B------:R-:W-:Y:S02]  /*35d0*/  FMNMX.FTZ R131, R237, R2, !PT ;  /* 0x00000002ed837209 */ /* 0x000fe40007810000 */
[----:B------:R-:W-:Y:S02]  /*35e0*/  FMNMX.FTZ R5, R158, R5, !PT ;  /* 0x000000059e057209 */ /* 0x000fe40007810000 */
[----:B------:R-:W-:Y:S02]  /*35f0*/  FMNMX.FTZ R2, R218, R6, !PT ;  /* 0x00000006da027209 */ /* 0x000fe40007810000 */
[----:B------:R-:W2:Y:S01]  /*3600*/  SHFL.BFLY PT, R6, R131, 0x2, 0x1f ;  /* 0x0c401f0083067f89 */ /* 0x000ea200000e0000 */
[----:B------:R-:W-:Y:S02]  /*3610*/  FMNMX.FTZ R5, R160, R5, !PT ;  /* 0x00000005a0057209 */ /* 0x000fe40007810000 */
[----:B------:R-:W-:-:S02]  /*3620*/  FMNMX.FTZ R2, R221, R2, !PT ;  /* 0x00000002dd027209 */ /* 0x000fc40007810000 */
[----:B------:R-:W-:Y:S02]  /*3630*/  FMNMX.FTZ R5, R167, R5, !PT ;  /* 0x00000005a7057209 */ /* 0x000fe40007810000 */
[----:B------:R-:W-:Y:S02]  /*3640*/  FSEL R219, R115, -INF , P4 ;  /* 0xff80000073db7808 */ /* 0x000fe40002000000 */
[----:B------:R-:W-:Y:S02]  /*3650*/  FMNMX.FTZ R2, R201, R2, !PT ;  /* 0x00000002c9027209 */ /* 0x000fe40007810000 */
[----:B------:R-:W-:Y:S02]  /*3660*/  FMNMX.FTZ R5, R169, R5, !PT ;  /* 0x00000005a9057209 */ /* 0x000fe40007810000 */
[----:B------:R-:W-:Y:S02]  /*3670*/  FSEL R222, R110, -INF , P6 ;  /* 0xff8000006ede7808 */ /* 0x000fe40003000000 */
[----:B------:R-:W-:-:S02]  /*3680*/  FMNMX.FTZ R2, R219, R2, !PT ;  /* 0x00000002db027209 */ /* 0x000fc40007810000 */
[----:B------:R-:W-:Y:S02]  /*3690*/  FMNMX.FTZ R5, R168, R5, !PT ;  /* 0x00000005a8057209 */ /* 0x000fe40007810000 */
[----:B------:R-:W-:Y:S02]  /*36a0*/  FSEL R234, R111, -INF , P5 ;  /* 0xff8000006fea7808 */ /* 0x000fe40002800000 */
[----:B------:R-:W-:Y:S02]  /*36b0*/  FMNMX.FTZ R2, R222, R2, !PT ;  /* 0x00000002de027209 */ /* 0x000fe40007810000 */
[----:B------:R-:W-:Y:S02]  /*36c0*/  FMNMX.FTZ R5, R170, R5, !PT ;  /* 0x00000005aa057209 */ /* 0x000fe40007810000 */
[----:B------:R-:W-:Y:S02]  /*36d0*/  FMNMX.FTZ R2, R234, R2, !PT ;  /* 0x00000002ea027209 */ /* 0x000fe40007810000 */
[----:B------:R-:W-:-:S02]  /*36e0*/  FMNMX.FTZ R5, R184, R5, !PT ;  /* 0x00000005b8057209 */ /* 0x000fc40007810000 */
[----:B-1----:R-:W-:Y:S02]  /*36f0*/  FMNMX.FTZ R133, R133, R7, !PT ;  /* 0x0000000785857209 */ /* 0x002fe40007810000 */
[----:B--2---:R-:W-:Y:S02]  /*3700*/  FMNMX.FTZ R131, R131, R6, !PT ;  /* 0x0000000683837209 */ /* 0x004fe40007810000 */
[----:B------:R-:W1:Y:S01]  /*3710*/  SHFL.BFLY PT, R6, R2, 0x2, 0x1f ;  /* 0x0c401f0002067f89 */ /* 0x000e6200000e0000 */
[----:B------:R-:W-:Y:S02]  /*3720*/  FMNMX.FTZ R5, R183, R5, !PT ;  /* 0x00000005b7057209 */ /* 0x000fe40007810000 */
[----:B------:R-:W-:Y:S01]  /*3730*/  FSEL R232, R39, -INF , P4 ;  /* 0xff80000027e87808 */ /* 0x000fe20002000000 */
[----:B------:R-:W2:Y:S01]  /*3740*/  SHFL.BFLY PT, R7, R133, 0x1, 0x1f ;  /* 0x0c201f0085077f89 */ /* 0x000ea200000e0000 */
[----:B------:R-:W-:Y:S02]  /*3750*/  FMNMX.FTZ R5, R185, R5, !PT ;  /* 0x00000005b9057209 */ /* 0x000fe40007810000 */
[----:B------:R-:W-:Y:S01]  /*3760*/  FSEL R203, R50, -INF , P6 ;  /* 0xff80000032cb7808 */ /* 0x000fe20003000000 */
[----:B------:R-:W3:Y:S01]  /*3770*/  SHFL.BFLY PT, R8, R131, 0x1, 0x1f ;  /* 0x0c201f0083087f89 */ /* 0x000ee200000e0000 */
[----:B------:R-:W-:-:S02]  /*3780*/  FMNMX.FTZ R5, R186, R5, !PT ;  /* 0x00000005ba057209 */ /* 0x000fc40007810000 */
[----:B------:R-:W-:Y:S01]  /*3790*/  FSEL R226, R51, -INF , P5 ;  /* 0xff80000033e27808 */ /* 0x000fe20002800000 */
[----:B------:R-:W-:Y:S01]  /*37a0*/  LDSM.16.MT88.4 R36, [R230+0x100] ;  /* 0x00010000e624783b */ /* 0x000fe20000004200 */
[----:B------:R-:W-:-:S04]  /*37b0*/  FMNMX.FTZ R5, R202, R5, !PT ;  /* 0x00000005ca057209 */ /* 0x000fc80007810000 */
[----:B------:R-:W-:-:S04]  /*37c0*/  FMNMX.FTZ R5, R196, R5, !PT ;  /* 0x00000005c4057209 */ /* 0x000fc80007810000 */
[----:B------:R-:W-:Y:S02]  /*37d0*/  FMNMX.FTZ R5, R188, R5, !PT ;  /* 0x00000005bc057209 */ /* 0x000fe40007810000 */
[----:B-1----:R-:W-:Y:S02]  /*37e0*/  FMNMX.FTZ R2, R2, R6, !PT ;  /* 0x0000000602027209 */ /* 0x002fe40007810000 */
[----:B------:R-:W-:Y:S02]  /*37f0*/  FMNMX.FTZ R5, R190, R5, !PT ;  /* 0x00000005be057209 */ /* 0x000fe40007810000 */
[----:B--2---:R-:W-:Y:S01]  /*3800*/  FMNMX.FTZ R133, R133, R7, !PT ;  /* 0x0000000785857209 */ /* 0x004fe20007810000 */
[----:B------:R-:W1:Y:S01]  /*3810*/  SHFL.BFLY PT, R9, R2, 0x1, 0x1f ;  /* 0x0c201f0002097f89 */ /* 0x000e6200000e0000 */
[----:B------:R-:W-:Y:S02]  /*3820*/  FMNMX.FTZ R5, R193, R5, !PT ;  /* 0x00000005c1057209 */ /* 0x000fe40007810000 */
[----:B---3--:R-:W-:Y:S01]  /*3830*/  FMNMX.FTZ R131, R131, R8, !PT ;  /* 0x0000000883837209 */ /* 0x008fe20007810000 */
[----:B------:R-:W-:Y:S01]  /*3840*/  FMUL.FTZ R7, R133, c[0x0][0x2d0] ;  /* 0x0000b40085077a20 */ /* 0x000fe20000410000 */
[----:B------:R-:W-:-:S02]  /*3850*/  FMNMX.FTZ R5, R232, R5, !PT ;  /* 0x00000005e8057209 */ /* 0x000fc40007810000 */
[----:B------:R-:W-:Y:S01]  /*3860*/  FSETP.NEU.FTZ.AND P4, PT, R133, -INF , PT ;  /* 0xff8000008500780b */ /* 0x000fe20003f9d000 */
[----:B------:R-:W-:Y:S01]  /*3870*/  FMUL.FTZ R6, R131, c[0x0][0x2d0] ;  /* 0x0000b40083067a20 */ /* 0x000fe20000410000 */
[----:B------:R-:W-:Y:S02]  /*3880*/  FMNMX.FTZ R8, R203, R5, !PT ;  /* 0x00000005cb087209 */ /* 0x000fe40007810000 */
[----:B------:R-:W-:Y:S02]  /*3890*/  FSEL R7, R7, RZ, P4 ;  /* 0x000000ff07077208 */ /* 0x000fe40002000000 */
[----:B------:R-:W-:Y:S02]  /*38a0*/  FSETP.NEU.FTZ.AND P4, PT, R131, -INF , PT ;  /* 0xff8000008300780b */ /* 0x000fe40003f9d000 */
[----:B------:R-:W-:Y:S01]  /*38b0*/  FMNMX.FTZ R8, R226, R8, !PT ;  /* 0x00000008e2087209 */ /* 0x000fe20007810000 */
[----:B------:R-:W-:Y:S01]  /*38c0*/  FFMA.FTZ R5, R10, c[0x0][0x2d0], -R7 ;  /* 0x0000b4000a057a23 */ /* 0x000fe20000010807 */
[----:B------:R-:W-:-:S03]  /*38d0*/  FSEL R6, R6, RZ, P4 ;  /* 0x000000ff06067208 */ /* 0x000fc60002000000 */
[----:B------:R-:W2:Y:S01]  /*38e0*/  SHFL.BFLY PT, R10, R8, 0x2, 0x1f ;  /* 0x0c401f00080a7f89 */ /* 0x000ea200000e0000 */
[----:B------:R3:W-:Y:S01]  /*38f0*/  MUFU.EX2 R223, R5 ;  /* 0x0000000500df7308 */ /* 0x0007e20000000800 */
[----:B-1----:R-:W-:Y:S01]  /*3900*/  FMNMX.FTZ R2, R2, R9, !PT ;  /* 0x0000000902027209 */ /* 0x002fe20007810000 */
[----:B------:R-:W-:-:S03]  /*3910*/  FFMA.FTZ R9, R13, c[0x0][0x2d0], -R6 ;  /* 0x0000b4000d097a23 */ /* 0x000fc60000010806 */
[----:B------:R-:W-:-:S03]  /*3920*/  FSETP.NEU.FTZ.AND P4, PT, R2, -INF , PT ;  /* 0xff8000000200780b */ /* 0x000fc60003f9d000 */
[----:B------:R1:W4:Y:S01]  /*3930*/  MUFU.EX2 R18, R9 ;  /* 0x0000000900127308 */ /* 0x0003220000000800 */
[----:B---3--:R-:W-:-:S07]  /*3940*/  FFMA.FTZ R5, R11, c[0x0][0x2d0], -R6 ;  /* 0x0000b4000b057a23 */ /* 0x008fce0000010806 */
[----:B------:R3:W-:Y:S01]  /*3950*/  MUFU.EX2 R144, R5 ;  /* 0x0000000500907308 */ /* 0x0007e20000000800 */
[----:B--2---:R-:W-:Y:S01]  /*3960*/  FMNMX.FTZ R8, R8, R10, !PT ;  /* 0x0000000a08087209 */ /* 0x004fe20007810000 */
[----:B-1----:R-:W-:Y:S02]  /*3970*/  FFMA.FTZ R9, R14, c[0x0][0x2d0], -R6 ;  /* 0x0000b4000e097a23 */ /* 0x002fe40000010806 */
[----:B----4-:R-:W-:-:S04]  /*3980*/  IMAD.MOV.U32 R4, RZ, RZ, R18 ;  /* 0x000000ffff047224 */ /* 0x010fc800078e0012 */
[----:B------:R-:W1:Y:S01]  /*3990*/  MUFU.EX2 R194, R9 ;  /* 0x0000000900c27308 */ /* 0x000e620000000800 */
[----:B---3--:R-:W-:-:S07]  /*39a0*/  FFMA.FTZ R5, R12, c[0x0][0x2d0], -R6 ;  /* 0x0000b4000c057a23 */ /* 0x008fce0000010806 */
[----:B------:R2:W3:Y:S01]  /*39b0*/  MUFU.EX2 R147, R5 ;  /* 0x0000000500937308 */ /* 0x0004e20000000800 */
[----:B-1----:R-:W-:Y:S01]  /*39c0*/  F2FP.PACK_AB R10, R194, R4 ;  /* 0x00000004c20a723e */ /* 0x002fe200000000ff */
[----:B--2---:R-:W-:-:S05]  /*39d0*/  FMUL.FTZ R5, R2, c[0x0][0x2d0] ;  /* 0x0000b40002057a20 */ /* 0x004fca0000410000 */
[----:B------:R-:W-:-:S05]  /*39e0*/  FSEL R5, R5, RZ, P4 ;  /* 0x000000ff05057208 */ /* 0x000fca0002000000 */
[--C-:B------:R-:W-:Y:S02]  /*39f0*/  FFMA.FTZ R9, R15, c[0x0][0x2d0], -R5.reuse ;  /* 0x0000b4000f097a23 */ /* 0x100fe40000010805 */
[--C-:B------:R-:W-:Y:S02]  /*3a00*/  FFMA.FTZ R0, R16, c[0x0][0x2d0], -R5.reuse ;  /* 0x0000b40010007a23 */ /* 0x100fe40000010805 */
[----:B------:R1:W-:Y:S08]  /*3a10*/  MUFU.EX2 R76, R9 ;  /* 0x00000009004c7308 */ /* 0x0003f00000000800 */
[----:B------:R2:W4:Y:S01]  /*3a20*/  MUFU.EX2 R173, R0 ;  /* 0x0000000000ad7308 */ /* 0x0005220000000800 */
[----:B-1----:R-:W1:Y:S01]  /*3a30*/  SHFL.BFLY PT, R9, R8, 0x1, 0x1f ;  /* 0x0c201f0008097f89 */ /* 0x002e6200000e0000 */
[----:B--2---:R-:W-:-:S03]  /*3a40*/  FFMA.FTZ R0, R17, c[0x0][0x2d0], -R5 ;  /* 0x0000b40011007a23 */ /* 0x004fc60000010805 */
[----:B------:R-:W2:Y:S03]  /*3a50*/  LDSM.16.MT88.4 R16, [R231+0x100] ;  /* 0x00010000e710783b */ /* 0x000ea60000004200 */
[----:B------:R4:W-:Y:S01]  /*3a60*/  MUFU.EX2 R205, R0 ;  /* 0x0000000000cd7308 */ /* 0x0009e20000000800 */
[----:B-1----:R-:W-:Y:S02]  /*3a70*/  FMNMX.FTZ R132, R8, R9, !PT ;  /* 0x0000000908847209 */ /* 0x002fe40007810000 */
[----:B---3--:R-:W-:Y:S01]  /*3a80*/  F2FP.PACK_AB R8, R147, R144 ;  /* 0x000000909308723e */ /* 0x008fe200000000ff */
[----:B----4-:R-:W-:Y:S01]  /*3a90*/  FFMA.FTZ R0, R28, c[0x0][0x2d0], -R5 ;  /* 0x0000b4001c007a23 */ /* 0x010fe20000010805 */
[C---:B------:R-:W-:Y:S01]  /*3aa0*/  FSETP.NEU.FTZ.AND P4, PT, R132.reuse, -INF , PT ;  /* 0xff8000008400780b */ /* 0x040fe20003f9d000 */
[----:B------:R-:W-:Y:S01]  /*3ab0*/  FMUL.FTZ R3, R132, c[0x0][0x2d0] ;  /* 0x0000b40084037a20 */ /* 0x000fe20000410000 */
[----:B------:R-:W-:Y:S01]  /*3ac0*/  F2FP.PACK_AB R9, R173, R76 ;  /* 0x0000004cad09723e */ /* 0x000fe200000000ff */
[----:B------:R1:W3:Y:S02]  /*3ad0*/  MUFU.EX2 R135, R0 ;  /* 0x0000000000877308 */ /* 0x0002e40000000800 */
[----:B-1----:R-:W-:Y:S01]  /*3ae0*/  FFMA.FTZ R0, R29, c[0x0][0x2d0], -R7 ;  /* 0x0000b4001d007a23 */ /* 0x002fe20000010807 */
[----:B---3--:R-:W-:-:S05]  /*3af0*/  F2FP.PACK_AB R11, R135, R205 ;  /* 0x000000cd870b723e */ /* 0x008fca00000000ff */
[----:B------:R1:W3:Y:S02]  /*3b00*/  MUFU.EX2 R211, R0 ;  /* 0x0000000000d37308 */ /* 0x0002e40000000800 */
[C---:B------:R-:W-:Y:S08]  /*3b10*/  HMMA.16816.F32 R68, R8.reuse, R20, RZ ;  /* 0x000000140844723c */ /* 0x040ff000000018ff */
[----:B------:R-:W-:Y:S01]  /*3b20*/  HMMA.16816.F32 R64, R8, R22, RZ ;  /* 0x000000160840723c */ /* 0x000fe200000018ff */
[----:B-1----:R-:W-:Y:S01]  /*3b30*/  FFMA.FTZ R0, R30, c[0x0][0x2d0], -R7 ;  /* 0x0000b4001e007a23 */ /* 0x002fe20000010807 */
[----:B---3--:R-:W-:-:S03]  /*3b40*/  F2FP.PACK_AB R12, R211, R223 ;  /* 0x000000dfd30c723e */ /* 0x008fc600000000ff */
[----:B------:R1:W-:Y:S03]  /*3b50*/  MUFU.EX2 R235, R0 ;  /* 0x0000000000eb7308 */ /* 0x0003e60000000800 */
[C---:B--2---:R-:W-:Y:S08]  /*3b60*/  HMMA.16816.F32 R60, R8.reuse, R16, RZ ;  /* 0x00000010083c723c */ /* 0x044ff000000018ff */
[----:B------:R-:W-:Y:S01]  /*3b70*/  HMMA.16816.F32 R56, R8, R18, RZ ;  /* 0x000000120838723c */ /* 0x000fe200000018ff */
[----:B-1----:R-:W-:Y:S01]  /*3b80*/  FSEL R0, R3, RZ, P4 ;  /* 0x000000ff03007208 */ /* 0x002fe20002000000 */
[----:B------:R-:W-:-:S06]  /*3b90*/  FFMA.FTZ R3, R31, c[0x0][0x2d0], -R7 ;  /* 0x0000b4001f037a23 */ /* 0x000fcc0000010807 */
[C---:B------:R-:W-:Y:S01]  /*3ba0*/  HMMA.16816.F32 R44, R8.reuse, R36, RZ ;  /* 0x00000024082c723c */ /* 0x040fe200000018ff */
[----:B------:R-:W-:Y:S01]  /*3bb0*/  LDSM.16.MT88.4 R28, [R230+0x900] ;  /* 0x00090000e61c783b */ /* 0x000fe20000004200 */
[----:B------:R1:W2:Y:S06]  /*3bc0*/  MUFU.EX2 R239, R3 ;  /* 0x0000000300ef7308 */ /* 0x0002ac0000000800 */
[C---:B------:R-:W-:Y:S08]  /*3bd0*/  HMMA.16816.F32 R52, R8.reuse, R24, RZ ;  /* 0x000000180834723c */ /* 0x040ff000000018ff */
[----:B------:R-:W-:Y:S01]  /*3be0*/  HMMA.16816.F32 R48, R8, R26, RZ ;  /* 0x0000001a0830723c */ /* 0x000fe200000018ff */
[----:B-1----:R-:W-:Y:S01]  /*3bf0*/  FFMA.FTZ R3, R32, c[0x0][0x2d0], -R0 ;  /* 0x0000b40020037a23 */ /* 0x002fe20000010800 */
[----:B--2---:R-:W-:-:S03]  /*3c00*/  F2FP.PACK_AB R14, R239, R235 ;  /* 0x000000ebef0e723e */ /* 0x004fc600000000ff */
[----:B------:R1:W-:Y:S02]  /*3c10*/  MUFU.EX2 R227, R3 ;  /* 0x0000000300e37308 */ /* 0x0003e40000000800 */
[----:B-1----:R-:W-:-:S06]  /*3c20*/  FFMA.FTZ R3, R33, c[0x0][0x2d0], -R0 ;  /* 0x0000b40021037a23 */ /* 0x002fcc0000010800 */
[----:B------:R1:W2:Y:S02]  /*3c30*/  MUFU.EX2 R224, R3 ;  /* 0x0000000300e07308 */ /* 0x0002a40000000800 */
[----:B-1----:R-:W-:Y:S01]  /*3c40*/  FFMA.FTZ R3, R34, c[0x0][0x2d0], -R0 ;  /* 0x0000b40022037a23 */ /* 0x002fe20000010800 */
[----:B--2---:R-:W-:-:S05]  /*3c50*/  F2FP.PACK_AB R13, R224, R227 ;  /* 0x000000e3e00d723e */ /* 0x004fca00000000ff */
[----:B------:R1:W-:Y:S02]  /*3c60*/  MUFU.EX2 R73, R3 ;  /* 0x0000000300497308 */ /* 0x0003e40000000800 */
[----:B-1----:R-:W-:Y:S02]  /*3c70*/  FFMA.FTZ R3, R35, c[0x0][0x2d0], -R0 ;  /* 0x0000b40023037a23 */ /* 0x002fe40000010800 */
[----:B------:R-:W-:Y:S04]  /*3c80*/  LDSM.16.MT88.4 R32, [R231+0x900] ;  /* 0x00090000e720783b */ /* 0x000fe80000004200 */
[----:B------:R1:W2:Y:S02]  /*3c90*/  MUFU.EX2 R195, R3 ;  /* 0x0000000300c37308 */ /* 0x0002a40000000800 */
[----:B-1----:R-:W-:Y:S01]  /*3ca0*/  FFMA.FTZ R3, R40, c[0x0][0x2d0], -R6 ;  /* 0x0000b40028037a23 */ /* 0x002fe20000010806 */
[----:B--2---:R-:W-:-:S05]  /*3cb0*/  F2FP.PACK_AB R15, R195, R73 ;  /* 0x00000049c30f723e */ /* 0x004fca00000000ff */
[----:B------:R1:W-:Y:S02]  /*3cc0*/  MUFU.EX2 R72, R3 ;  /* 0x0000000300487308 */ /* 0x0003e40000000800 */
[C---:B------:R-:W-:Y:S08]  /*3cd0*/  HMMA.16816.F32 R84, R12.reuse, R20, RZ ;  /* 0x000000140c54723c */ /* 0x040ff000000018ff */
[----:B------:R-:W-:Y:S01]  /*3ce0*/  HMMA.16816.F32 R96, R12, R22, RZ ;  /* 0x000000160c60723c */ /* 0x000fe200000018ff */
[----:B------:R-:W2:Y:S01]  /*3cf0*/  LDSM.16.MT88.4 R20, [R228+0x900] ;  /* 0x00090000e414783b */ /* 0x000ea20000004200 */
[----:B-1----:R-:W-:-:S04]  /*3d00*/  FFMA.FTZ R3, R41, c[0x0][0x2d0], -R6 ;  /* 0x0000b40029037a23 */ /* 0x002fc80000010806 */
[----:B------:R1:W-:Y:S02]  /*3d10*/  MUFU.EX2 R198, R3 ;  /* 0x0000000300c67308 */ /* 0x0003e40000000800 */
[C---:B------:R-:W-:Y:S08]  /*3d20*/  HMMA.16816.F32 R80, R12.reuse, R16, RZ ;  /* 0x000000100c50723c */ /* 0x040ff000000018ff */
[----:B------:R-:W-:Y:S01]  /*3d30*/  HMMA.16816.F32 R108, R12, R18, RZ ;  /* 0x000000120c6c723c */ /* 0x000fe200000018ff */
[----:B------:R-:W3:Y:S01]  /*3d40*/  LDSM.16.MT88.4 R16, [R229+0x900] ;  /* 0x00090000e510783b */ /* 0x000ee20000004200 */
[----:B-1----:R-:W-:-:S06]  /*3d50*/  FFMA.FTZ R3, R77, c[0x0][0x2d0], -R6 ;  /* 0x0000b4004d037a23 */ /* 0x002fcc0000010806 */
[----:B------:R-:W-:Y:S01]  /*3d60*/  HMMA.16816.F32 R40, R8, R38, RZ ;  /* 0x000000260828723c */ /* 0x000fe200000018ff */
[----:B------:R-:W-:Y:S01]  /*3d70*/  IMAD.MOV.U32 R77, RZ, RZ, R73 ;  /* 0x000000ffff4d7224 */ /* 0x000fe200078e0049 */
[----:B------:R1:W-:Y:S06]  /*3d80*/  MUFU.EX2 R236, R3 ;  /* 0x0000000300ec7308 */ /* 0x0003ec0000000800 */
[C---:B------:R-:W-:Y:S08]  /*3d90*/  HMMA.16816.F32 R116, R12.reuse, R26, RZ ;  /* 0x0000001a0c74723c */ /* 0x040ff000000018ff */
[----:B------:R-:W-:Y:S01]  /*3da0*/  HMMA.16816.F32 R104, R12, R38, RZ ;  /* 0x000000260c68723c */ /* 0x000fe200000018ff */
[----:B-1----:R-:W-:Y:S01]  /*3db0*/  FFMA.FTZ R3, R78, c[0x0][0x2d0], -R6 ;  /* 0x0000b4004e037a23 */ /* 0x002fe20000010806 */
[----:B------:R-:W-:-:S03]  /*3dc0*/  MOV R78, R197 ;  /* 0x000000c5004e7202 */ /* 0x000fc60000000f00 */
[----:B------:R1:W4:Y:S02]  /*3dd0*/  MUFU.EX2 R172, R3 ;  /* 0x0000000300ac7308 */ /* 0x0003240000000800 */
[----:B-1----:R-:W-:Y:S01]  /*3de0*/  FFMA.FTZ R3, R79, c[0x0][0x2d0], -R5 ;  /* 0x0000b4004f037a23 */ /* 0x002fe20000010805 */
[----:B----4-:R-:W-:Y:S01]  /*3df0*/  F2FP.PACK_AB R10, R172, R236 ;  /* 0x000000ecac0a723e */ /* 0x010fe200000000ff */
[----:B------:R-:W-:-:S04]  /*3e00*/  IMAD.MOV.U32 R79, RZ, RZ, R72 ;  /* 0x000000ffff4f7224 */ /* 0x000fc800078e0048 */
[----:B------:R1:W-:Y:S01]  /*3e10*/  MUFU.EX2 R88, R3 ;  /* 0x0000000300587308 */ /* 0x0003e20000000800 */
[----:B------:R-:W-:Y:S01]  /*3e20*/  HMMA.16816.F32 R72, R12, R24, RZ ;  /* 0x000000180c48723c */ /* 0x000fe200000018ff */
[----:B------:R-:W-:-:S07]  /*3e30*/  F2FP.PACK_AB R8, R198, R79 ;  /* 0x0000004fc608723e */ /* 0x000fce00000000ff */
[----:B------:R-:W-:Y:S01]  /*3e40*/  HMMA.16816.F32 R24, R12, R36, RZ ;  /* 0x000000240c18723c */ /* 0x000fe200000018ff */
[----:B------:R-:W-:Y:S01]  /*3e50*/  LDSM.16.MT88.4 R12, [R228+0x1100] ;  /* 0x00110000e40c783b */ /* 0x000fe20000004200 */
[----:B-1----:R-:W-:-:S04]  /*3e60*/  FFMA.FTZ R3, R92, c[0x0][0x2d0], -R5 ;  /* 0x0000b4005c037a23 */ /* 0x002fc80000010805 */
[----:B------:R1:W4:Y:S02]  /*3e70*/  MUFU.EX2 R197, R3 ;  /* 0x0000000300c57308 */ /* 0x0003240000000800 */
[----:B-1----:R-:W-:Y:S01]  /*3e80*/  FFMA.FTZ R3, R93, c[0x0][0x2d0], -R5 ;  /* 0x0000b4005d037a23 */ /* 0x002fe20000010805 */
[----:B----4-:R-:W-:-:S05]  /*3e90*/  F2FP.PACK_AB R9, R197, R88 ;  /* 0x00000058c509723e */ /* 0x010fca00000000ff */
[----:B------:R1:W-:Y:S02]  /*3ea0*/  MUFU.EX2 R233, R3 ;  /* 0x0000000300e97308 */ /* 0x0003e40000000800 */
[----:B-1----:R-:W-:-:S06]  /*3eb0*/  FFMA.FTZ R3, R94, c[0x0][0x2d0], -R5 ;  /* 0x0000b4005e037a23 */ /* 0x002fcc0000010805 */
[----:B------:R1:W4:Y:S02]  /*3ec0*/  MUFU.EX2 R238, R3 ;  /* 0x0000000300ee7308 */ /* 0x0003240000000800 */
[----:B-1----:R-:W-:Y:S01]  /*3ed0*/  FFMA.FTZ R3, R95, c[0x0][0x2d0], -R7 ;  /* 0x0000b4005f037a23 */ /* 0x002fe20000010807 */
[----:B----4-:R-:W-:-:S05]  /*3ee0*/  F2FP.PACK_AB R11, R238, R233 ;  /* 0x000000e9ee0b723e */ /* 0x010fca00000000ff */
[----:B------:R1:W-:Y:S02]  /*3ef0*/  MUFU.EX2 R247, R3 ;  /* 0x0000000300f77308 */ /* 0x0003e40000000800 */
[C---:B--2---:R-:W-:Y:S08]  /*3f00*/  HMMA.16816.F32 R136, R8.reuse, R20, R68 ;  /* 0x000000140888723c */ /* 0x044ff00000001844 */
[----:B------:R-:W-:Y:S01]  /*3f10*/  HMMA.16816.F32 R112, R8, R32, R60 ;  /* 0x000000200870723c */ /* 0x000fe2000000183c */
[----:B-1----:R-:W-:-:S04]  /*3f20*/  FFMA.FTZ R3, R100, c[0x0][0x2d0], -R7 ;  /* 0x0000b40064037a23 */ /* 0x002fc80000010807 */
[----:B------:R1:W2:Y:S03]  /*3f30*/  MUFU.EX2 R246, R3 ;  /* 0x0000000300f67308 */ /* 0x0002a60000000800 */
[C---:B------:R-:W-:Y:S08]  /*3f40*/  HMMA.16816.F32 R92, R8.reuse, R28, R44 ;  /* 0x0000001c085c723c */ /* 0x040ff0000000182c */
[----:B------:R-:W-:Y:S01]  /*3f50*/  HMMA.16816.F32 R68, R8, R34, R56 ;  /* 0x000000220844723c */ /* 0x000fe20000001838 */
[----:B-1----:R-:W-:-:S07]  /*3f60*/  FFMA.FTZ R3, R101, c[0x0][0x2d0], -R7 ;  /* 0x0000b40065037a23 */ /* 0x002fce0000010807 */
[C---:B---3--:R-:W-:Y:S01]  /*3f70*/  HMMA.16816.F32 R60, R8.reuse, R18, R48 ;  /* 0x00000012083c723c */ /* 0x048fe20000001830 */
[----:B------:R1:W-:Y:S07]  /*3f80*/  MUFU.EX2 R225, R3 ;  /* 0x0000000300e17308 */ /* 0x0003ee0000000800 */
[----:B------:R-:W-:Y:S01]  /*3f90*/  HMMA.16816.F32 R44, R8, R30, R40 ;  /* 0x0000001e082c723c */ /* 0x000fe20000001828 */
[----:B-1----:R-:W-:-:S04]  /*3fa0*/  FFMA.FTZ R3, R102, c[0x0][0x2d0], -R7 ;  /* 0x0000b40066037a23 */ /* 0x002fc80000010807 */
[----:B------:R1:W3:Y:S02]  /*3fb0*/  MUFU.EX2 R245, R3 ;  /* 0x0000000300f57308 */ /* 0x0002e40000000800 */
[--C-:B-1----:R-:W-:Y:S02]  /*3fc0*/  FFMA.FTZ R3, R103, c[0x0][0x2d0], -R0.reuse ;  /* 0x0000b40067037a23 */ /* 0x102fe40000010800 */
[----:B------:R-:W-:Y:S04]  /*3fd0*/  HMMA.16816.F32 R100, R8, R16, R52 ;  /* 0x000000100864723c */ /* 0x000fe80000001834 */
[----:B------:R1:W-:Y:S02]  /*3fe0*/  MUFU.EX2 R213, R3 ;  /* 0x0000000300d57308 */ /* 0x0003e40000000800 */
[----:B-1----:R-:W-:-:S02]  /*3ff0*/  FFMA.FTZ R3, R120, c[0x0][0x2d0], -R0 ;  /* 0x0000b40078037a23 */ /* 0x002fc40000010800 */
[----:B------:R-:W-:-:S04]  /*4000*/  IMAD.MOV.U32 R120, RZ, RZ, R88 ;  /* 0x000000ffff787224 */ /* 0x000fc800078e0058 */
[----:B------:R1:W4:Y:S01]  /*4010*/  MUFU.EX2 R215, R3 ;  /* 0x0000000300d77308 */ /* 0x0003220000000800 */
[----:B------:R-:W-:Y:S07]  /*4020*/  HMMA.16816.F32 R88, R8, R22, R64 ;  /* 0x000000160858723c */ /* 0x000fee0000001840 */
[----:B--2---:R-:W-:Y:S02]  /*4030*/  F2FP.PACK_AB R8, R246, R247 ;  /* 0x000000f7f608723e */ /* 0x004fe400000000ff */
[----:B---3--:R-:W-:Y:S01]  /*4040*/  F2FP.PACK_AB R10, R245, R225 ;  /* 0x000000e1f50a723e */ /* 0x008fe200000000ff */
[----:B-1----:R-:W-:Y:S01]  /*4050*/  FFMA.FTZ R3, R121, c[0x0][0x2d0], -R0 ;  /* 0x0000b40079037a23 */ /* 0x002fe20000010800 */
[----:B------:R-:W-:-:S02]  /*4060*/  MOV R121, R201 ;  /* 0x000000c900797202 */ /* 0x000fc40000000f00 */
[----:B----4-:R-:W-:Y:S01]  /*4070*/  F2FP.PACK_AB R9, R215, R213 ;  /* 0x000000d5d709723e */ /* 0x010fe200000000ff */
[----:B------:R1:W-:Y:S02]  /*4080*/  MUFU.EX2 R216, R3 ;  /* 0x0000000300d87308 */ /* 0x0003e40000000800 */
[----:B-1----:R-:W-:Y:S02]  /*4090*/  FFMA.FTZ R3, R122, c[0x0][0x2d0], -R0 ;  /* 0x0000b4007a037a23 */ /* 0x002fe40000010800 */
[----:B------:R-:W-:-:S04]  /*40a0*/  IMAD.MOV.U32 R122, RZ, RZ, R4 ;  /* 0x000000ffff7a7224 */ /* 0x000fc800078e0004 */
[----:B------:R1:W2:Y:S01]  /*40b0*/  MUFU.EX2 R214, R3 ;  /* 0x0000000300d67308 */ /* 0x0002a20000000800 */
[----:B------:R-:W-:Y:S02]  /*40c0*/  IMAD.MOV.U32 R4, RZ, RZ, R200 ;  /* 0x000000ffff047224 */ /* 0x000fe400078e00c8 */
[----:B-1----:R-:W-:Y:S01]  /*40d0*/  FFMA.FTZ R3, R123, c[0x0][0x2d0], -R7 ;  /* 0x0000b4007b037a23 */ /* 0x002fe20000010807 */
[----:B--2---:R-:W-:Y:S01]  /*40e0*/  F2FP.PACK_AB R11, R214, R216 ;  /* 0x000000d8d60b723e */ /* 0x004fe200000000ff */
[----:B------:R-:W-:-:S03]  /*40f0*/  IMAD.MOV.U32 R123, RZ, RZ, R77 ;  /* 0x000000ffff7b7224 */ /* 0x000fc600078e004d */
[----:B------:R1:W-:Y:S01]  /*4100*/  MUFU.EX2 R250, R3 ;  /* 0x0000000300fa7308 */ /* 0x0003e20000000800 */
[----:B------:R-:W-:Y:S02]  /*4110*/  IMAD.MOV.U32 R77, RZ, RZ, R194 ;  /* 0x000000ffff4d7224 */ /* 0x000fe400078e00c2 */
[C---:B------:R-:W-:Y:S07]  /*4120*/  HMMA.16816.F32 R56, R8.reuse, R18, R116 ;  /* 0x000000120838723c */ /* 0x040fee0000001874 */
[----:B------:R-:W-:Y:S01]  /*4130*/  IMAD.MOV.U32 R116, RZ, RZ, R79 ;  /* 0x000000ffff747224 */ /* 0x000fe200078e004f */
[----:B------:R-:W-:Y:S01]  /*4140*/  HMMA.16816.F32 R36, R8, R34, R108 ;  /* 0x000000220824723c */ /* 0x000fe2000000186c */
[----:B------:R-:W-:-:S02]  /*4150*/  IMAD.MOV.U32 R79, RZ, RZ, R199 ;  /* 0x000000ffff4f7224 */ /* 0x000fc400078e00c7 */
[----:B------:R-:W-:Y:S02]  /*4160*/  IMAD.MOV.U32 R117, RZ, RZ, R120 ;  /* 0x000000ffff757224 */ /* 0x000fe400078e0078 */
[----:B-1----:R-:W-:Y:S01]  /*4170*/  FFMA.FTZ R3, R124, c[0x0][0x2d0], -R6 ;  /* 0x0000b4007c037a23 */ /* 0x002fe20000010806 */
[----:B------:R-:W-:Y:S01]  /*4180*/  MOV R124, R78 ;  /* 0x0000004e007c7202 */ /* 0x000fe20000000f00 */
[----:B------:R-:W-:Y:S01]  /*4190*/  IMAD.MOV.U32 R110, RZ, RZ, R196 ;  /* 0x000000ffff6e7224 */ /* 0x000fe200078e00c4 */
[----:B------:R-:W-:Y:S01]  /*41a0*/  HMMA.16816.F32 R48, R8, R20, R84 ;  /* 0x000000140830723c */ /* 0x000fe20000001854 */
[----:B------:R1:W-:Y:S01]  /*41b0*/  MUFU.EX2 R252, R3 ;  /* 0x0000000300fc7308 */ /* 0x0003e20000000800 */
[----:B------:R-:W-:Y:S01]  /*41c0*/  IMAD.MOV.U32 R78, RZ, RZ, R195 ;  /* 0x000000ffff4e7224 */ /* 0x000fe200078e00c3 */
[----:B------:R-:W-:Y:S01]  /*41d0*/  MOV R109, R193 ;  /* 0x000000c1006d7202 */ /* 0x000fe20000000f00 */
[----:B------:R-:W-:Y:S02]  /*41e0*/  IMAD.MOV.U32 R108, RZ, RZ, R192 ;  /* 0x000000ffff6c7224 */ /* 0x000fe400078e00c0 */
[----:B------:R-:W-:-:S02]  /*41f0*/  IMAD.MOV.U32 R120, RZ, RZ, R191 ;  /* 0x000000ffff787224 */ /* 0x000fc400078e00bf */
[C---:B------:R-:W-:Y:S01]  /*4200*/  HMMA.16816.F32 R40, R8.reuse, R22, R96 ;  /* 0x000000160828723c */ /* 0x040fe20000001860 */
[----:B------:R-:W2:Y:S01]  /*4210*/  LDSM.16.MT88.4 R20, [R231+0x1100] ;  /* 0x00110000e714783b */ /* 0x000ea20000004200 */
[----:B------:R-:W-:Y:S02]  /*4220*/  IMAD.MOV.U32 R111, RZ, RZ, R189 ;  /* 0x000000ffff6f7224 */ /* 0x000fe400078e00bd */
[----:B------:R-:W-:Y:S02]  /*4230*/  IMAD.MOV.U32 R118, RZ, RZ, R188 ;  /* 0x000000ffff767224 */ /* 0x000fe400078e00bc */
[----:B------:R-:W-:Y:S02]  /*4240*/  IMAD.MOV.U32 R119, RZ, RZ, R110 ;  /* 0x000000ffff777224 */ /* 0x000fe400078e006e */
[----:B------:R-:W-:Y:S01]  /*4250*/  HMMA.16816.F32 R84, R8, R28, R24 ;  /* 0x0000001c0854723c */ /* 0x000fe20000001818 */
[----:B-1----:R-:W-:Y:S01]  /*4260*/  FFMA.FTZ R3, R125, c[0x0][0x2d0], -R6 ;  /* 0x0000b4007d037a23 */ /* 0x002fe20000010806 */
[----:B------:R-:W1:Y:S01]  /*4270*/  LDSM.16.MT88.4 R24, [R229+0x1100] ;  /* 0x00110000e518783b */ /* 0x000e620000004200 */
[----:B------:R-:W-:-:S02]  /*4280*/  IMAD.MOV.U32 R125, RZ, RZ, R205 ;  /* 0x000000ffff7d7224 */ /* 0x000fc400078e00cd */
[----:B------:R3:W4:Y:S03]  /*4290*/  MUFU.EX2 R212, R3 ;  /* 0x0000000300d47308 */ /* 0x0007260000000800 */
[C---:B------:R-:W-:Y:S01]  /*42a0*/  HMMA.16816.F32 R52, R8.reuse, R32, R80 ;  /* 0x000000200834723c */ /* 0x040fe20000001850 */
[----:B------:R-:W1:Y:S07]  /*42b0*/  LDSM.16.MT88.4 R32, [R230+0x1100] ;  /* 0x00110000e620783b */ /* 0x000e6e0000004200 */
[----:B------:R-:W-:Y:S01]  /*42c0*/  HMMA.16816.F32 R72, R8, R16, R72 ;  /* 0x000000100848723c */ /* 0x000fe20000001848 */
[----:B---3--:R-:W-:Y:S01]  /*42d0*/  FFMA.FTZ R3, R126, c[0x0][0x2d0], -R6 ;  /* 0x0000b4007e037a23 */ /* 0x008fe20000010806 */
[----:B------:R-:W-:-:S05]  /*42e0*/  MOV R126, R204 ;  /* 0x000000cc007e7202 */ /* 0x000fca0000000f00 */
[----:B------:R-:W-:Y:S01]  /*42f0*/  IMAD.MOV.U32 R17, RZ, RZ, R190 ;  /* 0x000000ffff117224 */ /* 0x000fe200078e00be */
[----:B------:R-:W-:Y:S01]  /*4300*/  HMMA.16816.F32 R64, R8, R30, R104 ;  /* 0x0000001e0840723c */ /* 0x000fe20000001868 */
[----:B------:R3:W-:Y:S06]  /*4310*/  MUFU.EX2 R210, R3 ;  /* 0x0000000300d27308 */ /* 0x0007ec0000000800 */
[----:B----4-:R-:W-:Y:S01]  /*4320*/  F2FP.PACK_AB R8, R212, R252 ;  /* 0x000000fcd408723e */ /* 0x010fe200000000ff */
[----:B---3--:R-:W-:Y:S02]  /*4330*/  FFMA.FTZ R3, R127, c[0x0][0x2d0], -R6 ;  /* 0x0000b4007f037a23 */ /* 0x008fe40000010806 */
[----:B------:R-:W-:-:S02]  /*4340*/  IMAD.MOV.U32 R127, RZ, RZ, R203 ;  /* 0x000000ffff7f7224 */ /* 0x000fc400078e00cb */
[----:B------:R3:W4:Y:S02]  /*4350*/  MUFU.EX2 R209, R3 ;  /* 0x0000000300d17308 */ /* 0x0007240000000800 */
[----:B---3--:R-:W-:Y:S01]  /*4360*/  FFMA.FTZ R3, R128, c[0x0][0x2d0], -R5 ;  /* 0x0000b40080037a23 */ /* 0x008fe20000010805 */
[----:B----4-:R-:W-:Y:S01]  /*4370*/  F2FP.PACK_AB R10, R209, R210 ;  /* 0x000000d2d10a723e */ /* 0x010fe200000000ff */
[----:B------:R-:W-:-:S04]  /*4380*/  IMAD.MOV.U32 R128, RZ, RZ, R202 ;  /* 0x000000ffff807224 */ /* 0x000fc800078e00ca */
[----:B------:R3:W-:Y:S02]  /*4390*/  MUFU.EX2 R251, R3 ;  /* 0x0000000300fb7308 */ /* 0x0007e40000000800 */
[----:B---3--:R-:W-:Y:S02]  /*43a0*/  FFMA.FTZ R3, R129, c[0x0][0x2d0], -R5 ;  /* 0x0000b40081037a23 */ /* 0x008fe40000010805 */
[----:B------:R-:W-:-:S04]  /*43b0*/  IMAD.MOV.U32 R129, RZ, RZ, R198 ;  /* 0x000000ffff817224 */ /* 0x000fc800078e00c6 */
[----:B------:R3:W4:Y:S01]  /*43c0*/  MUFU.EX2 R205, R3 ;  /* 0x0000000300cd7308 */ /* 0x0007220000000800 */
[----:B------:R-:W-:Y:S02]  /*43d0*/  IMAD.MOV.U32 R110, RZ, RZ, R129 ;  /* 0x000000ffff6e7224 */ /* 0x000fe400078e0081 */
[--C-:B---3--:R-:W-:Y:S01]  /*43e0*/  FFMA.FTZ R3, R130, c[0x0][0x2d0], -R5.reuse ;  /* 0x0000b40082037a23 */ /* 0x108fe20000010805 */
[----:B------:R-:W-:Y:S02]  /*43f0*/  MOV R130, R197 ;  /* 0x000000c500827202 */ /* 0x000fe40000000f00 */
[----:B----4-:R-:W-:Y:S02]  /*4400*/  F2FP.PACK_AB R9, R205, R251 ;  /* 0x000000fbcd09723e */ /* 0x010fe400000000ff */
[----:B------:R3:W-:Y:S02]  /*4410*/  MUFU.EX2 R204, R3 ;  /* 0x0000000300cc7308 */ /* 0x0007e40000000800 */
[----:B---3--:R-:W-:-:S06]  /*4420*/  FFMA.FTZ R3, R134, c[0x0][0x2d0], -R5 ;  /* 0x0000b40086037a23 */ /* 0x008fcc0000010805 */
[----:B------:R3:W4:Y:S02]  /*4430*/  MUFU.EX2 R203, R3 ;  /* 0x0000000300cb7308 */ /* 0x0007240000000800 */
[----:B---3--:R-:W-:Y:S01]  /*4440*/  FFMA.FTZ R3, R141, c[0x0][0x2d0], -R7 ;  /* 0x0000b4008d037a23 */ /* 0x008fe20000010807 */
[----:B----4-:R-:W-:Y:S01]  /*4450*/  F2FP.PACK_AB R11, R203, R204 ;  /* 0x000000cccb0b723e */ /* 0x010fe200000000ff */
[----:B------:R-:W-:-:S04]  /*4460*/  IMAD.MOV.U32 R141, RZ, RZ, R173 ;  /* 0x000000ffff8d7224 */ /* 0x000fc800078e00ad */
[----:B------:R3:W4:Y:S02]  /*4470*/  MUFU.EX2 R202, R3 ;  /* 0x0000000300ca7308 */ /* 0x0007240000000800 */
[C---:B--2---:R-:W-:Y:S08]  /*4480*/  HMMA.16816.F32 R80, R8.reuse, R22, R68 ;  /* 0x000000160850723c */ /* 0x044ff00000001844 */
[----:B-1----:R-:W-:Y:S01]  /*4490*/  HMMA.16816.F32 R68, R8, R26, R60 ;  /* 0x0000001a0844723c */ /* 0x002fe2000000183c */
[----:B---3--:R-:W-:-:S02]  /*44a0*/  FFMA.FTZ R3, R140, c[0x0][0x2d0], -R7 ;  /* 0x0000b4008c037a23 */ /* 0x008fc40000010807 */
[----:B------:R-:W-:Y:S02]  /*44b0*/  IMAD.MOV.U32 R140, RZ, RZ, R146 ;  /* 0x000000ffff8c7224 */ /* 0x000fe400078e0092 */
[----:B------:R1:W-:Y:S03]  /*44c0*/  MUFU.EX2 R201, R3 ;  /* 0x0000000300c97308 */ /* 0x0003e60000000800 */
[C---:B------:R-:W-:Y:S08]  /*44d0*/  HMMA.16816.F32 R136, R8.reuse, R12, R136 ;  /* 0x0000000c0888723c */ /* 0x040ff00000001888 */
[----:B------:R-:W-:Y:S01]  /*44e0*/  HMMA.16816.F32 R112, R8, R20, R112 ;  /* 0x000000140870723c */ /* 0x000fe20000001870 */
[----:B-1----:R-:W-:-:S07]  /*44f0*/  FFMA.FTZ R3, R142, c[0x0][0x2d0], -R7 ;  /* 0x0000b4008e037a23 */ /* 0x002fce0000010807 */
[C---:B------:R-:W-:Y:S01]  /*4500*/  HMMA.16816.F32 R100, R8.reuse, R24, R100 ;  /* 0x000000180864723c */ /* 0x040fe20000001864 */
[----:B------:R-:W-:Y:S01]  /*4510*/  MOV R142, R147 ;  /* 0x00000093008e7202 */ /* 0x000fe20000000f00 */
[----:B------:R1:W2:Y:S06]  /*4520*/  MUFU.EX2 R200, R3 ;  /* 0x0000000300c87308 */ /* 0x0002ac0000000800 */
[C---:B------:R-:W-:Y:S08]  /*4530*/  HMMA.16816.F32 R96, R8.reuse, R32, R92 ;  /* 0x000000200860723c */ /* 0x040ff0000000185c */
[----:B------:R-:W-:Y:S01]  /*4540*/  HMMA.16816.F32 R88, R8, R14, R88 ;  /* 0x0000000e0858723c */ /* 0x000fe20000001858 */
[----:B-1----:R-:W-:-:S02]  /*4550*/  FFMA.FTZ R3, R143, c[0x0][0x2d0], -R7 ;  /* 0x0000b4008f037a23 */ /* 0x002fc40000010807 */
[----:B------:R-:W-:Y:S02]  /*4560*/  IMAD.MOV.U32 R143, RZ, RZ, R144 ;  /* 0x000000ffff8f7224 */ /* 0x000fe400078e0090 */
[----:B------:R1:W-:Y:S03]  /*4570*/  MUFU.EX2 R199, R3 ;  /* 0x0000000300c77308 */ /* 0x0003e60000000800 */
[----:B------:R-:W-:Y:S07]  /*4580*/  HMMA.16816.F32 R60, R8, R34, R44 ;  /* 0x00000022083c723c */ /* 0x000fee000000182c */
[----:B----4-:R-:W-:-:S02]  /*4590*/  F2FP.PACK_AB R8, R202, R250 ;  /* 0x000000faca08723e */ /* 0x010fc400000000ff */
[----:B--2---:R-:W-:Y:S01]  /*45a0*/  F2FP.PACK_AB R10, R200, R201 ;  /* 0x000000c9c80a723e */ /* 0x004fe200000000ff */
[----:B-1----:R-:W-:-:S04]  /*45b0*/  FFMA.FTZ R3, R156, c[0x0][0x2d0], -R0 ;  /* 0x0000b4009c037a23 */ /* 0x002fc80000010800 */
[----:B------:R1:W-:Y:S02]  /*45c0*/  MUFU.EX2 R198, R3 ;  /* 0x0000000300c67308 */ /* 0x0003e40000000800 */
[----:B-1----:R-:W-:-:S06]  /*45d0*/  FFMA.FTZ R3, R157, c[0x0][0x2d0], -R0 ;  /* 0x0000b4009d037a23 */ /* 0x002fcc0000010800 */
[----:B------:R1:W2:Y:S02]  /*45e0*/  MUFU.EX2 R197, R3 ;  /* 0x0000000300c57308 */ /* 0x0002a40000000800 */
[----:B-1----:R-:W-:Y:S01]  /*45f0*/  FFMA.FTZ R3, R158, c[0x0][0x2d0], -R0 ;  /* 0x0000b4009e037a23 */ /* 0x002fe20000010800 */
[----:B--2---:R-:W-:-:S05]  /*4600*/  F2FP.PACK_AB R9, R197, R198 ;  /* 0x000000c6c509723e */ /* 0x004fca00000000ff */
[----:B------:R1:W-:Y:S02]  /*4610*/  MUFU.EX2 R196, R3 ;  /* 0x0000000300c47308 */ /* 0x0003e40000000800 */
[----:B-1----:R-:W-:-:S06]  /*4620*/  FFMA.FTZ R3, R160, c[0x0][0x2d0], -R0 ;  /* 0x0000b400a0037a23 */ /* 0x002fcc0000010800 */
[----:B------:R1:W2:Y:S02]  /*4630*/  MUFU.EX2 R194, R3 ;  /* 0x0000000300c27308 */ /* 0x0002a40000000800 */
[----:B-1----:R-:W-:Y:S01]  /*4640*/  FFMA.FTZ R3, R159, c[0x0][0x2d0], -R7 ;  /* 0x0000b4009f037a23 */ /* 0x002fe20000010807 */
[----:B--2---:R-:W-:-:S05]  /*4650*/  F2FP.PACK_AB R11, R194, R196 ;  /* 0x000000c4c20b723e */ /* 0x004fca00000000ff */
[----:B------:R1:W-:Y:S02]  /*4660*/  MUFU.EX2 R195, R3 ;  /* 0x0000000300c37308 */ /* 0x0003e40000000800 */
[C---:B------:R-:W-:Y:S08]  /*4670*/  HMMA.16816.F32 R48, R8.reuse, R12, R48 ;  /* 0x0000000c0830723c */ /* 0x040ff00000001830 */
[----:B------:R-:W-:Y:S01]  /*4680*/  HMMA.16816.F32 R44, R8, R14, R40 ;  /* 0x0000000e082c723c */ /* 0x000fe20000001828 */
[----:B------:R-:W2:Y:S01]  /*4690*/  LDSM.16.MT88.4 R12, [R231+0x1900] ;  /* 0x00190000e70c783b */ /* 0x000ea20000004200 */
[----:B-1----:R-:W-:-:S02]  /*46a0*/  FFMA.FTZ R3, R152, c[0x0][0x2d0], -R7 ;  /* 0x0000b40098037a23 */ /* 0x002fc40000010807 */
[----:B------:R-:W-:Y:S02]  /*46b0*/  IMAD.MOV.U32 R152, RZ, RZ, R78 ;  /* 0x000000ffff987224 */ /* 0x000fe400078e004e */
[----:B------:R1:W-:Y:S02]  /*46c0*/  MUFU.EX2 R193, R3 ;  /* 0x0000000300c17308 */ /* 0x0003e40000000800 */
[C---:B------:R-:W-:Y:S08]  /*46d0*/  HMMA.16816.F32 R40, R8.reuse, R20, R52 ;  /* 0x000000140828723c */ /* 0x040ff00000001834 */
[----:B------:R-:W-:Y:S01]  /*46e0*/  HMMA.16816.F32 R36, R8, R22, R36 ;  /* 0x000000160824723c */ /* 0x000fe20000001824 */
[----:B------:R-:W3:Y:S01]  /*46f0*/  LDSM.16.MT88.4 R20, [R229+0x1900] ;  /* 0x00190000e514783b */ /* 0x000ee20000004200 */
[----:B-1----:R-:W-:-:S06]  /*4700*/  FFMA.FTZ R3, R161, c[0x0][0x2d0], -R6 ;  /* 0x0000b400a1037a23 */ /* 0x002fcc0000010806 */
[C---:B------:R-:W-:Y:S01]  /*4710*/  HMMA.16816.F32 R28, R8.reuse, R24, R72 ;  /* 0x00000018081c723c */ /* 0x040fe20000001848 */
[----:B------:R1:W-:Y:S07]  /*4720*/  MUFU.EX2 R192, R3 ;  /* 0x0000000300c07308 */ /* 0x0003ee0000000800 */
[C---:B------:R-:W-:Y:S01]  /*4730*/  HMMA.16816.F32 R56, R8.reuse, R26, R56 ;  /* 0x0000001a0838723c */ /* 0x040fe20000001838 */
[----:B------:R-:W-:Y:S07]  /*4740*/  LDSM.16.MT88.4 R24, [R230+0x1900] ;  /* 0x00190000e618783b */ /* 0x000fee0000004200 */
[----:B------:R-:W-:Y:S01]  /*4750*/  HMMA.16816.F32 R92, R8, R32, R84 ;  /* 0x00000020085c723c */ /* 0x000fe20000001854 */
[----:B-1----:R-:W-:-:S04]  /*4760*/  FFMA.FTZ R3, R162, c[0x0][0x2d0], -R6 ;  /* 0x0000b400a2037a23 */ /* 0x002fc80000010806 */
[----:B------:R1:W4:Y:S03]  /*4770*/  MUFU.EX2 R191, R3 ;  /* 0x0000000300bf7308 */ /* 0x0003260000000800 */
[----:B------:R-:W-:Y:S01]  /*4780*/  HMMA.16816.F32 R72, R8, R34, R64 ;  /* 0x000000220848723c */ /* 0x000fe20000001840 */
[----:B-1----:R-:W-:-:S06]  /*4790*/  FFMA.FTZ R3, R154, c[0x0][0x2d0], -R6 ;  /* 0x0000b4009a037a23 */ /* 0x002fcc0000010806 */
[----:B----4-:R-:W-:Y:S01]  /*47a0*/  F2FP.PACK_AB R8, R191, R192 ;  /* 0x000000c0bf08723e */ /* 0x010fe200000000ff */
[----:B------:R-:W-:Y:S01]  /*47b0*/  IMAD.MOV.U32 R154, RZ, RZ, R77 ;  /* 0x000000ffff9a7224 */ /* 0x000fe200078e004d */
[----:B------:R1:W-:Y:S02]  /*47c0*/  MUFU.EX2 R190, R3 ;  /* 0x0000000300be7308 */ /* 0x0003e40000000800 */
[----:B-1----:R-:W-:Y:S01]  /*47d0*/  FFMA.FTZ R3, R153, c[0x0][0x2d0], -R6 ;  /* 0x0000b40099037a23 */ /* 0x002fe20000010806 */
[----:B------:R-:W-:Y:S02]  /*47e0*/  MOV R153, R17 ;  /* 0x0000001100997202 */ /* 0x000fe40000000f00 */
[----:B------:R-:W1:Y:S03]  /*47f0*/  LDSM.16.MT88.4 R16, [R228+0x1900] ;  /* 0x00190000e410783b */ /* 0x000e660000004200 */
[----:B------:R4:W2:Y:S02]  /*4800*/  MUFU.EX2 R189, R3 ;  /* 0x0000000300bd7308 */ /* 0x0008a40000000800 */
[----:B----4-:R-:W-:Y:S01]  /*4810*/  FFMA.FTZ R3, R163, c[0x0][0x2d0], -R5 ;  /* 0x0000b400a3037a23 */ /* 0x010fe20000010805 */
[----:B--2---:R-:W-:-:S05]  /*4820*/  F2FP.PACK_AB R10, R189, R190 ;  /* 0x000000bebd0a723e */ /* 0x004fca00000000ff */
[----:B------:R2:W-:Y:S02]  /*4830*/  MUFU.EX2 R188, R3 ;  /* 0x0000000300bc7308 */ /* 0x0005e40000000800 */
[----:B--2---:R-:W-:Y:S01]  /*4840*/  FFMA.FTZ R3, R165, c[0x0][0x2d0], -R5 ;  /* 0x0000b400a5037a23 */ /* 0x004fe20000010805 */
[----:B------:R-:W-:Y:S02]  /*4850*/  MOV R165, R109 ;  /* 0x0000006d00a57202 */ /* 0x000fe40000000f00 */
[----:B------:R-:W-:-:S03]  /*4860*/  MOV R109, R128 ;  /* 0x00000080006d7202 */ /* 0x000fc60000000f00 */
[----:B------:R2:W4:Y:S02]  /*4870*/  MUFU.EX2 R134, R3 ;  /* 0x0000000300867308 */ /* 0x0005240000000800 */
[----:B--2---:R-:W-:Y:S01]  /*4880*/  FFMA.FTZ R3, R164, c[0x0][0x2d0], -R5 ;  /* 0x0000b400a4037a23 */ /* 0x004fe20000010805 */
[----:B----4-:R-:W-:Y:S01]  /*4890*/  F2FP.PACK_AB R9, R134, R188 ;  /* 0x000000bc8609723e */ /* 0x010fe200000000ff */
[----:B------:R-:W-:-:S04]  /*48a0*/  IMAD.MOV.U32 R164, RZ, RZ, R108 ;  /* 0x000000ffffa47224 */ /* 0x000fc800078e006c */
[----:B------:R2:W-:Y:S01]  /*48b0*/  MUFU.EX2 R129, R3 ;  /* 0x0000000300817308 */ /* 0x0005e20000000800 */
[----:B------:R-:W-:Y:S02]  /*48c0*/  IMAD.MOV.U32 R108, RZ, RZ, R130 ;  /* 0x000000ffff6c7224 */ /* 0x000fe400078e0082 */
[----:B--2---:R-:W-:Y:S02]  /*48d0*/  FFMA.FTZ R3, R155, c[0x0][0x2d0], -R5 ;  /* 0x0000b4009b037a23 */ /* 0x004fe40000010805 */
[----:B------:R-:W-:-:S03]  /*48e0*/  IMAD.MOV.U32 R155, RZ, RZ, R111 ;  /* 0x000000ffff9b7224 */ /* 0x000fc600078e006f */
[----:B------:R2:W4:Y:S02]  /*48f0*/  MUFU.EX2 R130, R3 ;  /* 0x0000000300827308 */ /* 0x0005240000000800 */
[----:B--2---:R-:W-:Y:S01]  /*4900*/  FFMA.FTZ R3, R166, c[0x0][0x2d0], -R7 ;  /* 0x0000b400a6037a23 */ /* 0x004fe20000010807 */
[----:B----4-:R-:W-:Y:S01]  /*4910*/  F2FP.PACK_AB R11, R130, R129 ;  /* 0x00000081820b723e */ /* 0x010fe200000000ff */
[----:B------:R-:W-:-:S04]  /*4920*/  IMAD.MOV.U32 R166, RZ, RZ, R145 ;  /* 0x000000ffffa67224 */ /* 0x000fc800078e0091 */
[----:B------:R2:W4:Y:S02]  /*4930*/  MUFU.EX2 R128, R3 ;  /* 0x0000000300807308 */ /* 0x0005240000000800 */
[C---:B------:R-:W-:Y:S07]  /*4940*/  HMMA.16816.F32 R156, R8.reuse, R12, R112 ;  /* 0x0000000c089c723c */ /* 0x040fee0000001870 */
[----:B------:R-:W-:Y:S01]  /*4950*/  MOV R114, R175 ;  /* 0x000000af00727202 */ /* 0x000fe20000000f00 */
[----:B------:R-:W-:Y:S01]  /*4960*/  IMAD.MOV.U32 R113, RZ, RZ, R174 ;  /* 0x000000ffff717224 */ /* 0x000fe200078e00ae */
[----:B------:R-:W-:Y:S01]  /*4970*/  HMMA.16816.F32 R160, R8, R14, R80 ;  /* 0x0000000e08a0723c */ /* 0x000fe20000001850 */
[----:B------:R-:W-:Y:S01]  /*4980*/  MOV R115, R79 ;  /* 0x0000004f00737202 */ /* 0x000fe20000000f00 */
[----:B--2---:R-:W-:-:S02]  /*4990*/  FFMA.FTZ R3, R148, c[0x0][0x2d0], -R7 ;  /* 0x0000b40094037a23 */ /* 0x004fc40000010807 */
[----:B------:R-:W-:Y:S02]  /*49a0*/  IMAD.MOV.U32 R148, RZ, RZ, R118 ;  /* 0x000000ffff947224 */ /* 0x000fe400078e0076 */
[----:B------:R2:W-:Y:S01]  /*49b0*/  MUFU.EX2 R111, R3 ;  /* 0x00000003006f7308 */ /* 0x0005e20000000800 */
[----:B------:R-:W-:Y:S01]  /*49c0*/  IMAD.MOV.U32 R118, RZ, RZ, R110 ;  /* 0x000000ffff767224 */ /* 0x000fe200078e006e */
[C---:B---3--:R-:W-:Y:S08]  /*49d0*/  HMMA.16816.F32 R84, R8.reuse, R22, R68 ;  /* 0x000000160854723c */ /* 0x048ff00000001844 */
[----:B-1----:R-:W-:Y:S01]  /*49e0*/  HMMA.16816.F32 R136, R8, R16, R136 ;  /* 0x000000100888723c */ /* 0x002fe20000001888 */
[----:B--2---:R-:W-:-:S02]  /*49f0*/  FFMA.FTZ R3, R150, c[0x0][0x2d0], -R7 ;  /* 0x0000b40096037a23 */ /* 0x004fc40000010807 */
[----:B------:R-:W-:Y:S01]  /*4a00*/  IMAD.MOV.U32 R150, RZ, RZ, R119 ;  /* 0x000000ffff967224 */ /* 0x000fe200078e0077 */
[----:B------:R-:W-:Y:S01]  /*4a10*/  MOV R119, R108 ;  /* 0x0000006c00777202 */ /* 0x000fe20000000f00 */
[----:B------:R1:W-:Y:S03]  /*4a20*/  MUFU.EX2 R110, R3 ;  /* 0x00000003006e7308 */ /* 0x0003e60000000800 */
[C---:B------:R-:W-:Y:S08]  /*4a30*/  HMMA.16816.F32 R88, R8.reuse, R18, R88 ;  /* 0x000000120858723c */ /* 0x040ff00000001858 */
[----:B------:R-:W-:Y:S01]  /*4a40*/  HMMA.16816.F32 R80, R8, R24, R96 ;  /* 0x000000180850723c */ /* 0x000fe20000001860 */
[----:B-1----:R-:W-:-:S07]  /*4a50*/  FFMA.FTZ R3, R149, c[0x0][0x2d0], -R7 ;  /* 0x0000b40095037a23 */ /* 0x002fce0000010807 */
[----:B------:R-:W-:Y:S01]  /*4a60*/  HMMA.16816.F32 R68, R8, R26, R60 ;  /* 0x0000001a0844723c */ /* 0x000fe2000000183c */
[----:B------:R-:W-:Y:S02]  /*4a70*/  IMAD.MOV.U32 R149, RZ, RZ, R109 ;  /* 0x000000ffff957224 */ /* 0x000fe400078e006d */
[----:B------:R1:W-:Y:S02]  /*4a80*/  MUFU.EX2 R109, R3 ;  /* 0x00000003006d7308 */ /* 0x0003e40000000800 */
[----:B-1----:R-:W-:Y:S02]  /*4a90*/  FFMA.FTZ R3, R167, c[0x0][0x2d0], -R0 ;  /* 0x0000b400a7037a23 */ /* 0x002fe40000010800 */
[----:B------:R-:W-:-:S04]  /*4aa0*/  IMAD.MOV.U32 R167, RZ, RZ, R124 ;  /* 0x000000ffffa77224 */ /* 0x000fc800078e007c */
[----:B------:R1:W-:Y:S01]  /*4ab0*/  MUFU.EX2 R107, R3 ;  /* 0x00000003006b7308 */ /* 0x0003e20000000800 */
[----:B------:R-:W-:Y:S02]  /*4ac0*/  IMAD.MOV.U32 R124, RZ, RZ, R172 ;  /* 0x000000ffff7c7224 */ /* 0x000fe400078e00ac */
[----:B------:R-:W-:Y:S07]  /*4ad0*/  HMMA.16816.F32 R172, R8, R20, R100 ;  /* 0x0000001408ac723c */ /* 0x000fee0000001864 */
[----:B------:R-:W-:-:S02]  /*4ae0*/  F2FP.PACK_AB R8, R195, R199 ;  /* 0x000000c7c308723e */ /* 0x000fc400000000ff */
[----:B----4-:R-:W-:Y:S01]  /*4af0*/  F2FP.PACK_AB R10, R128, R193 ;  /* 0x000000c1800a723e */ /* 0x010fe200000000ff */
[----:B-1----:R-:W-:-:S04]  /*4b00*/  FFMA.FTZ R3, R169, c[0x0][0x2d0], -R0 ;  /* 0x0000b400a9037a23 */ /* 0x002fc80000010800 */
        /* <DEDUP_REMOVED lines=12> */
[----:B-1----:R-:W-:-:S04]  /*4bd0*/  FFMA.FTZ R3, R171, c[0x0][0x2d0], -R6 ;  /* 0x0000b400ab037a23 */ /* 0x002fc80000010806 */
[----:B------:R1:W-:Y:S02]  /*4be0*/  MUFU.EX2 R102, R3 ;  /* 0x0000000300667308 */ /* 0x0003e40000000800 */
[C---:B------:R-:W-:Y:S08]  /*4bf0*/  HMMA.16816.F32 R44, R8.reuse, R24, R92 ;  /* 0x00000018082c723c */ /* 0x040ff0000000185c */
[----:B------:R-:W-:Y:S01]  /*4c00*/  HMMA.16816.F32 R52, R8, R12, R40 ;  /* 0x0000000c0834723c */ /* 0x000fe20000001828 */
[----:B-1----:R-:W-:-:S07]  /*4c10*/  FFMA.FTZ R3, R177, c[0x0][0x2d0], -R6 ;  /* 0x0000b400b1037a23 */ /* 0x002fce0000010806 */
[C---:B------:R-:W-:Y:S01]  /*4c20*/  HMMA.16816.F32 R48, R8.reuse, R14, R36 ;  /* 0x0000000e0830723c */ /* 0x040fe20000001824 */
[----:B------:R-:W1:Y:S01]  /*4c30*/  LDSM.16.MT88.4 R12, [R231+0x2100] ;  /* 0x00210000e70c783b */ /* 0x000e620000004200 */
[----:B------:R3:W4:Y:S06]  /*4c40*/  MUFU.EX2 R103, R3 ;  /* 0x0000000300677308 */ /* 0x00072c0000000800 */
[C---:B------:R-:W-:Y:S01]  /*4c50*/  HMMA.16816.F32 R32, R8.reuse, R20, R28 ;  /* 0x000000140820723c */ /* 0x040fe2000000181c */
[----:B------:R-:W-:Y:S07]  /*4c60*/  LDSM.16.MT88.4 R28, [R230+0x2100] ;  /* 0x00210000e61c783b */ /* 0x000fee0000004200 */
[----:B------:R-:W-:Y:S01]  /*4c70*/  HMMA.16816.F32 R36, R8, R22, R56 ;  /* 0x000000160824723c */ /* 0x000fe20000001838 */
[----:B------:R-:W1:Y:S01]  /*4c80*/  LDSM.16.MT88.4 R20, [R229+0x2100] ;  /* 0x00210000e514783b */ /* 0x000e620000004200 */
[----:B---3--:R-:W-:-:S04]  /*4c90*/  FFMA.FTZ R3, R176, c[0x0][0x2d0], -R6 ;  /* 0x0000b400b0037a23 */ /* 0x008fc80000010806 */
[----:B------:R3:W-:Y:S02]  /*4ca0*/  MUFU.EX2 R101, R3 ;  /* 0x0000000300657308 */ /* 0x0007e40000000800 */
[----:B------:R-:W-:Y:S01]  /*4cb0*/  HMMA.16816.F32 R40, R8, R26, R72 ;  /* 0x0000001a0828723c */ /* 0x000fe20000001848 */
[----:B------:R-:W1:Y:S06]  /*4cc0*/  LDSM.16.MT88.4 R24, [R228+0x2900] ;  /* 0x00290000e418783b */ /* 0x000e6c0000004200 */
[----:B----4-:R-:W-:Y:S01]  /*4cd0*/  F2FP.PACK_AB R8, R103, R102 ;  /* 0x000000666708723e */ /* 0x010fe200000000ff */
[----:B---3--:R-:W-:-:S04]  /*4ce0*/  FFMA.FTZ R3, R178, c[0x0][0x2d0], -R6 ;  /* 0x0000b400b2037a23 */ /* 0x008fc80000010806 */
[----:B------:R3:W4:Y:S02]  /*4cf0*/  MUFU.EX2 R100, R3 ;  /* 0x0000000300647308 */ /* 0x0007240000000800 */
[----:B---3--:R-:W-:Y:S01]  /*4d00*/  FFMA.FTZ R3, R179, c[0x0][0x2d0], -R5 ;  /* 0x0000b400b3037a23 */ /* 0x008fe20000010805 */
[----:B----4-:R-:W-:-:S05]  /*4d10*/  F2FP.PACK_AB R10, R100, R101 ;  /* 0x00000065640a723e */ /* 0x010fca00000000ff */
[----:B------:R3:W-:Y:S02]  /*4d20*/  MUFU.EX2 R99, R3 ;  /* 0x0000000300637308 */ /* 0x0007e40000000800 */
[----:B---3--:R-:W-:-:S06]  /*4d30*/  FFMA.FTZ R3, R181, c[0x0][0x2d0], -R5 ;  /* 0x0000b400b5037a23 */ /* 0x008fcc0000010805 */
        /* <DEDUP_REMOVED lines=9> */
[C---:B--2---:R-:W-:Y:S08]  /*4dd0*/  HMMA.16816.F32 R144, R8.reuse, R18, R88 ;  /* 0x000000120890723c */ /* 0x044ff00000001858 */
[----:B------:R-:W-:Y:S01]  /*4de0*/  HMMA.16816.F32 R136, R8, R16, R136 ;  /* 0x000000100888723c */ /* 0x000fe20000001888 */
[----:B---3--:R-:W-:-:S02]  /*4df0*/  FFMA.FTZ R3, R183, c[0x0][0x2d0], -R0 ;  /* 0x0000b400b7037a23 */ /* 0x008fc40000010800 */
[----:B------:R-:W-:Y:S01]  /*4e00*/  FFMA.FTZ R4, R4, c[0x0][0x2d0], -R7 ;  /* 0x0000b40004047a23 */ /* 0x000fe20000010807 */
[----:B------:R-:W-:Y:S01]  /*4e10*/  LDSM.16.MT88.4 R180, [R229+0x3100] ;  /* 0x00310000e5b4783b */ /* 0x000fe20000004200 */
[----:B------:R2:W3:Y:S03]  /*4e20*/  MUFU.EX2 R94, R3 ;  /* 0x00000003005e7308 */ /* 0x0004e60000000800 */
[C---:B-1----:R-:W-:Y:S08]  /*4e30*/  HMMA.16816.F32 R156, R8.reuse, R12, R156 ;  /* 0x0000000c089c723c */ /* 0x042ff0000000189c */
[----:B------:R-:W-:Y:S01]  /*4e40*/  HMMA.16816.F32 R160, R8, R14, R160 ;  /* 0x0000000e08a0723c */ /* 0x000fe200000018a0 */
[----:B--2---:R-:W-:-:S07]  /*4e50*/  FFMA.FTZ R3, R185, c[0x0][0x2d0], -R0 ;  /* 0x0000b400b9037a23 */ /* 0x004fce0000010800 */
[C---:B------:R-:W-:Y:S01]  /*4e60*/  HMMA.16816.F32 R172, R8.reuse, R20, R172 ;  /* 0x0000001408ac723c */ /* 0x040fe200000018ac */
[----:B------:R1:W-:Y:S07]  /*4e70*/  MUFU.EX2 R93, R3 ;  /* 0x00000003005d7308 */ /* 0x0003ee0000000800 */
[C---:B------:R-:W-:Y:S08]  /*4e80*/  HMMA.16816.F32 R84, R8.reuse, R22, R84 ;  /* 0x000000160854723c */ /* 0x040ff00000001854 */
[----:B------:R-:W-:Y:S01]  /*4e90*/  HMMA.16816.F32 R80, R8, R28, R80 ;  /* 0x0000001c0850723c */ /* 0x000fe20000001850 */
[----:B-1----:R-:W-:-:S04]  /*4ea0*/  FFMA.FTZ R3, R186, c[0x0][0x2d0], -R0 ;  /* 0x0000b400ba037a23 */ /* 0x002fc80000010800 */
[----:B------:R1:W2:Y:S03]  /*4eb0*/  MUFU.EX2 R92, R3 ;  /* 0x00000003005c7308 */ /* 0x0002a60000000800 */
[----:B------:R-:W-:Y:S07]  /*4ec0*/  HMMA.16816.F32 R68, R8, R30, R68 ;  /* 0x0000001e0844723c */ /* 0x000fee0000001844 */
[----:B------:R-:W-:-:S02]  /*4ed0*/  F2FP.PACK_AB R8, R110, R111 ;  /* 0x0000006f6e08723e */ /* 0x000fc400000000ff */
[----:B---3--:R-:W-:Y:S02]  /*4ee0*/  F2FP.PACK_AB R9, R94, R95 ;  /* 0x0000005f5e09723e */ /* 0x008fe400000000ff */
[----:B------:R-:W-:Y:S01]  /*4ef0*/  F2FP.PACK_AB R10, R108, R109 ;  /* 0x0000006d6c0a723e */ /* 0x000fe200000000ff */
[----:B-1----:R-:W-:Y:S01]  /*4f00*/  FFMA.FTZ R3, R187, c[0x0][0x2d0], -R6 ;  /* 0x0000b400bb037a23 */ /* 0x002fe20000010806 */
[----:B--2---:R-:W-:-:S03]  /*4f10*/  F2FP.PACK_AB R11, R92, R93 ;  /* 0x0000005d5c0b723e */ /* 0x004fc600000000ff */
[----:B------:R1:W-:Y:S04]  /*4f20*/  MUFU.EX2 R91, R3 ;  /* 0x00000003005b7308 */ /* 0x0003e80000000800 */
[C---:B------:R-:W-:Y:S08]  /*4f30*/  HMMA.16816.F32 R64, R8.reuse, R16, R64 ;  /* 0x000000100840723c */ /* 0x040ff00000001840 */
[----:B------:R-:W-:Y:S01]  /*4f40*/  HMMA.16816.F32 R60, R8, R18, R60 ;  /* 0x00000012083c723c */ /* 0x000fe2000000183c */
[----:B------:R-:W-:Y:S01]  /*4f50*/  LDSM.16.MT88.4 R16, [R229+0x2900] ;  /* 0x00290000e510783b */ /* 0x000fe20000004200 */
[----:B-1----:R-:W-:-:S04]  /*4f60*/  FFMA.FTZ R3, R207, c[0x0][0x2d0], -R6 ;  /* 0x0000b400cf037a23 */ /* 0x002fc80000010806 */
[----:B------:R1:W2:Y:S02]  /*4f70*/  MUFU.EX2 R90, R3 ;  /* 0x00000003005a7308 */ /* 0x0002a40000000800 */
[C---:B------:R-:W-:Y:S08]  /*4f80*/  HMMA.16816.F32 R52, R8.reuse, R12, R52 ;  /* 0x0000000c0834723c */ /* 0x040ff00000001834 */
[----:B------:R-:W-:Y:S01]  /*4f90*/  HMMA.16816.F32 R48, R8, R14, R48 ;  /* 0x0000000e0830723c */ /* 0x000fe20000001830 */
[----:B------:R-:W-:Y:S01]  /*4fa0*/  LDSM.16.MT88.4 R12, [R230+0x2900] ;  /* 0x00290000e60c783b */ /* 0x000fe20000004200 */
[----:B-1----:R-:W-:-:S06]  /*4fb0*/  FFMA.FTZ R3, R206, c[0x0][0x2d0], -R6 ;  /* 0x0000b400ce037a23 */ /* 0x002fcc0000010806 */
[C---:B------:R-:W-:Y:S01]  /*4fc0*/  HMMA.16816.F32 R32, R8.reuse, R20, R32 ;  /* 0x000000140820723c */ /* 0x040fe20000001820 */
[----:B------:R1:W-:Y:S07]  /*4fd0*/  MUFU.EX2 R89, R3 ;  /* 0x0000000300597308 */ /* 0x0003ee0000000800 */
[C---:B------:R-:W-:Y:S01]  /*4fe0*/  HMMA.16816.F32 R36, R8.reuse, R22, R36 ;  /* 0x000000160824723c */ /* 0x040fe20000001824 */
[----:B------:R-:W3:Y:S07]  /*4ff0*/  LDSM.16.MT88.4 R20, [R231+0x2900] ;  /* 0x00290000e714783b */ /* 0x000eee0000004200 */
[----:B------:R-:W-:Y:S01]  /*5000*/  HMMA.16816.F32 R40, R8, R30, R40 ;  /* 0x0000001e0828723c */ /* 0x000fe20000001828 */
[----:B-1----:R-:W-:-:S04]  /*5010*/  FFMA.FTZ R3, R208, c[0x0][0x2d0], -R6 ;  /* 0x0000b400d0037a23 */ /* 0x002fc80000010806 */
[----:B------:R1:W-:Y:S03]  /*5020*/  MUFU.EX2 R88, R3 ;  /* 0x0000000300587308 */ /* 0x0003e60000000800 */
[----:B------:R-:W-:Y:S01]  /*5030*/  HMMA.16816.F32 R44, R8, R28, R44 ;  /* 0x0000001c082c723c */ /* 0x000fe2000000182c */
[----:B-1----:R-:W-:-:S04]  /*5040*/  FFMA.FTZ R3, R217, c[0x0][0x2d0], -R5 ;  /* 0x0000b400d9037a23 */ /* 0x002fc80000010805 */
[----:B------:R1:W-:Y:S02]  /*5050*/  MUFU.EX2 R79, R3 ;  /* 0x00000003004f7308 */ /* 0x0003e40000000800 */
[----:B-1----:R-:W-:-:S06]  /*5060*/  FFMA.FTZ R3, R220, c[0x0][0x2d0], -R5 ;  /* 0x0000b400dc037a23 */ /* 0x002fcc0000010805 */
[----:B------:R1:W4:Y:S02]  /*5070*/  MUFU.EX2 R78, R3 ;  /* 0x00000003004e7308 */ /* 0x0003240000000800 */
[----:B-1----:R-:W-:-:S06]  /*5080*/  FFMA.FTZ R3, R218, c[0x0][0x2d0], -R5 ;  /* 0x0000b400da037a23 */ /* 0x002fcc0000010805 */
[----:B------:R1:W-:Y:S02]  /*5090*/  MUFU.EX2 R75, R3 ;  /* 0x00000003004b7308 */ /* 0x0003e40000000800 */
[----:B-1----:R-:W-:-:S06]  /*50a0*/  FFMA.FTZ R3, R221, c[0x0][0x2d0], -R5 ;  /* 0x0000b400dd037a23 */ /* 0x002fcc0000010805 */
[----:B------:R1:W1:Y:S02]  /*50b0*/  MUFU.EX2 R77, R3 ;  /* 0x00000003004d7308 */ /* 0x0002640000000800 */
[----:B-1----:R-:W-:Y:S02]  /*50c0*/  FFMA.FTZ R3, R113, c[0x0][0x2d0], -R7 ;  /* 0x0000b40071037a23 */ /* 0x002fe40000010807 */
[----:B------:R-:W-:Y:S01]  /*50d0*/  IMAD.MOV.U32 R113, RZ, RZ, R114 ;  /* 0x000000ffff717224 */ /* 0x000fe200078e0072 */
[----:B------:R-:W-:Y:S01]  /*50e0*/  MOV R114, R115 ;  /* 0x0000007300727202 */ /* 0x000fe20000000f00 */
[----:B------:R-:W-:Y:S02]  /*50f0*/  IMAD.MOV.U32 R115, RZ, RZ, R167 ;  /* 0x000000ffff737224 */ /* 0x000fe400078e00a7 */
[----:B------:R-:W-:Y:S01]  /*5100*/  IMAD.MOV.U32 R167, RZ, RZ, R149 ;  /* 0x000000ffffa77224 */ /* 0x000fe200078e0095 */
[----:B------:R1:W-:Y:S01]  /*5110*/  MUFU.EX2 R74, R3 ;  /* 0x00000003004a7308 */ /* 0x0003e20000000800 */
[----:B------:R-:W-:Y:S01]  /*5120*/  IMAD.MOV.U32 R149, RZ, RZ, R150 ;  /* 0x000000ffff957224 */ /* 0x000fe200078e0096 */
[----:B------:R-:W-:Y:S01]  /*5130*/  MOV R150, R148 ;  /* 0x0000009400967202 */ /* 0x000fe20000000f00 */
[----:B------:R-:W-:-:S02]  /*5140*/  IMAD.MOV.U32 R148, RZ, RZ, R153 ;  /* 0x000000ffff947224 */ /* 0x000fc400078e0099 */
[----:B------:R-:W-:Y:S02]  /*5150*/  IMAD.MOV.U32 R153, RZ, RZ, R127 ;  /* 0x000000ffff997224 */ /* 0x000fe400078e007f */
[----:B------:R-:W-:Y:S01]  /*5160*/  IMAD.MOV.U32 R127, RZ, RZ, R126 ;  /* 0x000000ffff7f7224 */ /* 0x000fe200078e007e */
[----:B--2---:R-:W-:Y:S02]  /*5170*/  F2FP.PACK_AB R8, R90, R91 ;  /* 0x0000005b5a08723e */ /* 0x004fe400000000ff */
[----:B----4-:R-:W-:Y:S02]  /*5180*/  F2FP.PACK_AB R9, R78, R79 ;  /* 0x0000004f4e09723e */ /* 0x010fe400000000ff */
[----:B------:R-:W-:Y:S02]  /*5190*/  F2FP.PACK_AB R10, R88, R89 ;  /* 0x00000059580a723e */ /* 0x000fe400000000ff */
[----:B------:R-:W-:Y:S01]  /*51a0*/  F2FP.PACK_AB R11, R77, R75 ;  /* 0x0000004b4d0b723e */ /* 0x000fe200000000ff */
[----:B-1----:R-:W-:Y:S01]  /*51b0*/  FFMA.FTZ R3, R113, c[0x0][0x2d0], -R7 ;  /* 0x0000b40071037a23 */ /* 0x002fe20000010807 */
[----:B------:R-:W-:Y:S01]  /*51c0*/  MOV R126, R125 ;  /* 0x0000007d007e7202 */ /* 0x000fe20000000f00 */
[----:B------:R-:W-:-:S02]  /*51d0*/  IMAD.MOV.U32 R113, RZ, RZ, R114 ;  /* 0x000000ffff717224 */ /* 0x000fc400078e0072 */
[----:B------:R-:W-:Y:S01]  /*51e0*/  IMAD.MOV.U32 R114, RZ, RZ, R115 ;  /* 0x000000ffff727224 */ /* 0x000fe200078e0073 */
[----:B------:R-:W-:Y:S01]  /*51f0*/  MOV R115, R167 ;  /* 0x000000a700737202 */ /* 0x000fe20000000f00 */
[----:B------:R-:W-:Y:S01]  /*5200*/  IMAD.MOV.U32 R167, RZ, RZ, R149 ;  /* 0x000000ffffa77224 */ /* 0x000fe200078e0095 */
[----:B------:R1:W2:Y:S01]  /*5210*/  MUFU.EX2 R73, R3 ;  /* 0x0000000300497308 */ /* 0x0002a20000000800 */
[----:B------:R-:W-:Y:S02]  /*5220*/  IMAD.MOV.U32 R149, RZ, RZ, R150 ;  /* 0x000000ffff957224 */ /* 0x000fe400078e0096 */
[----:B------:R-:W-:Y:S01]  /*5230*/  IMAD.MOV.U32 R150, RZ, RZ, R148 ;  /* 0x000000ffff967224 */ /* 0x000fe200078e0094 */
[----:B------:R-:W-:Y:S01]  /*5240*/  MOV R148, R127 ;  /* 0x0000007f00947202 */ /* 0x000fe20000000f00 */
[----:B------:R-:W-:Y:S01]  /*5250*/  HMMA.16816.F32 R136, R8, R24, R136 ;  /* 0x000000180888723c */ /* 0x000fe20000001888 */
[----:B------:R-:W-:Y:S02]  /*5260*/  IMAD.MOV.U32 R125, RZ, RZ, R239 ;  /* 0x000000ffff7d7224 */ /* 0x000fe400078e00ef */
[----:B-1----:R-:W-:-:S05]  /*5270*/  FFMA.FTZ R3, R113, c[0x0][0x2d0], -R7 ;  /* 0x0000b40071037a23 */ /* 0x002fca0000010807 */
[C---:B------:R-:W-:Y:S01]  /*5280*/  HMMA.16816.F32 R144, R8.reuse, R26, R144 ;  /* 0x0000001a0890723c */ /* 0x040fe20000001890 */
[----:B------:R-:W-:Y:S01]  /*5290*/  IMAD.MOV.U32 R113, RZ, RZ, R114 ;  /* 0x000000ffff717224 */ /* 0x000fe200078e0072 */
[----:B------:R1:W5:Y:S01]  /*52a0*/  LDL.LU R239, [R1+0x3c] ;  /* 0x00003c0001ef7983 */ /* 0x0003620000300800 */
[----:B------:R-:W-:Y:S02]  /*52b0*/  IMAD.MOV.U32 R114, RZ, RZ, R115 ;  /* 0x000000ffff727224 */ /* 0x000fe400078e0073 */
[----:B------:R-:W-:Y:S01]  /*52c0*/  IMAD.MOV.U32 R115, RZ, RZ, R167 ;  /* 0x000000ffff737224 */ /* 0x000fe200078e00a7 */
[----:B------:R-:W-:Y:S01]  /*52d0*/  MOV R167, R149 ;  /* 0x0000009500a77202 */ /* 0x000fe20000000f00 */
[----:B------:R-:W-:Y:S01]  /*52e0*/  IMAD.MOV.U32 R149, RZ, RZ, R150 ;  /* 0x000000ffff957224 */ /* 0x000fe200078e0096 */
[----:B------:R4:W-:Y:S01]  /*52f0*/  MUFU.EX2 R72, R3 ;  /* 0x0000000300487308 */ /* 0x0009e20000000800 */
[----:B------:R-:W-:Y:S02]  /*5300*/  IMAD.MOV.U32 R150, RZ, RZ, R148 ;  /* 0x000000ffff967224 */ /* 0x000fe400078e0094 */
[----:B------:R-:W-:Y:S01]  /*5310*/  IMAD.MOV.U32 R148, RZ, RZ, R166 ;  /* 0x000000ffff947224 */ /* 0x000fe200078e00a6 */
[----:B------:R-:W-:Y:S01]  /*5320*/  MOV R166, R140 ;  /* 0x0000008c00a67202 */ /* 0x000fe20000000f00 */
[----:B------:R-:W-:Y:S01]  /*5330*/  IMAD.MOV.U32 R140, RZ, RZ, R141 ;  /* 0x000000ffff8c7224 */ /* 0x000fe200078e008d */
[----:B---3--:R-:W-:Y:S01]  /*5340*/  HMMA.16816.F32 R156, R8, R20, R156 ;  /* 0x00000014089c723c */ /* 0x008fe2000000189c */
[----:B------:R-:W-:-:S02]  /*5350*/  IMAD.MOV.U32 R127, RZ, RZ, R126 ;  /* 0x000000ffff7f7224 */ /* 0x000fc400078e007e */
[----:B----4-:R-:W-:Y:S02]  /*5360*/  FFMA.FTZ R3, R113, c[0x0][0x2d0], -R7 ;  /* 0x0000b40071037a23 */ /* 0x010fe40000010807 */
[----:B------:R-:W-:Y:S01]  /*5370*/  IMAD.MOV.U32 R113, RZ, RZ, R114 ;  /* 0x000000ffff717224 */ /* 0x000fe200078e0072 */
[----:B------:R-:W-:Y:S01]  /*5380*/  MOV R114, R115 ;  /* 0x0000007300727202 */ /* 0x000fe20000000f00 */
[----:B------:R-:W-:Y:S01]  /*5390*/  IMAD.MOV.U32 R115, RZ, RZ, R167 ;  /* 0x000000ffff737224 */ /* 0x000fe200078e00a7 */
[----:B------:R3:W-:Y:S01]  /*53a0*/  MUFU.EX2 R59, R3 ;  /* 0x00000003003b7308 */ /* 0x0007e20000000800 */
[----:B------:R-:W-:Y:S02]  /*53b0*/  IMAD.MOV.U32 R167, RZ, RZ, R149 ;  /* 0x000000ffffa77224 */ /* 0x000fe400078e0095 */
[----:B------:R-:W-:Y:S01]  /*53c0*/  IMAD.MOV.U32 R149, RZ, RZ, R150 ;  /* 0x000000ffff957224 */ /* 0x000fe200078e0096 */
[----:B------:R-:W-:Y:S01]  /*53d0*/  MOV R150, R148 ;  /* 0x0000009400967202 */ /* 0x000fe20000000f00 */
[----:B------:R-:W-:-:S02]  /*53e0*/  IMAD.MOV.U32 R148, RZ, RZ, R166 ;  /* 0x000000ffff947224 */ /* 0x000fc400078e00a6 */
[----:B------:R-:W-:Y:S01]  /*53f0*/  IMAD.MOV.U32 R141, RZ, RZ, R237 ;  /* 0x000000ffff8d7224 */ /* 0x000fe200078e00ed */
[----:B------:R-:W-:Y:S01]  /*5400*/  HMMA.16816.F32 R160, R8, R22, R160 ;  /* 0x0000001608a0723c */ /* 0x000fe200000018a0 */
[----:B------:R-:W-:Y:S02]  /*5410*/  IMAD.MOV.U32 R126, RZ, RZ, R125 ;  /* 0x000000ffff7e7224 */ /* 0x000fe400078e007d */
[----:B---3--:R-:W-:Y:S02]  /*5420*/  FFMA.FTZ R3, R113, c[0x0][0x2d0], -R0 ;  /* 0x0000b40071037a23 */ /* 0x008fe40000010800 */
[----:B------:R-:W-:Y:S02]  /*5430*/  IMAD.MOV.U32 R113, RZ, RZ, R114 ;  /* 0x000000ffff717224 */ /* 0x000fe400078e0072 */
[----:B------:R-:W-:Y:S01]  /*5440*/  IMAD.MOV.U32 R114, RZ, RZ, R115 ;  /* 0x000000ffff727224 */ /* 0x000fe200078e0073 */
[----:B------:R3:W-:Y:S01]  /*5450*/  MUFU.EX2 R58, R3 ;  /* 0x00000003003a7308 */ /* 0x0007e20000000800 */
[----:B------:R-:W-:Y:S01]  /*5460*/  IMAD.MOV.U32 R115, RZ, RZ, R167 ;  /* 0x000000ffff737224 */ /* 0x000fe200078e00a7 */
[----:B------:R-:W-:Y:S01]  /*5470*/  MOV R167, R149 ;  /* 0x0000009500a77202 */ /* 0x000fe20000000f00 */
[----:B------:R-:W-:-:S02]  /*5480*/  IMAD.MOV.U32 R149, RZ, RZ, R150 ;  /* 0x000000ffff957224 */ /* 0x000fc400078e0096 */
[----:B------:R-:W-:Y:S02]  /*5490*/  IMAD.MOV.U32 R150, RZ, RZ, R148 ;  /* 0x000000ffff967224 */ /* 0x000fe400078e0094 */
[----:B------:R-:W-:Y:S02]  /*54a0*/  IMAD.MOV.U32 R166, RZ, RZ, R141 ;  /* 0x000000ffffa67224 */ /* 0x000fe400078e008d */
[----:B------:R-:W-:Y:S01]  /*54b0*/  IMAD.MOV.U32 R141, RZ, RZ, R121 ;  /* 0x000000ffff8d7224 */ /* 0x000fe200078e0079 */
[----:B------:R-:W-:Y:S01]  /*54c0*/  HMMA.16816.F32 R172, R8, R16, R172 ;  /* 0x0000001008ac723c */ /* 0x000fe200000018ac */
[----:B------:R-:W-:Y:S02]  /*54d0*/  IMAD.MOV.U32 R125, RZ, RZ, R124 ;  /* 0x000000ffff7d7224 */ /* 0x000fe400078e007c */
[----:B---3--:R-:W-:Y:S02]  /*54e0*/  FFMA.FTZ R3, R113, c[0x0][0x2d0], -R0 ;  /* 0x0000b40071037a23 */ /* 0x008fe40000010800 */
[----:B------:R-:W-:-:S03]  /*54f0*/  IMAD.MOV.U32 R148, RZ, RZ, R166 ;  /* 0x000000ffff947224 */ /* 0x000fc600078e00a6 */
[----:B------:R-:W-:Y:S01]  /*5500*/  HMMA.16816.F32 R176, R8, R18, R84 ;  /* 0x0000001208b0723c */ /* 0x000fe20000001854 */
[----:B------:R-:W-:-:S07]  /*5510*/  IMAD.MOV.U32 R113, RZ, RZ, R114 ;  /* 0x000000ffff717224 */ /* 0x000fce00078e0072 */
[C---:B------:R-:W-:Y:S01]  /*5520*/  HMMA.16816.F32 R80, R8.reuse, R12, R80 ;  /* 0x0000000c0850723c */ /* 0x040fe20000001850 */
[----:B------:R-:W-:Y:S01]  /*5530*/  IMAD.MOV.U32 R114, RZ, RZ, R115 ;  /* 0x000000ffff727224 */ /* 0x000fe200078e0073 */
[----:B------:R-:W-:Y:S01]  /*5540*/  MOV R115, R167 ;  /* 0x000000a700737202 */ /* 0x000fe20000000f00 */
[----:B------:R-:W-:Y:S01]  /*5550*/  IMAD.MOV.U32 R167, RZ, RZ, R149 ;  /* 0x000000ffffa77224 */ /* 0x000fe200078e0095 */
[----:B------:R3:W4:Y:S01]  /*5560*/  MUFU.EX2 R57, R3 ;  /* 0x0000000300397308 */ /* 0x0007220000000800 */
[----:B------:R-:W-:Y:S01]  /*5570*/  IMAD.MOV.U32 R149, RZ, RZ, R150 ;  /* 0x000000ffff957224 */ /* 0x000fe200078e0096 */
[----:B------:R-:W-:Y:S01]  /*5580*/  MOV R166, R141 ;  /* 0x0000008d00a67202 */ /* 0x000fe20000000f00 */
[----:B------:R-:W-:Y:S01]  /*5590*/  IMAD.MOV.U32 R150, RZ, RZ, R148 ;  /* 0x000000ffff967224 */ /* 0x000fe200078e0094 */
[----:B------:R-:W-:Y:S01]  /*55a0*/  HMMA.16816.F32 R68, R8, R14, R68 ;  /* 0x0000000e0844723c */ /* 0x000fe20000001844 */
[----:B------:R-:W-:Y:S02]  /*55b0*/  MOV R121, R236 ;  /* 0x000000ec00797202 */ /* 0x000fe40000000f00 */
[----:B------:R-:W-:Y:S01]  /*55c0*/  MOV R124, R238 ;  /* 0x000000ee007c7202 */ /* 0x000fe20000000f00 */
[----:B---3--:R-:W-:Y:S01]  /*55d0*/  FFMA.FTZ R3, R113, c[0x0][0x2d0], -R0 ;  /* 0x0000b40071037a23 */ /* 0x008fe20000010800 */
[----:B------:R-:W-:Y:S01]  /*55e0*/  MOV R148, R166 ;  /* 0x000000a600947202 */ /* 0x000fe20000000f00 */
[----:B------:R-:W-:Y:S01]  /*55f0*/  IMAD.MOV.U32 R113, RZ, RZ, R114 ;  /* 0x000000ffff717224 */ /* 0x000fe200078e0072 */
[----:B--2---:R-:W-:Y:S01]  /*5600*/  F2FP.PACK_AB R8, R73, R74 ;  /* 0x0000004a4908723e */ /* 0x004fe200000000ff */
[----:B------:R-:W-:Y:S01]  /*5610*/  IMAD.MOV.U32 R114, RZ, RZ, R115 ;  /* 0x000000ffff727224 */ /* 0x000fe200078e0073 */
[----:B------:R-:W-:Y:S01]  /*5620*/  MOV R115, R167 ;  /* 0x000000a700737202 */ /* 0x000fe20000000f00 */
[----:B------:R2:W-:Y:S01]  /*5630*/  MUFU.EX2 R56, R3 ;  /* 0x0000000300387308 */ /* 0x0005e20000000800 */
[----:B------:R-:W-:Y:S01]  /*5640*/  IMAD.MOV.U32 R167, RZ, RZ, R149 ;  /* 0x000000ffffa77224 */ /* 0x000fe200078e0095 */
[----:B----4-:R-:W-:Y:S01]  /*5650*/  F2FP.PACK_AB R9, R57, R58 ;  /* 0x0000003a3909723e */ /* 0x010fe200000000ff */
[----:B------:R-:W-:Y:S01]  /*5660*/  IMAD.MOV.U32 R149, RZ, RZ, R150 ;  /* 0x000000ffff957224 */ /* 0x000fe200078e0096 */
[----:B------:R-:W-:Y:S01]  /*5670*/  F2FP.PACK_AB R10, R59, R72 ;  /* 0x000000483b0a723e */ /* 0x000fe200000000ff */
[----:B------:R-:W-:Y:S01]  /*5680*/  IMAD.MOV.U32 R166, RZ, RZ, R234 ;  /* 0x000000ffffa67224 */ /* 0x000fe200078e00ea */
[----:B------:R1:W5:Y:S01]  /*5690*/  LDL.LU R238, [R1+0x38] ;  /* 0x0000380001ee7983 */ /* 0x0003620000300800 */
[----:B--2---:R-:W-:Y:S01]  /*56a0*/  FFMA.FTZ R3, R113, c[0x0][0x2d0], -R0 ;  /* 0x0000b40071037a23 */ /* 0x004fe20000010800 */
[----:B------:R-:W-:Y:S01]  /*56b0*/  MOV R113, R114 ;  /* 0x0000007200717202 */ /* 0x000fe20000000f00 */
[----:B------:R-:W-:Y:S01]  /*56c0*/  IMAD.MOV.U32 R114, RZ, RZ, R115 ;  /* 0x000000ffff727224 */ /* 0x000fe200078e0073 */
[----:B------:R1:W5:Y:S01]  /*56d0*/  LDL.LU R237, [R1+0x34] ;  /* 0x0000340001ed7983 */ /* 0x0003620000300800 */
[----:B------:R2:W3:Y:S01]  /*56e0*/  MUFU.EX2 R31, R3 ;  /* 0x00000003001f7308 */ /* 0x0004e20000000800 */
[----:B------:R-:W-:-:S02]  /*56f0*/  IMAD.MOV.U32 R115, RZ, RZ, R167 ;  /* 0x000000ffff737224 */ /* 0x000fc400078e00a7 */
[----:B------:R-:W-:Y:S01]  /*5700*/  IMAD.MOV.U32 R167, RZ, RZ, R149 ;  /* 0x000000ffffa77224 */ /* 0x000fe200078e0095 */
[----:B------:R1:W5:Y:S01]  /*5710*/  LDL.LU R236, [R1+0x30] ;  /* 0x0000300001ec7983 */ /* 0x0003620000300800 */
[----:B------:R-:W-:Y:S01]  /*5720*/  IMAD.MOV.U32 R150, RZ, RZ, R148 ;  /* 0x000000ffff967224 */ /* 0x000fe200078e0094 */
[----:B------:R-:W-:Y:S01]  /*5730*/  MOV R148, R166 ;  /* 0x000000a600947202 */ /* 0x000fe20000000f00 */
[----:B------:R-:W-:Y:S02]  /*5740*/  IMAD.MOV.U32 R141, RZ, RZ, R235 ;  /* 0x000000ffff8d7224 */ /* 0x000fe400078e00eb */
[----:B--2---:R-:W-:Y:S01]  /*5750*/  FFMA.FTZ R3, R113, c[0x0][0x2d0], -R6 ;  /* 0x0000b40071037a23 */ /* 0x004fe20000010806 */
[----:B------:R-:W-:Y:S01]  /*5760*/  MOV R149, R150 ;  /* 0x0000009600957202 */ /* 0x000fe20000000f00 */
[----:B------:R-:W-:Y:S01]  /*5770*/  IMAD.MOV.U32 R113, RZ, RZ, R114 ;  /* 0x000000ffff717224 */ /* 0x000fe200078e0072 */
[----:B------:R-:W-:Y:S01]  /*5780*/  MOV R114, R115 ;  /* 0x0000007300727202 */ /* 0x000fe20000000f00 */
[----:B------:R2:W-:Y:S01]  /*5790*/  MUFU.EX2 R29, R3 ;  /* 0x00000003001d7308 */ /* 0x0005e20000000800 */
[----:B------:R-:W-:Y:S01]  /*57a0*/  IMAD.MOV.U32 R115, RZ, RZ, R167 ;  /* 0x000000ffff737224 */ /* 0x000fe200078e00a7 */
[----:B---3--:R-:W-:Y:S01]  /*57b0*/  F2FP.PACK_AB R11, R31, R56 ;  /* 0x000000381f0b723e */ /* 0x008fe200000000ff */
[----:B------:R-:W-:Y:S01]  /*57c0*/  IMAD.MOV.U32 R166, RZ, RZ, R155 ;  /* 0x000000ffffa67224 */ /* 0x000fe200078e009b */
[----:B------:R1:W5:Y:S01]  /*57d0*/  LDL.LU R235, [R1+0x2c] ;  /* 0x00002c0001eb7983 */ /* 0x0003620000300800 */
[----:B------:R-:W-:-:S02]  /*57e0*/  IMAD.MOV.U32 R155, RZ, RZ, R120 ;  /* 0x000000ffff9b7224 */ /* 0x000fc400078e0078 */
[----:B------:R-:W-:Y:S01]  /*57f0*/  IMAD.MOV.U32 R150, RZ, RZ, R148 ;  /* 0x000000ffff967224 */ /* 0x000fe200078e0094 */
[----:B------:R1:W5:Y:S01]  /*5800*/  LDL.LU R234, [R1+0x28] ;  /* 0x0000280001ea7983 */ /* 0x0003620000300800 */
[----:B------:R-:W-:Y:S02]  /*5810*/  IMAD.MOV.U32 R167, RZ, RZ, R149 ;  /* 0x000000ffffa77224 */ /* 0x000fe400078e0095 */
[----:B--2---:R-:W-:Y:S02]  /*5820*/  FFMA.FTZ R3, R113, c[0x0][0x2d0], -R6 ;  /* 0x0000b40071037a23 */ /* 0x004fe40000010806 */
[----:B------:R-:W-:Y:S01]  /*5830*/  IMAD.MOV.U32 R113, RZ, RZ, R114 ;  /* 0x000000ffff717224 */ /* 0x000fe200078e0072 */
[----:B------:R-:W-:Y:S01]  /*5840*/  MOV R114, R115 ;  /* 0x0000007300727202 */ /* 0x000fe20000000f00 */
[----:B------:R2:W3:Y:S01]  /*5850*/  MUFU.EX2 R30, R3 ;  /* 0x00000003001e7308 */ /* 0x0004e20000000800 */
[----:B------:R-:W-:Y:S02]  /*5860*/  IMAD.MOV.U32 R148, RZ, RZ, R166 ;  /* 0x000000ffff947224 */ /* 0x000fe400078e00a6 */
[----:B------:R-:W-:Y:S01]  /*5870*/  IMAD.MOV.U32 R166, RZ, RZ, R155 ;  /* 0x000000ffffa67224 */ /* 0x000fe200078e009b */
[----:B------:R-:W-:Y:S01]  /*5880*/  MOV R155, R164 ;  /* 0x000000a4009b7202 */ /* 0x000fe20000000f00 */
[----:B------:R-:W-:-:S02]  /*5890*/  IMAD.MOV.U32 R164, RZ, RZ, R165 ;  /* 0x000000ffffa47224 */ /* 0x000fc400078e00a5 */
[----:B------:R-:W-:Y:S01]  /*58a0*/  IMAD.MOV.U32 R115, RZ, RZ, R167 ;  /* 0x000000ffff737224 */ /* 0x000fe200078e00a7 */
[C---:B------:R-:W-:Y:S01]  /*58b0*/  HMMA.16816.F32 R60, R8.reuse, R26, R60 ;  /* 0x0000001a083c723c */ /* 0x040fe2000000183c */
[----:B------:R-:W-:Y:S02]  /*58c0*/  IMAD.MOV.U32 R165, RZ, RZ, R232 ;  /* 0x000000ffffa57224 */ /* 0x000fe400078e00e8 */
[----:B------:R-:W-:Y:S02]  /*58d0*/  IMAD.MOV.U32 R120, RZ, RZ, R233 ;  /* 0x000000ffff787224 */ /* 0x000fe400078e00e9 */
[----:B------:R-:W-:Y:S02]  /*58e0*/  IMAD.MOV.U32 R149, RZ, RZ, R150 ;  /* 0x000000ffff957224 */ /* 0x000fe400078e0096 */
[----:B--2---:R-:W-:Y:S01]  /*58f0*/  FFMA.FTZ R3, R113, c[0x0][0x2d0], -R6 ;  /* 0x0000b40071037a23 */ /* 0x004fe20000010806 */
[----:B------:R-:W-:Y:S01]  /*5900*/  HMMA.16816.F32 R64, R8, R24, R64 ;  /* 0x000000180840723c */ /* 0x000fe20000001840 */
[----:B------:R1:W5:Y:S02]  /*5910*/  LDL.LU R233, [R1+0x24] ;  /* 0x0000240001e97983 */ /* 0x0003640000300800 */
[----:B------:R2:W-:Y:S01]  /*5920*/  MUFU.EX2 R28, R3 ;  /* 0x00000003001c7308 */ /* 0x0005e20000000800 */
[----:B------:R-:W-:Y:S01]  /*5930*/  MOV R150, R148 ;  /* 0x0000009400967202 */ /* 0x000fe20000000f00 */
[----:B------:R-:W-:Y:S01]  /*5940*/  IMAD.MOV.U32 R148, RZ, RZ, R166 ;  /* 0x000000ffff947224 */ /* 0x000fe200078e00a6 */
[----:B------:R1:W5:Y:S01]  /*5950*/  LDL.LU R232, [R1+0x20] ;  /* 0x0000200001e87983 */ /* 0x0003620000300800 */
[----:B------:R-:W-:-:S02]  /*5960*/  IMAD.MOV.U32 R166, RZ, RZ, R155 ;  /* 0x000000ffffa67224 */ /* 0x000fc400078e009b */
[----:B------:R-:W-:Y:S01]  /*5970*/  IMAD.MOV.U32 R155, RZ, RZ, R164 ;  /* 0x000000ffff9b7224 */ /* 0x000fe200078e00a4 */
[----:B------:R-:W-:Y:S01]  /*5980*/  MOV R164, R165 ;  /* 0x000000a500a47202 */ /* 0x000fe20000000f00 */
[----:B------:R-:W-:Y:S02]  /*5990*/  IMAD.MOV.U32 R167, RZ, RZ, R149 ;  /* 0x000000ffffa77224 */ /* 0x000fe400078e0095 */
[----:B------:R-:W-:Y:S02]  /*59a0*/  IMAD.MOV.U32 R165, RZ, RZ, R153 ;  /* 0x000000ffffa57224 */ /* 0x000fe400078e0099 */
[----:B--2---:R-:W-:Y:S02]  /*59b0*/  FFMA.FTZ R3, R114, c[0x0][0x2d0], -R6 ;  /* 0x0000b40072037a23 */ /* 0x004fe40000010806 */
[----:B------:R-:W-:Y:S02]  /*59c0*/  IMAD.MOV.U32 R149, RZ, RZ, R150 ;  /* 0x000000ffff957224 */ /* 0x000fe400078e0096 */
[----:B------:R2:W-:Y:S01]  /*59d0*/  MUFU.EX2 R26, R3 ;  /* 0x00000003001a7308 */ /* 0x0005e20000000800 */
[----:B------:R-:W-:Y:S01]  /*59e0*/  MOV R150, R148 ;  /* 0x0000009400967202 */ /* 0x000fe20000000f00 */
[----:B------:R-:W-:-:S02]  /*59f0*/  IMAD.MOV.U32 R153, RZ, RZ, R135 ;  /* 0x000000ffff997224 */ /* 0x000fc400078e0087 */
[----:B------:R-:W-:Y:S01]  /*5a00*/  IMAD.MOV.U32 R148, RZ, RZ, R166 ;  /* 0x000000ffff947224 */ /* 0x000fe200078e00a6 */
[----:B------:R-:W-:Y:S01]  /*5a10*/  HMMA.16816.F32 R48, R8, R22, R48 ;  /* 0x000000160830723c */ /* 0x000fe20000001830 */
[----:B------:R-:W-:Y:S01]  /*5a20*/  IMAD.MOV.U32 R166, RZ, RZ, R155 ;  /* 0x000000ffffa67224 */ /* 0x000fe200078e009b */
[----:B------:R1:W5:Y:S01]  /*5a30*/  LDL.LU R135, [R1+0x1c] ;  /* 0x00001c0001877983 */ /* 0x0003620000300800 */
[----:B------:R-:W-:Y:S01]  /*5a40*/  IMAD.MOV.U32 R155, RZ, RZ, R164 ;  /* 0x000000ffff9b7224 */ /* 0x000fe200078e00a4 */
[----:B------:R-:W-:Y:S01]  /*5a50*/  MOV R164, R165 ;  /* 0x000000a500a47202 */ /* 0x000fe20000000f00 */
[----:B------:R-:W-:Y:S02]  /*5a60*/  IMAD.MOV.U32 R165, RZ, RZ, R153 ;  /* 0x000000ffffa57224 */ /* 0x000fe400078e0099 */
[----:B--2---:R-:W-:Y:S02]  /*5a70*/  FFMA.FTZ R3, R115, c[0x0][0x2d0], -R5 ;  /* 0x0000b40073037a23 */ /* 0x004fe40000010805 */
[----:B------:R-:W-:-:S02]  /*5a80*/  IMAD.MOV.U32 R170, RZ, RZ, R167 ;  /* 0x000000ffffaa7224 */ /* 0x000fc400078e00a7 */
[----:B------:R2:W-:Y:S01]  /*5a90*/  MUFU.EX2 R25, R3 ;  /* 0x0000000300197308 */ /* 0x0005e20000000800 */
[----:B------:R-:W-:Y:S01]  /*5aa0*/  IMAD.MOV.U32 R114, RZ, RZ, R155 ;  /* 0x000000ffff727224 */ /* 0x000fe200078e009b */
[----:B------:R-:W-:Y:S01]  /*5ab0*/  MOV R155, R165 ;  /* 0x000000a5009b7202 */ /* 0x000fe20000000f00 */
[----:B------:R-:W-:Y:S02]  /*5ac0*/  IMAD.MOV.U32 R153, RZ, RZ, R154 ;  /* 0x000000ffff997224 */ /* 0x000fe400078e009a */
[----:B------:R-:W-:Y:S02]  /*5ad0*/  IMAD.MOV.U32 R169, RZ, RZ, R150 ;  /* 0x000000ffffa97224 */ /* 0x000fe400078e0096 */
[----:B------:R-:W-:Y:S01]  /*5ae0*/  IMAD.MOV.U32 R154, RZ, RZ, R152 ;  /* 0x000000ffff9a7224 */ /* 0x000fe200078e0098 */
[----:B------:R-:W-:Y:S01]  /*5af0*/  MOV R152, R76 ;  /* 0x0000004c00987202 */ /* 0x000fe20000000f00 */
[----:B--2---:R-:W-:Y:S01]  /*5b00*/  FFMA.FTZ R3, R219, c[0x0][0x2d0], -R5 ;  /* 0x0000b400db037a23 */ /* 0x004fe20000010805 */
[----:B------:R-:W-:Y:S01]  /*5b10*/  HMMA.16816.F32 R52, R8, R20, R52 ;  /* 0x000000140834723c */ /* 0x000fe20000001834 */
[----:B------:R-:W-:-:S02]  /*5b20*/  IMAD.MOV.U32 R113, RZ, RZ, R166 ;  /* 0x000000ffff717224 */ /* 0x000fc400078e00a6 */
[----:B------:R-:W-:Y:S01]  /*5b30*/  IMAD.MOV.U32 R168, RZ, RZ, R149 ;  /* 0x000000ffffa87224 */ /* 0x000fe200078e0095 */
[----:B------:R2:W4:Y:S01]  /*5b40*/  MUFU.EX2 R24, R3 ;  /* 0x0000000300187308 */ /* 0x0005220000000800 */
[----:B------:R-:W-:Y:S01]  /*5b50*/  IMAD.MOV.U32 R115, RZ, RZ, R164 ;  /* 0x000000ffff737224 */ /* 0x000fe200078e00a4 */
[----:B------:R-:W-:Y:S01]  /*5b60*/  MOV R112, R148 ;  /* 0x0000009400707202 */ /* 0x000fe20000000f00 */
[----:B------:R-:W-:Y:S01]  /*5b70*/  IMAD.MOV.U32 R207, RZ, RZ, R155 ;  /* 0x000000ffffcf7224 */ /* 0x000fe200078e009b */
[C---:B------:R-:W-:Y:S01]  /*5b80*/  HMMA.16816.F32 R44, R8.reuse, R12, R44 ;  /* 0x0000000c082c723c */ /* 0x040fe2000000182c */
[----:B------:R-:W-:Y:S01]  /*5b90*/  IMAD.MOV.U32 R208, RZ, RZ, R154 ;  /* 0x000000ffffd07224 */ /* 0x000fe200078e009a */
[----:B------:R-:W-:Y:S01]  /*5ba0*/  MOV R154, R152 ;  /* 0x00000098009a7202 */ /* 0x000fe20000000f00 */
[--C-:B------:R-:W-:Y:S01]  /*5bb0*/  FFMA.FTZ R6, R114, c[0x0][0x2d0], -R0.reuse ;  /* 0x0000b40072067a23 */ /* 0x100fe20000010800 */
[----:B------:R1:W-:Y:S01]  /*5bc0*/  MUFU.EX2 R21, R4 ;  /* 0x0000000400157308 */ /* 0x0003e20000000800 */
[----:B------:R-:W-:Y:S01]  /*5bd0*/  IMAD.MOV.U32 R206, RZ, RZ, R153 ;  /* 0x000000ffffce7224 */ /* 0x000fe200078e0099 */
[----:B------:R-:W4:Y:S02]  /*5be0*/  LDSM.16.MT88.4 R148, [R228+0x3100] ;  /* 0x00310000e494783b */ /* 0x000f240000004200 */
[C---:B------:R-:W-:Y:S02]  /*5bf0*/  HMMA.16816.F32 R40, R8.reuse, R14, R40 ;  /* 0x0000000e0828723c */ /* 0x040fe40000001828 */
[----:B------:R4:W5:Y:S01]  /*5c00*/  LDL.LU R76, [R1+0x18] ;  /* 0x00001800014c7983 */ /* 0x0009620000300800 */
[----:B------:R-:W-:Y:S01]  /*5c10*/  FFMA.FTZ R12, R115, c[0x0][0x2d0], -R0 ;  /* 0x0000b400730c7a23 */ /* 0x000fe20000010800 */
[----:B------:R-:W-:Y:S01]  /*5c20*/  MOV R152, R141 ;  /* 0x0000008d00987202 */ /* 0x000fe20000000f00 */
[----:B--2---:R-:W-:Y:S01]  /*5c30*/  FFMA.FTZ R3, R222, c[0x0][0x2d0], -R5 ;  /* 0x0000b400de037a23 */ /* 0x004fe20000010805 */
[----:B------:R-:W-:Y:S01]  /*5c40*/  MOV R141, R120 ;  /* 0x00000078008d7202 */ /* 0x000fe20000000f00 */
[----:B------:R-:W-:Y:S01]  /*5c50*/  IMAD.MOV.U32 R155, RZ, RZ, R143 ;  /* 0x000000ffff9b7224 */ /* 0x000fe200078e008f */
[C---:B------:R-:W-:Y:S01]  /*5c60*/  HMMA.16816.F32 R32, R8.reuse, R16, R32 ;  /* 0x000000100820723c */ /* 0x040fe20000001820 */
[----:B------:R2:W-:Y:S01]  /*5c70*/  MUFU.EX2 R23, R3 ;  /* 0x0000000300177308 */ /* 0x0005e20000000800 */
[----:B------:R-:W-:Y:S01]  /*5c80*/  IMAD.MOV.U32 R115, RZ, RZ, R142 ;  /* 0x000000ffff737224 */ /* 0x000fe200078e008e */
[----:B------:R-:W-:Y:S01]  /*5c90*/  MOV R114, R125 ;  /* 0x0000007d00727202 */ /* 0x000fe20000000f00 */
[----:B-1----:R-:W-:Y:S01]  /*5ca0*/  FFMA.FTZ R4, R113, c[0x0][0x2d0], -R0 ;  /* 0x0000b40071047a23 */ /* 0x002fe20000010800 */
[----:B------:R-:W1:Y:S01]  /*5cb0*/  LDSM.16.MT88.4 R164, [R231+0x3100] ;  /* 0x00310000e7a4783b */ /* 0x000e620000004200 */
[----:B------:R-:W-:Y:S01]  /*5cc0*/  IMAD.MOV.U32 R153, RZ, RZ, R140 ;  /* 0x000000ffff997224 */ /* 0x000fe200078e008c */
[----:B---3--:R-:W-:Y:S01]  /*5cd0*/  F2FP.PACK_AB R184, R30, R29 ;  /* 0x0000001d1eb8723e */ /* 0x008fe200000000ff */
[----:B------:R-:W-:Y:S01]  /*5ce0*/  FFMA.FTZ R0, R226, c[0x0][0x2d0], -R0 ;  /* 0x0000b400e2007a23 */ /* 0x000fe20000010800 */
[----:B------:R-:W-:Y:S01]  /*5cf0*/  HMMA.16816.F32 R36, R8, R18, R36 ;  /* 0x000000120824723c */ /* 0x000fe20000001824 */
[----:B------:R-:W-:Y:S01]  /*5d00*/  FADD.FTZ R13, R223, R211 ;  /* 0x000000d3df0d7221 */ /* 0x000fe20000010000 */
[----:B------:R3:W-:Y:S01]  /*5d10*/  MUFU.EX2 R9, R4 ;  /* 0x0000000400097308 */ /* 0x0007e20000000800 */
[----:B------:R-:W-:Y:S01]  /*5d20*/  IMAD.MOV.U32 R143, RZ, RZ, R123 ;  /* 0x000000ffff8f7224 */ /* 0x000fe200078e007b */
[----:B------:R-:W1:Y:S01]  /*5d30*/  LDSM.16.MT88.4 R16, [R230+0x3100] ;  /* 0x00310000e610783b */ /* 0x000e620000004200 */
[----:B------:R-:W-:Y:S01]  /*5d40*/  IMAD.MOV.U32 R142, RZ, RZ, R122 ;  /* 0x000000ffff8e7224 */ /* 0x000fe200078e007a */
[----:B----4-:R-:W-:Y:S01]  /*5d50*/  F2FP.PACK_AB R185, R24, R25 ;  /* 0x0000001918b9723e */ /* 0x010fe200000000ff */
[----:B------:R-:W-:Y:S01]  /*5d60*/  IMAD.MOV.U32 R140, RZ, RZ, R121 ;  /* 0x000000ffff8c7224 */ /* 0x000fe200078e0079 */
[----:B------:R-:W-:Y:S01]  /*5d70*/  F2FP.PACK_AB R186, R26, R28 ;  /* 0x0000001c1aba723e */ /* 0x000fe200000000ff */
[----:B--2---:R-:W-:Y:S01]  /*5d80*/  FFMA.FTZ R3, R170, c[0x0][0x2d0], -R5 ;  /* 0x0000b400aa037a23 */ /* 0x004fe20000010805 */
[----:B------:R-:W-:Y:S01]  /*5d90*/  MUFU.EX2 R11, R12 ;  /* 0x0000000c000b7308 */ /* 0x000fe20000000800 */
[----:B------:R-:W-:-:S02]  /*5da0*/  FFMA.FTZ R5, R169, c[0x0][0x2d0], -R7 ;  /* 0x0000b400a9057a23 */ /* 0x000fc40000010807 */
[----:B------:R-:W-:-:S05]  /*5db0*/  IMAD.MOV.U32 R113, RZ, RZ, R141 ;  /* 0x000000ffff717224 */ /* 0x000fca00078e008d */
[----:B------:R2:W4:Y:S01]  /*5dc0*/  MUFU.EX2 R22, R3 ;  /* 0x0000000300167308 */ /* 0x0005220000000800 */
[----:B---3--:R-:W-:Y:S02]  /*5dd0*/  FADD.FTZ R4, R155, R115 ;  /* 0x000000739b047221 */ /* 0x008fe40000010000 */
[----:B------:R-:W-:Y:S02]  /*5de0*/  IMAD.MOV.U32 R115, RZ, RZ, R124 ;  /* 0x000000ffff737224 */ /* 0x000fe400078e007c */
[----:B------:R-:W-:-:S03]  /*5df0*/  FADD.FTZ R4, R142, R4 ;  /* 0x000000048e047221 */ /* 0x000fc60000010000 */
[----:B------:R3:W-:Y:S01]  /*5e00*/  MUFU.EX2 R15, R5 ;  /* 0x00000005000f7308 */ /* 0x0007e20000000800 */
[----:B--2---:R-:W-:-:S07]  /*5e10*/  FFMA.FTZ R3, R168, c[0x0][0x2d0], -R7 ;  /* 0x0000b400a8037a23 */ /* 0x004fce0000010807 */
[----:B------:R2:W-:Y:S01]  /*5e20*/  MUFU.EX2 R12, R0 ;  /* 0x00000000000c7308 */ /* 0x0005e20000000800 */
[----:B------:R-:W-:Y:S01]  /*5e30*/  FFMA.FTZ R7, R112, c[0x0][0x2d0], -R7 ;  /* 0x0000b40070077a23 */ /* 0x000fe20000010807 */
[----:B----4-:R-:W-:Y:S01]  /*5e40*/  F2FP.PACK_AB R187, R22, R23 ;  /* 0x0000001716bb723e */ /* 0x010fe200000000ff */
[----:B------:R-:W-:Y:S02]  /*5e50*/  IMAD.MOV.U32 R112, RZ, RZ, R140 ;  /* 0x000000ffff707224 */ /* 0x000fe400078e008c */
[----:B---3--:R-:W-:-:S03]  /*5e60*/  FADD.FTZ R5, R227, R224 ;  /* 0x000000e0e3057221 */ /* 0x008fc60000010000 */
[----:B------:R3:W4:Y:S01]  /*5e70*/  MUFU.EX2 R20, R3 ;  /* 0x0000000300147308 */ /* 0x0007220000000800 */
[C---:B------:R-:W-:Y:S07]  /*5e80*/  HMMA.16816.F32 R136, R184.reuse, R148, R136 ;  /* 0x00000094b888723c */ /* 0x040fee0000001888 */
[----:B------:R1:W1:Y:S01]  /*5e90*/  MUFU.EX2 R10, R6 ;  /* 0x00000006000a7308 */ /* 0x0002620000000800 */
[----:B--2---:R-:W-:Y:S01]  /*5ea0*/  FADD.FTZ R0, R152, R13 ;  /* 0x0000000d98007221 */ /* 0x004fe20000010000 */
[----:B------:R-:W-:Y:S01]  /*5eb0*/  HMMA.16816.F32 R144, R184, R150, R144 ;  /* 0x00000096b890723c */ /* 0x000fe20000001890 */
[----:B---3--:R-:W-:-:S05]  /*5ec0*/  FADD.FTZ R3, R154, R153 ;  /* 0x000000999a037221 */ /* 0x008fca0000010000 */
[----:B------:R2:W3:Y:S01]  /*5ed0*/  MUFU.EX2 R14, R7 ;  /* 0x00000007000e7308 */ /* 0x0004e20000000800 */
[----:B----4-:R-:W-:Y:S01]  /*5ee0*/  F2FP.PACK_AB R124, R20, R21 ;  /* 0x00000015147c723e */ /* 0x010fe200000000ff */
[----:B-1----:R-:W-:Y:S01]  /*5ef0*/  HMMA.16816.F32 R156, R184, R164, R156 ;  /* 0x000000a4b89c723c */ /* 0x002fe2000000189c */
[----:B------:R-:W-:Y:S01]  /*5f00*/  FADD.FTZ R6, R143, R5 ;  /* 0x000000058f067221 */ /* 0x000fe20000010000 */
[----:B------:R-:W-:Y:S01]  /*5f10*/  F2FP.PACK_AB R125, R10, R9 ;  /* 0x000000090a7d723e */ /* 0x000fe200000000ff */
[----:B------:R-:W-:Y:S01]  /*5f20*/  FADD.FTZ R5, R127, R3 ;  /* 0x000000037f057221 */ /* 0x000fe20000010000 */
[----:B------:R-:W-:Y:S01]  /*5f30*/  F2FP.PACK_AB R127, R12, R11 ;  /* 0x0000000b0c7f723e */ /* 0x000fe200000000ff */
[----:B------:R-:W-:-:S03]  /*5f40*/  FADD.FTZ R3, R206, R4 ;  /* 0x00000004ce037221 */ /* 0x000fc60000010000 */
[C---:B------:R-:W-:Y:S01]  /*5f50*/  HMMA.16816.F32 R160, R184.reuse, R166, R160 ;  /* 0x000000a6b8a0723c */ /* 0x040fe200000018a0 */
[----:B------:R-:W-:Y:S02]  /*5f60*/  FADD.FTZ R5, R207, R5 ;  /* 0x00000005cf057221 */ /* 0x000fe40000010000 */
[----:B------:R-:W-:Y:S02]  /*5f70*/  FADD.FTZ R4, R116, R3 ;  /* 0x0000000374047221 */ /* 0x000fe40000010000 */
[----:B--2---:R-:W-:Y:S01]  /*5f80*/  FADD.FTZ R7, R126, R0 ;  /* 0x000000007e077221 */ /* 0x004fe20000010000 */
[----:B---3--:R-:W-:Y:S01]  /*5f90*/  F2FP.PACK_AB R126, R14, R15 ;  /* 0x0000000f0e7e723e */ /* 0x008fe200000000ff */
[----:B------:R-:W-:Y:S01]  /*5fa0*/  FADD.FTZ R0, R208, R6 ;  /* 0x00000006d0007221 */ /* 0x000fe20000010000 */
[----:B------:R-:W-:Y:S01]  /*5fb0*/  HMMA.16816.F32 R172, R184, R180, R172 ;  /* 0x000000b4b8ac723c */ /* 0x000fe200000018ac */
[----:B------:R-:W-:Y:S02]  /*5fc0*/  FADD.FTZ R7, R247, R7 ;  /* 0x00000007f7077221 */ /* 0x000fe40000010000 */
[----:B------:R-:W-:-:S02]  /*5fd0*/  FADD.FTZ R6, R213, R0 ;  /* 0x00000000d5067221 */ /* 0x000fc40000010000 */
[----:B------:R-:W-:Y:S02]  /*5fe0*/  FADD.FTZ R3, R117, R5 ;  /* 0x0000000575037221 */ /* 0x000fe40000010000 */
[----:B------:R-:W-:Y:S01]  /*5ff0*/  FADD.FTZ R0, R246, R7 ;  /* 0x00000007f6007221 */ /* 0x000fe20000010000 */
[----:B------:R-:W-:Y:S01]  /*6000*/  HMMA.16816.F32 R176, R184, R182, R176 ;  /* 0x000000b6b8b0723c */ /* 0x000fe200000018b0 */
[----:B------:R-:W-:Y:S02]  /*6010*/  FADD.FTZ R8, R215, R6 ;  /* 0x00000006d7087221 */ /* 0x000fe40000010000 */
[----:B------:R-:W-:Y:S02]  /*6020*/  FADD.FTZ R7, R118, R4 ;  /* 0x0000000476077221 */ /* 0x000fe40000010000 */
[----:B------:R-:W-:Y:S02]  /*6030*/  FADD.FTZ R6, R119, R3 ;  /* 0x0000000377067221 */ /* 0x000fe40000010000 */
[----:B------:R-:W-:Y:S01]  /*6040*/  FADD.FTZ R5, R225, R0 ;  /* 0x00000000e1057221 */ /* 0x000fe20000010000 */
[----:B------:R-:W-:Y:S01]  /*6050*/  HMMA.16816.F32 R140, R124, R148, R64 ;  /* 0x000000947c8c723c */ /* 0x000fe20000001840 */
[----:B------:R-:W-:-:S02]  /*6060*/  FADD.FTZ R4, R216, R8 ;  /* 0x00000008d8047221 */ /* 0x000fc40000010000 */
[----:B------:R-:W-:Y:S02]  /*6070*/  FADD.FTZ R3, R112, R7 ;  /* 0x0000000770037221 */ /* 0x000fe40000010000 */
[----:B------:R-:W-:Y:S02]  /*6080*/  FADD.FTZ R0, R113, R6 ;  /* 0x0000000671007221 */ /* 0x000fe40000010000 */
[----:B------:R-:W-:Y:S01]  /*6090*/  FADD.FTZ R6, R245, R5 ;  /* 0x00000005f5067221 */ /* 0x000fe20000010000 */
[----:B------:R-:W-:Y:S01]  /*60a0*/  HMMA.16816.F32 R152, R124, R164, R52 ;  /* 0x000000a47c98723c */ /* 0x000fe20000001834 */
[----:B------:R-:W-:Y:S02]  /*60b0*/  FADD.FTZ R5, R214, R4 ;  /* 0x00000004d6057221 */ /* 0x000fe40000010000 */
[----:B------:R-:W-:Y:S02]  /*60c0*/  FADD.FTZ R4, R114, R3 ;  /* 0x0000000372047221 */ /* 0x000fe40000010000 */
[----:B------:R-:W-:-:S02]  /*60d0*/  FADD.FTZ R3, R115, R0 ;  /* 0x0000000073037221 */ /* 0x000fc40000010000 */
        /* <DEDUP_REMOVED lines=16> */
[C---:B------:R-:W-:Y:S01]  /*61e0*/  HMMA.16816.F32 R164, R124.reuse, R166, R48 ;  /* 0x000000a67ca4723c */ /* 0x040fe20000001830 */
        /* <DEDUP_REMOVED lines=14> */
[-C--:B------:R-:W-:Y:S01]  /*62d0*/  HMMA.16816.F32 R184, R184, R18.reuse, R68 ;  /* 0x00000012b8b8723c */ /* 0x080fe20000001844 */
        /* <DEDUP_REMOVED lines=8> */
[----:B------:R-:W-:Y:S02]  /*6360*/  FADD.FTZ R252, R190, R252 ;  /* 0x000000fcbefc7221 */ /* 0x000fe40000010000 */
[----:B------:R-:W-:Y:S02]  /*6370*/  FADD.FTZ R251, R129, R251 ;  /* 0x000000fb81fb7221 */ /* 0x000fe40000010000 */
[----:B------:R-:W-:Y:S02]  /*6380*/  FADD.FTZ R0, R57, R0 ;  /* 0x0000000039007221 */ /* 0x000fe40000010000 */
        /* <DEDUP_REMOVED lines=25> */
[----:B------:R-:W-:Y:S01]  /*6520*/  FADD.FTZ R252, R90, R252 ;  /* 0x000000fc5afc7221 */ /* 0x000fe20000010000 */
[----:B------:R1:W-:Y:S01]  /*6530*/  STL [R1], R0 ;  /* 0x0000000001007387 */ /* 0x0003e20000100800 */
        /* <DEDUP_REMOVED lines=18> */
[----:B------:R-:W-:Y:S01]  /*6660*/  FADD.FTZ R251, R22, R251 ;  /* 0x000000fb16fb7221 */ /* 0x000fe20000010000 */
[----:B------:R-:W-:Y:S05]  /*6670*/  @!P2 BRA `(.L_x_2) ;  /* 0x000043200000a947 */ /* 0x000fea0003800000 */
[----:B-1---5:R-:W-:Y:S01]  /*6680*/  SHF.R.S32.HI R115, RZ, 0x1f, R76 ;  /* 0x0000001fff737819 */ /* 0x022fe2000001144c */
[----:B------:R-:W-:Y:S01]  /*6690*/  IMAD.MOV.U32 R3, RZ, RZ, R132 ;  /* 0x000000ffff037224 */ /* 0x000fe200078e0084 */
[----:B------:R-:W-:Y:S01]  /*66a0*/  MOV R0, R133 ;  /* 0x0000008500007202 */ /* 0x000fe20000000f00 */
[----:B------:R-:W-:Y:S01]  /*66b0*/  IMAD.MOV.U32 R134, RZ, RZ, R2 ;  /* 0x000000ffff867224 */ /* 0x000fe200078e0002 */
[----:B------:R-:W-:Y:S01]  /*66c0*/  MOV R128, R131 ;  /* 0x0000008300807202 */ /* 0x000fe20000000f00 */
[C---:B------:R-:W-:Y:S01]  /*66d0*/  IMAD.SHL.U32 R246, R76.reuse, 0x2, RZ ;  /* 0x000000024cf67824 */ /* 0x040fe200078e00ff */
[----:B------:R-:W-:Y:S01]  /*66e0*/  SHF.L.U64.HI R247, R76, 0x1, R115 ;  /* 0x000000014cf77819 */ /* 0x000fe20000010273 */
[----:B------:R-:W-:-:S03]  /*66f0*/  UIADD3 UR9, UR9, -0x2, URZ ;  /* 0xfffffffe09097890 */ /* 0x000fc6000fffe03f */
[----:B------:R-:W2:Y:S02]  /*6700*/  LDL R115, [R1+0x8] ;  /* 0x0000080001737983 */ /* 0x000ea40000100800 */
[----:B--2---:R-:W-:Y:S01]  /*6710*/  SHF.L.U32 R245, R115, 0x1, RZ ;  /* 0x0000000173f57819 */ /* 0x004fe200000006ff */
[----:B------:R-:W-:Y:S06]  /*6720*/  BRA `(.L_x_3) ;  /* 0x0000040000007947 */ /* 0x000fec0003800000 */
.L_x_5:
[----:B------:R-:W2:Y:S01]  /*6730*/  LDL R130, [R1+0x4] ;  /* 0x0000040001827983 */ /* 0x000ea20000100800 */
[----:B------:R-:W-:Y:S01]  /*6740*/  UIMAD UR4, UR9, 0x70, UR11 ;  /* 0x00000070090478a4 */ /* 0x000fe2000f8e020b */
[----:B------:R-:W-:Y:S05]  /*6750*/  IMAD.MOV.U32 R248, RZ, RZ, RZ ;  /* 0x000000fffff87224 */ /* 0x000fea00078e00ff */
[----:B------:R-:W-:Y:S05]  /*6760*/  IMAD.U32 R129, RZ, RZ, UR4 ;  /* 0x00000004ff817e24 */ /* 0x000fea000f8e00ff */
[----:B--2---:R-:W-:Y:S05]  /*6770*/  IADD3 R129, R129, -0x70, R130 ;  /* 0xffffff9081817810 */ /* 0x004fea0007ffe082 */
[----:B------:R-:W-:Y:S04]  /*6780*/  @P0 IMAD.HI.U32 R130, R129, c[0x0][0x2bc], RZ ;  /* 0x0000af0081820a27 */ /* 0x000fe800078e00ff */
[--C-:B------:R-:W-:Y:S01]  /*6790*/  IMAD.MOV.U32 R2, RZ, RZ, R129.reuse ;  /* 0x000000ffff027224 */ /* 0x100fe200078e0081 */
[----:B------:R-:W-:Y:S04]  /*67a0*/  @P0 SHF.R.U32.HI R2, RZ, c[0x0][0x2c0], R130 ;  /* 0x0000b000ff020a19 */ /* 0x000fe80000011682 */
[C---:B------:R-:W-:Y:S04]  /*67b0*/  @!P1 IADD3 R131, P2, R2.reuse, UR16, RZ ;  /* 0x0000001002839c10 */ /* 0x040fe8000ff5e0ff */
[----:B------:R-:W-:Y:S01]  /*67c0*/  @!P1 LEA.HI.X.SX32 R132, R2, UR14, 0x1, P2 ;  /* 0x0000000e02849c11 */ /* 0x000fe200090f0eff */
[----:B------:R-:W-:Y:S01]  /*67d0*/  IMAD.MOV R2, RZ, RZ, -R2 ;  /* 0x000000ffff027224 */ /* 0x000fe200078e0a02 */
[C---:B------:R-:W-:Y:S03]  /*67e0*/  @!P1 LEA R130, P2, R131.reuse, c[0x0][0x2a0], 0x2 ;  /* 0x0000a80083829a11 */ /* 0x040fe600078410ff */
[----:B------:R-:W-:Y:S01]  /*67f0*/  IMAD R249, R2, c[0x0][0x2b8], R129 ;  /* 0x0000ae0002f97a24 */ /* 0x000fe200078e0281 */
[----:B------:R-:W-:Y:S04]  /*6800*/  @!P1 LEA.HI.X R131, R131, c[0x0][0x2a4], R132, 0x2, P2 ;  /* 0x0000a90083839a11 */ /* 0x000fe800010f1484 */
[----:B------:R-:W-:Y:S01]  /*6810*/  SHF.R.S32.HI R2, RZ, 0x1f, R249 ;  /* 0x0000001fff027819 */ /* 0x000fe200000114f9 */
[----:B------:R1:W2:Y:S04]  /*6820*/  @!P1 LDG.E R248, [R130.64] ;  /* 0x0000000c82f89981 */ /* 0x0002a8000c1e1900 */
[----:B------:R-:W-:Y:S04]  /*6830*/  IMAD R2, R2, c[0x0][0x1e0], RZ ;  /* 0x0000780002027a24 */ /* 0x000fe800078e02ff */
[C---:B------:R-:W-:Y:S02]  /*6840*/  IMAD R2, R249.reuse, c[0x0][0x1e4], R2 ;  /* 0x00007900f9027a24 */ /* 0x040fe400078e0202 */
[----:B-1----:R-:W-:Y:S04]  /*6850*/  IMAD.WIDE.U32 R130, R249, c[0x0][0x1e0], RZ ;  /* 0x00007800f9827a25 */ /* 0x002fe800078e00ff */
[----:B------:R-:W-:Y:S01]  /*6860*/  IMAD.IADD R131, R131, 0x1, R2 ;  /* 0x0000000183837824 */ /* 0x000fe200078e0202 */
[----:B--2---:R-:W-:Y:S03]  /*6870*/  SHF.R.S32.HI R129, RZ, 0x1f, R248 ;  /* 0x0000001fff817819 */ /* 0x004fe600000114f8 */
[----:B------:R-:W-:Y:S04]  /*6880*/  IMAD.WIDE.U32 R130, R248, c[0x0][0x1f0], R130 ;  /* 0x00007c00f8827a25 */ /* 0x000fe800078e0082 */
[----:B------:R-:W-:Y:S01]  /*6890*/  IMAD R129, R129, c[0x0][0x1f0], RZ ;  /* 0x00007c0081817a24 */ /* 0x000fe200078e02ff */
[----:B------:R-:W-:Y:S03]  /*68a0*/  IADD3 R2, P4, R130, UR20, RZ ;  /* 0x0000001482027c10 */ /* 0x000fe6000ff9e0ff */
[----:B------:R-:W-:Y:S01]  /*68b0*/  IMAD R130, R248, c[0x0][0x1f4], R129 ;  /* 0x00007d00f8827a24 */ /* 0x000fe200078e0281 */
[C---:B------:R-:W-:Y:S04]  /*68c0*/  LEA R129, P2, R2.reuse, c[0x0][0x1c8], 0x1 ;  /* 0x0000720002817a11 */ /* 0x040fe800078408ff */
[----:B------:R-:W-:Y:S01]  /*68d0*/  IADD3.X R130, R131, UR15, R130, P4, !PT ;  /* 0x0000000f83827c10 */ /* 0x000fe2000a7fe482 */
[----:B------:R-:W1:Y:S03]  /*68e0*/  SHFL.IDX PT, R132, R129, RZ, 0x181f ;  /* 0x00181fff81847589 */ /* 0x000e6600000e0000 */
[----:B------:R-:W-:Y:S01]  /*68f0*/  LEA.HI.X R2, R2, c[0x0][0x1cc], R130, 0x1, P2 ;  /* 0x0000730002027a11 */ /* 0x000fe200010f0c82 */
[----:B------:R-:W-:Y:S04]  /*6900*/  SHFL.IDX PT, R192, R129, 0x2, 0x181f ;  /* 0x00581f0081c07f89 */ /* 0x000fe800000e0000 */
[----:B------:R-:W2:Y:S04]  /*6910*/  SHFL.IDX PT, R133, R2, RZ, 0x181f ;  /* 0x00181fff02857589 */ /* 0x000ea800000e0000 */
[----:B------:R-:W3:Y:S04]  /*6920*/  SHFL.IDX PT, R130, R129, 0x1, 0x181f ;  /* 0x00381f0081827f89 */ /* 0x000ee800000e0000 */
[----:B------:R-:W4:Y:S04]  /*6930*/  SHFL.IDX PT, R131, R2, 0x1, 0x181f ;  /* 0x00381f0002837f89 */ /* 0x000f2800000e0000 */
[----:B------:R-:W5:Y:S04]  /*6940*/  SHFL.IDX PT, R190, R129, 0x3, 0x181f ;  /* 0x00781f0081be7f89 */ /* 0x000f6800000e0000 */
[----:B------:R-:W5:Y:S01]  /*6950*/  SHFL.IDX PT, R189, R2, 0x2, 0x181f ;  /* 0x00581f0002bd7f89 */ /* 0x000f6200000e0000 */
[-C--:B-1----:R-:W-:Y:S03]  /*6960*/  IADD3 R132, P4, R132, R246.reuse, RZ ;  /* 0x000000f684847210 */ /* 0x082fe60007f9e0ff */
[----:B------:R-:W1:Y:S04]  /*6970*/  SHFL.IDX PT, R188, R129, 0x4, 0x181f ;  /* 0x00981f0081bc7f89 */ /* 0x000e6800000e0000 */
[----:B------:R-:W1:Y:S01]  /*6980*/  SHFL.IDX PT, R191, R129, 0x5, 0x181f ;  /* 0x00b81f0081bf7f89 */ /* 0x000e6200000e0000 */
[--C-:B--2---:R-:W-:Y:S03]  /*6990*/  IMAD.X R133, R133, 0x1, R247.reuse, P4 ;  /* 0x0000000185857824 */ /* 0x104fe600020e06f7 */
[----:B------:R-:W2:Y:S01]  /*69a0*/  SHFL.IDX PT, R196, R2, 0x3, 0x181f ;  /* 0x00781f0002c47f89 */ /* 0x000ea200000e0000 */
[-C--:B---3--:R-:W-:Y:S03]  /*69b0*/  IADD3 R130, P2, R130, R246.reuse, RZ ;  /* 0x000000f682827210 */ /* 0x088fe60007f5e0ff */
[----:B------:R3:W-:Y:S01]  /*69c0*/  LDGSTS.E.BYPASS.LTC128B.128 [R245+0x3900], [R132.64], !P3 ;  /* 0x0390000084f57fae */ /* 0x0007e2000d901d4c */
[-C--:B----4-:R-:W-:Y:S02]  /*69d0*/  IADD3.X R131, R131, R247.reuse, RZ, P2, !PT ;  /* 0x000000f783837210 */ /* 0x090fe400017fe4ff */
[-C--:B------:R-:W-:Y:S01]  /*69e0*/  IADD3 R192, P2, R192, R246.reuse, RZ ;  /* 0x000000f6c0c07210 */ /* 0x080fe20007f5e0ff */
[----:B------:R-:W4:Y:S01]  /*69f0*/  SHFL.IDX PT, R195, R2, 0x4, 0x181f ;  /* 0x00981f0002c37f89 */ /* 0x000f2200000e0000 */
[-C--:B-----5:R-:W-:Y:S03]  /*6a00*/  IADD3 R190, P6, R190, R246.reuse, RZ ;  /* 0x000000f6bebe7210 */ /* 0x0a0fe60007fde0ff */
[----:B------:R5:W-:Y:S01]  /*6a10*/  LDGSTS.E.BYPASS.LTC128B.128 [R245+0x4100], [R130.64], !P3 ;  /* 0x0410000082f57fae */ /* 0x000be2000d901d4c */
[--C-:B------:R-:W-:Y:S03]  /*6a20*/  IMAD.X R193, R189, 0x1, R247.reuse, P2 ;  /* 0x00000001bdc17824 */ /* 0x100fe600010e06f7 */
[----:B------:R-:W5:Y:S01]  /*6a30*/  SHFL.IDX PT, R129, R129, 0x6, 0x181f ;  /* 0x00d81f0081817f89 */ /* 0x000f6200000e0000 */
[-C--:B-1----:R-:W-:Y:S03]  /*6a40*/  IADD3 R188, P5, R188, R246.reuse, RZ ;  /* 0x000000f6bcbc7210 */ /* 0x082fe60007fbe0ff */
[----:B------:R-:W1:Y:S04]  /*6a50*/  SHFL.IDX PT, R194, R2, 0x5, 0x181f ;  /* 0x00b81f0002c27f89 */ /* 0x000e6800000e0000 */
[----:B------:R-:W1:Y:S04]  /*6a60*/  SHFL.IDX PT, R2, R2, 0x6, 0x181f ;  /* 0x00d81f0002027f89 */ /* 0x000e6800000e0000 */
[----:B------:R1:W-:Y:S01]  /*6a70*/  LDGSTS.E.BYPASS.LTC128B.128 [R245+0x4900], [R192.64], !P3 ;  /* 0x04900000c0f57fae */ /* 0x0003e2000d901d4c */
[-C--:B---3--:R-:W-:Y:S01]  /*6a80*/  IADD3 R132, P4, R191, R246.reuse, RZ ;  /* 0x000000f6bf847210 */ /* 0x088fe20007f9e0ff */
[--C-:B--2---:R-:W-:Y:S02]  /*6a90*/  IMAD.X R191, R196, 0x1, R247.reuse, P6 ;  /* 0x00000001c4bf7824 */ /* 0x104fe400030e06f7 */
[--C-:B----4-:R-:W-:Y:S03]  /*6aa0*/  IMAD.X R189, R195, 0x1, R247.reuse, P5 ;  /* 0x00000001c3bd7824 */ /* 0x110fe600028e06f7 */
[----:B------:R2:W-:Y:S01]  /*6ab0*/  LDGSTS.E.BYPASS.LTC128B.128 [R245+0x5100], [R190.64], !P3 ;  /* 0x05100000bef57fae */ /* 0x0005e2000d901d4c */
[----:B-----5:R-:W-:Y:S03]  /*6ac0*/  IADD3 R130, P2, R129, R246, RZ ;  /* 0x000000f681827210 */ /* 0x020fe60007f5e0ff */
[----:B------:R2:W-:Y:S01]  /*6ad0*/  LDGSTS.E.BYPASS.LTC128B.128 [R245+0x5900], [R188.64], !P3 ;  /* 0x05900000bcf57fae */ /* 0x0005e2000d901d4c */
[----:B-1----:R-:W-:Y:S01]  /*6ae0*/  IADD3.X R133, R194, R247, RZ, P4, !PT ;  /* 0x000000f7c2857210 */ /* 0x002fe200027fe4ff */
[----:B------:R-:W-:Y:S04]  /*6af0*/  IMAD.X R131, R2, 0x1, R247, P2 ;  /* 0x0000000102837824 */ /* 0x000fe800010e06f7 */
[----:B------:R2:W-:Y:S04]  /*6b00*/  LDGSTS.E.BYPASS.LTC128B.128 [R245+0x6100], [R132.64], !P3 ;  /* 0x0610000084f57fae */ /* 0x0005e8000d901d4c */
[----:B------:R2:W-:Y:S01]  /*6b10*/  LDGSTS.E.BYPASS.LTC128B.128 [R245+0x6900], [R130.64], !P3 ;  /* 0x0690000082f57fae */ /* 0x0005e2000d901d4c */
[----:B------:R-:W-:-:S05]  /*6b20*/  BRA `(.L_x_4) ;  /* 0x00000cc000007947 */ /* 0x000fca0003800000 */
.L_x_3:
[----:B------:R-:W-:Y:S04]  /*6b30*/  DEPBAR.LE SB0, 0x0 ;  /* 0x000080000000791a */ /* 0x000fe80000000000 */
[----:B------:R-:W-:Y:S01]  /*6b40*/  BAR.SYNC.DEFER_BLOCKING 0x0 ;  /* 0x0000000000007b1d */ /* 0x000fe20000010000 */
[C---:B------:R-:W-:Y:S01]  /*6b50*/  IMAD.WIDE.U32 R52, R249.reuse, c[0x0][0x208], RZ ;  /* 0x00008200f9347a25 */ /* 0x040fe200078e00ff */
[----:B------:R-:W-:Y:S01]  /*6b60*/  SHF.R.S32.HI R2, RZ, 0x1f, R249 ;  /* 0x0000001fff027819 */ /* 0x000fe200000114f9 */
[----:B------:R-:W-:Y:S04]  /*6b70*/  UISETP.GE.AND UP0, UPT, UR9, 0x1, UPT ;  /* 0x000000010900788c */ /* 0x000fe8000bf06270 */
[----:B------:R-:W-:Y:S04]  /*6b80*/  IMAD R2, R2, c[0x0][0x208], RZ ;  /* 0x0000820002027a24 */ /* 0x000fe800078e02ff */
[----:B------:R-:W-:Y:S04]  /*6b90*/  IMAD R2, R249, c[0x0][0x20c], R2 ;  /* 0x00008300f9027a24 */ /* 0x000fe800078e0202 */
[----:B------:R-:W-:Y:S01]  /*6ba0*/  IMAD.IADD R53, R53, 0x1, R2 ;  /* 0x0000000135357824 */ /* 0x000fe200078e0202 */
[----:B------:R-:W-:Y:S03]  /*6bb0*/  SHF.R.S32.HI R2, RZ, 0x1f, R248 ;  /* 0x0000001fff027819 */ /* 0x000fe600000114f8 */
[----:B------:R-:W-:Y:S04]  /*6bc0*/  IMAD.WIDE.U32 R60, R248, c[0x0][0x218], R52 ;  /* 0x00008600f83c7a25 */ /* 0x000fe800078e0034 */
[----:B------:R-:W-:Y:S01]  /*6bd0*/  IMAD R2, R2, c[0x0][0x218], RZ ;  /* 0x0000860002027a24 */ /* 0x000fe200078e02ff */
[----:B------:R-:W-:Y:S01]  /*6be0*/  LDSM.16.M88.4 R112, [R234+0x7100] ;  /* 0x00710000ea70783b */ /* 0x000fe20000000200 */
[----:B------:R-:W-:Y:S02]  /*6bf0*/  IADD3 R84, P2, R60, UR22, RZ ;  /* 0x000000163c547c10 */ /* 0x000fe4000ff5e0ff */
[----:B------:R-:W-:Y:S03]  /*6c00*/  IMAD R2, R248, c[0x0][0x21c], R2 ;  /* 0x00008700f8027a24 */ /* 0x000fe600078e0202 */
[----:B------:R-:W1:Y:S06]  /*6c10*/  LDSM.16.M88.4 R16, [R135+0x3900] ;  /* 0x003900008710783b */ /* 0x000e6c0000000200 */
[----:B------:R-:W2:Y:S06]  /*6c20*/  LDSM.16.M88.4 R108, [R234+0x9100] ;  /* 0x00910000ea6c783b */ /* 0x000eac0000000200 */
[----:B------:R-:W3:Y:S06]  /*6c30*/  LDSM.16.M88.4 R32, [R135+0x4100] ;  /* 0x004100008720783b */ /* 0x000eec0000000200 */
[----:B------:R-:W4:Y:S06]  /*6c40*/  LDSM.16.M88.4 R48, [R135+0x4900] ;  /* 0x004900008730783b */ /* 0x000f2c0000000200 */
[----:B------:R-:W5:Y:S06]  /*6c50*/  LDSM.16.M88.4 R64, [R135+0x5100] ;  /* 0x005100008740783b */ /* 0x000f6c0000000200 */
[----:B------:R-:W3:Y:S06]  /*6c60*/  LDSM.16.M88.4 R80, [R135+0x5900] ;  /* 0x005900008750783b */ /* 0x000eec0000000200 */
[----:B------:R-:W-:Y:S01]  /*6c70*/  LDSM.16.M88.4 R96, [R135+0x6100] ;  /* 0x006100008760783b */ /* 0x000fe20000000200 */
[-C--:B-1----:R-:W-:Y:S05]  /*6c80*/  HMMA.16816.F32 R4, R112, R16.reuse, RZ ;  /* 0x000000107004723c */ /* 0x082fea00000018ff */
[----:B------:R-:W-:Y:S03]  /*6c90*/  LDSM.16.M88.4 R188, [R135+0x6900] ;  /* 0x0069000087bc783b */ /* 0x000fe60000000200 */
[C---:B--2---:R-:W-:Y:S03]  /*6ca0*/  HMMA.16816.F32 R8, R108.reuse, R16, RZ ;  /* 0x000000106c08723c */ /* 0x044fe600000018ff */
[----:B------:R-:W-:Y:S06]  /*6cb0*/  LDSM.16.M88.4 R192, [R237+0x7100] ;  /* 0x00710000edc0783b */ /* 0x000fec0000000200 */
[----:B------:R-:W-:Y:S01]  /*6cc0*/  LDSM.16.M88.4 R196, [R238] ;  /* 0x00000000eec4783b */ /* 0x000fe20000000200 */
[-C--:B------:R-:W-:Y:S05]  /*6cd0*/  HMMA.16816.F32 R12, R108, R18.reuse, RZ ;  /* 0x000000126c0c723c */ /* 0x080fea00000018ff */
[----:B------:R-:W-:Y:S03]  /*6ce0*/  LDSM.16.M88.4 R200, [R237+0x9100] ;  /* 0x00910000edc8783b */ /* 0x000fe60000000200 */
[C---:B------:R-:W-:Y:S03]  /*6cf0*/  HMMA.16816.F32 R16, R112.reuse, R18, RZ ;  /* 0x000000127010723c */ /* 0x040fe600000018ff */
[----:B------:R-:W-:Y:S05]  /*6d00*/  LDSM.16.M88.4 R204, [R244] ;  /* 0x00000000f4cc783b */ /* 0x000fea0000000200 */
[-C--:B---3--:R-:W-:Y:S01]  /*6d10*/  HMMA.16816.F32 R20, R112, R32.reuse, RZ ;  /* 0x000000207014723c */ /* 0x088fe200000018ff */
[----:B------:R-:W-:Y:S06]  /*6d20*/  LDSM.16.M88.4 R208, [R243] ;  /* 0x00000000f3d0783b */ /* 0x000fec0000000200 */
[----:B------:R-:W-:Y:S01]  /*6d30*/  LDSM.16.M88.4 R212, [R242] ;  /* 0x00000000f2d4783b */ /* 0x000fe20000000200 */
[C---:B------:R-:W-:Y:S05]  /*6d40*/  HMMA.16816.F32 R24, R108.reuse, R32, RZ ;  /* 0x000000206c18723c */ /* 0x040fea00000018ff */
[----:B------:R-:W-:Y:S03]  /*6d50*/  LDSM.16.M88.4 R216, [R241] ;  /* 0x00000000f1d8783b */ /* 0x000fe60000000200 */
[-C--:B------:R-:W-:Y:S03]  /*6d60*/  HMMA.16816.F32 R28, R108, R34.reuse, RZ ;  /* 0x000000226c1c723c */ /* 0x080fe600000018ff */
[----:B------:R-:W-:Y:S05]  /*6d70*/  LDSM.16.M88.4 R220, [R240] ;  /* 0x00000000f0dc783b */ /* 0x000fea0000000200 */
[C---:B------:R-:W-:Y:S01]  /*6d80*/  HMMA.16816.F32 R32, R112.reuse, R34, RZ ;  /* 0x000000227020723c */ /* 0x040fe200000018ff */
[----:B------:R-:W-:Y:S07]  /*6d90*/  LDSM.16.M88.4 R224, [R239] ;  /* 0x00000000efe0783b */ /* 0x000fee0000000200 */
[-C--:B----4-:R-:W-:Y:S08]  /*6da0*/  HMMA.16816.F32 R36, R112, R48.reuse, RZ ;  /* 0x000000307024723c */ /* 0x090ff000000018ff */
[C---:B------:R-:W-:Y:S08]  /*6db0*/  HMMA.16816.F32 R40, R108.reuse, R48, RZ ;  /* 0x000000306c28723c */ /* 0x040ff000000018ff */
[-C--:B------:R-:W-:Y:S08]  /*6dc0*/  HMMA.16816.F32 R44, R108, R50.reuse, RZ ;  /* 0x000000326c2c723c */ /* 0x080ff000000018ff */
[C---:B------:R-:W-:Y:S08]  /*6dd0*/  HMMA.16816.F32 R48, R112.reuse, R50, RZ ;  /* 0x000000327030723c */ /* 0x040ff000000018ff */
[-C--:B-----5:R-:W-:Y:S08]  /*6de0*/  HMMA.16816.F32 R52, R112, R64.reuse, RZ ;  /* 0x000000407034723c */ /* 0x0a0ff000000018ff */
[C---:B------:R-:W-:Y:S07]  /*6df0*/  HMMA.16816.F32 R56, R108.reuse, R64, RZ ;  /* 0x000000406c38723c */ /* 0x040fee00000018ff */
[----:B------:R-:W-:Y:S02]  /*6e00*/  IADD3.X R64, R61, UR5, R2, P2, !PT ;  /* 0x000000053d407c10 */ /* 0x000fe400097fe402 */
[-C--:B------:R-:W-:Y:S03]  /*6e10*/  HMMA.16816.F32 R60, R108, R66.reuse, RZ ;  /* 0x000000426c3c723c */ /* 0x080fe600000018ff */
[C---:B------:R-:W-:Y:S04]  /*6e20*/  LEA R2, P2, R84.reuse, c[0x0][0x1f8], 0x1 ;  /* 0x00007e0054027a11 */ /* 0x040fe800078408ff */
[----:B------:R-:W-:Y:S01]  /*6e30*/  LEA.HI.X R84, R84, c[0x0][0x1fc], R64, 0x1, P2 ;  /* 0x00007f0054547a11 */ /* 0x000fe200010f0c40 */
[----:B------:R-:W1:Y:S01]  /*6e40*/  SHFL.IDX PT, R86, R2, RZ, 0x181f ;  /* 0x00181fff02567589 */ /* 0x000e6200000e0000 */
[C---:B------:R-:W-:Y:S05]  /*6e50*/  HMMA.16816.F32 R64, R112.reuse, R66, RZ ;  /* 0x000000427040723c */ /* 0x040fea00000018ff */
[----:B------:R-:W2:Y:S03]  /*6e60*/  SHFL.IDX PT, R85, R84, RZ, 0x181f ;  /* 0x00181fff54557589 */ /* 0x000ea600000e0000 */
[-C--:B------:R-:W-:Y:S03]  /*6e70*/  HMMA.16816.F32 R68, R112, R80.reuse, RZ ;  /* 0x000000507044723c */ /* 0x080fe600000018ff */
[----:B------:R-:W3:Y:S05]  /*6e80*/  SHFL.IDX PT, R88, R2, 0x1, 0x181f ;  /* 0x00381f0002587f89 */ /* 0x000eea00000e0000 */
[C---:B------:R-:W-:Y:S01]  /*6e90*/  HMMA.16816.F32 R72, R108.reuse, R80, RZ ;  /* 0x000000506c48723c */ /* 0x040fe200000018ff */
[----:B------:R-:W4:Y:S03]  /*6ea0*/  SHFL.IDX PT, R89, R84, 0x1, 0x181f ;  /* 0x00381f0054597f89 */ /* 0x000f2600000e0000 */
[-C--:B-1----:R-:W-:Y:S04]  /*6eb0*/  IADD3 R86, P2, R86, R246.reuse, RZ ;  /* 0x000000f656567210 */ /* 0x082fe80007f5e0ff */
[-C--:B------:R-:W-:Y:S01]  /*6ec0*/  HMMA.16816.F32 R76, R108, R82.reuse, RZ ;  /* 0x000000526c4c723c */ /* 0x080fe200000018ff */
[----:B------:R-:W1:Y:S03]  /*6ed0*/  SHFL.IDX PT, R94, R2, 0x2, 0x181f ;  /* 0x00581f00025e7f89 */ /* 0x000e6600000e0000 */
[--C-:B--2---:R-:W-:Y:S03]  /*6ee0*/  IMAD.X R87, R85, 0x1, R247.reuse, P2 ;  /* 0x0000000155577824 */ /* 0x104fe600010e06f7 */
[----:B------:R-:W2:Y:S01]  /*6ef0*/  SHFL.IDX PT, R92, R2, 0x3, 0x181f ;  /* 0x00781f00025c7f89 */ /* 0x000ea200000e0000 */
[C---:B------:R-:W-:Y:S04]  /*6f00*/  HMMA.16816.F32 R80, R112.reuse, R82, RZ ;  /* 0x000000527050723c */ /* 0x040fe800000018ff */
[-C--:B---3--:R-:W-:Y:S01]  /*6f10*/  IADD3 R88, P5, R88, R246.reuse, RZ ;  /* 0x000000f658587210 */ /* 0x088fe20007fbe0ff */
[----:B------:R3:W-:Y:S04]  /*6f20*/  LDGSTS.E.BYPASS.LTC128B.128 [R245+0x100], [R86.64], !P3 ;  /* 0x0010000056f57fae */ /* 0x0007e8000d901d4c */
[--C-:B----4-:R-:W-:Y:S02]  /*6f30*/  IMAD.X R89, R89, 0x1, R247.reuse, P5 ;  /* 0x0000000159597824 */ /* 0x110fe400028e06f7 */
[----:B------:R-:W4:Y:S06]  /*6f40*/  SHFL.IDX PT, R91, R84, 0x2, 0x181f ;  /* 0x00581f00545b7f89 */ /* 0x000f2c00000e0000 */
[----:B------:R-:W5:Y:S01]  /*6f50*/  SHFL.IDX PT, R90, R84, 0x3, 0x181f ;  /* 0x00781f00545a7f89 */ /* 0x000f6200000e0000 */
[-C--:B-1----:R-:W-:Y:S05]  /*6f60*/  IADD3 R94, P4, R94, R246.reuse, RZ ;  /* 0x000000f65e5e7210 */ /* 0x082fea0007f9e0ff */
[----:B------:R-:W-:Y:S01]  /*6f70*/  SHFL.IDX PT, R104, R84, 0x4, 0x181f ;  /* 0x00981f0054687f89 */ /* 0x000fe200000e0000 */
[-C--:B--2---:R-:W-:Y:S05]  /*6f80*/  IADD3 R92, P2, R92, R246.reuse, RZ ;  /* 0x000000f65c5c7210 */ /* 0x084fea0007f5e0ff */
[----:B------:R-:W-:Y:S06]  /*6f90*/  SHFL.IDX PT, R103, R84, 0x5, 0x181f ;  /* 0x00b81f0054677f89 */ /* 0x000fec00000e0000 */
[----:B------:R3:W-:Y:S01]  /*6fa0*/  SHFL.IDX PT, R101, R84, 0x6, 0x181f ;  /* 0x00d81f0054657f89 */ /* 0x0007e200000e0000 */
[--C-:B----4-:R-:W-:Y:S05]  /*6fb0*/  IMAD.X R95, R91, 0x1, R247.reuse, P4 ;  /* 0x000000015b5f7824 */ /* 0x110fea00020e06f7 */
[----:B------:R1:W-:Y:S01]  /*6fc0*/  LDGSTS.E.BYPASS.LTC128B.128 [R245+0x900], [R88.64], !P3 ;  /* 0x0090000058f57fae */ /* 0x0003e2000d901d4c */
[--C-:B-----5:R-:W-:Y:S05]  /*6fd0*/  IMAD.X R93, R90, 0x1, R247.reuse, P2 ;  /* 0x000000015a5d7824 */ /* 0x120fea00010e06f7 */
[----:B------:R-:W2:Y:S06]  /*6fe0*/  SHFL.IDX PT, R100, R2, 0x4, 0x181f ;  /* 0x00981f0002647f89 */ /* 0x000eac00000e0000 */
[----:B------:R-:W4:Y:S01]  /*6ff0*/  SHFL.IDX PT, R102, R2, 0x5, 0x181f ;  /* 0x00b81f0002667f89 */ /* 0x000f2200000e0000 */
[-C--:B---3--:R-:W-:Y:S05]  /*7000*/  HMMA.16816.F32 R84, R112, R96.reuse, RZ ;  /* 0x000000607054723c */ /* 0x088fea00000018ff */
[----:B------:R-:W3:Y:S06]  /*7010*/  SHFL.IDX PT, R2, R2, 0x6, 0x181f ;  /* 0x00d81f0002027f89 */ /* 0x000eec00000e0000 */
[----:B------:R5:W-:Y:S01]  /*7020*/  LDGSTS.E.BYPASS.LTC128B.128 [R245+0x1100], [R94.64], !P3 ;  /* 0x011000005ef57fae */ /* 0x000be2000d901d4c */
[C---:B-1----:R-:W-:Y:S05]  /*7030*/  HMMA.16816.F32 R88, R108.reuse, R96, RZ ;  /* 0x000000606c58723c */ /* 0x042fea00000018ff */
[----:B------:R5:W-:Y:S02]  /*7040*/  LDGSTS.E.BYPASS.LTC128B.128 [R245+0x1900], [R92.64], !P3 ;  /* 0x019000005cf57fae */ /* 0x000be4000d901d4c */
[-C--:B--2---:R-:W-:Y:S02]  /*7050*/  IADD3 R96, P5, R100, R246.reuse, RZ ;  /* 0x000000f664607210 */ /* 0x084fe40007fbe0ff */
[-C--:B----4-:R-:W-:Y:S03]  /*7060*/  IADD3 R102, P4, R102, R246.reuse, RZ ;  /* 0x000000f666667210 */ /* 0x090fe60007f9e0ff */
[--C-:B------:R-:W-:Y:S02]  /*7070*/  IMAD.X R97, R104, 0x1, R247.reuse, P5 ;  /* 0x0000000168617824 */ /* 0x100fe400028e06f7 */
[--C-:B------:R-:W-:Y:S01]  /*7080*/  IMAD.X R103, R103, 0x1, R247.reuse, P4 ;  /* 0x0000000167677824 */ /* 0x100fe200020e06f7 */
[----:B---3--:R-:W-:Y:S02]  /*7090*/  IADD3 R100, P2, R2, R246, RZ ;  /* 0x000000f602647210 */ /* 0x008fe40007f5e0ff */
[----:B------:R1:W-:Y:S03]  /*70a0*/  LDGSTS.E.BYPASS.LTC128B.128 [R245+0x2100], [R96.64], !P3 ;  /* 0x0210000060f57fae */ /* 0x0003e6000d901d4c */
[----:B------:R-:W-:Y:S01]  /*70b0*/  IMAD.X R101, R101, 0x1, R247, P2 ;  /* 0x0000000165657824 */ /* 0x000fe200010e06f7 */
[----:B------:R-:W-:Y:S02]  /*70c0*/  PLOP3.LUT P2, PT, PT, PT, UP0, 0x80, 0x0 ;  /* 0x000000000000781c */ /* 0x000fe40003f4f008 */
[----:B------:R2:W-:Y:S06]  /*70d0*/  LDGSTS.E.BYPASS.LTC128B.128 [R245+0x2900], [R102.64], !P3 ;  /* 0x0290000066f57fae */ /* 0x0005ec000d901d4c */
[----:B------:R2:W-:Y:S01]  /*70e0*/  LDGSTS.E.BYPASS.LTC128B.128 [R245+0x3100], [R100.64], !P3 ;  /* 0x0310000064f57fae */ /* 0x0005e2000d901d4c */
[-C--:B-----5:R-:W-:Y:S05]  /*70f0*/  HMMA.16816.F32 R92, R108, R98.reuse, RZ ;  /* 0x000000626c5c723c */ /* 0x0a0fea00000018ff */
[----:B------:R-:W0:Y:S03]  /*7100*/  LDGDEPBAR ;  /* 0x00000000000079af */ /* 0x000e260000000000 */
[C---:B-1----:R-:W-:Y:S08]  /*7110*/  HMMA.16816.F32 R96, R112.reuse, R98, RZ ;  /* 0x000000627060723c */ /* 0x042ff000000018ff */
[-C--:B--2---:R-:W-:Y:S08]  /*7120*/  HMMA.16816.F32 R100, R112, R188.reuse, RZ ;  /* 0x000000bc7064723c */ /* 0x084ff000000018ff */
[C---:B------:R-:W-:Y:S08]  /*7130*/  HMMA.16816.F32 R104, R108.reuse, R188, RZ ;  /* 0x000000bc6c68723c */ /* 0x040ff000000018ff */
[-C--:B------:R-:W-:Y:S08]  /*7140*/  HMMA.16816.F32 R108, R108, R190.reuse, RZ ;  /* 0x000000be6c6c723c */ /* 0x080ff000000018ff */
[----:B------:R-:W-:Y:S01]  /*7150*/  HMMA.16816.F32 R112, R112, R190, RZ ;  /* 0x000000be7070723c */ /* 0x000fe200000018ff */
[----:B------:R-:W-:Y:S07]  /*7160*/  LDSM.16.M88.4 R188, [R235+0x7100] ;  /* 0x00710000ebbc783b */ /* 0x000fee0000000200 */
[-C--:B------:R-:W-:Y:S08]  /*7170*/  HMMA.16816.F32 R4, R192, R196.reuse, R4 ;  /* 0x000000c4c004723c */ /* 0x080ff00000001804 */
[C---:B------:R-:W-:Y:S08]  /*7180*/  HMMA.16816.F32 R8, R200.reuse, R196, R8 ;  /* 0x000000c4c808723c */ /* 0x040ff00000001808 */
[-C--:B------:R-:W-:Y:S08]  /*7190*/  HMMA.16816.F32 R12, R200, R198.reuse, R12 ;  /* 0x000000c6c80c723c */ /* 0x080ff0000000180c */
[C---:B------:R-:W-:Y:S01]  /*71a0*/  HMMA.16816.F32 R16, R192.reuse, R198, R16 ;  /* 0x000000c6c010723c */ /* 0x040fe20000001810 */
[----:B------:R-:W1:Y:S07]  /*71b0*/  LDSM.16.M88.4 R196, [R233+0x3900] ;  /* 0x00390000e9c4783b */ /* 0x000e6e0000000200 */
[-C--:B------:R-:W-:Y:S08]  /*71c0*/  HMMA.16816.F32 R20, R192, R204.reuse, R20 ;  /* 0x000000ccc014723c */ /* 0x080ff00000001814 */
[C---:B------:R-:W-:Y:S08]  /*71d0*/  HMMA.16816.F32 R24, R200.reuse, R204, R24 ;  /* 0x000000ccc818723c */ /* 0x040ff00000001818 */
[-C--:B------:R-:W-:Y:S08]  /*71e0*/  HMMA.16816.F32 R28, R200, R206.reuse, R28 ;  /* 0x000000cec81c723c */ /* 0x080ff0000000181c */
[C---:B------:R-:W-:Y:S01]  /*71f0*/  HMMA.16816.F32 R32, R192.reuse, R206, R32 ;  /* 0x000000cec020723c */ /* 0x040fe20000001820 */
[----:B------:R-:W2:Y:S07]  /*7200*/  LDSM.16.M88.4 R204, [R235+0x9100] ;  /* 0x00910000ebcc783b */ /* 0x000eae0000000200 */
[-C--:B------:R-:W-:Y:S08]  /*7210*/  HMMA.16816.F32 R36, R192, R208.reuse, R36 ;  /* 0x000000d0c024723c */ /* 0x080ff00000001824 */
[C---:B------:R-:W-:Y:S08]  /*7220*/  HMMA.16816.F32 R40, R200.reuse, R208, R40 ;  /* 0x000000d0c828723c */ /* 0x040ff00000001828 */
[-C--:B------:R-:W-:Y:S08]  /*7230*/  HMMA.16816.F32 R44, R200, R210.reuse, R44 ;  /* 0x000000d2c82c723c */ /* 0x080ff0000000182c */
[C---:B------:R-:W-:Y:S01]  /*7240*/  HMMA.16816.F32 R48, R192.reuse, R210, R48 ;  /* 0x000000d2c030723c */ /* 0x040fe20000001830 */
[----:B------:R-:W3:Y:S07]  /*7250*/  LDSM.16.M88.4 R208, [R233+0x4100] ;  /* 0x00410000e9d0783b */ /* 0x000eee0000000200 */
[-C--:B------:R-:W-:Y:S08]  /*7260*/  HMMA.16816.F32 R52, R192, R212.reuse, R52 ;  /* 0x000000d4c034723c */ /* 0x080ff00000001834 */
[C---:B------:R-:W-:Y:S08]  /*7270*/  HMMA.16816.F32 R56, R200.reuse, R212, R56 ;  /* 0x000000d4c838723c */ /* 0x040ff00000001838 */
[-C--:B------:R-:W-:Y:S08]  /*7280*/  HMMA.16816.F32 R60, R200, R214.reuse, R60 ;  /* 0x000000d6c83c723c */ /* 0x080ff0000000183c */
[C---:B------:R-:W-:Y:S01]  /*7290*/  HMMA.16816.F32 R64, R192.reuse, R214, R64 ;  /* 0x000000d6c040723c */ /* 0x040fe20000001840 */
[----:B------:R-:W4:Y:S07]  /*72a0*/  LDSM.16.M88.4 R212, [R233+0x4900] ;  /* 0x00490000e9d4783b */ /* 0x000f2e0000000200 */
[-C--:B------:R-:W-:Y:S08]  /*72b0*/  HMMA.16816.F32 R68, R192, R216.reuse, R68 ;  /* 0x000000d8c044723c */ /* 0x080ff00000001844 */
[C---:B------:R-:W-:Y:S08]  /*72c0*/  HMMA.16816.F32 R72, R200.reuse, R216, R72 ;  /* 0x000000d8c848723c */ /* 0x040ff00000001848 */
[-C--:B------:R-:W-:Y:S08]  /*72d0*/  HMMA.16816.F32 R76, R200, R218.reuse, R76 ;  /* 0x000000dac84c723c */ /* 0x080ff0000000184c */
[C---:B------:R-:W-:Y:S01]  /*72e0*/  HMMA.16816.F32 R80, R192.reuse, R218, R80 ;  /* 0x000000dac050723c */ /* 0x040fe20000001850 */
[----:B------:R-:W-:Y:S07]  /*72f0*/  LDSM.16.M88.4 R216, [R233+0x5900] ;  /* 0x00590000e9d8783b */ /* 0x000fee0000000200 */
[-C--:B------:R-:W-:Y:S08]  /*7300*/  HMMA.16816.F32 R84, R192, R220.reuse, R84 ;  /* 0x000000dcc054723c */ /* 0x080ff00000001854 */
[C---:B------:R-:W-:Y:S08]  /*7310*/  HMMA.16816.F32 R88, R200.reuse, R220, R88 ;  /* 0x000000dcc858723c */ /* 0x040ff00000001858 */
[-C--:B------:R-:W-:Y:S08]  /*7320*/  HMMA.16816.F32 R92, R200, R222.reuse, R92 ;  /* 0x000000dec85c723c */ /* 0x080ff0000000185c */
[C---:B------:R-:W-:Y:S01]  /*7330*/  HMMA.16816.F32 R96, R192.reuse, R222, R96 ;  /* 0x000000dec060723c */ /* 0x040fe20000001860 */
[----:B------:R-:W-:Y:S07]  /*7340*/  LDSM.16.M88.4 R220, [R232+0x1000] ;  /* 0x00100000e8dc783b */ /* 0x000fee0000000200 */
[-C--:B------:R-:W-:Y:S08]  /*7350*/  HMMA.16816.F32 R100, R192, R224.reuse, R100 ;  /* 0x000000e0c064723c */ /* 0x080ff00000001864 */
[C---:B------:R-:W-:Y:S08]  /*7360*/  HMMA.16816.F32 R104, R200.reuse, R224, R104 ;  /* 0x000000e0c868723c */ /* 0x040ff00000001868 */
[-C--:B------:R-:W-:Y:S01]  /*7370*/  HMMA.16816.F32 R108, R200, R226.reuse, R108 ;  /* 0x000000e2c86c723c */ /* 0x080fe2000000186c */
[----:B------:R-:W5:Y:S07]  /*7380*/  LDSM.16.M88.4 R200, [R233+0x5100] ;  /* 0x00510000e9c8783b */ /* 0x000f6e0000000200 */
[----:B------:R-:W-:Y:S01]  /*7390*/  HMMA.16816.F32 R112, R192, R226, R112 ;  /* 0x000000e2c070723c */ /* 0x000fe20000001870 */
[----:B------:R-:W4:Y:S07]  /*73a0*/  LDSM.16.M88.4 R192, [R233+0x6100] ;  /* 0x00610000e9c0783b */ /* 0x000f2e0000000200 */
[-C--:B-1----:R-:W-:Y:S08]  /*73b0*/  HMMA.16816.F32 R4, R188, R196.reuse, R4 ;  /* 0x000000c4bc04723c */ /* 0x082ff00000001804 */
[C---:B--2---:R-:W-:Y:S08]  /*73c0*/  HMMA.16816.F32 R8, R204.reuse, R196, R8 ;  /* 0x000000c4cc08723c */ /* 0x044ff00000001808 */
[-C--:B------:R-:W-:Y:S08]  /*73d0*/  HMMA.16816.F32 R12, R204, R198.reuse, R12 ;  /* 0x000000c6cc0c723c */ /* 0x080ff0000000180c */
[C---:B------:R-:W-:Y:S01]  /*73e0*/  HMMA.16816.F32 R16, R188.reuse, R198, R16 ;  /* 0x000000c6bc10723c */ /* 0x040fe20000001810 */
[----:B------:R-:W1:Y:S07]  /*73f0*/  LDSM.16.M88.4 R196, [R233+0x6900] ;  /* 0x00690000e9c4783b */ /* 0x000e6e0000000200 */
[-C--:B---3--:R-:W-:Y:S08]  /*7400*/  HMMA.16816.F32 R20, R188, R208.reuse, R20 ;  /* 0x000000d0bc14723c */ /* 0x088ff00000001814 */
[C---:B------:R-:W-:Y:S08]  /*7410*/  HMMA.16816.F32 R24, R204.reuse, R208, R24 ;  /* 0x000000d0cc18723c */ /* 0x040ff00000001818 */
[-C--:B------:R-:W-:Y:S08]  /*7420*/  HMMA.16816.F32 R28, R204, R210.reuse, R28 ;  /* 0x000000d2cc1c723c */ /* 0x080ff0000000181c */
[C---:B------:R-:W-:Y:S01]  /*7430*/  HMMA.16816.F32 R32, R188.reuse, R210, R32 ;  /* 0x000000d2bc20723c */ /* 0x040fe20000001820 */
[----:B------:R-:W-:Y:S07]  /*7440*/  LDSM.16.M88.4 R208, [R232] ;  /* 0x00000000e8d0783b */ /* 0x000fee0000000200 */
[-C--:B----4-:R-:W-:Y:S08]  /*7450*/  HMMA.16816.F32 R36, R188, R212.reuse, R36 ;  /* 0x000000d4bc24723c */ /* 0x090ff00000001824 */
[C---:B------:R-:W-:Y:S08]  /*7460*/  HMMA.16816.F32 R40, R204.reuse, R212, R40 ;  /* 0x000000d4cc28723c */ /* 0x040ff00000001828 */
[-C--:B------:R-:W-:Y:S08]  /*7470*/  HMMA.16816.F32 R44, R204, R214.reuse, R44 ;  /* 0x000000d6cc2c723c */ /* 0x080ff0000000182c */
[C---:B------:R-:W-:Y:S01]  /*7480*/  HMMA.16816.F32 R48, R188.reuse, R214, R48 ;  /* 0x000000d6bc30723c */ /* 0x040fe20000001830 */
[----:B------:R-:W-:Y:S07]  /*7490*/  LDSM.16.M88.4 R212, [R236+0x9100] ;  /* 0x00910000ecd4783b */ /* 0x000fee0000000200 */
[-C--:B-----5:R-:W-:Y:S08]  /*74a0*/  HMMA.16816.F32 R52, R188, R200.reuse, R52 ;  /* 0x000000c8bc34723c */ /* 0x0a0ff00000001834 */
        /* <DEDUP_REMOVED lines=14> */
[-C--:B-1----:R-:W-:Y:S08]  /*7590*/  HMMA.16816.F32 R100, R188, R196.reuse, R100 ;  /* 0x000000c4bc64723c */ /* 0x082ff00000001864 */
[C---:B------:R-:W-:Y:S08]  /*75a0*/  HMMA.16816.F32 R104, R204.reuse, R196, R104 ;  /* 0x000000c4cc68723c */ /* 0x040ff00000001868 */
[-C--:B------:R-:W-:Y:S01]  /*75b0*/  HMMA.16816.F32 R108, R204, R198.reuse, R108 ;  /* 0x000000c6cc6c723c */ /* 0x080fe2000000186c */
[----:B------:R-:W1:Y:S07]  /*75c0*/  LDSM.16.M88.4 R204, [R232+0x2000] ;  /* 0x00200000e8cc783b */ /* 0x000e6e0000000200 */
[----:B------:R-:W-:Y:S01]  /*75d0*/  HMMA.16816.F32 R112, R188, R198, R112 ;  /* 0x000000c6bc70723c */ /* 0x000fe20000001870 */
[----:B------:R-:W5:Y:S06]  /*75e0*/  LDSM.16.M88.4 R188, [R232+0x2800] ;  /* 0x00280000e8bc783b */ /* 0x000f6c0000000200 */
[----:B------:R-:W1:Y:S01]  /*75f0*/  LDSM.16.M88.4 R196, [R232+0x3000] ;  /* 0x00300000e8c4783b */ /* 0x000e620000000200 */
[-C--:B--2---:R-:W-:Y:S01]  /*7600*/  HMMA.16816.F32 R4, R200, R208.reuse, R4 ;  /* 0x000000d0c804723c */ /* 0x084fe20000001804 */
[----:B------:R-:W-:Y:S04]  /*7610*/  DEPBAR.LE SB0, 0x0 ;  /* 0x000080000000791a */ /* 0x000fe80000000000 */
[----:B------:R-:W-:Y:S03]  /*7620*/  BAR.SYNC.DEFER_BLOCKING 0x0 ;  /* 0x0000000000007b1d */ /* 0x000fe60000010000 */
[C---:B------:R-:W-:Y:S08]  /*7630*/  HMMA.16816.F32 R8, R212.reuse, R208, R8 ;  /* 0x000000d0d408723c */ /* 0x040ff00000001808 */
[-C--:B------:R-:W-:Y:S08]  /*7640*/  HMMA.16816.F32 R12, R212, R210.reuse, R12 ;  /* 0x000000d2d40c723c */ /* 0x080ff0000000180c */
[C---:B------:R-:W-:Y:S08]  /*7650*/  HMMA.16816.F32 R16, R200.reuse, R210, R16 ;  /* 0x000000d2c810723c */ /* 0x040ff00000001810 */
[-C--:B---3--:R-:W-:Y:S08]  /*7660*/  HMMA.16816.F32 R20, R200, R216.reuse, R20 ;  /* 0x000000d8c814723c */ /* 0x088ff00000001814 */
[C---:B------:R-:W-:Y:S08]  /*7670*/  HMMA.16816.F32 R24, R212.reuse, R216, R24 ;  /* 0x000000d8d418723c */ /* 0x040ff00000001818 */
[-C--:B------:R-:W-:Y:S08]  /*7680*/  HMMA.16816.F32 R28, R212, R218.reuse, R28 ;  /* 0x000000dad41c723c */ /* 0x080ff0000000181c */
[C---:B------:R-:W-:Y:S08]  /*7690*/  HMMA.16816.F32 R32, R200.reuse, R218, R32 ;  /* 0x000000dac820723c */ /* 0x040ff00000001820 */
[-C--:B------:R-:W-:Y:S08]  /*76a0*/  HMMA.16816.F32 R36, R200, R220.reuse, R36 ;  /* 0x000000dcc824723c */ /* 0x080ff00000001824 */
[C---:B------:R-:W-:Y:S08]  /*76b0*/  HMMA.16816.F32 R40, R212.reuse, R220, R40 ;  /* 0x000000dcd428723c */ /* 0x040ff00000001828 */
[-C--:B------:R-:W-:Y:S08]  /*76c0*/  HMMA.16816.F32 R44, R212, R222.reuse, R44 ;  /* 0x000000ded42c723c */ /* 0x080ff0000000182c */
[C---:B------:R-:W-:Y:S08]  /*76d0*/  HMMA.16816.F32 R48, R200.reuse, R222, R48 ;  /* 0x000000dec830723c */ /* 0x040ff00000001830 */
[-C--:B----4-:R-:W-:Y:S08]  /*76e0*/  HMMA.16816.F32 R52, R200, R192.reuse, R52 ;  /* 0x000000c0c834723c */ /* 0x090ff00000001834 */
[C---:B------:R-:W-:Y:S08]  /*76f0*/  HMMA.16816.F32 R56, R212.reuse, R192, R56 ;  /* 0x000000c0d438723c */ /* 0x040ff00000001838 */
[-C--:B------:R-:W-:Y:S08]  /*7700*/  HMMA.16816.F32 R60, R212, R194.reuse, R60 ;  /* 0x000000c2d43c723c */ /* 0x080ff0000000183c */
[C---:B------:R-:W-:Y:S08]  /*7710*/  HMMA.16816.F32 R64, R200.reuse, R194, R64 ;  /* 0x000000c2c840723c */ /* 0x040ff00000001840 */
[-C--:B-1----:R-:W-:Y:S08]  /*7720*/  HMMA.16816.F32 R68, R200, R204.reuse, R68 ;  /* 0x000000ccc844723c */ /* 0x082ff00000001844 */
[C---:B------:R-:W-:Y:S08]  /*7730*/  HMMA.16816.F32 R72, R212.reuse, R204, R72 ;  /* 0x000000ccd448723c */ /* 0x040ff00000001848 */
[-C--:B------:R-:W-:Y:S08]  /*7740*/  HMMA.16816.F32 R76, R212, R206.reuse, R76 ;  /* 0x000000ced44c723c */ /* 0x080ff0000000184c */
[C---:B------:R-:W-:Y:S08]  /*7750*/  HMMA.16816.F32 R80, R200.reuse, R206, R80 ;  /* 0x000000cec850723c */ /* 0x040ff00000001850 */
[-C--:B-----5:R-:W-:Y:S08]  /*7760*/  HMMA.16816.F32 R84, R200, R188.reuse, R84 ;  /* 0x000000bcc854723c */ /* 0x0a0ff00000001854 */
[C---:B------:R-:W-:Y:S08]  /*7770*/  HMMA.16816.F32 R88, R212.reuse, R188, R88 ;  /* 0x000000bcd458723c */ /* 0x040ff00000001858 */
[-C--:B------:R-:W-:Y:S08]  /*7780*/  HMMA.16816.F32 R92, R212, R190.reuse, R92 ;  /* 0x000000bed45c723c */ /* 0x080ff0000000185c */
[C---:B------:R-:W-:Y:S08]  /*7790*/  HMMA.16816.F32 R96, R200.reuse, R190, R96 ;  /* 0x000000bec860723c */ /* 0x040ff00000001860 */
[-C--:B------:R-:W-:Y:S08]  /*77a0*/  HMMA.16816.F32 R100, R200, R196.reuse, R100 ;  /* 0x000000c4c864723c */ /* 0x080ff00000001864 */
[C---:B------:R-:W-:Y:S08]  /*77b0*/  HMMA.16816.F32 R104, R212.reuse, R196, R104 ;  /* 0x000000c4d468723c */ /* 0x040ff00000001868 */
[-C--:B------:R-:W-:Y:S08]  /*77c0*/  HMMA.16816.F32 R108, R212, R198.reuse, R108 ;  /* 0x000000c6d46c723c */ /* 0x080ff0000000186c */
[----:B------:R-:W-:Y:S01]  /*77d0*/  HMMA.16816.F32 R112, R200, R198, R112 ;  /* 0x000000c6c870723c */ /* 0x000fe20000001870 */
[----:B------:R-:W-:-:S07]  /*77e0*/  @P2 BRA `(.L_x_5) ;  /* 0xffffef4000002947 */ /* 0x000fce000383ffff */
.L_x_4:
[----:B--2---:R-:W-:Y:S01]  /*77f0*/  FMNMX.FTZ R133, R4, R0, !PT ;  /* 0x0000000004857209 */ /* 0x004fe20007810000 */
[----:B------:R-:W-:Y:S01]  /*7800*/  STL [R1+0x18], R135 ;  /* 0x0000188701007387 */ /* 0x000fe20000100800 */
[----:B------:R-:W-:Y:S02]  /*7810*/  FMNMX.FTZ R2, R6, R3, !PT ;  /* 0x0000000306027209 */ /* 0x000fe40007810000 */
[----:B------:R-:W-:Y:S01]  /*7820*/  FMNMX.FTZ R133, R5, R133, !PT ;  /* 0x0000008505857209 */ /* 0x000fe20007810000 */
[----:B------:R-:W0:Y:S01]  /*7830*/  LDGDEPBAR ;  /* 0x00000000000079af */ /* 0x000e220000000000 */
[----:B------:R-:W-:Y:S02]  /*7840*/  FMNMX.FTZ R2, R7, R2, !PT ;  /* 0x0000000207027209 */ /* 0x000fe40007810000 */
        /* <DEDUP_REMOVED lines=75> */
[----:B------:R-:W-:Y:S01]  /*7d00*/  FMNMX.FTZ R2, R103, R2, !PT ;  /* 0x0000000267027209 */ /* 0x000fe20007810000 */
[----:B------:R-:W1:Y:S01]  /*7d10*/  SHFL.BFLY PT, R188, R133, 0x2, 0x1f ;  /* 0x0c401f0085bc7f89 */ /* 0x000e6200000e0000 */
[----:B------:R-:W-:Y:S02]  /*7d20*/  FMNMX.FTZ R129, R73, R129, !PT ;  /* 0x0000008149817209 */ /* 0x000fe40007810000 */
[----:B------:R-:W-:Y:S02]  /*7d30*/  FMNMX.FTZ R2, R114, R2, !PT ;  /* 0x0000000272027209 */ /* 0x000fe40007810000 */
[----:B------:R-:W-:Y:S02]  /*7d40*/  FMNMX.FTZ R130, R43, R130, !PT ;  /* 0x000000822b827209 */ /* 0x000fe40007810000 */
[----:B------:R-:W-:Y:S02]  /*7d50*/  FMNMX.FTZ R129, R76, R129, !PT ;  /* 0x000000814c817209 */ /* 0x000fe40007810000 */
[----:B------:R-:W-:Y:S02]  /*7d60*/  FMNMX.FTZ R2, R115, R2, !PT ;  /* 0x0000000273027209 */ /* 0x000fe40007810000 */
[----:B------:R-:W-:Y:S02]  /*7d70*/  FMNMX.FTZ R130, R46, R130, !PT ;  /* 0x000000822e827209 */ /* 0x000fe40007810000 */
[----:B------:R-:W-:Y:S01]  /*7d80*/  FMNMX.FTZ R129, R77, R129, !PT ;  /* 0x000000814d817209 */ /* 0x000fe20007810000 */
[----:B------:R-:W2:Y:S01]  /*7d90*/  SHFL.BFLY PT, R132, R2, 0x2, 0x1f ;  /* 0x0c401f0002847f89 */ /* 0x000ea200000e0000 */
        /* <DEDUP_REMOVED lines=13> */
[----:B-1----:R-:W-:Y:S02]  /*7e70*/  FMNMX.FTZ R133, R133, R188, !PT ;  /* 0x000000bc85857209 */ /* 0x002fe40007810000 */
[----:B------:R-:W-:Y:S02]  /*7e80*/  FMNMX.FTZ R130, R78, R130, !PT ;  /* 0x000000824e827209 */ /* 0x000fe40007810000 */
[----:B--2---:R-:W-:Y:S01]  /*7e90*/  FMNMX.FTZ R2, R2, R132, !PT ;  /* 0x0000008402027209 */ /* 0x004fe20007810000 */
[----:B------:R-:W1:Y:S01]  /*7ea0*/  SHFL.BFLY PT, R188, R133, 0x1, 0x1f ;  /* 0x0c201f0085bc7f89 */ /* 0x000e6200000e0000 */
[----:B------:R-:W-:Y:S02]  /*7eb0*/  FMNMX.FTZ R130, R79, R130, !PT ;  /* 0x000000824f827209 */ /* 0x000fe40007810000 */
[----:B------:R-:W-:Y:S02]  /*7ec0*/  FMNMX.FTZ R129, R108, R129, !PT ;  /* 0x000000816c817209 */ /* 0x000fe40007810000 */
[----:B------:R-:W-:Y:S02]  /*7ed0*/  FMNMX.FTZ R130, R90, R130, !PT ;  /* 0x000000825a827209 */ /* 0x000fe40007810000 */
[----:B------:R-:W-:Y:S01]  /*7ee0*/  FMNMX.FTZ R129, R109, R129, !PT ;  /* 0x000000816d817209 */ /* 0x000fe20007810000 */
[----:B------:R-:W2:Y:S01]  /*7ef0*/  SHFL.BFLY PT, R132, R2, 0x1, 0x1f ;  /* 0x0c201f0002847f89 */ /* 0x000ea200000e0000 */
[----:B------:R-:W-:Y:S02]  /*7f00*/  FMNMX.FTZ R130, R91, R130, !PT ;  /* 0x000000825b827209 */ /* 0x000fe40007810000 */
[----:B------:R-:W-:Y:S01]  /*7f10*/  ISETP.LT.AND P2, PT, RZ, UR9, PT ;  /* 0x00000009ff007c0c */ /* 0x000fe2000bf41270 */
[----:B------:R-:W-:Y:S01]  /*7f20*/  UIADD3 UR9, UR9, -0x1, URZ ;  /* 0xffffffff09097890 */ /* 0x000fe2000fffe03f */
[----:B------:R-:W-:Y:S03]  /*7f30*/  FMNMX.FTZ R130, R94, R130, !PT ;  /* 0x000000825e827209 */ /* 0x000fe60007810000 */
[----:B------:R-:W3:Y:S01]  /*7f40*/  SHFL.BFLY PT, R131, R129, 0x2, 0x1f ;  /* 0x0c401f0081837f89 */ /* 0x000ee200000e0000 */
[----:B------:R-:W-:Y:S04]  /*7f50*/  FMNMX.FTZ R130, R95, R130, !PT ;  /* 0x000000825f827209 */ /* 0x000fe80007810000 */
[----:B------:R-:W-:Y:S02]  /*7f60*/  FMNMX.FTZ R130, R106, R130, !PT ;  /* 0x000000826a827209 */ /* 0x000fe40007810000 */
[----:B-1----:R-:W-:Y:S05]  /*7f70*/  FMNMX.FTZ R133, R133, R188, !PT ;  /* 0x000000bc85857209 */ /* 0x002fea0007810000 */
[C---:B------:R-:W-:Y:S02]  /*7f80*/  FMUL.FTZ R188, R133.reuse, c[0x0][0x2d0] ;  /* 0x0000b40085bc7a20 */ /* 0x040fe40000410000 */
[----:B------:R-:W-:Y:S01]  /*7f90*/  FADD.FTZ R0, -R133, R0 ;  /* 0x0000000085007221 */ /* 0x000fe20000010100 */
[----:B--2---:R-:W-:Y:S01]  /*7fa0*/  FMNMX.FTZ R132, R2, R132, !PT ;  /* 0x0000008402847209 */ /* 0x004fe20007810000 */
[--C-:B------:R-:W-:Y:S02]  /*7fb0*/  FFMA.FTZ R20, R20, c[0x0][0x2d0], -R188.reuse ;  /* 0x0000b40014147a23 */ /* 0x100fe400000108bc */
[--C-:B------:R-:W-:Y:S02]  /*7fc0*/  FFMA.FTZ R21, R21, c[0x0][0x2d0], -R188.reuse ;  /* 0x0000b40015157a23 */ /* 0x100fe400000108bc */
[----:B------:R-:W-:Y:S01]  /*7fd0*/  MUFU.EX2 R202, R20 ;  /* 0x0000001400ca7308 */ /* 0x000fe20000000800 */
[--C-:B------:R-:W-:Y:S02]  /*7fe0*/  FFMA.FTZ R36, R36, c[0x0][0x2d0], -R188.reuse ;  /* 0x0000b40024247a23 */ /* 0x100fe400000108bc */
[--C-:B------:R-:W-:Y:S01]  /*7ff0*/  FFMA.FTZ R37, R37, c[0x0][0x2d0], -R188.reuse ;  /* 0x0000b40025257a23 */ /* 0x100fe200000108bc */
[----:B---3--:R-:W-:Y:S01]  /*8000*/  FMNMX.FTZ R129, R129, R131, !PT ;  /* 0x0000008381817209 */ /* 0x008fe20007810000 */
[--C-:B------:R-:W-:Y:S02]  /*8010*/  FFMA.FTZ R64, R64, c[0x0][0x2d0], -R188.reuse ;  /* 0x0000b40040407a23 */ /* 0x100fe400000108bc */
[--C-:B------:R-:W-:Y:S02]  /*8020*/  FFMA.FTZ R65, R65, c[0x0][0x2d0], -R188.reuse ;  /* 0x0000b40041417a23 */ /* 0x100fe400000108bc */
[--C-:B------:R-:W-:Y:S01]  /*8030*/  FFMA.FTZ R68, R68, c[0x0][0x2d0], -R188.reuse ;  /* 0x0000b40044447a23 */ /* 0x100fe200000108bc */
[----:B------:R-:W-:Y:S01]  /*8040*/  MUFU.EX2 R196, R21 ;  /* 0x0000001500c47308 */ /* 0x000fe20000000800 */
[--C-:B------:R-:W-:Y:S01]  /*8050*/  FFMA.FTZ R69, R69, c[0x0][0x2d0], -R188.reuse ;  /* 0x0000b40045457a23 */ /* 0x100fe200000108bc */
[----:B------:R-:W1:Y:S01]  /*8060*/  SHFL.BFLY PT, R131, R129, 0x1, 0x1f ;  /* 0x0c201f0081837f89 */ /* 0x000e6200000e0000 */
[----:B------:R-:W-:Y:S02]  /*8070*/  FMUL.FTZ R189, R132, c[0x0][0x2d0] ;  /* 0x0000b40084bd7a20 */ /* 0x000fe40000410000 */
[--C-:B------:R-:W-:Y:S02]  /*8080*/  FFMA.FTZ R16, R16, c[0x0][0x2d0], -R188.reuse ;  /* 0x0000b40010107a23 */ /* 0x100fe400000108bc */
[--C-:B------:R-:W-:Y:S02]  /*8090*/  FFMA.FTZ R22, R22, c[0x0][0x2d0], -R189.reuse ;  /* 0x0000b40016167a23 */ /* 0x100fe400000108bd */
[--C-:B------:R-:W-:Y:S01]  /*80a0*/  FFMA.FTZ R23, R23, c[0x0][0x2d0], -R189.reuse ;  /* 0x0000b40017177a23 */ /* 0x100fe200000108bd */
[----:B------:R-:W-:Y:S01]  /*80b0*/  MUFU.EX2 R221, R16 ;  /* 0x0000001000dd7308 */ /* 0x000fe20000000800 */
[--C-:B------:R-:W-:Y:S02]  /*80c0*/  FFMA.FTZ R38, R38, c[0x0][0x2d0], -R189.reuse ;  /* 0x0000b40026267a23 */ /* 0x100fe400000108bd */
[--C-:B------:R-:W-:Y:S02]  /*80d0*/  FFMA.FTZ R39, R39, c[0x0][0x2d0], -R189.reuse ;  /* 0x0000b40027277a23 */ /* 0x100fe400000108bd */
[--C-:B------:R-:W-:Y:S02]  /*80e0*/  FFMA.FTZ R66, R66, c[0x0][0x2d0], -R189.reuse ;  /* 0x0000b40042427a23 */ /* 0x100fe400000108bd */
[--C-:B------:R-:W-:Y:S02]  /*80f0*/  FFMA.FTZ R67, R67, c[0x0][0x2d0], -R189.reuse ;  /* 0x0000b40043437a23 */ /* 0x100fe400000108bd */
[--C-:B------:R-:W-:Y:S01]  /*8100*/  FFMA.FTZ R70, R70, c[0x0][0x2d0], -R189.reuse ;  /* 0x0000b40046467a23 */ /* 0x100fe200000108bd */
[----:B------:R-:W-:Y:S01]  /*8110*/  MUFU.EX2 R200, R22 ;  /* 0x0000001600c87308 */ /* 0x000fe20000000800 */
[--C-:B------:R-:W-:Y:S02]  /*8120*/  FFMA.FTZ R71, R71, c[0x0][0x2d0], -R189.reuse ;  /* 0x0000b40047477a23 */ /* 0x100fe400000108bd */
[--C-:B------:R-:W-:Y:S02]  /*8130*/  FFMA.FTZ R17, R17, c[0x0][0x2d0], -R188.reuse ;  /* 0x0000b40011117a23 */ /* 0x100fe400000108bc */
[--C-:B------:R-:W-:Y:S01]  /*8140*/  FFMA.FTZ R18, R18, c[0x0][0x2d0], -R189.reuse ;  /* 0x0000b40012127a23 */ /* 0x100fe200000108bd */
[----:B-1----:R-:W-:Y:S01]  /*8150*/  FMNMX.FTZ R131, R129, R131, !PT ;  /* 0x0000008381837209 */ /* 0x002fe20007810000 */
[--C-:B------:R-:W-:Y:S02]  /*8160*/  FFMA.FTZ R19, R19, c[0x0][0x2d0], -R189.reuse ;  /* 0x0000b40013137a23 */ /* 0x100fe400000108bd */
[--C-:B------:R-:W-:Y:S01]  /*8170*/  FFMA.FTZ R34, R34, c[0x0][0x2d0], -R189.reuse ;  /* 0x0000b40022227a23 */ /* 0x100fe200000108bd */
[----:B------:R1:W-:Y:S01]  /*8180*/  MUFU.EX2 R197, R23 ;  /* 0x0000001700c57308 */ /* 0x0003e20000000800 */
[----:B------:R-:W-:Y:S01]  /*8190*/  FMUL.FTZ R2, R0, c[0x0][0x2d0] ;  /* 0x0000b40000027a20 */ /* 0x000fe20000410000 */
[----:B------:R-:W-:Y:S01]  /*81a0*/  FMNMX.FTZ R0, R107, R130, !PT ;  /* 0x000000826b007209 */ /* 0x000fe20007810000 */
[--C-:B------:R-:W-:Y:S02]  /*81b0*/  FFMA.FTZ R35, R35, c[0x0][0x2d0], -R189.reuse ;  /* 0x0000b40023237a23 */ /* 0x100fe400000108bd */
[--C-:B------:R-:W-:Y:S01]  /*81c0*/  FFMA.FTZ R83, R83, c[0x0][0x2d0], -R189.reuse ;  /* 0x0000b40053537a23 */ /* 0x100fe200000108bd */
[----:B------:R-:W-:Y:S01]  /*81d0*/  FMNMX.FTZ R0, R110, R0, !PT ;  /* 0x000000006e007209 */ /* 0x000fe20007810000 */
[--C-:B------:R-:W-:Y:S02]  /*81e0*/  FFMA.FTZ R4, R4, c[0x0][0x2d0], -R188.reuse ;  /* 0x0000b40004047a23 */ /* 0x100fe400000108bc */
[--C-:B------:R-:W-:Y:S01]  /*81f0*/  FFMA.FTZ R5, R5, c[0x0][0x2d0], -R188.reuse ;  /* 0x0000b40005057a23 */ /* 0x100fe200000108bc */
[----:B------:R2:W3:Y:S01]  /*8200*/  MUFU.EX2 R130, R2 ;  /* 0x0000000200827308 */ /* 0x0004e20000000800 */
[----:B------:R-:W-:Y:S01]  /*8210*/  FMNMX.FTZ R0, R111, R0, !PT ;  /* 0x000000006f007209 */ /* 0x000fe20007810000 */
[--C-:B------:R-:W-:Y:S02]  /*8220*/  FFMA.FTZ R6, R6, c[0x0][0x2d0], -R189.reuse ;  /* 0x0000b40006067a23 */ /* 0x100fe400000108bd */
[--C-:B------:R-:W-:Y:S02]  /*8230*/  FFMA.FTZ R7, R7, c[0x0][0x2d0], -R189.reuse ;  /* 0x0000b40007077a23 */ /* 0x100fe400000108bd */
[--C-:B------:R-:W-:Y:S02]  /*8240*/  FFMA.FTZ R32, R32, c[0x0][0x2d0], -R188.reuse ;  /* 0x0000b40020207a23 */ /* 0x100fe400000108bc */
[--C-:B------:R-:W-:Y:S02]  /*8250*/  FFMA.FTZ R33, R33, c[0x0][0x2d0], -R188.reuse ;  /* 0x0000b40021217a23 */ /* 0x100fe400000108bc */
[----:B------:R4:W-:Y:S01]  /*8260*/  MUFU.EX2 R207, R4 ;  /* 0x0000000400cf7308 */ /* 0x0009e20000000800 */
[--C-:B------:R-:W-:Y:S02]  /*8270*/  FFMA.FTZ R50, R50, c[0x0][0x2d0], -R189.reuse ;  /* 0x0000b40032327a23 */ /* 0x100fe400000108bd */
[--C-:B------:R-:W-:Y:S01]  /*8280*/  FFMA.FTZ R48, R48, c[0x0][0x2d0], -R188.reuse ;  /* 0x0000b40030307a23 */ /* 0x100fe200000108bc */
[----:B-1----:R-:W-:Y:S01]  /*8290*/  LDSM.16.MT88.4 R20, [R228+0x100] ;  /* 0x00010000e414783b */ /* 0x002fe20000004200 */
[--C-:B------:R-:W-:Y:S02]  /*82a0*/  FFMA.FTZ R49, R49, c[0x0][0x2d0], -R188.reuse ;  /* 0x0000b40031317a23 */ /* 0x100fe400000108bc */
[--C-:B------:R-:W-:Y:S02]  /*82b0*/  FFMA.FTZ R51, R51, c[0x0][0x2d0], -R189.reuse ;  /* 0x0000b40033337a23 */ /* 0x100fe400000108bd */
[--C-:B------:R-:W-:Y:S01]  /*82c0*/  FFMA.FTZ R52, R52, c[0x0][0x2d0], -R188.reuse ;  /* 0x0000b40034347a23 */ /* 0x100fe200000108bc */
[----:B------:R-:W1:Y:S01]  /*82d0*/  MUFU.EX2 R208, R5 ;  /* 0x0000000500d07308 */ /* 0x000e620000000800 */
[--C-:B------:R-:W-:Y:S02]  /*82e0*/  FFMA.FTZ R53, R53, c[0x0][0x2d0], -R188.reuse ;  /* 0x0000b40035357a23 */ /* 0x100fe400000108bc */
[----:B------:R-:W-:Y:S02]  /*82f0*/  FFMA.FTZ R54, R54, c[0x0][0x2d0], -R189 ;  /* 0x0000b40036367a23 */ /* 0x000fe400000108bd */
[----:B--2---:R-:W-:Y:S02]  /*8300*/  FADD.FTZ R2, -R132, R3 ;  /* 0x0000000384027221 */ /* 0x004fe40000010100 */
[----:B---3--:R-:W-:Y:S01]  /*8310*/  FMUL.FTZ R16, R130, R148 ;  /* 0x0000009482107220 */ /* 0x008fe20000410000 */
[----:B------:R-:W2:Y:S01]  /*8320*/  SHFL.BFLY PT, R3, R0, 0x2, 0x1f ;  /* 0x0c401f0000037f89 */ /* 0x000ea200000e0000 */
[----:B------:R-:W-:Y:S01]  /*8330*/  FMUL.FTZ R2, R2, c[0x0][0x2d0] ;  /* 0x0000b40002027a20 */ /* 0x000fe20000410000 */
[----:B------:R3:W-:Y:S01]  /*8340*/  MUFU.EX2 R223, R17 ;  /* 0x0000001100df7308 */ /* 0x0007e20000000800 */
[C---:B------:R-:W-:Y:S02]  /*8350*/  FMUL.FTZ R116, R130.reuse, R116 ;  /* 0x0000007482747220 */ /* 0x040fe40000410000 */
[C---:B------:R-:W-:Y:S02]  /*8360*/  FMUL.FTZ R117, R130.reuse, R117 ;  /* 0x0000007582757220 */ /* 0x040fe40000410000 */
[C---:B------:R-:W-:Y:S02]  /*8370*/  FMUL.FTZ R124, R130.reuse, R124 ;  /* 0x0000007c827c7220 */ /* 0x040fe40000410000 */
[C---:B------:R-:W-:Y:S02]  /*8380*/  FMUL.FTZ R125, R130.reuse, R125 ;  /* 0x0000007d827d7220 */ /* 0x040fe40000410000 */
[----:B----4-:R-:W-:Y:S01]  /*8390*/  FMUL.FTZ R4, R130, R140 ;  /* 0x0000008c82047220 */ /* 0x010fe20000410000 */
[----:B------:R4:W4:Y:S01]  /*83a0*/  MUFU.EX2 R129, R2 ;  /* 0x0000000200817308 */ /* 0x0009220000000800 */
[--C-:B------:R-:W-:Y:S02]  /*83b0*/  FFMA.FTZ R55, R55, c[0x0][0x2d0], -R189.reuse ;  /* 0x0000b40037377a23 */ /* 0x100fe400000108bd */
[--C-:B------:R-:W-:Y:S01]  /*83c0*/  FFMA.FTZ R80, R80, c[0x0][0x2d0], -R188.reuse ;  /* 0x0000b40050507a23 */ /* 0x100fe200000108bc */
[----:B-1----:R-:W-:Y:S01]  /*83d0*/  F2FP.PACK_AB R140, R208, R207 ;  /* 0x000000cfd08c723e */ /* 0x002fe200000000ff */
[----:B------:R-:W-:Y:S02]  /*83e0*/  FMUL.FTZ R5, R130, R141 ;  /* 0x0000008d82057220 */ /* 0x000fe40000410000 */
[--C-:B------:R-:W-:Y:S02]  /*83f0*/  FFMA.FTZ R81, R81, c[0x0][0x2d0], -R188.reuse ;  /* 0x0000b40051517a23 */ /* 0x100fe400000108bc */
[--C-:B------:R-:W-:Y:S01]  /*8400*/  FFMA.FTZ R82, R82, c[0x0][0x2d0], -R189.reuse ;  /* 0x0000b40052527a23 */ /* 0x100fe200000108bd */
[----:B------:R1:W-:Y:S01]  /*8410*/  MUFU.EX2 R204, R6 ;  /* 0x0000000600cc7308 */ /* 0x0003e20000000800 */
[--C-:B------:R-:W-:Y:S01]  /*8420*/  FFMA.FTZ R84, R84, c[0x0][0x2d0], -R188.reuse ;  /* 0x0000b40054547a23 */ /* 0x100fe200000108bc */
[----:B--2---:R-:W-:Y:S01]  /*8430*/  FMNMX.FTZ R0, R0, R3, !PT ;  /* 0x0000000300007209 */ /* 0x004fe20007810000 */
[--C-:B------:R-:W-:Y:S02]  /*8440*/  FFMA.FTZ R85, R85, c[0x0][0x2d0], -R188.reuse ;  /* 0x0000b40055557a23 */ /* 0x100fe400000108bc */
[----:B---3--:R-:W-:Y:S02]  /*8450*/  FMUL.FTZ R17, R130, R149 ;  /* 0x0000009582117220 */ /* 0x008fe40000410000 */
[--C-:B------:R-:W-:Y:S02]  /*8460*/  FFMA.FTZ R86, R86, c[0x0][0x2d0], -R189.reuse ;  /* 0x0000b40056567a23 */ /* 0x100fe400000108bd */
[--C-:B------:R-:W-:Y:S01]  /*8470*/  FFMA.FTZ R96, R96, c[0x0][0x2d0], -R188.reuse ;  /* 0x0000b40060607a23 */ /* 0x100fe200000108bc */
[----:B------:R-:W2:Y:S01]  /*8480*/  MUFU.EX2 R209, R7 ;  /* 0x0000000700d17308 */ /* 0x000ea20000000800 */
[----:B------:R-:W-:Y:S02]  /*8490*/  FFMA.FTZ R97, R97, c[0x0][0x2d0], -R188 ;  /* 0x0000b40061617a23 */ /* 0x000fe400000108bc */
[--C-:B------:R-:W-:Y:S02]  /*84a0*/  FFMA.FTZ R87, R87, c[0x0][0x2d0], -R189.reuse ;  /* 0x0000b40057577a23 */ /* 0x100fe400000108bd */
[----:B----4-:R-:W-:Y:S02]  /*84b0*/  FADD.FTZ R2, -R131, R128 ;  /* 0x0000008083027221 */ /* 0x010fe40000010100 */
[C---:B------:R-:W-:Y:S02]  /*84c0*/  FMUL.FTZ R118, R129.reuse, R118 ;  /* 0x0000007681767220 */ /* 0x040fe40000410000 */
[----:B------:R-:W-:Y:S01]  /*84d0*/  FMUL.FTZ R2, R2, c[0x0][0x2d0] ;  /* 0x0000b40002027a20 */ /* 0x000fe20000410000 */
[----:B------:R3:W-:Y:S01]  /*84e0*/  MUFU.EX2 R218, R18 ;  /* 0x0000001200da7308 */ /* 0x0007e20000000800 */
[C---:B------:R-:W-:Y:S02]  /*84f0*/  FMUL.FTZ R119, R129.reuse, R119 ;  /* 0x0000007781777220 */ /* 0x040fe40000410000 */
[C---:B------:R-:W-:Y:S02]  /*8500*/  FMUL.FTZ R126, R129.reuse, R126 ;  /* 0x0000007e817e7220 */ /* 0x040fe40000410000 */
[----:B-1----:R-:W-:Y:S01]  /*8510*/  FMUL.FTZ R6, R129, R142 ;  /* 0x0000008e81067220 */ /* 0x002fe20000410000 */
[----:B------:R-:W-:Y:S01]  /*8520*/  F2FP.PACK_AB R142, R223, R221 ;  /* 0x000000dddf8e723e */ /* 0x000fe200000000ff */
[----:B------:R-:W-:Y:S02]  /*8530*/  FMUL.FTZ R127, R129, R127 ;  /* 0x0000007f817f7220 */ /* 0x000fe40000410000 */
[--C-:B------:R-:W-:Y:S01]  /*8540*/  FFMA.FTZ R98, R98, c[0x0][0x2d0], -R189.reuse ;  /* 0x0000b40062627a23 */ /* 0x100fe200000108bd */
[----:B------:R1:W4:Y:S01]  /*8550*/  MUFU.EX2 R128, R2 ;  /* 0x0000000200807308 */ /* 0x0003220000000800 */
[--C-:B------:R-:W-:Y:S02]  /*8560*/  FFMA.FTZ R99, R99, c[0x0][0x2d0], -R189.reuse ;  /* 0x0000b40063637a23 */ /* 0x100fe400000108bd */
[--C-:B------:R-:W-:Y:S01]  /*8570*/  FFMA.FTZ R100, R100, c[0x0][0x2d0], -R188.reuse ;  /* 0x0000b40064647a23 */ /* 0x100fe200000108bc */
[----:B--2---:R-:W-:Y:S01]  /*8580*/  F2FP.PACK_AB R141, R209, R204 ;  /* 0x000000ccd18d723e */ /* 0x004fe200000000ff */
[----:B------:R-:W-:Y:S02]  /*8590*/  FMUL.FTZ R7, R129, R143 ;  /* 0x0000008f81077220 */ /* 0x000fe40000410000 */
[--C-:B------:R-:W-:Y:S02]  /*85a0*/  FFMA.FTZ R101, R101, c[0x0][0x2d0], -R188.reuse ;  /* 0x0000b40065657a23 */ /* 0x100fe400000108bc */
[--C-:B------:R-:W-:Y:S01]  /*85b0*/  FFMA.FTZ R112, R112, c[0x0][0x2d0], -R188.reuse ;  /* 0x0000b40070707a23 */ /* 0x100fe200000108bc */
[----:B------:R2:W2:Y:S01]  /*85c0*/  MUFU.EX2 R225, R19 ;  /* 0x0000001300e17308 */ /* 0x0004a20000000800 */
[----:B------:R-:W-:Y:S02]  /*85d0*/  FFMA.FTZ R188, R113, c[0x0][0x2d0], -R188 ;  /* 0x0000b40071bc7a23 */ /* 0x000fe400000108bc */
[--C-:B------:R-:W-:Y:S02]  /*85e0*/  FFMA.FTZ R102, R102, c[0x0][0x2d0], -R189.reuse ;  /* 0x0000b40066667a23 */ /* 0x100fe400000108bd */
[----:B---3--:R-:W-:Y:S02]  /*85f0*/  FMUL.FTZ R18, R129, R150 ;  /* 0x0000009681127220 */ /* 0x008fe40000410000 */
[--C-:B------:R-:W-:Y:S02]  /*8600*/  FFMA.FTZ R103, R103, c[0x0][0x2d0], -R189.reuse ;  /* 0x0000b40067677a23 */ /* 0x100fe400000108bd */
[--C-:B------:R-:W-:Y:S01]  /*8610*/  FFMA.FTZ R114, R114, c[0x0][0x2d0], -R189.reuse ;  /* 0x0000b40072727a23 */ /* 0x100fe200000108bd */
[----:B------:R-:W-:Y:S01]  /*8620*/  MUFU.EX2 R192, R34 ;  /* 0x0000002200c07308 */ /* 0x000fe20000000800 */
[----:B------:R-:W-:Y:S01]  /*8630*/  FFMA.FTZ R189, R115, c[0x0][0x2d0], -R189 ;  /* 0x0000b40073bd7a23 */ /* 0x000fe200000108bd */
[----:B-1----:R-:W1:Y:S01]  /*8640*/  SHFL.BFLY PT, R2, R0, 0x1, 0x1f ;  /* 0x0c201f0000027f89 */ /* 0x002e6200000e0000 */
[C---:B----4-:R-:W-:Y:S02]  /*8650*/  FMUL.FTZ R120, R128.reuse, R120 ;  /* 0x0000007880787220 */ /* 0x050fe40000410000 */
[----:B------:R-:W-:Y:S05]  /*8660*/  FMUL.FTZ R121, R128, R121 ;  /* 0x0000007980797220 */ /* 0x000fea0000410000 */
[----:B------:R-:W-:Y:S01]  /*8670*/  MUFU.EX2 R226, R35 ;  /* 0x0000002300e27308 */ /* 0x000fe20000000800 */
[----:B--2---:R-:W-:Y:S01]  /*8680*/  FMUL.FTZ R19, R129, R151 ;  /* 0x0000009781137220 */ /* 0x004fe20000410000 */
[----:B------:R-:W-:Y:S01]  /*8690*/  F2FP.PACK_AB R143, R225, R218 ;  /* 0x000000dae18f723e */ /* 0x000fe200000000ff */
[----:B------:R-:W-:Y:S07]  /*86a0*/  LDSM.16.MT88.4 R148, [R230+0x100] ;  /* 0x00010000e694783b */ /* 0x000fee0000004200 */
[----:B------:R-:W-:Y:S01]  /*86b0*/  MUFU.EX2 R195, R36 ;  /* 0x0000002400c37308 */ /* 0x000fe20000000800 */
[-C--:B------:R-:W-:Y:S05]  /*86c0*/  HMMA.16816.F32 R4, R140, R20.reuse, R4 ;  /* 0x000000148c04723c */ /* 0x080fea0000001804 */
[----:B-1----:R-:W-:Y:S04]  /*86d0*/  FMNMX.FTZ R2, R0, R2, !PT ;  /* 0x0000000200027209 */ /* 0x002fe80007810000 */
[----:B------:R-:W-:Y:S03]  /*86e0*/  MUFU.EX2 R34, R37 ;  /* 0x0000002500227308 */ /* 0x000fe60000000800 */
[C---:B------:R-:W-:Y:S02]  /*86f0*/  FADD.FTZ R0, -R2.reuse, R134 ;  /* 0x0000008602007221 */ /* 0x040fe40000010100 */
[----:B------:R-:W-:Y:S02]  /*8700*/  FMUL.FTZ R134, R131, c[0x0][0x2d0] ;  /* 0x0000b40083867a20 */ /* 0x000fe40000410000 */
[----:B------:R-:W-:Y:S03]  /*8710*/  FMUL.FTZ R3, R2, c[0x0][0x2d0] ;  /* 0x0000b40002037a20 */ /* 0x000fe60000410000 */
[----:B------:R-:W-:Y:S01]  /*8720*/  MUFU.EX2 R194, R38 ;  /* 0x0000002600c27308 */ /* 0x000fe20000000800 */
[----:B------:R-:W-:Y:S02]  /*8730*/  FMUL.FTZ R0, R0, c[0x0][0x2d0] ;  /* 0x0000b40000007a20 */ /* 0x000fe40000410000 */
[--C-:B------:R-:W-:Y:S02]  /*8740*/  FFMA.FTZ R12, R12, c[0x0][0x2d0], -R134.reuse ;  /* 0x0000b4000c0c7a23 */ /* 0x100fe40000010886 */
[--C-:B------:R-:W-:Y:S02]  /*8750*/  FFMA.FTZ R13, R13, c[0x0][0x2d0], -R134.reuse ;  /* 0x0000b4000d0d7a23 */ /* 0x100fe40000010886 */
[--C-:B------:R-:W-:Y:S02]  /*8760*/  FFMA.FTZ R14, R14, c[0x0][0x2d0], -R3.reuse ;  /* 0x0000b4000e0e7a23 */ /* 0x100fe40000010803 */
[--C-:B------:R-:W-:Y:S01]  /*8770*/  FFMA.FTZ R15, R15, c[0x0][0x2d0], -R3.reuse ;  /* 0x0000b4000f0f7a23 */ /* 0x100fe20000010803 */
[----:B------:R1:W-:Y:S01]  /*8780*/  MUFU.EX2 R35, R39 ;  /* 0x0000002700237308 */ /* 0x0003e20000000800 */
[--C-:B------:R-:W-:Y:S02]  /*8790*/  FFMA.FTZ R11, R11, c[0x0][0x2d0], -R3.reuse ;  /* 0x0000b4000b0b7a23 */ /* 0x100fe40000010803 */
[--C-:B------:R-:W-:Y:S02]  /*87a0*/  FFMA.FTZ R8, R8, c[0x0][0x2d0], -R134.reuse ;  /* 0x0000b40008087a23 */ /* 0x100fe40000010886 */
[--C-:B------:R-:W-:Y:S02]  /*87b0*/  FFMA.FTZ R9, R9, c[0x0][0x2d0], -R134.reuse ;  /* 0x0000b40009097a23 */ /* 0x100fe40000010886 */
[--C-:B------:R-:W-:Y:S02]  /*87c0*/  FFMA.FTZ R10, R10, c[0x0][0x2d0], -R3.reuse ;  /* 0x0000b4000a0a7a23 */ /* 0x100fe40000010803 */
[--C-:B------:R-:W-:Y:S01]  /*87d0*/  FFMA.FTZ R56, R56, c[0x0][0x2d0], -R134.reuse ;  /* 0x0000b40038387a23 */ /* 0x100fe20000010886 */
[----:B------:R-:W2:Y:S01]  /*87e0*/  MUFU.EX2 R0, R0 ;  /* 0x0000000000007308 */ /* 0x000ea20000000800 */
[--C-:B------:R-:W-:Y:S02]  /*87f0*/  FFMA.FTZ R57, R57, c[0x0][0x2d0], -R134.reuse ;  /* 0x0000b40039397a23 */ /* 0x100fe40000010886 */
[--C-:B------:R-:W-:Y:S02]  /*8800*/  FFMA.FTZ R58, R58, c[0x0][0x2d0], -R3.reuse ;  /* 0x0000b4003a3a7a23 */ /* 0x100fe40000010803 */
[--C-:B------:R-:W-:Y:S02]  /*8810*/  FFMA.FTZ R59, R59, c[0x0][0x2d0], -R3.reuse ;  /* 0x0000b4003b3b7a23 */ /* 0x100fe40000010803 */
[--C-:B------:R-:W-:Y:S02]  /*8820*/  FFMA.FTZ R60, R60, c[0x0][0x2d0], -R134.reuse ;  /* 0x0000b4003c3c7a23 */ /* 0x100fe40000010886 */
[--C-:B------:R-:W-:Y:S01]  /*8830*/  FFMA.FTZ R61, R61, c[0x0][0x2d0], -R134.reuse ;  /* 0x0000b4003d3d7a23 */ /* 0x100fe20000010886 */
[----:B------:R3:W-:Y:S01]  /*8840*/  MUFU.EX2 R203, R8 ;  /* 0x0000000800cb7308 */ /* 0x0007e20000000800 */
[--C-:B------:R-:W-:Y:S02]  /*8850*/  FFMA.FTZ R62, R62, c[0x0][0x2d0], -R3.reuse ;  /* 0x0000b4003e3e7a23 */ /* 0x100fe40000010803 */
[--C-:B------:R-:W-:Y:S01]  /*8860*/  FFMA.FTZ R63, R63, c[0x0][0x2d0], -R3.reuse ;  /* 0x0000b4003f3f7a23 */ /* 0x100fe20000010803 */
[----:B-1----:R-:W1:Y:S01]  /*8870*/  LDSM.16.MT88.4 R36, [R231+0x100] ;  /* 0x00010000e724783b */ /* 0x002e620000004200 */
[--C-:B------:R-:W-:Y:S02]  /*8880*/  FFMA.FTZ R72, R72, c[0x0][0x2d0], -R134.reuse ;  /* 0x0000b40048487a23 */ /* 0x100fe40000010886 */
[--C-:B------:R-:W-:Y:S02]  /*8890*/  FFMA.FTZ R73, R73, c[0x0][0x2d0], -R134.reuse ;  /* 0x0000b40049497a23 */ /* 0x100fe40000010886 */
[--C-:B------:R-:W-:Y:S01]  /*88a0*/  FFMA.FTZ R74, R74, c[0x0][0x2d0], -R3.reuse ;  /* 0x0000b4004a4a7a23 */ /* 0x100fe20000010803 */
[----:B------:R-:W4:Y:S01]  /*88b0*/  MUFU.EX2 R205, R9 ;  /* 0x0000000900cd7308 */ /* 0x000f220000000800 */
[--C-:B------:R-:W-:Y:S02]  /*88c0*/  FFMA.FTZ R75, R75, c[0x0][0x2d0], -R3.reuse ;  /* 0x0000b4004b4b7a23 */ /* 0x100fe40000010803 */
[--C-:B------:R-:W-:Y:S02]  /*88d0*/  FFMA.FTZ R76, R76, c[0x0][0x2d0], -R134.reuse ;  /* 0x0000b4004c4c7a23 */ /* 0x100fe40000010886 */
[--C-:B------:R-:W-:Y:S02]  /*88e0*/  FFMA.FTZ R77, R77, c[0x0][0x2d0], -R134.reuse ;  /* 0x0000b4004d4d7a23 */ /* 0x100fe40000010886 */
[--C-:B------:R-:W-:Y:S02]  /*88f0*/  FFMA.FTZ R78, R78, c[0x0][0x2d0], -R3.reuse ;  /* 0x0000b4004e4e7a23 */ /* 0x100fe40000010803 */
[--C-:B------:R-:W-:Y:S01]  /*8900*/  FFMA.FTZ R79, R79, c[0x0][0x2d0], -R3.reuse ;  /* 0x0000b4004f4f7a23 */ /* 0x100fe20000010803 */
[----:B------:R1:W-:Y:S01]  /*8910*/  MUFU.EX2 R217, R12 ;  /* 0x0000000c00d97308 */ /* 0x0003e20000000800 */
[C---:B--2---:R-:W-:Y:S02]  /*8920*/  FMUL.FTZ R122, R0.reuse, R122 ;  /* 0x0000007a007a7220 */ /* 0x044fe40000410000 */
[----:B------:R-:W-:Y:S02]  /*8930*/  FMUL.FTZ R123, R0, R123 ;  /* 0x0000007b007b7220 */ /* 0x000fe40000410000 */
[----:B---3--:R-:W-:Y:S02]  /*8940*/  FMUL.FTZ R8, R128, R136 ;  /* 0x0000008880087220 */ /* 0x008fe40000410000 */
[--C-:B------:R-:W-:Y:S02]  /*8950*/  FFMA.FTZ R24, R24, c[0x0][0x2d0], -R134.reuse ;  /* 0x0000b40018187a23 */ /* 0x100fe40000010886 */
[--C-:B------:R-:W-:Y:S01]  /*8960*/  FFMA.FTZ R25, R25, c[0x0][0x2d0], -R134.reuse ;  /* 0x0000b40019197a23 */ /* 0x100fe20000010886 */
[----:B------:R2:W3:Y:S01]  /*8970*/  MUFU.EX2 R220, R13 ;  /* 0x0000000d00dc7308 */ /* 0x0004e20000000800 */
[--C-:B------:R-:W-:Y:S02]  /*8980*/  FFMA.FTZ R26, R26, c[0x0][0x2d0], -R3.reuse ;  /* 0x0000b4001a1a7a23 */ /* 0x100fe40000010803 */
[--C-:B------:R-:W-:Y:S01]  /*8990*/  FFMA.FTZ R28, R28, c[0x0][0x2d0], -R134.reuse ;  /* 0x0000b4001c1c7a23 */ /* 0x100fe20000010886 */
[----:B----4-:R-:W-:Y:S01]  /*89a0*/  F2FP.PACK_AB R136, R205, R203 ;  /* 0x000000cbcd88723e */ /* 0x010fe200000000ff */
[----:B------:R-:W-:Y:S02]  /*89b0*/  FMUL.FTZ R9, R128, R137 ;  /* 0x0000008980097220 */ /* 0x000fe40000410000 */
[--C-:B------:R-:W-:Y:S02]  /*89c0*/  FFMA.FTZ R30, R30, c[0x0][0x2d0], -R3.reuse ;  /* 0x0000b4001e1e7a23 */ /* 0x100fe40000010803 */
[--C-:B------:R-:W-:Y:S01]  /*89d0*/  FFMA.FTZ R41, R41, c[0x0][0x2d0], -R134.reuse ;  /* 0x0000b40029297a23 */ /* 0x100fe20000010886 */
[----:B------:R4:W-:Y:S01]  /*89e0*/  MUFU.EX2 R201, R10 ;  /* 0x0000000a00c97308 */ /* 0x0009e20000000800 */
[--C-:B------:R-:W-:Y:S02]  /*89f0*/  FFMA.FTZ R42, R42, c[0x0][0x2d0], -R3.reuse ;  /* 0x0000b4002a2a7a23 */ /* 0x100fe40000010803 */
[--C-:B------:R-:W-:Y:S02]  /*8a00*/  FFMA.FTZ R40, R40, c[0x0][0x2d0], -R134.reuse ;  /* 0x0000b40028287a23 */ /* 0x100fe40000010886 */
[----:B-1----:R-:W-:Y:S02]  /*8a10*/  FMUL.FTZ R12, R128, R144 ;  /* 0x00000090800c7220 */ /* 0x002fe40000410000 */
[--C-:B------:R-:W-:Y:S02]  /*8a20*/  FFMA.FTZ R43, R43, c[0x0][0x2d0], -R3.reuse ;  /* 0x0000b4002b2b7a23 */ /* 0x100fe40000010803 */
[--C-:B------:R-:W-:Y:S01]  /*8a30*/  FFMA.FTZ R44, R44, c[0x0][0x2d0], -R134.reuse ;  /* 0x0000b4002c2c7a23 */ /* 0x100fe20000010886 */
[----:B------:R-:W1:Y:S01]  /*8a40*/  MUFU.EX2 R214, R11 ;  /* 0x0000000b00d67308 */ /* 0x000e620000000800 */
[--C-:B------:R-:W-:Y:S02]  /*8a50*/  FFMA.FTZ R27, R27, c[0x0][0x2d0], -R3.reuse ;  /* 0x0000b4001b1b7a23 */ /* 0x100fe40000010803 */
[--C-:B------:R-:W-:Y:S02]  /*8a60*/  FFMA.FTZ R29, R29, c[0x0][0x2d0], -R134.reuse ;  /* 0x0000b4001d1d7a23 */ /* 0x100fe40000010886 */
[----:B--2---:R-:W-:Y:S02]  /*8a70*/  FMUL.FTZ R13, R128, R145 ;  /* 0x00000091800d7220 */ /* 0x004fe40000410000 */
[--C-:B------:R-:W-:Y:S02]  /*8a80*/  FFMA.FTZ R31, R31, c[0x0][0x2d0], -R3.reuse ;  /* 0x0000b4001f1f7a23 */ /* 0x100fe40000010803 */
[--C-:B------:R-:W-:Y:S01]  /*8a90*/  FFMA.FTZ R45, R45, c[0x0][0x2d0], -R134.reuse ;  /* 0x0000b4002d2d7a23 */ /* 0x100fe20000010886 */
[----:B------:R2:W-:Y:S01]  /*8aa0*/  MUFU.EX2 R135, R15 ;  /* 0x0000000f00877308 */ /* 0x0005e20000000800 */
[--C-:B------:R-:W-:Y:S02]  /*8ab0*/  FFMA.FTZ R46, R46, c[0x0][0x2d0], -R3.reuse ;  /* 0x0000b4002e2e7a23 */ /* 0x100fe40000010803 */
[--C-:B------:R-:W-:Y:S02]  /*8ac0*/  FFMA.FTZ R47, R47, c[0x0][0x2d0], -R3.reuse ;  /* 0x0000b4002f2f7a23 */ /* 0x100fe40000010803 */
[----:B----4-:R-:W-:Y:S01]  /*8ad0*/  FMUL.FTZ R10, R0, R138 ;  /* 0x0000008a000a7220 */ /* 0x010fe20000410000 */
[----:B---3--:R-:W-:Y:S01]  /*8ae0*/  F2FP.PACK_AB R138, R220, R217 ;  /* 0x000000d9dc8a723e */ /* 0x008fe200000000ff */
[--C-:B------:R-:W-:Y:S02]  /*8af0*/  FFMA.FTZ R88, R88, c[0x0][0x2d0], -R134.reuse ;  /* 0x0000b40058587a23 */ /* 0x100fe40000010886 */
[--C-:B------:R-:W-:Y:S01]  /*8b00*/  FFMA.FTZ R89, R89, c[0x0][0x2d0], -R134.reuse ;  /* 0x0000b40059597a23 */ /* 0x100fe20000010886 */
[----:B------:R-:W3:Y:S01]  /*8b10*/  MUFU.EX2 R216, R14 ;  /* 0x0000000e00d87308 */ /* 0x000ee20000000800 */
[--C-:B------:R-:W-:Y:S02]  /*8b20*/  FFMA.FTZ R92, R92, c[0x0][0x2d0], -R134.reuse ;  /* 0x0000b4005c5c7a23 */ /* 0x100fe40000010886 */
[--C-:B------:R-:W-:Y:S01]  /*8b30*/  FFMA.FTZ R93, R93, c[0x0][0x2d0], -R134.reuse ;  /* 0x0000b4005d5d7a23 */ /* 0x100fe20000010886 */
[----:B-1----:R-:W-:Y:S01]  /*8b40*/  F2FP.PACK_AB R137, R214, R201 ;  /* 0x000000c9d689723e */ /* 0x002fe200000000ff */
[----:B------:R-:W-:Y:S02]  /*8b50*/  FMUL.FTZ R11, R0, R139 ;  /* 0x0000008b000b7220 */ /* 0x000fe40000410000 */
[--C-:B------:R-:W-:Y:S02]  /*8b60*/  FFMA.FTZ R90, R90, c[0x0][0x2d0], -R3.reuse ;  /* 0x0000b4005a5a7a23 */ /* 0x100fe40000010803 */
[--C-:B------:R-:W-:Y:S01]  /*8b70*/  FFMA.FTZ R91, R91, c[0x0][0x2d0], -R3.reuse ;  /* 0x0000b4005b5b7a23 */ /* 0x100fe20000010803 */
[----:B------:R1:W-:Y:S01]  /*8b80*/  MUFU.EX2 R199, R24 ;  /* 0x0000001800c77308 */ /* 0x0003e20000000800 */
[--C-:B------:R-:W-:Y:S02]  /*8b90*/  FFMA.FTZ R94, R94, c[0x0][0x2d0], -R3.reuse ;  /* 0x0000b4005e5e7a23 */ /* 0x100fe40000010803 */
[--C-:B------:R-:W-:Y:S02]  /*8ba0*/  FFMA.FTZ R95, R95, c[0x0][0x2d0], -R3.reuse ;  /* 0x0000b4005f5f7a23 */ /* 0x100fe40000010803 */
[----:B--2---:R-:W-:Y:S02]  /*8bb0*/  FMUL.FTZ R15, R0, R147 ;  /* 0x00000093000f7220 */ /* 0x004fe40000410000 */
[--C-:B------:R-:W-:Y:S02]  /*8bc0*/  FFMA.FTZ R106, R106, c[0x0][0x2d0], -R3.reuse ;  /* 0x0000b4006a6a7a23 */ /* 0x100fe40000010803 */
[--C-:B------:R-:W-:Y:S01]  /*8bd0*/  FFMA.FTZ R107, R107, c[0x0][0x2d0], -R3.reuse ;  /* 0x0000b4006b6b7a23 */ /* 0x100fe20000010803 */
[----:B------:R2:W-:Y:S01]  /*8be0*/  MUFU.EX2 R206, R25 ;  /* 0x0000001900ce7308 */ /* 0x0005e20000000800 */
[--C-:B------:R-:W-:Y:S02]  /*8bf0*/  FFMA.FTZ R110, R110, c[0x0][0x2d0], -R3.reuse ;  /* 0x0000b4006e6e7a23 */ /* 0x100fe40000010803 */
[----:B------:R-:W-:Y:S01]  /*8c00*/  FFMA.FTZ R3, R111, c[0x0][0x2d0], -R3 ;  /* 0x0000b4006f037a23 */ /* 0x000fe20000010803 */
[----:B---3--:R-:W-:Y:S01]  /*8c10*/  F2FP.PACK_AB R139, R135, R216 ;  /* 0x000000d8878b723e */ /* 0x008fe200000000ff */
[----:B------:R-:W-:Y:S02]  /*8c20*/  FMUL.FTZ R14, R0, R146 ;  /* 0x00000092000e7220 */ /* 0x000fe40000410000 */
[----:B------:R-:W3:Y:S01]  /*8c30*/  LDSM.16.MT88.4 R144, [R229+0x100] ;  /* 0x00010000e590783b */ /* 0x000ee20000004200 */
[--C-:B------:R-:W-:Y:S02]  /*8c40*/  FFMA.FTZ R104, R104, c[0x0][0x2d0], -R134.reuse ;  /* 0x0000b40068687a23 */ /* 0x100fe40000010886 */
[----:B------:R4:W-:Y:S01]  /*8c50*/  MUFU.EX2 R198, R26 ;  /* 0x0000001a00c67308 */ /* 0x0009e20000000800 */
[C---:B------:R-:W-:Y:S04]  /*8c60*/  HMMA.16816.F32 R8, R136.reuse, R20, R8 ;  /* 0x000000148808723c */ /* 0x040fe80000001808 */
[----:B-1----:R-:W-:Y:S02]  /*8c70*/  FMUL.FTZ R24, R128, R156 ;  /* 0x0000009c80187220 */ /* 0x002fe40000410000 */
[--C-:B------:R-:W-:Y:S02]  /*8c80*/  FFMA.FTZ R105, R105, c[0x0][0x2d0], -R134.reuse ;  /* 0x0000b40069697a23 */ /* 0x100fe40000010886 */
[-C--:B------:R-:W-:Y:S01]  /*8c90*/  HMMA.16816.F32 R12, R136, R22.reuse, R12 ;  /* 0x00000016880c723c */ /* 0x080fe2000000180c */
[----:B------:R-:W1:Y:S03]  /*8ca0*/  MUFU.EX2 R219, R27 ;  /* 0x0000001b00db7308 */ /* 0x000e660000000800 */
[C---:B------:R-:W-:Y:S02]  /*8cb0*/  FMUL.FTZ R20, R130.reuse, R152 ;  /* 0x0000009882147220 */ /* 0x040fe40000410000 */
[----:B------:R-:W-:Y:S02]  /*8cc0*/  FMUL.FTZ R21, R130, R153 ;  /* 0x0000009982157220 */ /* 0x000fe40000410000 */
[C---:B------:R-:W-:Y:S03]  /*8cd0*/  HMMA.16816.F32 R16, R140.reuse, R22, R16 ;  /* 0x000000168c10723c */ /* 0x040fe60000001810 */
[----:B------:R3:W-:Y:S01]  /*8ce0*/  MUFU.EX2 R191, R28 ;  /* 0x0000001c00bf7308 */ /* 0x0007e20000000800 */
[----:B--2---:R-:W-:Y:S02]  /*8cf0*/  FMUL.FTZ R25, R128, R157 ;  /* 0x0000009d80197220 */ /* 0x004fe40000410000 */
[--C-:B------:R-:W-:Y:S02]  /*8d00*/  FFMA.FTZ R108, R108, c[0x0][0x2d0], -R134.reuse ;  /* 0x0000b4006c6c7a23 */ /* 0x100fe40000010886 */
[C---:B------:R-:W-:Y:S04]  /*8d10*/  FMUL.FTZ R22, R129.reuse, R154 ;  /* 0x0000009a81167220 */ /* 0x040fe80000410000 */
[----:B------:R-:W-:Y:S01]  /*8d20*/  FMUL.FTZ R23, R129, R155 ;  /* 0x0000009b81177220 */ /* 0x000fe20000410000 */
[----:B------:R2:W-:Y:S01]  /*8d30*/  MUFU.EX2 R190, R30 ;  /* 0x0000001e00be7308 */ /* 0x0005e20000000800 */
[C---:B----4-:R-:W-:Y:S01]  /*8d40*/  FMUL.FTZ R26, R0.reuse, R158 ;  /* 0x0000009e001a7220 */ /* 0x050fe20000410000 */
[----:B------:R-:W-:Y:S01]  /*8d50*/  MOV R158, R226 ;  /* 0x000000e2009e7202 */ /* 0x000fe20000000f00 */
[----:B------:R-:W-:Y:S01]  /*8d60*/  FFMA.FTZ R134, R109, c[0x0][0x2d0], -R134 ;  /* 0x0000b4006d867a23 */ /* 0x000fe20000010886 */
[----:B-1----:R-:W-:Y:S01]  /*8d70*/  MOV R153, R219 ;  /* 0x000000db00997202 */ /* 0x002fe20000000f00 */
[----:B------:R-:W-:Y:S01]  /*8d80*/  FMUL.FTZ R27, R0, R159 ;  /* 0x0000009f001b7220 */ /* 0x000fe20000410000 */
[-C--:B------:R-:W-:Y:S04]  /*8d90*/  HMMA.16816.F32 R20, R140, R36.reuse, R20 ;  /* 0x000000248c14723c */ /* 0x080fe80000001814 */
[----:B------:R-:W1:Y:S04]  /*8da0*/  MUFU.EX2 R222, R32 ;  /* 0x0000002000de7308 */ /* 0x000e680000000800 */
[C---:B------:R-:W-:Y:S04]  /*8db0*/  HMMA.16816.F32 R24, R136.reuse, R36, R24 ;  /* 0x000000248818723c */ /* 0x040fe80000001818 */
[----:B---3--:R-:W-:Y:S02]  /*8dc0*/  FMUL.FTZ R28, R128, R160 ;  /* 0x000000a0801c7220 */ /* 0x008fe40000410000 */
[----:B------:R-:W3:Y:S01]  /*8dd0*/  MUFU.EX2 R227, R29 ;  /* 0x0000001d00e37308 */ /* 0x000ee20000000800 */
[C---:B------:R-:W-:Y:S02]  /*8de0*/  FMUL.FTZ R36, R130.reuse, R168 ;  /* 0x000000a882247220 */ /* 0x040fe40000410000 */
[----:B------:R-:W-:Y:S03]  /*8df0*/  FMUL.FTZ R37, R130, R169 ;  /* 0x000000a982257220 */ /* 0x000fe60000410000 */
[C---:B--2---:R-:W-:Y:S01]  /*8e00*/  FMUL.FTZ R30, R0.reuse, R162 ;  /* 0x000000a2001e7220 */ /* 0x044fe20000410000 */
[----:B------:R-:W-:Y:S01]  /*8e10*/  MOV R162, R34 ;  /* 0x0000002200a27202 */ /* 0x000fe20000000f00 */
[C---:B------:R-:W-:Y:S01]  /*8e20*/  FMUL.FTZ R34, R129.reuse, R166 ;  /* 0x000000a681227220 */ /* 0x040fe20000410000 */
[----:B------:R-:W-:Y:S01]  /*8e30*/  MOV R166, R199 ;  /* 0x000000c700a67202 */ /* 0x000fe20000000f00 */
[----:B------:R2:W4:Y:S01]  /*8e40*/  MUFU.EX2 R32, R31 ;  /* 0x0000001f00207308 */ /* 0x0005220000000800 */
[----:B-1----:R-:W-:Y:S09]  /*8e50*/  MOV R152, R222 ;  /* 0x000000de00987202 */ /* 0x002ff20000000f00 */
[----:B------:R-:W1:Y:S01]  /*8e60*/  MUFU.EX2 R29, R41 ;  /* 0x00000029001d7308 */ /* 0x000e620000000800 */
[----:B---3--:R-:W-:Y:S09]  /*8e70*/  MOV R157, R227 ;  /* 0x000000e3009d7202 */ /* 0x008ff20000000f00 */
[----:B------:R-:W3:Y:S01]  /*8e80*/  MUFU.EX2 R224, R33 ;  /* 0x0000002100e07308 */ /* 0x000ee20000000800 */
[----:B--2---:R-:W-:Y:S01]  /*8e90*/  FMUL.FTZ R31, R0, R163 ;  /* 0x000000a3001f7220 */ /* 0x004fe20000410000 */
[----:B----4-:R-:W-:Y:S01]  /*8ea0*/  MOV R156, R32 ;  /* 0x00000020009c7202 */ /* 0x010fe20000000f00 */
[----:B------:R-:W-:Y:S01]  /*8eb0*/  FMUL.FTZ R32, R130, R164 ;  /* 0x000000a482207220 */ /* 0x000fe20000410000 */
[----:B------:R-:W-:Y:S06]  /*8ec0*/  MOV R164, R202 ;  /* 0x000000ca00a47202 */ /* 0x000fec0000000f00 */
[----:B------:R-:W2:Y:S01]  /*8ed0*/  MUFU.EX2 R33, R42 ;  /* 0x0000002a00217308 */ /* 0x000ea20000000800 */
[----:B-1----:R-:W-:Y:S01]  /*8ee0*/  MOV R160, R29 ;  /* 0x0000001d00a07202 */ /* 0x002fe20000000f00 */
[C---:B------:R-:W-:Y:S01]  /*8ef0*/  FMUL.FTZ R29, R128.reuse, R161 ;  /* 0x000000a1801d7220 */ /* 0x040fe20000410000 */
[----:B------:R-:W-:Y:S01]  /*8f00*/  MOV R161, R35 ;  /* 0x0000002300a17202 */ /* 0x000fe20000000f00 */
[C---:B------:R-:W-:Y:S01]  /*8f10*/  FMUL.FTZ R35, R129.reuse, R167 ;  /* 0x000000a781237220 */ /* 0x040fe20000410000 */
[----:B------:R-:W-:Y:S01]  /*8f20*/  MOV R167, R198 ;  /* 0x000000c600a77202 */ /* 0x000fe20000000f00 */
[----:B------:R-:W-:Y:S04]  /*8f30*/  FMUL.FTZ R41, R128, R173 ;  /* 0x000000ad80297220 */ /* 0x000fe80000410000 */
[----:B------:R1:W-:Y:S01]  /*8f40*/  MUFU.EX2 R193, R40 ;  /* 0x0000002800c17308 */ /* 0x0003e20000000800 */
[-C--:B------:R-:W-:Y:S03]  /*8f50*/  HMMA.16816.F32 R28, R136, R38.reuse, R28 ;  /* 0x00000026881c723c */ /* 0x080fe6000000181c */
[----:B---3--:R-:W-:Y:S06]  /*8f60*/  MOV R159, R224 ;  /* 0x000000e0009f7202 */ /* 0x008fec0000000f00 */
[----:B------:R3:W-:Y:S03]  /*8f70*/  MUFU.EX2 R212, R43 ;  /* 0x0000002b00d47308 */ /* 0x0007e60000000800 */
[----:B--2---:R-:W-:Y:S01]  /*8f80*/  MOV R163, R33 ;  /* 0x0000002100a37202 */ /* 0x004fe20000000f00 */
[----:B------:R-:W-:Y:S01]  /*8f90*/  FMUL.FTZ R33, R130, R165 ;  /* 0x000000a582217220 */ /* 0x000fe20000410000 */
[----:B------:R-:W-:Y:S01]  /*8fa0*/  MOV R165, R200 ;  /* 0x000000c800a57202 */ /* 0x000fe20000000f00 */
[----:B------:R-:W-:Y:S04]  /*8fb0*/  FMUL.FTZ R42, R0, R174 ;  /* 0x000000ae002a7220 */ /* 0x000fe80000410000 */
[----:B------:R2:W-:Y:S01]  /*8fc0*/  MUFU.EX2 R226, R44 ;  /* 0x0000002c00e27308 */ /* 0x0005e20000000800 */
[C---:B------:R-:W-:Y:S04]  /*8fd0*/  HMMA.16816.F32 R32, R140.reuse, R38, R32 ;  /* 0x000000268c20723c */ /* 0x040fe80000001820 */
[----:B-1----:R-:W-:Y:S03]  /*8fe0*/  FMUL.FTZ R40, R128, R172 ;  /* 0x000000ac80287220 */ /* 0x002fe60000410000 */
[C---:B------:R-:W-:Y:S02]  /*8ff0*/  FMUL.FTZ R38, R129.reuse, R170 ;  /* 0x000000aa81267220 */ /* 0x040fe40000410000 */
[----:B------:R1:W-:Y:S03]  /*9000*/  MUFU.EX2 R227, R45 ;  /* 0x0000002d00e37308 */ /* 0x0003e60000000800 */
[C---:B------:R-:W-:Y:S02]  /*9010*/  FMUL.FTZ R39, R129.reuse, R171 ;  /* 0x000000ab81277220 */ /* 0x040fe40000410000 */
[----:B---3--:R-:W-:Y:S05]  /*9020*/  FMUL.FTZ R43, R0, R175 ;  /* 0x000000af002b7220 */ /* 0x008fea0000410000 */
[-C--:B------:R-:W-:Y:S01]  /*9030*/  HMMA.16816.F32 R36, R140, R144.reuse, R36 ;  /* 0x000000908c24723c */ /* 0x080fe20000001824 */
[----:B------:R3:W-:Y:S02]  /*9040*/  MUFU.EX2 R222, R46 ;  /* 0x0000002e00de7308 */ /* 0x0007e40000000800 */
[C---:B--2---:R-:W-:Y:S05]  /*9050*/  FMUL.FTZ R44, R128.reuse, R176 ;  /* 0x000000b0802c7220 */ /* 0x044fea0000410000 */
[C---:B------:R-:W-:Y:S03]  /*9060*/  HMMA.16816.F32 R40, R136.reuse, R144, R40 ;  /* 0x000000908828723c */ /* 0x040fe60000001828 */
[----:B------:R2:W-:Y:S01]  /*9070*/  MUFU.EX2 R224, R47 ;  /* 0x0000002f00e07308 */ /* 0x0005e20000000800 */
[----:B-1----:R-:W-:Y:S09]  /*9080*/  FMUL.FTZ R45, R128, R177 ;  /* 0x000000b1802d7220 */ /* 0x002ff20000410000 */
[----:B------:R-:W1:Y:S01]  /*9090*/  MUFU.EX2 R215, R50 ;  /* 0x0000003200d77308 */ /* 0x000e620000000800 */
[C---:B---3--:R-:W-:Y:S09]  /*90a0*/  FMUL.FTZ R46, R0.reuse, R178 ;  /* 0x000000b2002e7220 */ /* 0x048ff20000410000 */
[----:B------:R3:W4:Y:S01]  /*90b0*/  MUFU.EX2 R213, R48 ;  /* 0x0000003000d57308 */ /* 0x0007220000000800 */
[----:B--2---:R-:W-:Y:S09]  /*90c0*/  FMUL.FTZ R47, R0, R179 ;  /* 0x000000b3002f7220 */ /* 0x004ff20000410000 */
[----:B------:R2:W2:Y:S01]  /*90d0*/  MUFU.EX2 R211, R49 ;  /* 0x0000003100d37308 */ /* 0x0004a20000000800 */
[-C--:B------:R-:W-:Y:S03]  /*90e0*/  HMMA.16816.F32 R44, R136, R146.reuse, R44 ;  /* 0x00000092882c723c */ /* 0x080fe6000000182c */
[----:B-1----:R-:W-:Y:S01]  /*90f0*/  MOV R154, R215 ;  /* 0x000000d7009a7202 */ /* 0x002fe20000000f00 */
[C---:B------:R-:W-:Y:S03]  /*9100*/  FMUL.FTZ R50, R129.reuse, R182 ;  /* 0x000000b681327220 */ /* 0x040fe60000410000 */
[----:B------:R-:W-:Y:S02]  /*9110*/  MOV R109, R154 ;  /* 0x0000009a006d7202 */ /* 0x000fe40000000f00 */
[----:B------:R1:W1:Y:S03]  /*9120*/  MUFU.EX2 R210, R51 ;  /* 0x0000003300d27308 */ /* 0x0002660000000800 */
[C---:B---3--:R-:W-:Y:S01]  /*9130*/  FMUL.FTZ R48, R130.reuse, R180 ;  /* 0x000000b482307220 */ /* 0x048fe20000410000 */
[----:B------:R-:W-:Y:S02]  /*9140*/  MOV R180, R212 ;  /* 0x000000d400b47202 */ /* 0x000fe40000000f00 */
[----:B----4-:R-:W-:Y:S04]  /*9150*/  MOV R155, R213 ;  /* 0x000000d5009b7202 */ /* 0x010fe80000000f00 */
[----:B------:R3:W-:Y:S01]  /*9160*/  MUFU.EX2 R219, R52 ;  /* 0x0000003400db7308 */ /* 0x0007e20000000800 */
[----:B------:R-:W-:Y:S01]  /*9170*/  MOV R111, R155 ;  /* 0x0000009b006f7202 */ /* 0x000fe20000000f00 */
[C---:B--2---:R-:W-:Y:S01]  /*9180*/  FMUL.FTZ R49, R130.reuse, R181 ;  /* 0x000000b582317220 */ /* 0x044fe20000410000 */
[----:B------:R-:W-:Y:S01]  /*9190*/  MOV R181, R211 ;  /* 0x000000d300b57202 */ /* 0x000fe20000000f00 */
[----:B------:R-:W-:Y:S01]  /*91a0*/  FFMA.FTZ R130, R130, R250, R207 ;  /* 0x000000fa82827223 */ /* 0x000fe200000100cf */
[----:B------:R-:W-:Y:S02]  /*91b0*/  MOV R207, R180 ;  /* 0x000000b400cf7202 */ /* 0x000fe40000000f00 */
[----:B------:R-:W-:Y:S03]  /*91c0*/  MOV R115, R181 ;  /* 0x000000b500737202 */ /* 0x000fe60000000f00 */
[----:B------:R2:W-:Y:S01]  /*91d0*/  MUFU.EX2 R171, R53 ;  /* 0x0000003500ab7308 */ /* 0x0005e20000000800 */
[----:B------:R-:W-:Y:S02]  /*91e0*/  FADD.FTZ R130, R208, R130 ;  /* 0x00000082d0827221 */ /* 0x000fe40000010000 */
[----:B-1----:R-:W-:Y:S01]  /*91f0*/  FMUL.FTZ R51, R129, R183 ;  /* 0x000000b781337220 */ /* 0x002fe20000410000 */
[----:B------:R-:W-:Y:S02]  /*9200*/  MOV R183, R206 ;  /* 0x000000ce00b77202 */ /* 0x000fe40000000f00 */
[----:B------:R-:W-:Y:S04]  /*9210*/  MOV R182, R210 ;  /* 0x000000d200b67202 */ /* 0x000fe80000000f00 */
[----:B------:R1:W-:Y:S01]  /*9220*/  MUFU.EX2 R170, R54 ;  /* 0x0000003600aa7308 */ /* 0x0003e20000000800 */
[C---:B------:R-:W-:Y:S01]  /*9230*/  HMMA.16816.F32 R48, R140.reuse, R146, R48 ;  /* 0x000000928c30723c */ /* 0x040fe20000001830 */
[----:B------:R-:W4:Y:S03]  /*9240*/  LDSM.16.MT88.4 R144, [R228+0x900] ;  /* 0x00090000e490783b */ /* 0x000f260000004200 */
[----:B------:R-:W-:Y:S01]  /*9250*/  MOV R113, R182 ;  /* 0x000000b600717202 */ /* 0x000fe20000000f00 */
[C---:B---3--:R-:W-:Y:S01]  /*9260*/  FMUL.FTZ R52, R128.reuse, R184 ;  /* 0x000000b880347220 */ /* 0x048fe20000410000 */
[----:B------:R-:W-:Y:S02]  /*9270*/  MOV R184, R197 ;  /* 0x000000c500b87202 */ /* 0x000fe40000000f00 */
[-C--:B------:R-:W-:Y:S01]  /*9280*/  HMMA.16816.F32 R116, R140, R148.reuse, R116 ;  /* 0x000000948c74723c */ /* 0x080fe20000001874 */
[----:B------:R3:W-:Y:S03]  /*9290*/  MUFU.EX2 R215, R55 ;  /* 0x0000003700d77308 */ /* 0x0007e60000000800 */
[C---:B--2---:R-:W-:Y:S01]  /*92a0*/  FMUL.FTZ R53, R128.reuse, R185 ;  /* 0x000000b980357220 */ /* 0x044fe20000410000 */
[----:B------:R-:W-:Y:S01]  /*92b0*/  MOV R185, R196 ;  /* 0x000000c400b97202 */ /* 0x000fe20000000f00 */
[----:B------:R-:W-:Y:S02]  /*92c0*/  FFMA.FTZ R128, R128, R252, R203 ;  /* 0x000000fc80807223 */ /* 0x000fe400000100cb */
[C---:B------:R-:W-:Y:S03]  /*92d0*/  HMMA.16816.F32 R120, R136.reuse, R148, R120 ;  /* 0x000000948878723c */ /* 0x040fe60000001878 */
[----:B------:R-:W-:Y:S01]  /*92e0*/  MUFU.EX2 R212, R64 ;  /* 0x0000004000d47308 */ /* 0x000fe20000000800 */
[----:B------:R-:W-:Y:S02]  /*92f0*/  FADD.FTZ R128, R205, R128 ;  /* 0x00000080cd807221 */ /* 0x000fe40000010000 */
[C---:B-1----:R-:W-:Y:S01]  /*9300*/  FMUL.FTZ R54, R0.reuse, R186 ;  /* 0x000000ba00367220 */ /* 0x042fe20000410000 */
[----:B------:R-:W-:Y:S05]  /*9310*/  MOV R186, R195 ;  /* 0x000000c300ba7202 */ /* 0x000fea0000000f00 */
[----:B------:R-:W-:Y:S01]  /*9320*/  MOV R203, R186 ;  /* 0x000000ba00cb7202 */ /* 0x000fe20000000f00 */
[----:B------:R-:W-:Y:S01]  /*9330*/  MUFU.EX2 R213, R65 ;  /* 0x0000004100d57308 */ /* 0x000fe20000000800 */
[C---:B---3--:R-:W-:Y:S01]  /*9340*/  FMUL.FTZ R55, R0.reuse, R187 ;  /* 0x000000bb00377220 */ /* 0x048fe20000410000 */
[----:B------:R-:W-:Y:S01]  /*9350*/  MOV R187, R194 ;  /* 0x000000c200bb7202 */ /* 0x000fe20000000f00 */
[----:B------:R-:W-:Y:S07]  /*9360*/  FFMA.FTZ R0, R0, R251, R201 ;  /* 0x000000fb00007223 */ /* 0x000fee00000100c9 */
[----:B------:R-:W-:Y:S01]  /*9370*/  MUFU.EX2 R210, R66 ;  /* 0x0000004200d27308 */ /* 0x000fe20000000800 */
[-C--:B------:R-:W-:Y:S03]  /*9380*/  HMMA.16816.F32 R52, R136, R150.reuse, R52 ;  /* 0x000000968834723c */ /* 0x080fe60000001834 */
[----:B------:R-:W-:Y:S04]  /*9390*/  FADD.FTZ R0, R214, R0 ;  /* 0x00000000d6007221 */ /* 0x000fe80000010000 */
[----:B------:R-:W-:Y:S01]  /*93a0*/  F2FP.PACK_AB R136, R185, R164 ;  /* 0x000000a4b988723e */ /* 0x000fe200000000ff */
[----:B------:R-:W-:Y:S01]  /*93b0*/  HMMA.16816.F32 R124, R140, R150, R124 ;  /* 0x000000968c7c723c */ /* 0x000fe2000000187c */
[----:B------:R-:W1:Y:S01]  /*93c0*/  LDSM.16.MT88.4 R148, [R231+0x900] ;  /* 0x00090000e794783b */ /* 0x000e620000004200 */
[----:B------:R2:W-:Y:S02]  /*93d0*/  MUFU.EX2 R211, R67 ;  /* 0x0000004300d37308 */ /* 0x0005e40000000800 */
[----:B------:R-:W-:Y:S01]  /*93e0*/  F2FP.PACK_AB R137, R184, R165 ;  /* 0x000000a5b889723e */ /* 0x000fe200000000ff */
[----:B------:R-:W-:Y:S01]  /*93f0*/  FADD.FTZ R0, R216, R0 ;  /* 0x00000000d8007221 */ /* 0x000fe20000010000 */
[----:B------:R-:W-:Y:S02]  /*9400*/  F2FP.PACK_AB R138, R159, R152 ;  /* 0x000000989f8a723e */ /* 0x000fe400000000ff */
[----:B------:R-:W-:Y:S01]  /*9410*/  F2FP.PACK_AB R139, R158, R192 ;  /* 0x000000c09e8b723e */ /* 0x000fe200000000ff */
[----:B------:R-:W-:Y:S03]  /*9420*/  FADD.FTZ R0, R135, R0 ;  /* 0x0000000087007221 */ /* 0x000fe60000010000 */
[----:B------:R-:W-:Y:S01]  /*9430*/  F2FP.PACK_AB R140, R183, R166 ;  /* 0x000000a6b78c723e */ /* 0x000fe200000000ff */
[----:B------:R-:W-:Y:S01]  /*9440*/  MUFU.EX2 R169, R56 ;  /* 0x0000003800a97308 */ /* 0x000fe20000000800 */
[----:B------:R-:W-:Y:S01]  /*9450*/  F2FP.PACK_AB R141, R153, R167 ;  /* 0x000000a7998d723e */ /* 0x000fe200000000ff */
[-C--:B----4-:R-:W-:Y:S05]  /*9460*/  HMMA.16816.F32 R4, R136, R144.reuse, R4 ;  /* 0x000000908804723c */ /* 0x090fea0000001804 */
[----:B------:R-:W-:Y:S02]  /*9470*/  F2FP.PACK_AB R142, R157, R191 ;  /* 0x000000bf9d8e723e */ /* 0x000fe400000000ff */
[-C--:B------:R-:W-:Y:S01]  /*9480*/  F2FP.PACK_AB R143, R156, R190.reuse ;  /* 0x000000be9c8f723e */ /* 0x080fe200000000ff */
[----:B------:R-:W3:Y:S01]  /*9490*/  MUFU.EX2 R175, R57 ;  /* 0x0000003900af7308 */ /* 0x000ee20000000800 */
[----:B--2---:R-:W2:Y:S05]  /*94a0*/  LDSM.16.MT88.4 R64, [R229+0x900] ;  /* 0x00090000e540783b */ /* 0x004eaa0000004200 */
[C---:B------:R-:W-:Y:S04]  /*94b0*/  HMMA.16816.F32 R8, R140.reuse, R144, R8 ;  /* 0x000000908c08723c */ /* 0x040fe80000001808 */
[----:B------:R-:W-:Y:S03]  /*94c0*/  MUFU.EX2 R168, R58 ;  /* 0x0000003a00a87308 */ /* 0x000fe60000000800 */
[----:B------:R-:W-:Y:S01]  /*94d0*/  MOV R145, R193 ;  /* 0x000000c100917202 */ /* 0x000fe20000000f00 */
[-C--:B------:R-:W-:Y:S04]  /*94e0*/  HMMA.16816.F32 R12, R140, R146.reuse, R12 ;  /* 0x000000928c0c723c */ /* 0x080fe8000000180c */
[----:B------:R-:W-:Y:S02]  /*94f0*/  MOV R144, R190 ;  /* 0x000000be00907202 */ /* 0x000fe40000000f00 */
[----:B------:R4:W2:Y:S01]  /*9500*/  MUFU.EX2 R174, R59 ;  /* 0x0000003b00ae7308 */ /* 0x0008a20000000800 */
[----:B------:R-:W-:Y:S01]  /*9510*/  MOV R250, R145 ;  /* 0x0000009100fa7202 */ /* 0x000fe20000000f00 */
[C---:B------:R-:W-:Y:S04]  /*9520*/  HMMA.16816.F32 R16, R136.reuse, R146, R16 ;  /* 0x000000928810723c */ /* 0x040fe80000001810 */
[----:B------:R-:W-:Y:S03]  /*9530*/  MOV R252, R144 ;  /* 0x0000009000fc7202 */ /* 0x000fe60000000f00 */
[----:B------:R-:W-:Y:S01]  /*9540*/  MOV R146, R192 ;  /* 0x000000c000927202 */ /* 0x000fe20000000f00 */
[-C--:B-1----:R-:W-:Y:S01]  /*9550*/  HMMA.16816.F32 R20, R136, R148.reuse, R20 ;  /* 0x000000948814723c */ /* 0x082fe20000001814 */
[----:B------:R-:W-:Y:S03]  /*9560*/  MUFU.EX2 R173, R60 ;  /* 0x0000003c00ad7308 */ /* 0x000fe60000000800 */
[----:B------:R-:W-:Y:S02]  /*9570*/  MOV R147, R191 ;  /* 0x000000bf00937202 */ /* 0x000fe40000000f00 */
[----:B------:R-:W-:Y:S02]  /*9580*/  MOV R251, R146 ;  /* 0x0000009200fb7202 */ /* 0x000fe40000000f00 */
[C---:B------:R-:W-:Y:S01]  /*9590*/  HMMA.16816.F32 R24, R140.reuse, R148, R24 ;  /* 0x000000948c18723c */ /* 0x040fe20000001818 */
[----:B------:R-:W3:Y:S02]  /*95a0*/  LDL.LU R149, [R1] ;  /* 0x0000000001957983 */ /* 0x000ee40000300800 */
[----:B------:R-:W1:Y:S01]  /*95b0*/  MUFU.EX2 R206, R61 ;  /* 0x0000003d00ce7308 */ /* 0x000e620000000800 */
[----:B------:R-:W-:Y:S01]  /*95c0*/  MOV R201, R147 ;  /* 0x0000009300c97202 */ /* 0x000fe20000000f00 */
[----:B------:R1:W5:Y:S03]  /*95d0*/  LDL.LU R135, [R1+0x18] ;  /* 0x0000180001877983 */ /* 0x0003660000300800 */
[-C--:B------:R-:W-:Y:S01]  /*95e0*/  HMMA.16816.F32 R28, R140, R150.reuse, R28 ;  /* 0x000000968c1c723c */ /* 0x080fe2000000181c */
[----:B----4-:R-:W4:Y:S04]  /*95f0*/  LDSM.16.MT88.4 R56, [R230+0x900] ;  /* 0x00090000e638783b */ /* 0x010f280000004200 */
[----:B------:R-:W-:Y:S03]  /*9600*/  MUFU.EX2 R172, R62 ;  /* 0x0000003e00ac7308 */ /* 0x000fe60000000800 */
[C---:B------:R-:W-:Y:S07]  /*9610*/  HMMA.16816.F32 R32, R136.reuse, R150, R32 ;  /* 0x000000968820723c */ /* 0x040fee0000001820 */
[----:B------:R1:W1:Y:S01]  /*9620*/  MUFU.EX2 R179, R63 ;  /* 0x0000003f00b37308 */ /* 0x0002620000000800 */
[-C--:B--2---:R-:W-:Y:S08]  /*9630*/  HMMA.16816.F32 R36, R136, R64.reuse, R36 ;  /* 0x000000408824723c */ /* 0x084ff00000001824 */
[C---:B------:R-:W-:Y:S01]  /*9640*/  HMMA.16816.F32 R40, R140.reuse, R64, R40 ;  /* 0x000000408c28723c */ /* 0x040fe20000001828 */
[----:B------:R-:W-:Y:S06]  /*9650*/  MUFU.EX2 R178, R68 ;  /* 0x0000004400b27308 */ /* 0x000fec0000000800 */
[----:B------:R-:W-:Y:S01]  /*9660*/  F2FP.PACK_AB R64, R160, R145 ;  /* 0x00000091a040723e */ /* 0x000fe200000000ff */
[-C--:B------:R-:W-:Y:S03]  /*9670*/  HMMA.16816.F32 R44, R140, R66.reuse, R44 ;  /* 0x000000428c2c723c */ /* 0x080fe6000000182c */
[----:B------:R-:W-:Y:S01]  /*9680*/  MUFU.EX2 R202, R69 ;  /* 0x0000004500ca7308 */ /* 0x000fe20000000800 */
[----:B------:R-:W-:Y:S01]  /*9690*/  F2FP.PACK_AB R65, R180, R163 ;  /* 0x000000a3b441723e */ /* 0x000fe200000000ff */
[----:B-1----:R-:W1:Y:S03]  /*96a0*/  LDSM.16.MT88.4 R60, [R228+0x1100] ;  /* 0x00110000e43c783b */ /* 0x002e660000004200 */
[C---:B------:R-:W-:Y:S05]  /*96b0*/  HMMA.16816.F32 R48, R136.reuse, R66, R48 ;  /* 0x000000428830723c */ /* 0x040fea0000001830 */
[----:B------:R-:W-:Y:S02]  /*96c0*/  MUFU.EX2 R177, R70 ;  /* 0x0000004600b17308 */ /* 0x000fe40000000800 */
[----:B------:R-:W-:Y:S01]  /*96d0*/  F2FP.PACK_AB R66, R227, R226 ;  /* 0x000000e2e342723e */ /* 0x000fe200000000ff */
[-C--:B----4-:R-:W-:Y:S04]  /*96e0*/  HMMA.16816.F32 R116, R136, R56.reuse, R116 ;  /* 0x000000388874723c */ /* 0x090fe80000001874 */
[----:B------:R-:W-:Y:S03]  /*96f0*/  F2FP.PACK_AB R67, R224, R222 ;  /* 0x000000dee043723e */ /* 0x000fe600000000ff */
[----:B------:R2:W-:Y:S01]  /*9700*/  MUFU.EX2 R200, R71 ;  /* 0x0000004700c87308 */ /* 0x0005e20000000800 */
[C---:B------:R-:W-:Y:S07]  /*9710*/  HMMA.16816.F32 R120, R140.reuse, R56, R120 ;  /* 0x000000388c78723c */ /* 0x040fee0000001878 */
[----:B------:R-:W-:Y:S01]  /*9720*/  F2FP.PACK_AB R56, R162, R186 ;  /* 0x000000baa238723e */ /* 0x000fe200000000ff */
[-C--:B------:R-:W-:Y:S01]  /*9730*/  HMMA.16816.F32 R52, R140, R58.reuse, R52 ;  /* 0x0000003a8c34723c */ /* 0x080fe20000001834 */
[----:B------:R-:W-:Y:S03]  /*9740*/  MUFU.EX2 R176, R72 ;  /* 0x0000004800b07308 */ /* 0x000fe60000000800 */
[----:B------:R-:W-:Y:S03]  /*9750*/  F2FP.PACK_AB R57, R161, R187 ;  /* 0x000000bba139723e */ /* 0x000fe600000000ff */
[----:B------:R-:W-:Y:S01]  /*9760*/  MOV R143, R167 ;  /* 0x000000a7008f7202 */ /* 0x000fe20000000f00 */
[----:B------:R-:W-:Y:S01]  /*9770*/  HMMA.16816.F32 R124, R136, R58, R124 ;  /* 0x0000003a887c723c */ /* 0x000fe2000000187c */
[----:B------:R-:W-:Y:S02]  /*9780*/  LDSM.16.MT88.4 R136, [R229+0x1100] ;  /* 0x00110000e588783b */ /* 0x000fe40000004200 */
[----:B------:R-:W4:Y:S01]  /*9790*/  MUFU.EX2 R195, R73 ;  /* 0x0000004900c37308 */ /* 0x000f220000000800 */
[----:B------:R-:W-:Y:S01]  /*97a0*/  MOV R142, R166 ;  /* 0x000000a6008e7202 */ /* 0x000fe20000000f00 */
[----:B------:R-:W-:Y:S01]  /*97b0*/  FADD.FTZ R0, R143, R0 ;  /* 0x000000008f007221 */ /* 0x000fe20000010000 */
[----:B------:R-:W-:Y:S02]  /*97c0*/  MOV R141, R165 ;  /* 0x000000a5008d7202 */ /* 0x000fe40000000f00 */
[----:B------:R-:W-:Y:S01]  /*97d0*/  F2FP.PACK_AB R58, R181, R155 ;  /* 0x0000009bb53a723e */ /* 0x000fe200000000ff */
[----:B--2---:R-:W2:Y:S03]  /*97e0*/  LDSM.16.MT88.4 R68, [R231+0x1100] ;  /* 0x00110000e744783b */ /* 0x004ea60000004200 */
[----:B------:R-:W-:Y:S01]  /*97f0*/  F2FP.PACK_AB R59, R182, R154 ;  /* 0x0000009ab63b723e */ /* 0x000fe200000000ff */
[----:B------:R-:W-:Y:S01]  /*9800*/  MUFU.EX2 R194, R74 ;  /* 0x0000004a00c27308 */ /* 0x000fe20000000800 */
[----:B------:R-:W-:Y:S01]  /*9810*/  MOV R140, R164 ;  /* 0x000000a4008c7202 */ /* 0x000fe20000000f00 */
[----:B------:R-:W-:Y:S02]  /*9820*/  FADD.FTZ R0, R153, R0 ;  /* 0x0000000099007221 */ /* 0x000fe40000010000 */
[----:B------:R-:W-:Y:S02]  /*9830*/  LDSM.16.MT88.4 R164, [R231+0x3100] ;  /* 0x00310000e7a4783b */ /* 0x000fe40000004200 */
[-C--:B-1----:R-:W-:Y:S04]  /*9840*/  HMMA.16816.F32 R4, R56, R60.reuse, R4 ;  /* 0x0000003c3804723c */ /* 0x082fe80000001804 */
[----:B------:R1:W1:Y:S01]  /*9850*/  MUFU.EX2 R193, R75 ;  /* 0x0000004b00c17308 */ /* 0x0002620000000800 */
[----:B------:R-:W-:Y:S03]  /*9860*/  FADD.FTZ R0, R252, R0 ;  /* 0x00000000fc007221 */ /* 0x000fe60000010000 */
[C---:B------:R-:W-:Y:S06]  /*9870*/  HMMA.16816.F32 R8, R64.reuse, R60, R8 ;  /* 0x0000003c4008723c */ /* 0x040fec0000001808 */
[----:B------:R-:W-:Y:S02]  /*9880*/  MUFU.EX2 R192, R76 ;  /* 0x0000004c00c07308 */ /* 0x000fe40000000800 */
[-C--:B------:R-:W-:Y:S08]  /*9890*/  HMMA.16816.F32 R12, R64, R62.reuse, R12 ;  /* 0x0000003e400c723c */ /* 0x080ff0000000180c */
[C---:B------:R-:W-:Y:S01]  /*98a0*/  HMMA.16816.F32 R16, R56.reuse, R62, R16 ;  /* 0x0000003e3810723c */ /* 0x040fe20000001810 */
[----:B------:R-:W4:Y:S01]  /*98b0*/  LDSM.16.MT88.4 R60, [R230+0x1100] ;  /* 0x00110000e63c783b */ /* 0x000f220000004200 */
[----:B------:R-:W3:Y:S06]  /*98c0*/  MUFU.EX2 R191, R77 ;  /* 0x0000004d00bf7308 */ /* 0x000eec0000000800 */
[-C--:B--2---:R-:W-:Y:S01]  /*98d0*/  HMMA.16816.F32 R20, R56, R68.reuse, R20 ;  /* 0x000000443814723c */ /* 0x084fe20000001814 */
[----:B-1----:R-:W-:Y:S03]  /*98e0*/  LDSM.16.MT88.4 R72, [R229+0x1900] ;  /* 0x00190000e548783b */ /* 0x002fe60000004200 */
[----:B------:R-:W-:Y:S04]  /*98f0*/  MUFU.EX2 R190, R78 ;  /* 0x0000004e00be7308 */ /* 0x000fe80000000800 */
[C---:B------:R-:W-:Y:S06]  /*9900*/  HMMA.16816.F32 R24, R64.reuse, R68, R24 ;  /* 0x000000444018723c */ /* 0x040fec0000001818 */
[----:B------:R-:W-:Y:S02]  /*9910*/  MUFU.EX2 R196, R83 ;  /* 0x0000005300c47308 */ /* 0x000fe40000000800 */
[-C--:B------:R-:W-:Y:S08]  /*9920*/  HMMA.16816.F32 R28, R64, R70.reuse, R28 ;  /* 0x00000046401c723c */ /* 0x080ff0000000181c */
[C---:B------:R-:W-:Y:S01]  /*9930*/  HMMA.16816.F32 R32, R56.reuse, R70, R32 ;  /* 0x000000463820723c */ /* 0x040fe20000001820 */
[----:B------:R-:W1:Y:S01]  /*9940*/  LDSM.16.MT88.4 R68, [R228+0x1900] ;  /* 0x00190000e444783b */ /* 0x000e620000004200 */
[----:B------:R2:W-:Y:S06]  /*9950*/  MUFU.EX2 R83, R79 ;  /* 0x0000004f00537308 */ /* 0x0005ec0000000800 */
[-C--:B------:R-:W-:Y:S04]  /*9960*/  HMMA.16816.F32 R36, R56, R136.reuse, R36 ;  /* 0x000000883824723c */ /* 0x080fe80000001824 */
[----:B------:R-:W-:Y:S04]  /*9970*/  MUFU.EX2 R189, R189 ;  /* 0x000000bd00bd7308 */ /* 0x000fe80000000800 */
[C---:B------:R-:W-:Y:S06]  /*9980*/  HMMA.16816.F32 R40, R64.reuse, R136, R40 ;  /* 0x000000884028723c */ /* 0x040fec0000001828 */
[----:B------:R-:W-:Y:S02]  /*9990*/  MUFU.EX2 R199, R80 ;  /* 0x0000005000c77308 */ /* 0x000fe40000000800 */
[-C--:B------:R-:W-:Y:S01]  /*99a0*/  HMMA.16816.F32 R44, R64, R138.reuse, R44 ;  /* 0x0000008a402c723c */ /* 0x080fe2000000182c */
[----:B--2---:R-:W-:Y:S07]  /*99b0*/  LDSM.16.MT88.4 R76, [R230+0x1900] ;  /* 0x00190000e64c783b */ /* 0x004fee0000004200 */
[C---:B------:R-:W-:Y:S01]  /*99c0*/  HMMA.16816.F32 R48, R56.reuse, R138, R48 ;  /* 0x0000008a3830723c */ /* 0x040fe20000001830 */
[----:B------:R-:W2:Y:S07]  /*99d0*/  MUFU.EX2 R198, R81 ;  /* 0x0000005100c67308 */ /* 0x000eae0000000800 */
[-C--:B----4-:R-:W-:Y:S03]  /*99e0*/  HMMA.16816.F32 R116, R56, R60.reuse, R116 ;  /* 0x0000003c3874723c */ /* 0x090fe60000001874 */
[----:B------:R-:W4:Y:S05]  /*99f0*/  MUFU.EX2 R197, R82 ;  /* 0x0000005200c57308 */ /* 0x000f2a0000000800 */
[C---:B------:R-:W-:Y:S05]  /*9a00*/  HMMA.16816.F32 R120, R64.reuse, R60, R120 ;  /* 0x0000003c4078723c */ /* 0x040fea0000001878 */
[----:B------:R-:W-:Y:S02]  /*9a10*/  MUFU.EX2 R114, R114 ;  /* 0x0000007200727308 */ /* 0x000fe40000000800 */
[----:B---3--:R-:W-:Y:S01]  /*9a20*/  F2FP.PACK_AB R60, R175, R169 ;  /* 0x000000a9af3c723e */ /* 0x008fe200000000ff */
[-C--:B------:R-:W-:Y:S01]  /*9a30*/  HMMA.16816.F32 R52, R64, R62.reuse, R52 ;  /* 0x0000003e4034723c */ /* 0x080fe20000001834 */
[----:B------:R-:W3:Y:S03]  /*9a40*/  LDSM.16.MT88.4 R64, [R231+0x1900] ;  /* 0x00190000e740783b */ /* 0x000ee60000004200 */
[----:B------:R-:W-:Y:S03]  /*9a50*/  F2FP.PACK_AB R61, R174, R168 ;  /* 0x000000a8ae3d723e */ /* 0x000fe600000000ff */
[----:B------:R-:W-:Y:S01]  /*9a60*/  MUFU.EX2 R107, R107 ;  /* 0x0000006b006b7308 */ /* 0x000fe20000000800 */
[----:B------:R-:W-:Y:S07]  /*9a70*/  HMMA.16816.F32 R124, R56, R62, R124 ;  /* 0x0000003e387c723c */ /* 0x000fee000000187c */
[----:B------:R-:W-:Y:S02]  /*9a80*/  F2FP.PACK_AB R56, R171, R219 ;  /* 0x000000dbab38723e */ /* 0x000fe400000000ff */
[----:B------:R-:W-:Y:S01]  /*9a90*/  F2FP.PACK_AB R57, R215, R170 ;  /* 0x000000aad739723e */ /* 0x000fe200000000ff */
[----:B------:R-:W-:Y:S02]  /*9aa0*/  MUFU.EX2 R110, R110 ;  /* 0x0000006e006e7308 */ /* 0x000fe40000000800 */
[----:B------:R-:W-:Y:S02]  /*9ab0*/  F2FP.PACK_AB R58, R213, R212 ;  /* 0x000000d4d53a723e */ /* 0x000fe400000000ff */
[----:B------:R-:W-:Y:S02]  /*9ac0*/  F2FP.PACK_AB R59, R211, R210 ;  /* 0x000000d2d33b723e */ /* 0x000fe400000000ff */
[----:B------:R-:W-:Y:S02]  /*9ad0*/  F2FP.PACK_AB R62, R206, R173 ;  /* 0x000000adce3e723e */ /* 0x000fe400000000ff */
[----:B------:R-:W-:Y:S02]  /*9ae0*/  F2FP.PACK_AB R63, R179, R172 ;  /* 0x000000acb33f723e */ /* 0x000fe400000000ff */
[----:B------:R-:W-:Y:S01]  /*9af0*/  MUFU.EX2 R88, R88 ;  /* 0x0000005800587308 */ /* 0x000fe20000000800 */
[-C--:B-1----:R-:W-:Y:S08]  /*9b00*/  HMMA.16816.F32 R4, R56, R68.reuse, R4 ;  /* 0x000000443804723c */ /* 0x082ff00000001804 */
[C---:B------:R-:W-:Y:S01]  /*9b10*/  HMMA.16816.F32 R8, R60.reuse, R68, R8 ;  /* 0x000000443c08723c */ /* 0x040fe20000001808 */
[----:B------:R-:W-:Y:S07]  /*9b20*/  MUFU.EX2 R89, R89 ;  /* 0x0000005900597308 */ /* 0x000fee0000000800 */
[-C--:B------:R-:W-:Y:S03]  /*9b30*/  HMMA.16816.F32 R12, R60, R70.reuse, R12 ;  /* 0x000000463c0c723c */ /* 0x080fe6000000180c */
[----:B------:R-:W-:Y:S05]  /*9b40*/  MUFU.EX2 R90, R90 ;  /* 0x0000005a005a7308 */ /* 0x000fea0000000800 */
[C---:B------:R-:W-:Y:S01]  /*9b50*/  HMMA.16816.F32 R16, R56.reuse, R70, R16 ;  /* 0x000000463810723c */ /* 0x040fe20000001810 */
[----:B------:R-:W-:Y:S04]  /*9b60*/  LDSM.16.MT88.4 R68, [R231+0x2100] ;  /* 0x00210000e744783b */ /* 0x000fe80000004200 */
[----:B------:R-:W-:Y:S03]  /*9b70*/  MUFU.EX2 R91, R91 ;  /* 0x0000005b005b7308 */ /* 0x000fe60000000800 */
[-C--:B---3--:R-:W-:Y:S07]  /*9b80*/  HMMA.16816.F32 R20, R56, R64.reuse, R20 ;  /* 0x000000403814723c */ /* 0x088fee0000001814 */
[----:B------:R-:W-:Y:S01]  /*9b90*/  MUFU.EX2 R92, R92 ;  /* 0x0000005c005c7308 */ /* 0x000fe20000000800 */
[C---:B------:R-:W-:Y:S08]  /*9ba0*/  HMMA.16816.F32 R24, R60.reuse, R64, R24 ;  /* 0x000000403c18723c */ /* 0x040ff00000001818 */
[-C--:B------:R-:W-:Y:S01]  /*9bb0*/  HMMA.16816.F32 R28, R60, R66.reuse, R28 ;  /* 0x000000423c1c723c */ /* 0x080fe2000000181c */
[----:B------:R-:W-:Y:S07]  /*9bc0*/  MUFU.EX2 R93, R93 ;  /* 0x0000005d005d7308 */ /* 0x000fee0000000800 */
[C---:B------:R-:W-:Y:S01]  /*9bd0*/  HMMA.16816.F32 R32, R56.reuse, R66, R32 ;  /* 0x000000423820723c */ /* 0x040fe20000001820 */
[----:B------:R-:W1:Y:S02]  /*9be0*/  LDSM.16.MT88.4 R64, [R228+0x2100] ;  /* 0x00210000e440783b */ /* 0x000e640000004200 */
[----:B------:R-:W-:Y:S01]  /*9bf0*/  MUFU.EX2 R94, R94 ;  /* 0x0000005e005e7308 */ /* 0x000fe20000000800 */
[----:B------:R-:W-:Y:S01]  /*9c00*/  FFMA.FTZ R129, R129, R149, R204 ;  /* 0x0000009581817223 */ /* 0x000fe200000100cc */
[----:B------:R-:W-:Y:S03]  /*9c10*/  MOV R204, R187 ;  /* 0x000000bb00cc7202 */ /* 0x000fe60000000f00 */
[-C--:B------:R-:W-:Y:S01]  /*9c20*/  HMMA.16816.F32 R36, R56, R72.reuse, R36 ;  /* 0x000000483824723c */ /* 0x080fe20000001824 */
[----:B------:R-:W-:Y:S03]  /*9c30*/  LDSM.16.MT88.4 R148, [R228+0x3100] ;  /* 0x00310000e494783b */ /* 0x000fe60000004200 */
[----:B------:R-:W-:Y:S01]  /*9c40*/  FADD.FTZ R129, R209, R129 ;  /* 0x00000081d1817221 */ /* 0x000fe20000010000 */
[----:B------:R-:W-:Y:S03]  /*9c50*/  MUFU.EX2 R95, R95 ;  /* 0x0000005f005f7308 */ /* 0x000fe60000000800 */
[C---:B------:R-:W-:Y:S07]  /*9c60*/  HMMA.16816.F32 R40, R60.reuse, R72, R40 ;  /* 0x000000483c28723c */ /* 0x040fee0000001828 */
[----:B------:R-:W-:Y:S01]  /*9c70*/  MUFU.EX2 R103, R103 ;  /* 0x0000006700677308 */ /* 0x000fe20000000800 */
[-C--:B------:R-:W-:Y:S08]  /*9c80*/  HMMA.16816.F32 R44, R60, R74.reuse, R44 ;  /* 0x0000004a3c2c723c */ /* 0x080ff0000000182c */
[C---:B------:R-:W-:Y:S01]  /*9c90*/  HMMA.16816.F32 R48, R56.reuse, R74, R48 ;  /* 0x0000004a3830723c */ /* 0x040fe20000001830 */
[----:B------:R-:W3:Y:S01]  /*9ca0*/  LDSM.16.MT88.4 R72, [R229+0x2100] ;  /* 0x00210000e548783b */ /* 0x000ee20000004200 */
[----:B------:R-:W-:Y:S06]  /*9cb0*/  MUFU.EX2 R104, R104 ;  /* 0x0000006800687308 */ /* 0x000fec0000000800 */
[-C--:B------:R-:W-:Y:S04]  /*9cc0*/  HMMA.16816.F32 R116, R56, R76.reuse, R116 ;  /* 0x0000004c3874723c */ /* 0x080fe80000001874 */
[----:B------:R-:W-:Y:S04]  /*9cd0*/  MUFU.EX2 R105, R105 ;  /* 0x0000006900697308 */ /* 0x000fe80000000800 */
[C---:B------:R-:W-:Y:S06]  /*9ce0*/  HMMA.16816.F32 R120, R60.reuse, R76, R120 ;  /* 0x0000004c3c78723c */ /* 0x040fec0000001878 */
[----:B------:R-:W-:Y:S02]  /*9cf0*/  MUFU.EX2 R106, R106 ;  /* 0x0000006a006a7308 */ /* 0x000fe40000000800 */
[-C--:B------:R-:W-:Y:S07]  /*9d00*/  HMMA.16816.F32 R52, R60, R78.reuse, R52 ;  /* 0x0000004e3c34723c */ /* 0x080fee0000001834 */
[----:B------:R-:W-:Y:S01]  /*9d10*/  F2FP.PACK_AB R60, R195, R176 ;  /* 0x000000b0c33c723e */ /* 0x000fe200000000ff */
[----:B------:R-:W-:Y:S01]  /*9d20*/  HMMA.16816.F32 R124, R56, R78, R124 ;  /* 0x0000004e387c723c */ /* 0x000fe2000000187c */
[----:B------:R-:W3:Y:S01]  /*9d30*/  LDSM.16.MT88.4 R76, [R230+0x2100] ;  /* 0x00210000e64c783b */ /* 0x000ee20000004200 */
[----:B------:R-:W-:Y:S02]  /*9d40*/  MUFU.EX2 R108, R108 ;  /* 0x0000006c006c7308 */ /* 0x000fe40000000800 */
[----:B------:R-:W-:Y:S02]  /*9d50*/  F2FP.PACK_AB R61, R193, R194 ;  /* 0x000000c2c13d723e */ /* 0x000fe400000000ff */
[----:B------:R-:W-:Y:S02]  /*9d60*/  F2FP.PACK_AB R62, R191, R192 ;  /* 0x000000c0bf3e723e */ /* 0x000fe400000000ff */
[----:B------:R-:W-:Y:S04]  /*9d70*/  F2FP.PACK_AB R56, R202, R178 ;  /* 0x000000b2ca38723e */ /* 0x000fe800000000ff */
[----:B------:R-:W-:Y:S01]  /*9d80*/  F2FP.PACK_AB R57, R200, R177 ;  /* 0x000000b1c839723e */ /* 0x000fe200000000ff */
[----:B------:R-:W3:Y:S01]  /*9d90*/  MUFU.EX2 R134, R134 ;  /* 0x0000008600867308 */ /* 0x000ee20000000800 */
[----:B--2---:R-:W-:Y:S02]  /*9da0*/  F2FP.PACK_AB R58, R198, R199 ;  /* 0x000000c7c63a723e */ /* 0x004fe400000000ff */
[----:B----4-:R-:W-:Y:S02]  /*9db0*/  F2FP.PACK_AB R59, R196, R197 ;  /* 0x000000c5c43b723e */ /* 0x010fe400000000ff */
[----:B------:R-:W-:Y:S05]  /*9dc0*/  F2FP.PACK_AB R63, R83, R190 ;  /* 0x000000be533f723e */ /* 0x000fea00000000ff */
[-C--:B-1----:R-:W-:Y:S01]  /*9dd0*/  HMMA.16816.F32 R4, R56, R64.reuse, R4 ;  /* 0x000000403804723c */ /* 0x082fe20000001804 */
[----:B------:R-:W-:Y:S07]  /*9de0*/  MUFU.EX2 R84, R84 ;  /* 0x0000005400547308 */ /* 0x000fee0000000800 */
[C---:B------:R-:W-:Y:S03]  /*9df0*/  HMMA.16816.F32 R8, R60.reuse, R64, R8 ;  /* 0x000000403c08723c */ /* 0x040fe60000001808 */
[----:B------:R-:W1:Y:S01]  /*9e00*/  MUFU.EX2 R85, R85 ;  /* 0x0000005500557308 */ /* 0x000e620000000800 */
[----:B---3--:R-:W-:Y:S04]  /*9e10*/  F2FP.PACK_AB R186, R134, R108 ;  /* 0x0000006c86ba723e */ /* 0x008fe800000000ff */
[-C--:B------:R-:W-:Y:S05]  /*9e20*/  HMMA.16816.F32 R12, R60, R66.reuse, R12 ;  /* 0x000000423c0c723c */ /* 0x080fea000000180c */
[----:B------:R-:W-:Y:S03]  /*9e30*/  MUFU.EX2 R86, R86 ;  /* 0x0000005600567308 */ /* 0x000fe60000000800 */
[C---:B------:R-:W-:Y:S01]  /*9e40*/  HMMA.16816.F32 R16, R56.reuse, R66, R16 ;  /* 0x000000423810723c */ /* 0x040fe20000001810 */
[----:B------:R-:W2:Y:S06]  /*9e50*/  LDSM.16.MT88.4 R64, [R228+0x2900] ;  /* 0x00290000e440783b */ /* 0x000eac0000004200 */
[----:B------:R-:W3:Y:S01]  /*9e60*/  MUFU.EX2 R87, R87 ;  /* 0x0000005700577308 */ /* 0x000ee20000000800 */
[-C--:B------:R-:W-:Y:S08]  /*9e70*/  HMMA.16816.F32 R20, R56, R68.reuse, R20 ;  /* 0x000000443814723c */ /* 0x080ff00000001814 */
[C---:B------:R-:W-:Y:S01]  /*9e80*/  HMMA.16816.F32 R24, R60.reuse, R68, R24 ;  /* 0x000000443c18723c */ /* 0x040fe20000001818 */
[----:B------:R-:W-:Y:S07]  /*9e90*/  MUFU.EX2 R96, R96 ;  /* 0x0000006000607308 */ /* 0x000fee0000000800 */
[-C--:B------:R-:W-:Y:S03]  /*9ea0*/  HMMA.16816.F32 R28, R60, R70.reuse, R28 ;  /* 0x000000463c1c723c */ /* 0x080fe6000000181c */
[----:B------:R-:W4:Y:S05]  /*9eb0*/  MUFU.EX2 R97, R97 ;  /* 0x0000006100617308 */ /* 0x000f2a0000000800 */
[C---:B------:R-:W-:Y:S01]  /*9ec0*/  HMMA.16816.F32 R32, R56.reuse, R70, R32 ;  /* 0x000000463820723c */ /* 0x040fe20000001820 */
[----:B------:R-:W1:Y:S04]  /*9ed0*/  LDSM.16.MT88.4 R68, [R231+0x2900] ;  /* 0x00290000e744783b */ /* 0x000e680000004200 */
[----:B------:R-:W-:Y:S03]  /*9ee0*/  MUFU.EX2 R98, R98 ;  /* 0x0000006200627308 */ /* 0x000fe60000000800 */
[-C--:B------:R-:W-:Y:S07]  /*9ef0*/  HMMA.16816.F32 R36, R56, R72.reuse, R36 ;  /* 0x000000483824723c */ /* 0x080fee0000001824 */
[----:B------:R-:W1:Y:S01]  /*9f00*/  MUFU.EX2 R99, R99 ;  /* 0x0000006300637308 */ /* 0x000e620000000800 */
[C---:B------:R-:W-:Y:S08]  /*9f10*/  HMMA.16816.F32 R40, R60.reuse, R72, R40 ;  /* 0x000000483c28723c */ /* 0x040ff00000001828 */
[-C--:B------:R-:W-:Y:S01]  /*9f20*/  HMMA.16816.F32 R44, R60, R74.reuse, R44 ;  /* 0x0000004a3c2c723c */ /* 0x080fe2000000182c */
[----:B------:R-:W-:Y:S07]  /*9f30*/  MUFU.EX2 R100, R100 ;  /* 0x0000006400647308 */ /* 0x000fee0000000800 */
[C---:B------:R-:W-:Y:S01]  /*9f40*/  HMMA.16816.F32 R48, R56.reuse, R74, R48 ;  /* 0x0000004a3830723c */ /* 0x040fe20000001830 */
[----:B------:R-:W2:Y:S02]  /*9f50*/  LDSM.16.MT88.4 R72, [R229+0x2900] ;  /* 0x00290000e548783b */ /* 0x000ea40000004200 */
[----:B------:R-:W-:Y:S05]  /*9f60*/  MUFU.EX2 R101, R101 ;  /* 0x0000006500657308 */ /* 0x000fea0000000800 */
[-C--:B------:R-:W-:Y:S05]  /*9f70*/  HMMA.16816.F32 R116, R56, R76.reuse, R116 ;  /* 0x0000004c3874723c */ /* 0x080fea0000001874 */
[----:B------:R-:W-:Y:S03]  /*9f80*/  MUFU.EX2 R102, R102 ;  /* 0x0000006600667308 */ /* 0x000fe60000000800 */
[C---:B------:R-:W-:Y:S07]  /*9f90*/  HMMA.16816.F32 R120, R60.reuse, R76, R120 ;  /* 0x0000004c3c78723c */ /* 0x040fee0000001878 */
[----:B------:R-:W-:Y:S01]  /*9fa0*/  MUFU.EX2 R112, R112 ;  /* 0x0000007000707308 */ /* 0x000fe20000000800 */
[-C--:B------:R-:W-:Y:S07]  /*9fb0*/  HMMA.16816.F32 R52, R60, R78.reuse, R52 ;  /* 0x0000004e3c34723c */ /* 0x080fee0000001834 */
[----:B------:R-:W-:Y:S01]  /*9fc0*/  F2FP.PACK_AB R63, R95, R94 ;  /* 0x0000005e5f3f723e */ /* 0x000fe200000000ff */
[----:B------:R-:W-:Y:S01]  /*9fd0*/  HMMA.16816.F32 R124, R56, R78, R124 ;  /* 0x0000004e387c723c */ /* 0x000fe2000000187c */
[----:B------:R-:W2:Y:S01]  /*9fe0*/  LDSM.16.MT88.4 R76, [R230+0x2900] ;  /* 0x00290000e64c783b */ /* 0x000ea20000004200 */
[----:B------:R-:W-:Y:S02]  /*9ff0*/  MUFU.EX2 R188, R188 ;  /* 0x000000bc00bc7308 */ /* 0x000fe40000000800 */
[----:B------:R-:W-:Y:S02]  /*a000*/  FADD.FTZ R60, R221, R130 ;  /* 0x00000082dd3c7221 */ /* 0x000fe40000010000 */
[----:B------:R-:W-:Y:S01]  /*a010*/  FADD.FTZ R62, R218, R129 ;  /* 0x00000081da3e7221 */ /* 0x000fe20000010000 */
[----:B-1----:R-:W-:Y:S01]  /*a020*/  F2FP.PACK_AB R56, R85, R84 ;  /* 0x000000545538723e */ /* 0x002fe200000000ff */
[----:B------:R-:W-:Y:S01]  /*a030*/  FADD.FTZ R61, R217, R128 ;  /* 0x00000080d93d7221 */ /* 0x000fe20000010000 */
[----:B---3--:R-:W-:Y:S03]  /*a040*/  F2FP.PACK_AB R57, R87, R86 ;  /* 0x000000565739723e */ /* 0x008fe600000000ff */
[----:B----4-:R-:W-:Y:S01]  /*a050*/  F2FP.PACK_AB R58, R97, R96 ;  /* 0x00000060613a723e */ /* 0x010fe200000000ff */
[----:B------:R-:W-:Y:S01]  /*a060*/  FADD.FTZ R80, R220, R61 ;  /* 0x0000003ddc507221 */ /* 0x000fe20000010000 */
[----:B------:R-:W-:Y:S01]  /*a070*/  F2FP.PACK_AB R59, R99, R98 ;  /* 0x00000062633b723e */ /* 0x000fe200000000ff */
[----:B------:R-:W-:Y:S01]  /*a080*/  FADD.FTZ R82, R223, R60 ;  /* 0x0000003cdf527221 */ /* 0x000fe20000010000 */
[----:B------:R-:W-:Y:S01]  /*a090*/  F2FP.PACK_AB R60, R89, R88 ;  /* 0x00000058593c723e */ /* 0x000fe200000000ff */
[----:B------:R-:W-:Y:S01]  /*a0a0*/  FADD.FTZ R81, R225, R62 ;  /* 0x0000003ee1517221 */ /* 0x000fe20000010000 */
[----:B------:R-:W-:Y:S02]  /*a0b0*/  F2FP.PACK_AB R61, R91, R90 ;  /* 0x0000005a5b3d723e */ /* 0x000fe400000000ff */
[----:B------:R-:W-:Y:S01]  /*a0c0*/  F2FP.PACK_AB R62, R93, R92 ;  /* 0x0000005c5d3e723e */ /* 0x000fe200000000ff */
[-C--:B--2---:R-:W-:Y:S03]  /*a0d0*/  HMMA.16816.F32 R4, R56, R64.reuse, R4 ;  /* 0x000000403804723c */ /* 0x084fe60000001804 */
[----:B------:R-:W-:Y:S05]  /*a0e0*/  MOV R128, R131 ;  /* 0x0000008300807202 */ /* 0x000fea0000000f00 */
[C---:B------:R-:W-:Y:S01]  /*a0f0*/  HMMA.16816.F32 R8, R60.reuse, R64, R8 ;  /* 0x000000403c08723c */ /* 0x040fe20000001808 */
[----:B------:R1:W2:Y:S07]  /*a100*/  MUFU.EX2 R64, R3 ;  /* 0x0000000300407308 */ /* 0x0002ae0000000800 */
[-C--:B------:R-:W-:Y:S08]  /*a110*/  HMMA.16816.F32 R12, R60, R66.reuse, R12 ;  /* 0x000000423c0c723c */ /* 0x080ff0000000180c */
[C---:B------:R-:W-:Y:S08]  /*a120*/  HMMA.16816.F32 R16, R56.reuse, R66, R16 ;  /* 0x000000423810723c */ /* 0x040ff00000001810 */
[-C--:B------:R-:W-:Y:S04]  /*a130*/  HMMA.16816.F32 R20, R56, R68.reuse, R20 ;  /* 0x000000443814723c */ /* 0x080fe80000001814 */
[----:B-1----:R-:W-:Y:S01]  /*a140*/  FADD.FTZ R3, R142, R80 ;  /* 0x000000508e037221 */ /* 0x002fe20000010000 */
[----:B--2---:R-:W-:Y:S03]  /*a150*/  F2FP.PACK_AB R187, R64, R110 ;  /* 0x0000006e40bb723e */ /* 0x004fe600000000ff */
[C---:B------:R-:W-:Y:S04]  /*a160*/  HMMA.16816.F32 R24, R60.reuse, R68, R24 ;  /* 0x000000443c18723c */ /* 0x040fe80000001818 */
[----:B------:R-:W-:Y:S02]  /*a170*/  FADD.FTZ R3, R183, R3 ;  /* 0x00000003b7037221 */ /* 0x000fe40000010000 */
[----:B------:R-:W1:Y:S02]  /*a180*/  LDSM.16.MT88.4 R180, [R229+0x3100] ;  /* 0x00310000e5b4783b */ /* 0x000e640000004200 */
[-C--:B------:R-:W-:Y:S04]  /*a190*/  HMMA.16816.F32 R28, R60, R70.reuse, R28 ;  /* 0x000000463c1c723c */ /* 0x080fe8000000181c */
[----:B------:R-:W-:Y:S04]  /*a1a0*/  FADD.FTZ R3, R201, R3 ;  /* 0x00000003c9037221 */ /* 0x000fe80000010000 */
[C---:B------:R-:W-:Y:S08]  /*a1b0*/  HMMA.16816.F32 R32, R56.reuse, R70, R32 ;  /* 0x000000463820723c */ /* 0x040ff00000001820 */
[-C--:B------:R-:W-:Y:S08]  /*a1c0*/  HMMA.16816.F32 R36, R56, R72.reuse, R36 ;  /* 0x000000483824723c */ /* 0x080ff00000001824 */
[C---:B------:R-:W-:Y:S08]  /*a1d0*/  HMMA.16816.F32 R40, R60.reuse, R72, R40 ;  /* 0x000000483c28723c */ /* 0x040ff00000001828 */
[-C--:B------:R-:W-:Y:S08]  /*a1e0*/  HMMA.16816.F32 R44, R60, R74.reuse, R44 ;  /* 0x0000004a3c2c723c */ /* 0x080ff0000000182c */
[C---:B------:R-:W-:Y:S08]  /*a1f0*/  HMMA.16816.F32 R48, R56.reuse, R74, R48 ;  /* 0x0000004a3830723c */ /* 0x040ff00000001830 */
[-C--:B------:R-:W-:Y:S08]  /*a200*/  HMMA.16816.F32 R116, R56, R76.reuse, R116 ;  /* 0x0000004c3874723c */ /* 0x080ff00000001874 */
[C---:B------:R-:W-:Y:S08]  /*a210*/  HMMA.16816.F32 R120, R60.reuse, R76, R120 ;  /* 0x0000004c3c78723c */ /* 0x040ff00000001878 */
[-C--:B------:R-:W-:Y:S07]  /*a220*/  HMMA.16816.F32 R52, R60, R78.reuse, R52 ;  /* 0x0000004e3c34723c */ /* 0x080fee0000001834 */
[----:B------:R-:W-:Y:S01]  /*a230*/  FADD.FTZ R61, R140, R82 ;  /* 0x000000528c3d7221 */ /* 0x000fe20000010000 */
[----:B------:R-:W-:Y:S04]  /*a240*/  HMMA.16816.F32 R124, R56, R78, R124 ;  /* 0x0000004e387c723c */ /* 0x000fe8000000187c */
[----:B------:R-:W-:Y:S02]  /*a250*/  FADD.FTZ R60, R141, R81 ;  /* 0x000000518d3c7221 */ /* 0x000fe40000010000 */
[----:B------:R-:W-:Y:S01]  /*a260*/  FADD.FTZ R61, R185, R61 ;  /* 0x0000003db93d7221 */ /* 0x000fe20000010000 */
[----:B------:R-:W-:Y:S01]  /*a270*/  F2FP.PACK_AB R185, R107, R106 ;  /* 0x0000006a6bb9723e */ /* 0x000fe200000000ff */
[----:B------:R-:W-:Y:S01]  /*a280*/  FADD.FTZ R60, R184, R60 ;  /* 0x0000003cb83c7221 */ /* 0x000fe20000010000 */
[----:B------:R-:W-:Y:S03]  /*a290*/  F2FP.PACK_AB R184, R105, R104 ;  /* 0x0000006869b8723e */ /* 0x000fe600000000ff */
[----:B------:R-:W-:Y:S02]  /*a2a0*/  F2FP.PACK_AB R56, R101, R100 ;  /* 0x000000646538723e */ /* 0x000fe400000000ff */
[----:B------:R-:W-:Y:S02]  /*a2b0*/  F2FP.PACK_AB R57, R103, R102 ;  /* 0x000000666739723e */ /* 0x000fe400000000ff */
[----:B------:R-:W-:Y:S02]  /*a2c0*/  F2FP.PACK_AB R58, R188, R112 ;  /* 0x00000070bc3a723e */ /* 0x000fe400000000ff */
[----:B------:R-:W-:Y:S07]  /*a2d0*/  F2FP.PACK_AB R59, R189, R114 ;  /* 0x00000072bd3b723e */ /* 0x000fee00000000ff */
[-C--:B------:R-:W-:Y:S07]  /*a2e0*/  HMMA.16816.F32 R140, R56, R148.reuse, R4 ;  /* 0x00000094388c723c */ /* 0x080fee0000001804 */
[----:B------:R-:W-:Y:S01]  /*a2f0*/  FADD.FTZ R5, R152, R61 ;  /* 0x0000003d98057221 */ /* 0x000fe20000010000 */
[C---:B------:R-:W-:Y:S04]  /*a300*/  HMMA.16816.F32 R136, R184.reuse, R148, R8 ;  /* 0x00000094b888723c */ /* 0x040fe80000001808 */
[----:B------:R-:W-:Y:S02]  /*a310*/  FADD.FTZ R4, R251, R60 ;  /* 0x0000003cfb047221 */ /* 0x000fe40000010000 */
[----:B------:R-:W-:Y:S02]  /*a320*/  FADD.FTZ R6, R157, R3 ;  /* 0x000000039d067221 */ /* 0x000fe40000010000 */
[----:B------:R-:W-:Y:S01]  /*a330*/  FADD.FTZ R8, R159, R5 ;  /* 0x000000059f087221 */ /* 0x000fe20000010000 */
[-C--:B------:R-:W-:Y:S03]  /*a340*/  HMMA.16816.F32 R144, R184, R150.reuse, R12 ;  /* 0x00000096b890723c */ /* 0x080fe6000000180c */
[----:B------:R-:W-:Y:S02]  /*a350*/  FADD.FTZ R7, R158, R4 ;  /* 0x000000049e077221 */ /* 0x000fe40000010000 */
[----:B------:R-:W-:Y:S02]  /*a360*/  FADD.FTZ R5, R156, R0 ;  /* 0x000000009c057221 */ /* 0x000fe40000010000 */
        /* <DEDUP_REMOVED lines=17> */
[----:B------:R-:W2:Y:S01]  /*a480*/  LDSM.16.MT88.4 R4, [R230+0x3100] ;  /* 0x00310000e604783b */ /* 0x000ea20000004200 */
[----:B------:R-:W-:Y:S01]  /*a490*/  FADD.FTZ R9, R113, R0 ;  /* 0x0000000071097221 */ /* 0x000fe20000010000 */
[C---:B------:R-:W-:Y:S04]  /*a4a0*/  HMMA.16816.F32 R164, R56.reuse, R166, R32 ;  /* 0x000000a638a4723c */ /* 0x040fe80000001820 */
[----:B------:R-:W-:Y:S02]  /*a4b0*/  FADD.FTZ R8, R227, R8 ;  /* 0x00000008e3087221 */ /* 0x000fe40000010000 */
[----:B------:R-:W-:Y:S02]  /*a4c0*/  FADD.FTZ R3, R224, R11 ;  /* 0x0000000be0037221 */ /* 0x000fe40000010000 */
[----:B------:R-:W-:Y:S04]  /*a4d0*/  FADD.FTZ R0, R219, R10 ;  /* 0x0000000adb007221 */ /* 0x000fe80000010000 */
[----:B------:R-:W-:Y:S02]  /*a4e0*/  FADD.FTZ R12, R170, R9 ;  /* 0x00000009aa0c7221 */ /* 0x000fe40000010000 */
[----:B------:R-:W-:Y:S02]  /*a4f0*/  FADD.FTZ R11, R169, R8 ;  /* 0x00000008a90b7221 */ /* 0x000fe40000010000 */
[----:B------:R-:W-:Y:S02]  /*a500*/  FADD.FTZ R10, R168, R3 ;  /* 0x00000003a80a7221 */ /* 0x000fe40000010000 */
[----:B------:R-:W-:Y:S02]  /*a510*/  FADD.FTZ R9, R171, R0 ;  /* 0x00000000ab097221 */ /* 0x000fe40000010000 */
[----:B------:R-:W-:Y:S01]  /*a520*/  FADD.FTZ R8, R215, R12 ;  /* 0x0000000cd7087221 */ /* 0x000fe20000010000 */
[-C--:B-1----:R-:W-:Y:S03]  /*a530*/  HMMA.16816.F32 R168, R56, R180.reuse, R36 ;  /* 0x000000b438a8723c */ /* 0x082fe60000001824 */
[----:B------:R-:W-:Y:S02]  /*a540*/  FADD.FTZ R3, R175, R11 ;  /* 0x0000000baf037221 */ /* 0x000fe40000010000 */
[----:B------:R-:W-:Y:S02]  /*a550*/  FADD.FTZ R0, R174, R10 ;  /* 0x0000000aae007221 */ /* 0x000fe40000010000 */
[----:B------:R-:W-:Y:S02]  /*a560*/  FADD.FTZ R12, R212, R9 ;  /* 0x00000009d40c7221 */ /* 0x000fe40000010000 */
[----:B------:R-:W-:Y:S03]  /*a570*/  FADD.FTZ R11, R210, R8 ;  /* 0x00000008d20b7221 */ /* 0x000fe60000010000 */
[----:B------:R-:W-:Y:S02]  /*a580*/  FADD.FTZ R10, R173, R3 ;  /* 0x00000003ad0a7221 */ /* 0x000fe40000010000 */
[----:B------:R-:W-:Y:S02]  /*a590*/  FADD.FTZ R9, R172, R0 ;  /* 0x00000000ac097221 */ /* 0x000fe40000010000 */
        /* <DEDUP_REMOVED lines=17> */
[-C--:B--2---:R-:W-:Y:S03]  /*a6b0*/  HMMA.16816.F32 R116, R56, R4.reuse, R116 ;  /* 0x000000043874723c */ /* 0x084fe60000001874 */
        /* <DEDUP_REMOVED lines=11> */
[----:B------:R-:W-:Y:S04]  /*a770*/  HMMA.16816.F32 R124, R56, R6, R124 ;  /* 0x00000006387c723c */ /* 0x000fe8000000187c */
[----:B------:R-:W-:Y:S02]  /*a780*/  FADD.FTZ R0, R90, R10 ;  /* 0x0000000a5a007221 */ /* 0x000fe40000010000 */
[----:B------:R-:W-:Y:S02]  /*a790*/  FADD.FTZ R10, R87, R8 ;  /* 0x00000008570a7221 */ /* 0x000fe40000010000 */
[----:B------:R-:W-:Y:S04]  /*a7a0*/  FADD.FTZ R11, R85, R9 ;  /* 0x00000009550b7221 */ /* 0x000fe80000010000 */
[----:B------:R-:W-:Y:S02]  /*a7b0*/  FADD.FTZ R9, R89, R3 ;  /* 0x0000000359097221 */ /* 0x000fe40000010000 */
        /* <DEDUP_REMOVED lines=23> */
[----:B------:R-:W-:Y:S01]  /*a930*/  FADD.FTZ R252, R134, R3 ;  /* 0x0000000386fc7221 */ /* 0x000fe20000010000 */
[----:B------:R-:W-:Y:S01]  /*a940*/  MOV R134, R2 ;  /* 0x0000000200867202 */ /* 0x000fe20000000f00 */
[----:B------:R1:W-:Y:S01]  /*a950*/  STL [R1], R4 ;  /* 0x0000000401007387 */ /* 0x0003e20000100800 */
[----:B------:R-:W-:Y:S01]  /*a960*/  MOV R3, R132 ;  /* 0x0000008400037202 */ /* 0x000fe20000000f00 */
[----:B------:R-:W-:Y:S01]  /*a970*/  FADD.FTZ R251, R64, R0 ;  /* 0x0000000040fb7221 */ /* 0x000fe20000010000 */
[----:B------:R-:W-:Y:S01]  /*a980*/  MOV R0, R133 ;  /* 0x0000008500007202 */ /* 0x000fe20000000f00 */
[----:B-1---5:R-:W-:-:S05]  /*a990*/  @P2 BRA `(.L_x_3) ;  /* 0xffffc19000002947 */ /* 0x022fca000383ffff */
.L_x_2:
[----:B-1----:R-:W2:Y:S04]  /*a9a0*/  LDL.LU R4, [R1] ;  /* 0x0000000001047983 */ /* 0x002ea80000300800 */
[----:B------:R-:W1:Y:S04]  /*a9b0*/  SHFL.BFLY PT, R16, R250, 0x2, 0x1f ;  /* 0x0c401f00fa107f89 */ /* 0x000e6800000e0000 */
[----:B------:R-:W3:Y:S04]  /*a9c0*/  SHFL.BFLY PT, R10, R252, 0x2, 0x1f ;  /* 0x0c401f00fc0a7f89 */ /* 0x000ee800000e0000 */
[----:B------:R-:W4:Y:S04]  /*a9d0*/  SHFL.BFLY PT, R15, R251, 0x2, 0x1f ;  /* 0x0c401f00fb0f7f89 */ /* 0x000f2800000e0000 */
[----:B------:R-:W4:Y:S01]  /*a9e0*/  S2R R8, SR_TID.X ;  /* 0x0000000000087919 */ /* 0x000f220000002100 */
[----:B------:R-:W-:Y:S01]  /*a9f0*/  IMAD.MOV.U32 R57, RZ, RZ, c[0x0][0x4e8] ;  /* 0x00013a00ff397624 */ /* 0x000fe200078e00ff */
[----:B------:R-:W4:Y:S01]  /*aa00*/  S2UR UR7, SR_CTAID.Y ;  /* 0x00000000000779c3 */ /* 0x000f220000002600 */
[----:B------:R-:W-:Y:S01]  /*aa10*/  ULDC.64 UR4, c[0x0][0x490] ;  /* 0x0001240000047ab9 */ /* 0x000fe20000000a00 */
[----:B------:R-:W2:Y:S02]  /*aa20*/  LDL.LU R9, [R1+0x10] ;  /* 0x0000100001097983 */ /* 0x000ea40000300800 */
[----:B------:R-:W-:-:S02]  /*aa30*/  ISETP.NE.AND P0, PT, R57, 0x1, PT ;  /* 0x000000013900780c */ /* 0x000fc40003f05270 */
[----:B------:R-:W2:Y:S01]  /*aa40*/  LDL.LU R58, [R1+0x14] ;  /* 0x00001400013a7983 */ /* 0x000ea20000300800 */
[----:B-1----:R-:W-:-:S03]  /*aa50*/  FADD.FTZ R16, R16, R250 ;  /* 0x000000fa10107221 */ /* 0x002fc60000010000 */
[----:B------:R-:W2:Y:S01]  /*aa60*/  LDL.LU R59, [R1+0x8] ;  /* 0x00000800013b7983 */ /* 0x000ea20000300800 */
[----:B---3--:R-:W-:-:S03]  /*aa70*/  FADD.FTZ R10, R10, R252 ;  /* 0x000000fc0a0a7221 */ /* 0x008fc60000010000 */
[----:B------:R-:W1:Y:S01]  /*aa80*/  SHFL.BFLY PT, R5, R16, 0x1, 0x1f ;  /* 0x0c201f0010057f89 */ /* 0x000e6200000e0000 */
[----:B----4-:R-:W-:-:S03]  /*aa90*/  FADD.FTZ R15, R15, R251 ;  /* 0x000000fb0f0f7221 */ /* 0x010fc60000010000 */
[----:B------:R-:W3:Y:S01]  /*aaa0*/  SHFL.BFLY PT, R3, R10, 0x1, 0x1f ;  /* 0x0c201f000a037f89 */ /* 0x000ee200000e0000 */
[----:B------:R-:W-:-:S04]  /*aab0*/  SHF.R.S32.HI R54, RZ, 0x1f, R8 ;  /* 0x0000001fff367819 */ /* 0x000fc80000011408 */
[-C--:B------:R-:W-:Y:S01]  /*aac0*/  LEA.HI R22, R54, R8.reuse, RZ, 0x5 ;  /* 0x0000000836167211 */ /* 0x080fe200078f28ff */
[----:B-1----:R-:W-:Y:S01]  /*aad0*/  FADD.FTZ R16, R16, R5 ;  /* 0x0000000510107221 */ /* 0x002fe20000010000 */
[CC--:B------:R-:W-:Y:S02]  /*aae0*/  LEA.HI R5, R54.reuse, R8.reuse, RZ, 0x2 ;  /* 0x0000000836057211 */ /* 0x0c0fe400078f10ff */
[----:B------:R-:W-:Y:S01]  /*aaf0*/  LEA.HI R54, R54, R8, RZ, 0x3 ;  /* 0x0000000836367211 */ /* 0x000fe200078f18ff */
[----:B---3--:R-:W-:Y:S01]  /*ab00*/  FADD.FTZ R10, R10, R3 ;  /* 0x000000030a0a7221 */ /* 0x008fe20000010000 */
[----:B------:R-:W-:Y:S01]  /*ab10*/  FSETP.NE.FTZ.AND P4, PT, R16, RZ, PT ;  /* 0x000000ff1000720b */ /* 0x000fe20003f95000 */
[----:B------:R-:W-:Y:S01]  /*ab20*/  USHF.R.S32.HI UR6, URZ, 0x1f, UR7 ;  /* 0x0000001f3f067899 */ /* 0x000fe20008011407 */
[----:B------:R-:W-:Y:S02]  /*ab30*/  LOP3.LUT R7, R54, 0xfffffff8, RZ, 0xc0, !PT ;  /* 0xfffffff836077812 */ /* 0x000fe400078ec0ff */
[----:B------:R-:W-:-:S02]  /*ab40*/  FSETP.NE.FTZ.AND P2, PT, R10, RZ, PT ;  /* 0x000000ff0a00720b */ /* 0x000fc40003f55000 */
[----:B------:R-:W-:Y:S01]  /*ab50*/  LOP3.LUT R17, R5, 0xfffffffc, RZ, 0xc0, !PT ;  /* 0xfffffffc05117812 */ /* 0x000fe200078ec0ff */
[----:B------:R-:W-:Y:S01]  /*ab60*/  UIMAD UR8, UR6, UR4, URZ ;  /* 0x00000004060872a4 */ /* 0x000fe2000f8e023f */
[----:B------:R-:W-:Y:S02]  /*ab70*/  IMAD.IADD R55, R8, 0x1, -R7 ;  /* 0x0000000108377824 */ /* 0x000fe400078e0a07 */
[----:B------:R-:W-:Y:S01]  /*ab80*/  IADD3 R17, -R17, R8, RZ ;  /* 0x0000000811117210 */ /* 0x000fe20007ffe1ff */
[----:B------:R-:W-:Y:S02]  /*ab90*/  UIMAD.WIDE.U32 UR10, UR7, UR4, URZ ;  /* 0x00000004070a72a5 */ /* 0x000fe4000f8e003f */
[----:B------:R-:W-:-:S03]  /*aba0*/  UIMAD UR8, UR7, UR5, UR8 ;  /* 0x00000005070872a4 */ /* 0x000fc6000f8e0208 */
[----:B------:R-:W-:Y:S02]  /*abb0*/  ULDC.64 UR4, c[0x0][0x3e8] ;  /* 0x0000fa0000047ab9 */ /* 0x000fe40000000a00 */
[----:B------:R-:W-:Y:S01]  /*abc0*/  UIMAD.WIDE.U32 UR14, UR7, UR4, URZ ;  /* 0x00000004070e72a5 */ /* 0x000fe2000f8e003f */
[----:B------:R-:W-:Y:S01]  /*abd0*/  IMAD.MOV.U32 R53, RZ, RZ, -0x800000 ;  /* 0xff800000ff357424 */ /* 0x000fe200078e00ff */
[----:B------:R-:W-:Y:S01]  /*abe0*/  UIMAD UR6, UR6, UR4, URZ ;  /* 0x00000004060672a4 */ /* 0x000fe2000f8e023f */
[----:B------:R-:W-:-:S03]  /*abf0*/  MOV R51, 0xff800000 ;  /* 0xff80000000337802 */ /* 0x000fc60000000f00 */
[----:B------:R-:W-:Y:S01]  /*ac00*/  UIMAD UR5, UR7, UR5, UR6 ;  /* 0x00000005070572a4 */ /* 0x000fe2000f8e0206 */
[----:B------:R-:W-:-:S03]  /*ac10*/  IMAD.MOV.U32 R50, RZ, RZ, -0x800000 ;  /* 0xff800000ff327424 */ /* 0x000fc600078e00ff */
[----:B------:R-:W-:Y:S01]  /*ac20*/  UIADD3 UR5, UR15, UR5, URZ ;  /* 0x000000050f057290 */ /* 0x000fe2000fffe03f */
[----:B------:R-:W-:-:S05]  /*ac30*/  MOV R7, UR11 ;  /* 0x0000000b00077c02 */ /* 0x000fca0008000f00 */
[----:B------:R-:W-:Y:S01]  /*ac40*/  IMAD.U32 R7, RZ, RZ, UR5 ;  /* 0x00000005ff077e24 */ /* 0x000fe2000f8e00ff */
[----:B------:R-:W1:Y:S04]  /*ac50*/  S2R R56, SR_CTAID.X ;  /* 0x0000000000387919 */ /* 0x000e680000002500 */
[----:B--2---:R-:W2:Y:S01]  /*ac60*/  SHFL.BFLY PT, R13, R4, 0x2, 0x1f ;  /* 0x0c401f00040d7f89 */ /* 0x004ea200000e0000 */
[----:B------:R-:W-:Y:S01]  /*ac70*/  @P0 IMAD.HI.U32 R3, R9, c[0x0][0x4ec], RZ ;  /* 0x00013b0009030a27 */ /* 0x000fe200078e00ff */
[----:B------:R-:W-:-:S03]  /*ac80*/  MOV R25, R9 ;  /* 0x0000000900197202 */ /* 0x000fc60000000f00 */
[----:B--2---:R-:W-:Y:S01]  /*ac90*/  FADD.FTZ R13, R13, R4 ;  /* 0x000000040d0d7221 */ /* 0x004fe20000010000 */
[----:B------:R-:W-:Y:S01]  /*aca0*/  @P0 SHF.R.U32.HI R25, RZ, c[0x0][0x4f0], R3 ;  /* 0x00013c00ff190a19 */ /* 0x000fe20000011603 */
[----:B------:R-:W2:Y:S04]  /*acb0*/  SHFL.BFLY PT, R4, R15, 0x1, 0x1f ;  /* 0x0c201f000f047f89 */ /* 0x000ea800000e0000 */
[----:B------:R-:W3:Y:S01]  /*acc0*/  SHFL.BFLY PT, R0, R13, 0x1, 0x1f ;  /* 0x0c201f000d007f89 */ /* 0x000ee200000e0000 */
[----:B------:R-:W-:-:S04]  /*acd0*/  IMAD.MOV R6, RZ, RZ, -R25 ;  /* 0x000000ffff067224 */ /* 0x000fc800078e0a19 */
[----:B------:R-:W-:Y:S02]  /*ace0*/  IMAD R49, R6, c[0x0][0x4e8], R9 ;  /* 0x00013a0006317a24 */ /* 0x000fe400078e0209 */
[----:B--2---:R-:W-:Y:S01]  /*acf0*/  FADD.FTZ R15, R15, R4 ;  /* 0x000000040f0f7221 */ /* 0x004fe20000010000 */
[----:B------:R-:W-:Y:S01]  /*ad00*/  LOP3.LUT R4, R22, 0xffffffe0, RZ, 0xc0, !PT ;  /* 0xffffffe016047812 */ /* 0x000fe200078ec0ff */
[----:B---3--:R-:W-:-:S04]  /*ad10*/  FADD.FTZ R13, R13, R0 ;  /* 0x000000000d0d7221 */ /* 0x008fc80000010000 */
[----:B------:R-:W-:Y:S02]  /*ad20*/  IMAD.IADD R3, R8, 0x1, -R4 ;  /* 0x0000000108037824 */ /* 0x000fe400078e0a04 */
[----:B------:R-:W-:Y:S01]  /*ad30*/  IMAD.MOV.U32 R0, RZ, RZ, RZ ;  /* 0x000000ffff007224 */ /* 0x000fe200078e00ff */
[----:B------:R-:W-:Y:S01]  /*ad40*/  FSETP.NE.FTZ.AND P3, PT, R13, RZ, PT ;  /* 0x000000ff0d00720b */ /* 0x000fe20003f75000 */
[----:B------:R-:W-:Y:S01]  /*ad50*/  IMAD.MOV.U32 R4, RZ, RZ, RZ ;  /* 0x000000ffff047224 */ /* 0x000fe200078e00ff */
[----:B------:R-:W-:Y:S02]  /*ad60*/  LOP3.LUT P6, RZ, R3, 0x3, RZ, 0xc0, !PT ;  /* 0x0000000303ff7812 */ /* 0x000fe400078cc0ff */
[----:B------:R-:W-:Y:S01]  /*ad70*/  MOV R3, RZ ;  /* 0x000000ff00037202 */ /* 0x000fe20000000f00 */
[----:B------:R-:W2:Y:S01]  /*ad80*/  @P4 MUFU.RCP R0, R16 ;  /* 0x0000001000004308 */ /* 0x000ea20000001000 */
[----:B------:R-:W-:-:S07]  /*ad90*/  FSETP.NE.FTZ.AND P1, PT, R15, RZ, PT ;  /* 0x000000ff0f00720b */ /* 0x000fce0003f35000 */
[----:B------:R-:W3:Y:S01]  /*ada0*/  @P2 MUFU.RCP R3, R10 ;  /* 0x0000000a00032308 */ /* 0x000ee20000001000 */
[----:B------:R-:W-:-:S07]  /*adb0*/  SHF.R.S32.HI R8, RZ, 0x2, R5 ;  /* 0x00000002ff087819 */ /* 0x000fce0000011405 */
[----:B------:R-:W4:Y:S01]  /*adc0*/  @P3 MUFU.RCP R4, R13 ;  /* 0x0000000d00043308 */ /* 0x000f220000001000 */
[C---:B--2---:R-:W-:Y:S02]  /*add0*/  FMUL.FTZ R141, R0.reuse, R141 ;  /* 0x0000008d008d7220 */ /* 0x044fe40000410000 */
[C---:B------:R-:W-:Y:S02]  /*ade0*/  FMUL.FTZ R18, R0.reuse, R140 ;  /* 0x0000008c00127220 */ /* 0x040fe40000410000 */
[C---:B------:R-:W-:Y:S02]  /*adf0*/  FMUL.FTZ R149, R0.reuse, R149 ;  /* 0x0000009500957220 */ /* 0x040fe40000410000 */
[C---:B------:R-:W-:Y:S02]  /*ae00*/  FMUL.FTZ R21, R0.reuse, R148 ;  /* 0x0000009400157220 */ /* 0x040fe40000410000 */
[C---:B------:R-:W-:Y:S02]  /*ae10*/  FMUL.FTZ R153, R0.reuse, R153 ;  /* 0x0000009900997220 */ /* 0x040fe40000410000 */
[----:B------:R-:W-:-:S02]  /*ae20*/  FMUL.FTZ R29, R0, R152 ;  /* 0x00000098001d7220 */ /* 0x000fc40000410000 */
[C---:B------:R-:W-:Y:S02]  /*ae30*/  FMUL.FTZ R165, R0.reuse, R165 ;  /* 0x000000a500a57220 */ /* 0x040fe40000410000 */
        /* <DEDUP_REMOVED lines=8> */
[----:B------:R-:W-:Y:S02]  /*aec0*/  FMUL.FTZ R40, R0, R124 ;  /* 0x0000007c00287220 */ /* 0x000fe40000410000 */
[----:B------:R-:W-:Y:S02]  /*aed0*/  IMAD.MOV.U32 R0, RZ, RZ, RZ ;  /* 0x000000ffff007224 */ /* 0x000fe400078e00ff */
[----:B---3--:R-:W-:-:S02]  /*aee0*/  FMUL.FTZ R137, R3, R137 ;  /* 0x0000008903897220 */ /* 0x008fc40000410000 */
        /* <DEDUP_REMOVED lines=14> */
[----:B------:R-:W-:Y:S01]  /*afd0*/  FMUL.FTZ R38, R3, R184 ;  /* 0x000000b803267220 */ /* 0x000fe20000410000 */
[----:B------:R-:W-:Y:S01]  /*afe0*/  SHF.R.S32.HI R3, RZ, 0x1f, R5 ;  /* 0x0000001fff037819 */ /* 0x000fe20000011405 */
[----:B------:R-:W2:Y:S03]  /*aff0*/  @P1 MUFU.RCP R0, R15 ;  /* 0x0000000f00001308 */ /* 0x000ea60000001000 */
[----:B------:R-:W-:Y:S01]  /*b000*/  LEA.HI R3, R3, R8, RZ, 0x3 ;  /* 0x0000000803037211 */ /* 0x000fe200078f18ff */
[----:B------:R-:W-:-:S04]  /*b010*/  IMAD.U32 R6, RZ, RZ, UR10 ;  /* 0x0000000aff067e24 */ /* 0x000fc8000f8e00ff */
[----:B------:R-:W3:Y:S01]  /*b020*/  @P1 MUFU.LG2 R15, R15 ;  /* 0x0000000f000f1308 */ /* 0x000ee20000000c00 */
[----:B------:R-:W-:Y:S01]  /*b030*/  LOP3.LUT R3, R3, 0xfffffff8, RZ, 0xc0, !PT ;  /* 0xfffffff803037812 */ /* 0x000fe200078ec0ff */
[C---:B----4-:R-:W-:Y:S02]  /*b040*/  FMUL.FTZ R143, R4.reuse, R143 ;  /* 0x0000008f048f7220 */ /* 0x050fe40000410000 */
        /* <DEDUP_REMOVED lines=14> */
[----:B------:R-:W-:Y:S02]  /*b130*/  FMUL.FTZ R39, R4, R126 ;  /* 0x0000007e04277220 */ /* 0x000fe40000410000 */
[----:B------:R-:W-:-:S02]  /*b140*/  IMAD.U32 R4, RZ, RZ, UR14 ;  /* 0x0000000eff047e24 */ /* 0x000fc4000f8e00ff */
[----:B------:R-:W-:Y:S01]  /*b150*/  IMAD.IADD R12, R8, 0x1, -R3 ;  /* 0x00000001080c7824 */ /* 0x000fe200078e0a03 */
[----:B------:R-:W-:Y:S01]  /*b160*/  MOV R8, R6 ;  /* 0x0000000600087202 */ /* 0x000fe20000000f00 */
[----:B------:R-:W-:Y:S01]  /*b170*/  IMAD.MOV.U32 R6, RZ, RZ, R4 ;  /* 0x000000ffff067224 */ /* 0x000fe200078e0004 */
[----:B------:R-:W-:Y:S01]  /*b180*/  @P4 MOV R4, 0x3f317218 ;  /* 0x3f31721800044802 */ /* 0x000fe20000000f00 */
[----:B------:R-:W4:Y:S01]  /*b190*/  @P3 MUFU.LG2 R13, R13 ;  /* 0x0000000d000d3308 */ /* 0x000f220000000c00 */
[C---:B--2---:R-:W-:Y:S01]  /*b1a0*/  FMUL.FTZ R139, R0.reuse, R139 ;  /* 0x0000008b008b7220 */ /* 0x044fe20000410000 */
[----:B------:R-:W-:Y:S01]  /*b1b0*/  @P1 MOV R11, 0x3f317218 ;  /* 0x3f317218000b1802 */ /* 0x000fe20000000f00 */
        /* <DEDUP_REMOVED lines=15> */
[----:B------:R-:W-:Y:S01]  /*b2b0*/  @P3 IMAD.MOV.U32 R3, RZ, RZ, 0x3f317218 ;  /* 0x3f317218ff033424 */ /* 0x000fe200078e00ff */
[----:B------:R-:W2:Y:S01]  /*b2c0*/  @P2 MUFU.LG2 R10, R10 ;  /* 0x0000000a000a2308 */ /* 0x000ea20000000c00 */
[----:B------:R-:W-:Y:S02]  /*b2d0*/  @P2 IMAD.MOV.U32 R0, RZ, RZ, 0x3f317218 ;  /* 0x3f317218ff002424 */ /* 0x000fe400078e00ff */
[----:B------:R-:W-:Y:S02]  /*b2e0*/  IMAD.U32 R5, RZ, RZ, UR15 ;  /* 0x0000000fff057e24 */ /* 0x000fe4000f8e00ff */
[----:B------:R-:W-:Y:S02]  /*b2f0*/  @P4 FMUL.FTZ R14, R4, c[0x0][0x2d0] ;  /* 0x0000b400040e4a20 */ /* 0x000fe40000410000 */
[----:B------:R-:W-:Y:S02]  /*b300*/  @P3 FMUL.FTZ R5, R3, c[0x0][0x2d0] ;  /* 0x0000b40003053a20 */ /* 0x000fe40000410000 */
[----:B---3--:R-:W-:-:S02]  /*b310*/  @P1 FMUL.FTZ R4, R15, 0.69314718246459960938 ;  /* 0x3f3172180f041820 */ /* 0x008fc40000410000 */
[----:B------:R-:W-:Y:S01]  /*b320*/  @P2 FMUL.FTZ R3, R0, c[0x0][0x2d0] ;  /* 0x0000b40000032a20 */ /* 0x000fe20000410000 */
[----:B------:R-:W3:Y:S01]  /*b330*/  S2R R15, SR_CTAID.Z ;  /* 0x00000000000f7919 */ /* 0x000ee20000002700 */
[----:B------:R-:W-:-:S04]  /*b340*/  @P1 FMUL.FTZ R0, R11, c[0x0][0x2d0] ;  /* 0x0000b4000b001a20 */ /* 0x000fc80000410000 */
[----:B------:R-:W-:Y:S01]  /*b350*/  @P1 FFMA.FTZ R53, R0, R2, R4 ;  /* 0x0000000200351223 */ /* 0x000fe20000010004 */
[----:B------:R-:W-:Y:S01]  /*b360*/  SHF.R.S32.HI R0, RZ, 0x5, R22 ;  /* 0x00000005ff007819 */ /* 0x000fe20000011416 */
[----:B----4-:R-:W-:-:S03]  /*b370*/  @P3 FMUL.FTZ R13, R13, 0.69314718246459960938 ;  /* 0x3f3172180d0d3820 */ /* 0x010fc60000410000 */
[----:B------:R-:W-:Y:S01]  /*b380*/  SHF.R.S32.HI R2, RZ, 0x1f, R0 ;  /* 0x0000001fff027819 */ /* 0x000fe20000011400 */
[----:B--2---:R-:W-:Y:S02]  /*b390*/  @P2 FMUL.FTZ R10, R10, 0.69314718246459960938 ;  /* 0x3f3172180a0a2820 */ /* 0x004fe40000410000 */
[----:B------:R-:W-:Y:S01]  /*b3a0*/  @P3 FFMA.FTZ R51, R5, R132, R13 ;  /* 0x0000008405333223 */ /* 0x000fe2000001000d */
[----:B------:R-:W-:Y:S02]  /*b3b0*/  LEA.HI R2, R2, R0, RZ, 0x2 ;  /* 0x0000000002027211 */ /* 0x000fe400078f10ff */
[----:B------:R-:W-:Y:S01]  /*b3c0*/  LEA.HI R5, R17, R17, RZ, 0x1 ;  /* 0x0000001111057211 */ /* 0x000fe200078f08ff */
[----:B------:R-:W-:Y:S01]  /*b3d0*/  @P2 FFMA.FTZ R50, R3, R131, R10 ;  /* 0x0000008303322223 */ /* 0x000fe2000001000a */
[----:B------:R-:W-:Y:S02]  /*b3e0*/  LOP3.LUT R3, R2, 0xffffffc, RZ, 0xc0, !PT ;  /* 0x0ffffffc02037812 */ /* 0x000fe400078ec0ff */
[----:B------:R-:W-:-:S03]  /*b3f0*/  LOP3.LUT R2, R5, 0x1ffffffe, RZ, 0xc0, !PT ;  /* 0x1ffffffe05027812 */ /* 0x000fc600078ec0ff */
[----:B------:R-:W-:Y:S01]  /*b400*/  IMAD.IADD R13, R0, 0x1, -R3 ;  /* 0x00000001000d7824 */ /* 0x000fe200078e0a03 */
[----:B------:R-:W-:Y:S01]  /*b410*/  IADD3 R11, R17, -R2, RZ ;  /* 0x80000002110b7210 */ /* 0x000fe20007ffe0ff */
[----:B---3--:R-:W-:Y:S01]  /*b420*/  IMAD.WIDE.U32 R2, R15, c[0x0][0x3f0], R6 ;  /* 0x0000fc000f027a25 */ /* 0x008fe200078e0006 */
[----:B------:R-:W-:Y:S02]  /*b430*/  SHF.R.S32.HI R7, RZ, 0x2, R58 ;  /* 0x00000002ff077819 */ /* 0x000fe4000001143a */
[----:B------:R-:W2:Y:S01]  /*b440*/  LDL R58, [R1+0xc] ;  /* 0x00000c00013a7983 */ /* 0x000ea20000100800 */
[----:B------:R-:W3:Y:S01]  /*b450*/  @P4 MUFU.LG2 R16, R16 ;  /* 0x0000001000104308 */ /* 0x000ee20000000c00 */
[----:B------:R-:W-:Y:S01]  /*b460*/  IMAD.MOV.U32 R52, RZ, RZ, -0x800000 ;  /* 0xff800000ff347424 */ /* 0x000fe200078e00ff */
[----:B------:R-:W-:Y:S02]  /*b470*/  SHF.R.S32.HI R4, RZ, 0x1f, R15 ;  /* 0x0000001fff047819 */ /* 0x000fe4000001140f */
[----:B------:R-:W-:-:S03]  /*b480*/  LOP3.LUT R6, R12, 0x1, RZ, 0xc0, !PT ;  /* 0x000000010c067812 */ /* 0x000fc600078ec0ff */
[----:B------:R-:W-:Y:S02]  /*b490*/  IMAD R48, R4, c[0x0][0x498], RZ ;  /* 0x0001260004307a24 */ /* 0x000fe400078e02ff */
[----:B---3--:R-:W-:-:S04]  /*b4a0*/  @P4 FMUL.FTZ R16, R16, 0.69314718246459960938 ;  /* 0x3f31721810104820 */ /* 0x008fc80000410000 */
[----:B------:R-:W-:Y:S02]  /*b4b0*/  @P4 FFMA.FTZ R52, R14, R133, R16 ;  /* 0x000000850e344223 */ /* 0x000fe40000010010 */
[----:B------:R-:W-:Y:S02]  /*b4c0*/  IMAD R14, R0, 0x200, R17 ;  /* 0x00000200000e7824 */ /* 0x000fe400078e0211 */
[----:B------:R-:W-:Y:S02]  /*b4d0*/  IMAD.SHL.U32 R0, R5, 0x20, RZ ;  /* 0x0000002005007824 */ /* 0x000fe400078e00ff */
[----:B------:R-:W-:Y:S02]  /*b4e0*/  IMAD R10, R4, c[0x0][0x3f0], RZ ;  /* 0x0000fc00040a7a24 */ /* 0x000fe400078e02ff */
[----:B------:R-:W-:Y:S01]  /*b4f0*/  IMAD.SHL.U32 R4, R12, 0x40, RZ ;  /* 0x000000400c047824 */ /* 0x000fe200078e00ff */
[----:B------:R-:W-:Y:S02]  /*b500*/  LOP3.LUT R5, R0, 0xffffffc0, RZ, 0xc0, !PT ;  /* 0xffffffc000057812 */ /* 0x000fe400078ec0ff */
[----:B------:R-:W-:-:S02]  /*b510*/  R2P PR, R12, 0x6 ;  /* 0x000000060c007804 */ /* 0x000fc40000000000 */
[----:B------:R-:W-:Y:S01]  /*b520*/  LOP3.LUT R4, R4, 0x1c0, RZ, 0xc0, !PT ;  /* 0x000001c004047812 */ /* 0x000fe200078ec0ff */
[----:B------:R-:W-:Y:S01]  /*b530*/  IMAD R0, R13, 0x10, R7 ;  /* 0x000000100d007824 */ /* 0x000fe200078e0207 */
[----:B------:R-:W-:Y:S01]  /*b540*/  ISETP.NE.U32.AND P3, PT, R6, 0x1, PT ;  /* 0x000000010600780c */ /* 0x000fe20003f65070 */
[----:B------:R-:W-:Y:S01]  /*b550*/  IMAD R6, R11, 0x8, R5 ;  /* 0x000000080b067824 */ /* 0x000fe200078e0205 */
[----:B------:R-:W-:Y:S01]  /*b560*/  UIADD3 UR8, UR11, UR8, URZ ;  /* 0x000000080b087290 */ /* 0x000fe2000fffe03f */
[----:B------:R-:W-:Y:S02]  /*b570*/  LEA.HI R4, R4, R4, RZ, 0x1d ;  /* 0x0000000404047211 */ /* 0x000fe400078fe8ff */
[----:B------:R-:W-:Y:S01]  /*b580*/  IMAD.IADD R6, R0, 0x1, R6 ;  /* 0x0000000100067824 */ /* 0x000fe200078e0206 */
[----:B------:R-:W-:Y:S01]  /*b590*/  SHF.R.S32.HI R5, RZ, 0x3, R54 ;  /* 0x00000003ff057819 */ /* 0x000fe20000011436 */
[----:B-1----:R-:W-:Y:S01]  /*b5a0*/  IMAD R0, R56, 0x80, R0 ;  /* 0x0000008038007824 */ /* 0x002fe200078e0200 */
[----:B------:R-:W-:-:S02]  /*b5b0*/  LEA R7, R14, R4, 0x1 ;  /* 0x000000040e077211 */ /* 0x000fc400078e08ff */
[----:B------:R-:W-:Y:S01]  /*b5c0*/  SHF.R.S32.HI R4, RZ, 0x1f, R25 ;  /* 0x0000001fff047819 */ /* 0x000fe20000011419 */
[----:B------:R-:W-:Y:S01]  /*b5d0*/  IMAD R10, R15, c[0x0][0x3f4], R10 ;  /* 0x0000fd000f0a7a24 */ /* 0x000fe200078e020a */
[----:B------:R-:W-:Y:S01]  /*b5e0*/  MOV R9, UR8 ;  /* 0x0000000800097c02 */ /* 0x000fe20008000f00 */
[----:B------:R-:W-:Y:S01]  /*b5f0*/  IMAD R54, R57, c[0x0][0x388], RZ ;  /* 0x0000e20039367a24 */ /* 0x000fe200078e02ff */
[----:B------:R-:W-:Y:S02]  /*b600*/  LEA R22, R56, R5, 0x7 ;  /* 0x0000000538167211 */ /* 0x000fe400078e38ff */
[----:B------:R-:W-:Y:S01]  /*b610*/  IADD3 R5, R0, 0x8, RZ ;  /* 0x0000000800057810 */ /* 0x000fe20007ffe0ff */
[----:B------:R-:W-:Y:S01]  /*b620*/  IMAD R4, R4, c[0x0][0x3e0], RZ ;  /* 0x0000f80004047a24 */ /* 0x000fe200078e02ff */
[----:B------:R-:W-:Y:S01]  /*b630*/  IADD3 R3, R3, R10, RZ ;  /* 0x0000000a03037210 */ /* 0x000fe20007ffe0ff */
[----:B------:R-:W-:Y:S01]  /*b640*/  IMAD R48, R15, c[0x0][0x49c], R48 ;  /* 0x000127000f307a24 */ /* 0x000fe200078e0230 */
[----:B------:R-:W-:Y:S01]  /*b650*/  ISETP.GE.OR P4, PT, R5, R54, P6 ;  /* 0x000000360500720c */ /* 0x000fe20003786670 */
[----:B------:R-:W-:Y:S01]  /*b660*/  IMAD.WIDE.U32 R16, R15, c[0x0][0x498], R8 ;  /* 0x000126000f107a25 */ /* 0x000fe200078e0008 */
[----:B------:R-:W-:-:S02]  /*b670*/  MOV R15, 0xfffffff0 ;  /* 0xfffffff0000f7802 */ /* 0x000fc40000000f00 */
[----:B------:R-:W-:Y:S01]  /*b680*/  IADD3 R5, R0, 0x40, RZ ;  /* 0x0000004000057810 */ /* 0x000fe20007ffe0ff */
[----:B------:R-:W-:Y:S01]  /*b690*/  IMAD R10, R56, 0x80, R6 ;  /* 0x00000080380a7824 */ /* 0x000fe200078e0206 */
[CC--:B------:R-:W-:Y:S01]  /*b6a0*/  ISETP.GE.OR P5, PT, R0.reuse, R54.reuse, P6 ;  /* 0x000000360000720c */ /* 0x0c0fe200037a6670 */
[----:B------:R-:W-:Y:S01]  /*b6b0*/  IMAD R6, R25, c[0x0][0x3e4], R4 ;  /* 0x0000f90019067a24 */ /* 0x000fe200078e0204 */
[----:B------:R-:W-:Y:S01]  /*b6c0*/  IADD3 R4, R0, 0x48, RZ ;  /* 0x0000004800047810 */ /* 0x000fe20007ffe0ff */
[----:B------:R-:W-:Y:S01]  /*b6d0*/  IMAD.SHL.U32 R0, R7, 0x2, RZ ;  /* 0x0000000207007824 */ /* 0x000fe200078e00ff */
[----:B------:R-:W-:Y:S02]  /*b6e0*/  SEL R15, R15, 0x10, !P3 ;  /* 0x000000100f0f7807 */ /* 0x000fe40005800000 */
[----:B------:R-:W-:Y:S01]  /*b6f0*/  ISETP.GE.OR P3, PT, R5, R54, P6 ;  /* 0x000000360500720c */ /* 0x000fe20003766670 */
[----:B------:R-:W-:Y:S01]  /*b700*/  @P0 IMAD.HI.U32 R5, R10, c[0x0][0x4ec], RZ ;  /* 0x00013b000a050a27 */ /* 0x000fe200078e00ff */
[----:B------:R-:W-:-:S02]  /*b710*/  SHF.R.S32.HI R7, RZ, 0x1f, R49 ;  /* 0x0000001fff077819 */ /* 0x000fc40000011431 */
[----:B------:R-:W-:Y:S02]  /*b720*/  ISETP.GE.OR P6, PT, R4, R54, P6 ;  /* 0x000000360400720c */ /* 0x000fe400037c6670 */
[----:B------:R-:W-:Y:S01]  /*b730*/  MOV R4, R10 ;  /* 0x0000000a00047202 */ /* 0x000fe20000000f00 */
[----:B------:R-:W-:Y:S01]  /*b740*/  IMAD R7, R7, c[0x0][0x3d8], RZ ;  /* 0x0000f60007077a24 */ /* 0x000fe200078e02ff */
[C---:B------:R-:W-:Y:S02]  /*b750*/  IADD3 R8, R0.reuse, 0x80, RZ ;  /* 0x0000008000087810 */ /* 0x040fe40007ffe0ff */
[----:B------:R-:W-:Y:S01]  /*b760*/  @P0 SHF.R.U32.HI R4, RZ, c[0x0][0x4f0], R5 ;  /* 0x00013c00ff040a19 */ /* 0x000fe20000011605 */
[----:B------:R-:W-:Y:S01]  /*b770*/  IMAD R11, R49, c[0x0][0x3dc], R7 ;  /* 0x0000f700310b7a24 */ /* 0x000fe200078e0207 */
[----:B------:R-:W-:Y:S02]  /*b780*/  IADD3 R5, R0, 0xc0, RZ ;  /* 0x000000c000057810 */ /* 0x000fe40007ffe0ff */
[----:B------:R-:W-:-:S02]  /*b790*/  @P2 IADD3 R5, R8, -0x40, RZ ;  /* 0xffffffc008052810 */ /* 0x000fc40007ffe0ff */
[----:B------:R-:W-:Y:S02]  /*b7a0*/  SHF.R.S32.HI R7, RZ, 0x1f, R4 ;  /* 0x0000001fff077819 */ /* 0x000fe40000011404 */
[C---:B------:R-:W-:Y:S01]  /*b7b0*/  IADD3 R8, P0, R4.reuse, R16, RZ ;  /* 0x0000001004087210 */ /* 0x040fe20007f1e0ff */
[----:B------:R-:W-:Y:S01]  /*b7c0*/  IMAD.WIDE.U32 R2, R25, c[0x0][0x3e0], R2 ;  /* 0x0000f80019027a25 */ /* 0x000fe200078e0002 */
[----:B------:R-:W-:-:S03]  /*b7d0*/  IADD3 R4, -R4, RZ, RZ ;  /* 0x000000ff04047210 */ /* 0x000fc60007ffe1ff */
[----:B------:R-:W-:Y:S02]  /*b7e0*/  IMAD.IADD R3, R3, 0x1, R6 ;  /* 0x0000000103037824 */ /* 0x000fe400078e0206 */
[----:B------:R-:W-:Y:S01]  /*b7f0*/  IMAD R4, R4, c[0x0][0x4e8], R10 ;  /* 0x00013a0004047a24 */ /* 0x000fe200078e020a */
[----:B------:R-:W-:Y:S01]  /*b800*/  F2FP.PACK_AB R18, R141, R18 ;  /* 0x000000128d12723e */ /* 0x000fe200000000ff */
[----:B------:R-:W-:Y:S01]  /*b810*/  BAR.SYNC.DEFER_BLOCKING 0x1, 0x80 ;  /* 0x0042000000007b1d */ /* 0x000fe20000010000 */
[----:B------:R-:W-:Y:S01]  /*b820*/  IMAD.MOV.U32 R16, RZ, RZ, 0x20 ;  /* 0x00000020ff107424 */ /* 0x000fe200078e00ff */
[----:B------:R-:W-:Y:S01]  /*b830*/  F2FP.PACK_AB R19, R143, R19 ;  /* 0x000000138f13723e */ /* 0x000fe200000000ff */
[----:B------:R-:W-:Y:S01]  /*b840*/  IMAD.WIDE.U32 R2, R49, c[0x0][0x3d8], R2 ;  /* 0x0000f60031027a25 */ /* 0x000fe200078e0002 */
[----:B------:R-:W-:Y:S02]  /*b850*/  F2FP.PACK_AB R21, R149, R21 ;  /* 0x000000159515723e */ /* 0x000fe400000000ff */
[----:B------:R-:W-:-:S02]  /*b860*/  IADD3 R6, R0, R15, RZ ;  /* 0x0000000f00067210 */ /* 0x000fc40007ffe0ff */
[----:B------:R-:W-:Y:S02]  /*b870*/  F2FP.PACK_AB R20, R151, R20 ;  /* 0x000000149714723e */ /* 0x000fe400000000ff */
[----:B------:R-:W-:Y:S02]  /*b880*/  IADD3.X R9, R7, R17, R48, P0, !PT ;  /* 0x0000001107097210 */ /* 0x000fe400007fe430 */
[----:B------:R-:W-:Y:S02]  /*b890*/  F2FP.PACK_AB R23, R137, R23 ;  /* 0x000000178917723e */ /* 0x000fe400000000ff */
[----:B------:R-:W-:Y:S02]  /*b8a0*/  F2FP.PACK_AB R24, R139, R24 ;  /* 0x000000188b18723e */ /* 0x000fe400000000ff */
[----:B------:R-:W-:Y:S02]  /*b8b0*/  SHF.R.S32.HI R7, RZ, 0x1f, R4 ;  /* 0x0000001fff077819 */ /* 0x000fe40000011404 */
[----:B------:R-:W-:-:S02]  /*b8c0*/  F2FP.PACK_AB R26, R145, R26 ;  /* 0x0000001a911a723e */ /* 0x000fc400000000ff */
[----:B------:R-:W-:Y:S02]  /*b8d0*/  F2FP.PACK_AB R27, R147, R27 ;  /* 0x0000001b931b723e */ /* 0x000fe400000000ff */
[----:B------:R-:W-:Y:S01]  /*b8e0*/  SEL R16, R16, 0xffffffe0, !P1 ;  /* 0xffffffe010107807 */ /* 0x000fe20004800000 */
[----:B------:R-:W-:Y:S01]  /*b8f0*/  STS [R0+0x80], R18 ;  /* 0x0000801200007388 */ /* 0x000fe20000000800 */
[----:B------:R-:W-:-:S03]  /*b900*/  IADD3 R3, R3, R11, RZ ;  /* 0x0000000b03037210 */ /* 0x000fc60007ffe0ff */
[----:B------:R-:W-:Y:S01]  /*b910*/  STS [R0+0x480], R19 ;  /* 0x0004801300007388 */ /* 0x000fe20000000800 */
[----:B------:R-:W-:-:S03]  /*b920*/  IMAD R7, R7, c[0x0][0x488], RZ ;  /* 0x0001220007077a24 */ /* 0x000fc600078e02ff */
[----:B------:R1:W-:Y:S01]  /*b930*/  STS [R6+0x80], R21 ;  /* 0x0000801506007388 */ /* 0x0003e20000000800 */
[----:B------:R-:W-:-:S03]  /*b940*/  F2FP.PACK_AB R29, R153, R29 ;  /* 0x0000001d991d723e */ /* 0x000fc600000000ff */
[----:B------:R3:W-:Y:S01]  /*b950*/  STS [R6+0x480], R20 ;  /* 0x0004801406007388 */ /* 0x0007e20000000800 */
[----:B------:R-:W-:-:S03]  /*b960*/  F2FP.PACK_AB R28, R155, R28 ;  /* 0x0000001c9b1c723e */ /* 0x000fc600000000ff */
[----:B------:R-:W-:Y:S01]  /*b970*/  STS [R0+0x2080], R23 ;  /* 0x0020801700007388 */ /* 0x000fe20000000800 */
[----:B------:R-:W-:-:S03]  /*b980*/  F2FP.PACK_AB R30, R165, R30 ;  /* 0x0000001ea51e723e */ /* 0x000fc600000000ff */
[----:B------:R4:W-:Y:S01]  /*b990*/  STS [R0+0x2480], R24 ;  /* 0x0024801800007388 */ /* 0x0009e20000000800 */
[----:B------:R-:W-:-:S03]  /*b9a0*/  F2FP.PACK_AB R31, R167, R31 ;  /* 0x0000001fa71f723e */ /* 0x000fc600000000ff */
[----:B------:R-:W-:Y:S01]  /*b9b0*/  STS [R6+0x2080], R26 ;  /* 0x0020801a06007388 */ /* 0x000fe20000000800 */
[----:B------:R-:W-:-:S03]  /*b9c0*/  F2FP.PACK_AB R33, R157, R33 ;  /* 0x000000219d21723e */ /* 0x000fc600000000ff */
[----:B------:R4:W-:Y:S01]  /*b9d0*/  STS [R6+0x2480], R27 ;  /* 0x0024801b06007388 */ /* 0x0009e20000000800 */
[----:B------:R-:W-:Y:S02]  /*b9e0*/  F2FP.PACK_AB R32, R159, R32 ;  /* 0x000000209f20723e */ /* 0x000fe400000000ff */
[----:B-1----:R-:W-:Y:S01]  /*b9f0*/  LEA R21, P0, R2, c[0x0][0x380], 0x1 ;  /* 0x0000e00002157a11 */ /* 0x002fe200078008ff */
[----:B------:R-:W-:-:S03]  /*ba00*/  IMAD R7, R4, c[0x0][0x48c], R7 ;  /* 0x0001230004077a24 */ /* 0x000fc600078e0207 */
[----:B---3--:R-:W-:Y:S01]  /*ba10*/  LEA.HI.X R20, R2, c[0x0][0x384], R3, 0x1, P0 ;  /* 0x0000e10002147a11 */ /* 0x008fe200000f0c03 */
[----:B------:R-:W-:-:S04]  /*ba20*/  IMAD.WIDE.U32 R2, R4, c[0x0][0x488], R8 ;  /* 0x0001220004027a25 */ /* 0x000fc800078e0008 */
[----:B----4-:R-:W-:Y:S01]  /*ba30*/  IMAD.IADD R0, R0, 0x1, R16 ;  /* 0x0000000100007824 */ /* 0x010fe200078e0210 */
[----:B------:R-:W-:Y:S01]  /*ba40*/  LEA R4, P0, R2, c[0x0][0x450], 0x2 ;  /* 0x0001140002047a11 */ /* 0x000fe200078010ff */
[----:B------:R-:W-:-:S03]  /*ba50*/  IMAD.IADD R6, R16, 0x1, R6 ;  /* 0x0000000110067824 */ /* 0x000fc600078e0206 */
[----:B------:R-:W-:Y:S04]  /*ba60*/  STS [R0+0x80], R29 ;  /* 0x0000801d00007388 */ /* 0x000fe80000000800 */
[----:B------:R-:W-:Y:S04]  /*ba70*/  STS [R0+0x480], R28 ;  /* 0x0004801c00007388 */ /* 0x000fe80000000800 */
[----:B------:R-:W-:Y:S04]  /*ba80*/  STS [R6+0x80], R30 ;  /* 0x0000801e06007388 */ /* 0x000fe80000000800 */
[----:B------:R-:W-:Y:S04]  /*ba90*/  STS [R6+0x480], R31 ;  /* 0x0004801f06007388 */ /* 0x000fe80000000800 */
[----:B------:R-:W-:Y:S04]  /*baa0*/  STS [R0+0x2080], R33 ;  /* 0x0020802100007388 */ /* 0x000fe80000000800 */
[----:B------:R1:W-:Y:S01]  /*bab0*/  STS [R0+0x2480], R32 ;  /* 0x0024802000007388 */ /* 0x0003e20000000800 */
[----:B------:R-:W-:-:S02]  /*bac0*/  F2FP.PACK_AB R35, R161, R35 ;  /* 0x00000023a123723e */ /* 0x000fc400000000ff */
[----:B------:R-:W-:Y:S02]  /*bad0*/  F2FP.PACK_AB R34, R163, R34 ;  /* 0x00000022a322723e */ /* 0x000fe400000000ff */
[----:B------:R-:W-:Y:S02]  /*bae0*/  F2FP.PACK_AB R37, R169, R37 ;  /* 0x00000025a925723e */ /* 0x000fe400000000ff */
[----:B------:R-:W-:Y:S02]  /*baf0*/  F2FP.PACK_AB R36, R171, R36 ;  /* 0x00000024ab24723e */ /* 0x000fe400000000ff */
[----:B------:R-:W-:Y:S02]  /*bb00*/  F2FP.PACK_AB R42, R181, R42 ;  /* 0x0000002ab52a723e */ /* 0x000fe400000000ff */
[----:B------:R-:W-:Y:S02]  /*bb10*/  F2FP.PACK_AB R41, R183, R41 ;  /* 0x00000029b729723e */ /* 0x000fe400000000ff */
[----:B------:R-:W-:-:S02]  /*bb20*/  F2FP.PACK_AB R47, R173, R47 ;  /* 0x0000002fad2f723e */ /* 0x000fc400000000ff */
[----:B------:R-:W-:Y:S02]  /*bb30*/  F2FP.PACK_AB R174, R175, R174 ;  /* 0x000000aeafae723e */ /* 0x000fe400000000ff */
[----:B-1----:R-:W-:Y:S02]  /*bb40*/  IADD3 R0, R3, R7, RZ ;  /* 0x0000000703007210 */ /* 0x002fe40007ffe0ff */
[----:B------:R-:W-:Y:S02]  /*bb50*/  IADD3 R3, R16, 0x400, R5 ;  /* 0x0000040010037810 */ /* 0x000fe40007ffe005 */
[----:B------:R-:W-:Y:S02]  /*bb60*/  LEA.HI.X R2, R2, c[0x0][0x454], R0, 0x2, P0 ;  /* 0x0001150002027a11 */ /* 0x000fe400000f1400 */
[----:B------:R-:W-:Y:S01]  /*bb70*/  IADD3 R0, R15, R5, RZ ;  /* 0x000000050f007210 */ /* 0x000fe20007ffe0ff */
[----:B------:R-:W-:Y:S01]  /*bb80*/  STS [R6+0x2080], R35 ;  /* 0x0020802306007388 */ /* 0x000fe20000000800 */
[----:B------:R-:W-:Y:S01]  /*bb90*/  F2FP.PACK_AB R46, R177, R46 ;  /* 0x0000002eb12e723e */ /* 0x000fe200000000ff */
[----:B------:R-:W-:Y:S01]  /*bba0*/  IMAD.IADD R14, R15, 0x1, R3 ;  /* 0x000000010f0e7824 */ /* 0x000fe200078e0203 */
[----:B------:R-:W-:Y:S01]  /*bbb0*/  F2FP.PACK_AB R178, R179, R178 ;  /* 0x000000b2b3b2723e */ /* 0x000fe200000000ff */
[----:B------:R-:W-:Y:S01]  /*bbc0*/  SHFL.IDX PT, R13, R2, RZ, 0x1c1f ;  /* 0x001c1fff020d7589 */ /* 0x000fe200000e0000 */
[----:B------:R-:W-:-:S02]  /*bbd0*/  F2FP.PACK_AB R45, R117, R45 ;  /* 0x0000002d752d723e */ /* 0x000fc400000000ff */
[----:B------:R-:W-:Y:S01]  /*bbe0*/  F2FP.PACK_AB R44, R119, R44 ;  /* 0x0000002c772c723e */ /* 0x000fe200000000ff */
[----:B------:R-:W-:Y:S01]  /*bbf0*/  SHFL.IDX PT, R11, R2, 0x1, 0x1c1f ;  /* 0x003c1f00020b7f89 */ /* 0x000fe200000e0000 */
[----:B------:R-:W-:-:S03]  /*bc00*/  F2FP.PACK_AB R40, R125, R40 ;  /* 0x000000287d28723e */ /* 0x000fc600000000ff */
[----:B------:R-:W-:Y:S01]  /*bc10*/  SHFL.IDX PT, R9, R2, 0x2, 0x1c1f ;  /* 0x005c1f0002097f89 */ /* 0x000fe200000e0000 */
[----:B------:R-:W-:-:S03]  /*bc20*/  IADD3 R3, R16, R0, RZ ;  /* 0x0000000010037210 */ /* 0x000fc60007ffe0ff */
[----:B------:R1:W-:Y:S01]  /*bc30*/  SHFL.IDX PT, R7, R2, 0x3, 0x1c1f ;  /* 0x007c1f0002077f89 */ /* 0x0003e200000e0000 */
[----:B------:R-:W-:-:S03]  /*bc40*/  F2FP.PACK_AB R39, R127, R39 ;  /* 0x000000277f27723e */ /* 0x000fc600000000ff */
[----:B------:R-:W-:Y:S01]  /*bc50*/  STS [R6+0x2480], R34 ;  /* 0x0024802206007388 */ /* 0x000fe20000000800 */
[----:B------:R-:W-:-:S03]  /*bc60*/  F2FP.PACK_AB R43, R121, R43 ;  /* 0x0000002b792b723e */ /* 0x000fc600000000ff */
[----:B------:R-:W-:Y:S01]  /*bc70*/  STS [R5], R37 ;  /* 0x0000002505007388 */ /* 0x000fe20000000800 */
[----:B------:R-:W-:-:S03]  /*bc80*/  F2FP.PACK_AB R122, R123, R122 ;  /* 0x0000007a7b7a723e */ /* 0x000fc600000000ff */
[----:B------:R-:W-:Y:S01]  /*bc90*/  STS [R5+0x400], R36 ;  /* 0x0004002405007388 */ /* 0x000fe20000000800 */
[----:B------:R-:W-:-:S03]  /*bca0*/  F2FP.PACK_AB R38, R185, R38 ;  /* 0x00000026b926723e */ /* 0x000fc600000000ff */
[----:B------:R-:W-:Y:S01]  /*bcb0*/  STS [R0], R42 ;  /* 0x0000002a00007388 */ /* 0x000fe20000000800 */
[----:B------:R-:W-:-:S03]  /*bcc0*/  F2FP.PACK_AB R186, R187, R186 ;  /* 0x000000babbba723e */ /* 0x000fc600000000ff */
[----:B------:R-:W-:Y:S01]  /*bcd0*/  STS [R0+0x400], R41 ;  /* 0x0004002900007388 */ /* 0x000fe20000000800 */
[----:B-1----:R-:W-:-:S03]  /*bce0*/  IMAD.IADD R2, R16, 0x1, R5 ;  /* 0x0000000110027824 */ /* 0x002fc600078e0205 */
[----:B------:R-:W-:Y:S04]  /*bcf0*/  STS [R5+0x2000], R47 ;  /* 0x0020002f05007388 */ /* 0x000fe80000000800 */
[----:B------:R-:W-:Y:S04]  /*bd00*/  STS [R5+0x2400], R174 ;  /* 0x002400ae05007388 */ /* 0x000fe80000000800 */
[----:B------:R-:W-:Y:S04]  /*bd10*/  STS [R0+0x2000], R46 ;  /* 0x0020002e00007388 */ /* 0x000fe80000000800 */
[----:B------:R-:W-:Y:S04]  /*bd20*/  STS [R0+0x2400], R178 ;  /* 0x002400b200007388 */ /* 0x000fe80000000800 */
[----:B------:R-:W-:Y:S04]  /*bd30*/  STS [R2], R45 ;  /* 0x0000002d02007388 */ /* 0x000fe80000000800 */
[----:B------:R-:W-:Y:S04]  /*bd40*/  STS [R2+0x400], R44 ;  /* 0x0004002c02007388 */ /* 0x000fe80000000800 */
[----:B------:R-:W-:Y:S04]  /*bd50*/  STS [R3], R40 ;  /* 0x0000002803007388 */ /* 0x000fe80000000800 */
[----:B------:R-:W-:Y:S04]  /*bd60*/  STS [R14], R39 ;  /* 0x000000270e007388 */ /* 0x000fe80000000800 */
[----:B------:R-:W-:Y:S04]  /*bd70*/  STS [R2+0x2000], R43 ;  /* 0x0020002b02007388 */ /* 0x000fe80000000800 */
[----:B------:R1:W-:Y:S04]  /*bd80*/  STS [R2+0x2400], R122 ;  /* 0x0024007a02007388 */ /* 0x0003e80000000800 */
[----:B------:R-:W-:Y:S04]  /*bd90*/  STS [R3+0x2000], R38 ;  /* 0x0020002603007388 */ /* 0x000fe80000000800 */
[----:B------:R-:W-:Y:S04]  /*bda0*/  STS [R14+0x2000], R186 ;  /* 0x002000ba0e007388 */ /* 0x000fe80000000800 */
[----:B------:R-:W3:Y:S04]  /*bdb0*/  SHFL.IDX PT, R12, R4, RZ, 0x1c1f ;  /* 0x001c1fff040c7589 */ /* 0x000ee800000e0000 */
[----:B------:R-:W-:Y:S06]  /*bdc0*/  BAR.SYNC.DEFER_BLOCKING 0x1, 0x80 ;  /* 0x0042000000007b1d */ /* 0x000fec0000010000 */
[----:B------:R-:W4:Y:S04]  /*bdd0*/  SHFL.IDX PT, R10, R4, 0x1, 0x1c1f ;  /* 0x003c1f00040a7f89 */ /* 0x000f2800000e0000 */
[----:B------:R-:W2:Y:S04]  /*bde0*/  SHFL.IDX PT, R8, R4, 0x2, 0x1c1f ;  /* 0x005c1f0004087f89 */ /* 0x000ea800000e0000 */
[----:B------:R-:W2:Y:S01]  /*bdf0*/  SHFL.IDX PT, R6, R4, 0x3, 0x1c1f ;  /* 0x007c1f0004067f89 */ /* 0x000ea200000e0000 */
[----:B-1----:R-:W-:Y:S01]  /*be00*/  SHF.L.U32 R2, R59, 0x1, RZ ;  /* 0x000000013b027819 */ /* 0x002fe200000006ff */
[----:B------:R-:W-:-:S02]  /*be10*/  IMAD.SHL.U32 R0, R55, 0x8, RZ ;  /* 0x0000000837007824 */ /* 0x000fc400078e00ff */
[----:B------:R-:W1:Y:S04]  /*be20*/  SHFL.IDX PT, R3, R21, RZ, 0x181f ;  /* 0x00181fff15037589 */ /* 0x000e6800000e0000 */
[----:B---3--:R-:W-:Y:S04]  /*be30*/  @!P5 ST.E [R12.64], R52 ;  /* 0x000000340c00d985 */ /* 0x008fe8000c10190c */
[----:B------:R-:W3:Y:S04]  /*be40*/  SHFL.IDX PT, R5, R20, RZ, 0x181f ;  /* 0x00181fff14057589 */ /* 0x000ee800000e0000 */
[----:B----4-:R-:W-:Y:S04]  /*be50*/  @!P4 ST.E [R10.64], R51 ;  /* 0x000000330a00c985 */ /* 0x010fe8000c10190c */
[----:B--2---:R-:W-:Y:S04]  /*be60*/  @!P3 ST.E [R8.64], R50 ;  /* 0x000000320800b985 */ /* 0x004fe8000c10190c */
[----:B------:R2:W-:Y:S01]  /*be70*/  @!P6 ST.E [R6.64], R53 ;  /* 0x000000350600e985 */ /* 0x0005e2000c10190c */
[----:B------:R-:W-:-:S03]  /*be80*/  ISETP.GE.AND P6, PT, R0, c[0x0][0x3c8], PT ;  /* 0x0000f20000007a0c */ /* 0x000fc60003fc6270 */
[----:B------:R-:W4:Y:S04]  /*be90*/  SHFL.IDX PT, R4, R21, 0x1, 0x181f ;  /* 0x00381f0015047f89 */ /* 0x000f2800000e0000 */
[----:B------:R-:W-:Y:S01]  /*bea0*/  LDS.128 R16, [R2+0x80] ;  /* 0x0000800002107984 */ /* 0x000fe20000000c00 */
[----:B------:R-:W-:-:S03]  /*beb0*/  ISETP.GE.OR P3, PT, R22, R54, P6 ;  /* 0x000000361600720c */ /* 0x000fc60003766670 */
[----:B------:R-:W-:Y:S04]  /*bec0*/  LDS.128 R12, [R2+0x880] ;  /* 0x00088000020c7984 */ /* 0x000fe80000000c00 */
[----:B------:R-:W3:Y:S04]  /*bed0*/  SHFL.IDX PT, R9, R20, 0x1, 0x181f ;  /* 0x00381f0014097f89 */ /* 0x000ee800000e0000 */
[----:B------:R-:W3:Y:S04]  /*bee0*/  SHFL.IDX PT, R8, R21, 0x2, 0x181f ;  /* 0x00581f0015087f89 */ /* 0x000ee800000e0000 */
[----:B------:R-:W4:Y:S01]  /*bef0*/  SHFL.IDX PT, R10, R20, 0x2, 0x181f ;  /* 0x00581f00140a7f89 */ /* 0x000f2200000e0000 */
[----:B--2---:R-:W-:-:S03]  /*bf00*/  IADD3 R6, R22, 0x10, RZ ;  /* 0x0000001016067810 */ /* 0x004fc60007ffe0ff */
[----:B------:R-:W2:Y:S01]  /*bf10*/  LDS.128 R24, [R2+0x1080] ;  /* 0x0010800002187984 */ /* 0x000ea20000000c00 */
[----:B------:R-:W-:Y:S02]  /*bf20*/  IADD3 R7, R22, 0x20, RZ ;  /* 0x0000002016077810 */ /* 0x000fe40007ffe0ff */
[-C--:B------:R-:W-:Y:S01]  /*bf30*/  ISETP.GE.OR P1, PT, R6, R54.reuse, P6 ;  /* 0x000000360600720c */ /* 0x080fe20003726670 */
[----:B------:R-:W-:Y:S01]  /*bf40*/  LDS.128 R28, [R2+0x1880] ;  /* 0x00188000021c7984 */ /* 0x000fe20000000c00 */
[----:B------:R-:W-:Y:S02]  /*bf50*/  IADD3 R6, R22, 0x30, RZ ;  /* 0x0000003016067810 */ /* 0x000fe40007ffe0ff */
[-C--:B------:R-:W-:Y:S01]  /*bf60*/  ISETP.GE.OR P2, PT, R7, R54.reuse, P6 ;  /* 0x000000360700720c */ /* 0x080fe20003746670 */
[----:B------:R-:W-:Y:S01]  /*bf70*/  LDS.128 R32, [R2+0x2080] ;  /* 0x0020800002207984 */ /* 0x000fe20000000c00 */
[----:B------:R-:W-:Y:S02]  /*bf80*/  ISETP.GE.OR P0, PT, R6, R54, P6 ;  /* 0x000000360600720c */ /* 0x000fe40003706670 */
[----:B-1----:R-:W-:Y:S01]  /*bf90*/  @!P3 LEA R6, P4, R0, R3, 0x1 ;  /* 0x000000030006b211 */ /* 0x002fe200078808ff */
[----:B------:R-:W-:Y:S01]  /*bfa0*/  LDS.128 R36, [R2+0x2880] ;  /* 0x0028800002247984 */ /* 0x000fe20000000c00 */
[----:B------:R-:W-:-:S03]  /*bfb0*/  IADD3 R11, R22, 0x40, RZ ;  /* 0x00000040160b7810 */ /* 0x000fc60007ffe0ff */
[----:B------:R-:W1:Y:S01]  /*bfc0*/  SHFL.IDX PT, R3, R21, 0x3, 0x181f ;  /* 0x00781f0015037f89 */ /* 0x000e6200000e0000 */
[C-C-:B---3--:R-:W-:Y:S02]  /*bfd0*/  @!P3 LEA.HI.X R7, R0.reuse, R5, R58.reuse, 0x1, P4 ;  /* 0x000000050007b211 */ /* 0x148fe400020f0c3a */
[C---:B----4-:R-:W-:Y:S01]  /*bfe0*/  @!P1 LEA R4, P4, R0.reuse, R4, 0x1 ;  /* 0x0000000400049211 */ /* 0x050fe200078808ff */
[----:B------:R-:W-:Y:S04]  /*bff0*/  LDS.128 R40, [R2+0x3080] ;  /* 0x0030800002287984 */ /* 0x000fe80000000c00 */
[----:B------:R-:W3:Y:S01]  /*c000*/  SHFL.IDX PT, R48, R20, 0x3, 0x181f ;  /* 0x00781f0014307f89 */ /* 0x000ee200000e0000 */
[----:B------:R-:W-:Y:S02]  /*c010*/  ISETP.GE.OR P5, PT, R11, R54, P6 ;  /* 0x000000360b00720c */ /* 0x000fe400037a6670 */
[C---:B------:R-:W-:Y:S01]  /*c020*/  @!P1 LEA.HI.X R5, R0.reuse, R9, R58, 0x1, P4 ;  /* 0x0000000900059211 */ /* 0x040fe200020f0c3a */
[----:B------:R-:W4:Y:S01]  /*c030*/  SHFL.IDX PT, R23, R21, 0x4, 0x181f ;  /* 0x00981f0015177f89 */ /* 0x000f2200000e0000 */
[----:B------:R-:W-:-:S03]  /*c040*/  @!P2 LEA R8, P4, R0, R8, 0x1 ;  /* 0x000000080008a211 */ /* 0x000fc600078808ff */
[----:B------:R-:W1:Y:S01]  /*c050*/  SHFL.IDX PT, R11, R21, 0x5, 0x181f ;  /* 0x00b81f00150b7f89 */ /* 0x000e6200000e0000 */
[----:B------:R-:W-:-:S03]  /*c060*/  IADD3 R44, R22, 0x50, RZ ;  /* 0x00000050162c7810 */ /* 0x000fc60007ffe0ff */
[----:B------:R-:W-:Y:S01]  /*c070*/  SHFL.IDX PT, R49, R21, 0x6, 0x181f ;  /* 0x00d81f0015317f89 */ /* 0x000fe200000e0000 */
[----:B------:R-:W-:-:S03]  /*c080*/  @!P2 LEA.HI.X R9, R0, R10, R58, 0x1, P4 ;  /* 0x0000000a0009a211 */ /* 0x000fc600020f0c3a */
[----:B------:R-:W1:Y:S04]  /*c090*/  SHFL.IDX PT, R51, R20, 0x4, 0x181f ;  /* 0x00981f0014337f89 */ /* 0x000e6800000e0000 */
[----:B------:R-:W1:Y:S01]  /*c0a0*/  SHFL.IDX PT, R50, R20, 0x5, 0x181f ;  /* 0x00b81f0014327f89 */ /* 0x000e6200000e0000 */
[----:B------:R-:W-:-:S03]  /*c0b0*/  IADD3 R52, R22, 0x60, RZ ;  /* 0x0000006016347810 */ /* 0x000fc60007ffe0ff */
[----:B------:R-:W1:Y:S01]  /*c0c0*/  SHFL.IDX PT, R10, R20, 0x6, 0x181f ;  /* 0x00d81f00140a7f89 */ /* 0x000e6200000e0000 */
[----:B------:R-:W-:-:S03]  /*c0d0*/  ISETP.GE.OR P4, PT, R44, R54, P6 ;  /* 0x000000362c00720c */ /* 0x000fc60003786670 */
[----:B------:R1:W4:Y:S04]  /*c0e0*/  LDS.128 R44, [R2+0x3880] ;  /* 0x00388000022c7984 */ /* 0x0003280000000c00 */
[----:B------:R4:W-:Y:S01]  /*c0f0*/  @!P3 ST.E.128 [R6.64], R16 ;  /* 0x000000100600b985 */ /* 0x0009e2000c101d0c */
[----:B------:R-:W-:-:S03]  /*c100*/  ISETP.GE.OR P3, PT, R52, R54, P6 ;  /* 0x000000363400720c */ /* 0x000fc60003766670 */
[----:B------:R4:W-:Y:S04]  /*c110*/  @!P1 ST.E.128 [R4.64], R12 ;  /* 0x0000000c04009985 */ /* 0x0009e8000c101d0c */
[----:B--2---:R-:W-:Y:S01]  /*c120*/  @!P2 ST.E.128 [R8.64], R24 ;  /* 0x000000180800a985 */ /* 0x004fe2000c101d0c */
[----:B-1----:R-:W-:-:S04]  /*c130*/  @!P0 LEA R2, P1, R0, R3, 0x1 ;  /* 0x0000000300028211 */ /* 0x002fc800078208ff */
[----:B---3--:R-:W-:-:S05]  /*c140*/  @!P0 LEA.HI.X R3, R0, R48, R58, 0x1, P1 ;  /* 0x0000003000038211 */ /* 0x008fca00008f0c3a */
[----:B------:R1:W-:Y:S01]  /*c150*/  @!P0 ST.E.128 [R2.64], R28 ;  /* 0x0000001c02008985 */ /* 0x0003e2000c101d0c */
[C---:B----4-:R-:W-:Y:S02]  /*c160*/  @!P5 LEA R6, P2, R0.reuse, R23, 0x1 ;  /* 0x000000170006d211 */ /* 0x050fe400078408ff */
[C---:B------:R-:W-:Y:S02]  /*c170*/  @!P4 LEA R4, P1, R0.reuse, R11, 0x1 ;  /* 0x0000000b0004c211 */ /* 0x040fe400078208ff */
[C-C-:B------:R-:W-:Y:S02]  /*c180*/  @!P5 LEA.HI.X R7, R0.reuse, R51, R58.reuse, 0x1, P2 ;  /* 0x000000330007d211 */ /* 0x140fe400010f0c3a */
[----:B------:R-:W-:-:S03]  /*c190*/  @!P4 LEA.HI.X R5, R0, R50, R58, 0x1, P1 ;  /* 0x000000320005c211 */ /* 0x000fc600008f0c3a */
[----:B------:R-:W-:Y:S04]  /*c1a0*/  @!P5 ST.E.128 [R6.64], R32 ;  /* 0x000000200600d985 */ /* 0x000fe8000c101d0c */
[----:B------:R-:W-:Y:S01]  /*c1b0*/  @!P4 ST.E.128 [R4.64], R36 ;  /* 0x000000240400c985 */ /* 0x000fe2000c101d0c */
[----:B-1----:R-:W-:-:S04]  /*c1c0*/  @!P3 LEA R2, P0, R0, R49, 0x1 ;  /* 0x000000310002b211 */ /* 0x002fc800078008ff */
[----:B------:R-:W-:-:S05]  /*c1d0*/  @!P3 LEA.HI.X R3, R0, R10, R58, 0x1, P0 ;  /* 0x0000000a0003b211 */ /* 0x000fca00000f0c3a */
[----:B------:R1:W-:Y:S04]  /*c1e0*/  @!P3 ST.E.128 [R2.64], R40 ;  /* 0x000000280200b985 */ /* 0x0003e8000c101d0c */
[----:B------:R2:W3:Y:S04]  /*c1f0*/  SHFL.IDX PT, R6, R21, 0x7, 0x181f ;  /* 0x00f81f0015067f89 */ /* 0x0004e800000e0000 */
[----:B------:R2:W4:Y:S01]  /*c200*/  SHFL.IDX PT, R4, R20, 0x7, 0x181f ;  /* 0x00f81f0014047f89 */ /* 0x00052200000e0000 */
[----:B-1----:R-:W-:-:S04]  /*c210*/  IADD3 R2, R22, 0x70, RZ ;  /* 0x0000007016027810 */ /* 0x002fc80007ffe0ff */
[----:B------:R-:W-:-:S13]  /*c220*/  ISETP.GE.OR P6, PT, R2, R54, P6 ;  /* 0x000000360200720c */ /* 0x000fda00037c6670 */
[----:B------:R-:W-:Y:S05]  /*c230*/  @P6 EXIT ;  /* 0x000000000000694d */ /* 0x000fea0003800000 */
[----:B--234-:R-:W-:-:S04]  /*c240*/  LEA R2, P0, R0, R6, 0x1 ;  /* 0x0000000600027211 */ /* 0x01cfc800078008ff */
[----:B------:R-:W-:-:S05]  /*c250*/  LEA.HI.X R3, R0, R4, R58, 0x1, P0 ;  /* 0x0000000400037211 */ /* 0x000fca00000f0c3a */
[----:B------:R-:W-:Y:S01]  /*c260*/  ST.E.128 [R2.64], R44 ;  /* 0x0000002c02007985 */ /* 0x000fe2000c101d0c */
[----:B------:R-:W-:Y:S05]  /*c270*/  EXIT ;  /* 0x000000000000794d */ /* 0x000fea0003800000 */
.L_x_6:
[----:B------:R-:W-:-:S00]  /*c280*/  BRA `(.L_x_6) ;  /* 0xfffffff000007947 */ /* 0x000fc0000383ffff */
[----:B------:R-:W-:-:S00]  /*c290*/  NOP ;  /* 0x0000000000007918 */ /* 0x000fc00000000000 */
        /* <DEDUP_REMOVED lines=14> */
.L_x_798:


//--------------------- .text._ZN7cutlass13device_kernelIN5flash19enable_sm80_to_sm89INS1_16FlashAttnFwdSm80INS1_25CollectiveMainloopFwdSm80ILi4ELi1ELb0EN4cute5tupleIJNS5_1CILi128EEENS7_ILi112EEENS7_ILi64EEEEEELi64ENS_6half_tEfNS_4arch4Sm80ELb0ELb0ELb0ELb1ELb1ELb0ELb1ELb0EEENS1_21CollectiveEpilogueFwdINS6_IJS8_SA_S9_EEENS6_IJNS7_ILi1EEESI_SI_EEESC_SE_Li128ELb1ELb1ELb0ELb0EEENS1_19SingleTileSchedulerILb1ELb0ELb1ELi128EEEEEEEEEvNT_6ParamsE --------------------------
	.section	.text._ZN7cutlass13device_kernelIN5flash19enable_sm80_to_sm89INS1_16FlashAttnFwdSm80INS1_25CollectiveMainloopFwdSm80ILi4ELi1ELb0EN4cute5tupleIJNS5_1CILi128EEENS7_ILi112EEENS7_ILi64EEEEEELi64ENS_6half_tEfNS_4arch4Sm80ELb0ELb0ELb0ELb1ELb1ELb0ELb1ELb0EEENS1_21CollectiveEpilogueFwdINS6_IJS8_SA_S9_EEENS6_IJNS7_ILi1EEESI_SI_EEESC_SE_Li128ELb1ELb1ELb0ELb0EEENS1_19SingleTileSchedulerILb1ELb0ELb1ELi128EEEEEEEEEvNT_6ParamsE,"ax",@progbits
	.sectioninfo	@"SHI_REGISTERS=255"
	.align	128
.text._ZN7cutlass13device_kernelIN5flash19enable_sm80_to_sm89INS1_16FlashAttnFwdSm80INS1_25CollectiveMainloopFwdSm80ILi4ELi1ELb0EN4cute5tupleIJNS5_1CILi128EEENS7_ILi112EEENS7_ILi64EEEEEELi64ENS_6half_tEfNS_4arch4Sm80ELb0ELb0ELb0ELb1ELb1ELb0ELb1ELb0EEENS1_21CollectiveEpilogueFwdINS6_IJS8_SA_S9_EEENS6_IJNS7_ILi1EEESI_SI_EEESC_SE_Li128ELb1ELb1ELb0ELb0EEENS1_19SingleTileSchedulerILb1ELb0ELb1ELi128EEEEEEEEEvNT_6ParamsE:
        .type           _ZN7cutlass13device_kernelIN5flash19enable_sm80_to_sm89INS1_16FlashAttnFwdSm80INS1_25CollectiveMainloopFwdSm80ILi4ELi1ELb0EN4cute5tupleIJNS5_1CILi128EEENS7_ILi112EEENS7_ILi64EEEEEELi64ENS_6half_tEfNS_4arch4Sm80ELb0ELb0ELb0ELb1ELb1ELb0ELb1ELb0EEENS1_21CollectiveEpilogueFwdINS6_IJS8_SA_S9_EEENS6_IJNS7_ILi1EEESI_SI_EEESC_SE_Li128ELb1ELb1ELb0ELb0EEENS1_19SingleTileSchedulerILb1ELb0ELb1ELi128EEEEEEEEEvNT_6ParamsE,@function
        .size           _ZN7cutlass13device_kernelIN5flash19enable_sm80_to_sm89INS1_16FlashAttnFwdSm80INS1_25CollectiveMainloopFwdSm80ILi4ELi1ELb0EN4cute5tupleIJNS5_1CILi128EEENS7_ILi112EEENS7_ILi64EEEEEELi64ENS_6half_tEfNS_4arch4Sm80ELb0ELb0ELb0ELb1ELb1ELb0ELb1ELb0EEENS1_21CollectiveEpilogueFwdINS6_IJS8_SA_S9_EEENS6_IJNS7_ILi1EEESI_SI_EEESC_SE_Li128ELb1ELb1ELb0ELb0EEENS1_19SingleTileSchedulerILb1ELb0ELb1ELi128EEEEEEEEEvNT_6ParamsE,(.L_x_799 - _ZN7cutlass13device_kernelIN5flash19enable_sm80_to_sm89INS1_16FlashAttnFwdSm80INS1_25CollectiveMainloopFwdSm80ILi4ELi1ELb0EN4cute5tupleIJNS5_1CILi128EEENS7_ILi112EEENS7_ILi64EEEEEELi64ENS_6half_tEfNS_4arch4Sm80ELb0ELb0ELb0ELb1ELb1ELb0ELb1ELb0EEENS1_21CollectiveEpilogueFwdINS6_IJS8_SA_S9_EEENS6_IJNS7_ILi1EEESI_SI_EEESC_SE_Li128ELb1ELb1ELb0ELb0EEENS1_19SingleTileSchedulerILb1ELb0ELb1ELi128EEEEEEEEEvNT_6ParamsE)
        .other          _ZN7cutlass13device_kernelIN5flash19enable_sm80_to_sm89INS1_16FlashAttnFwdSm80INS1_25CollectiveMainloopFwdSm80ILi4ELi1ELb0EN4cute5tupleIJNS5_1CILi128EEENS7_ILi112EEENS7_ILi64EEEEEELi64ENS_6half_tEfNS_4arch4Sm80ELb0ELb0ELb0ELb1ELb1ELb0ELb1ELb0EEENS1_21CollectiveEpilogueFwdINS6_IJS8_SA_S9_EEENS6_IJNS7_ILi1EEESI_SI_EEESC_SE_Li128ELb1ELb1ELb0ELb0EEENS1_19SingleTileSchedulerILb1ELb0ELb1ELi128EEEEEEEEEvNT_6ParamsE,@"STO_CUDA_ENTRY STV_DEFAULT"
_ZN7cutlass13device_kernelIN5flash19enable_sm80_to_sm89INS1_16FlashAttnFwdSm80INS1_25CollectiveMainloopFwdSm80ILi4ELi1ELb0EN4cute5tupleIJNS5_1CILi128EEENS7_ILi112EEENS7_ILi64EEEEEELi64ENS_6half_tEfNS_4arch4Sm80ELb0ELb0ELb0ELb1ELb1ELb0ELb1ELb0EEENS1_21CollectiveEpilogueFwdINS6_IJS8_SA_S9_EEENS6_IJNS7_ILi1EEESI_SI_EEESC_SE_Li128ELb1ELb1ELb0ELb0EEENS1_19SingleTileSchedulerILb1ELb0ELb1ELi128EEEEEEEEEvNT_6ParamsE:
[----:B------:R-:W-:Y:S02]  /*0000*/  MOV R1, c[0x0][0x28] ;  /* 0x00000a0000017a02 */ /* 0x000fe40000000f00 */
[----:B------:R-:W1:Y:S01]  /*0010*/  S2R R224, SR_TID.X ;  /* 0x0000000000e07919 */ /* 0x000e620000002100 */
[----:B------:R-:W2:Y:S01]  /*0020*/  S2UR UR11, SR_CTAID.Z ;  /* 0x00000000000b79c3 */ /* 0x000ea20000002700 */
[----:B------:R-:W-:Y:S01]  /*0030*/  UMOV UR15, 0x4 ;  /* 0x00000004000f7882 */ /* 0x000fe20000000000 */
[----:B------:R-:W-:Y:S01]  /*0040*/  IADD3 R1, R1, -0x20, RZ ;  /* 0xffffffe001017810 */ /* 0x000fe20007ffe0ff */
[----:B------:R-:W-:Y:S02]  /*0050*/  ULDC.64 UR6, c[0x0][0x568] ;  /* 0x00015a0000067ab9 */ /* 0x000fe40000000a00 */
[----:B------:R-:W-:-:S03]  /*0060*/  ULDC.64 UR12, c[0x0][0x118] ;  /* 0x00004600000c7ab9 */ /* 0x000fc60000000a00 */
[----:B------:R-:W3:Y:S01]  /*0070*/  S2UR UR5, SR_CTAID.X ;  /* 0x00000000000579c3 */ /* 0x000ee20000002500 */
[----:B-1----:R-:W-:Y:S01]  /*0080*/  SHF.R.U32.HI R0, RZ, 0x5, R224 ;  /* 0x00000005ff007819 */ /* 0x002fe200000116e0 */
[----:B--2---:R-:W-:-:S05]  /*0090*/  UIMAD.WIDE UR6, UR11, UR15, UR6 ;  /* 0x0000000f0b0672a5 */ /* 0x004fca000f8e0206 */
[----:B------:R-:W1:Y:S02]  /*00a0*/  SHFL.IDX PT, R0, R0, RZ, 0x1f ;  /* 0x00001fff00007589 */ /* 0x000e6400000e0000 */
[----:B-1----:R-:W-:-:S13]  /*00b0*/  ISETP.NE.AND P0, PT, R0, RZ, PT ;  /* 0x000000ff0000720c */ /* 0x002fda0003f05270 */
[----:B---3--:R-:W-:Y:S05]  /*00c0*/  @!P0 BRA `(.L_x_7) ;  /* 0x000001c000008947 */ /* 0x008fea0003800000 */
[----:B------:R-:W-:-:S04]  /*00d0*/  ISETP.NE.U32.AND P0, PT, RZ, c[0x0][0x568], PT ;  /* 0x00015a00ff007a0c */ /* 0x000fc80003f05070 */
[----:B------:R-:W-:-:S13]  /*00e0*/  ISETP.NE.AND.EX P0, PT, RZ, c[0x0][0x56c], PT, P0 ;  /* 0x00015b00ff007a0c */ /* 0x000fda0003f05300 */
[----:B------:R-:W-:Y:S05]  /*00f0*/  @!P0 BRA `(.L_x_8) ;  /* 0x0000005000008947 */ /* 0x000fea0003800000 */
[----:B------:R-:W-:Y:S02]  /*0100*/  MOV R2, UR6 ;  /* 0x0000000600027c02 */ /* 0x000fe40008000f00 */
[----:B------:R-:W-:-:S05]  /*0110*/  MOV R3, UR7 ;  /* 0x0000000700037c02 */ /* 0x000fca0008000f00 */
[----:B------:R-:W2:Y:S02]  /*0120*/  LDG.E R0, [R2.64] ;  /* 0x0000000c02007981 */ /* 0x000ea4000c1e1900 */
[----:B--2---:R1:W2:Y:S02]  /*0130*/  R2UR UR6, R0 ;  /* 0x00000000000673c2 */ /* 0x0042a400000e0000 */
[----:B-12---:R-:W-:Y:S05]  /*0140*/  BRA `(.L_x_9) ;  /* 0x000000e000007947 */ /* 0x006fea0003800000 */
.L_x_8:
[----:B------:R-:W-:-:S04]  /*0150*/  ISETP.NE.U32.AND P0, PT, RZ, c[0x0][0x560], PT ;  /* 0x00015800ff007a0c */ /* 0x000fc80003f05070 */
[----:B------:R-:W-:-:S13]  /*0160*/  ISETP.NE.AND.EX P0, PT, RZ, c[0x0][0x564], PT, P0 ;  /* 0x00015900ff007a0c */ /* 0x000fda0003f05300 */
[----:B------:R-:W-:Y:S05]  /*0170*/  @!P0 BRA `(.L_x_10) ;  /* 0x000000a000008947 */ /* 0x000fea0003800000 */
[----:B------:R-:W-:Y:S02]  /*0180*/  ULDC.64 UR6, c[0x0][0x560] ;  /* 0x0001580000067ab9 */ /* 0x000fe40000000a00 */
[----:B------:R-:W-:-:S06]  /*0190*/  UIMAD.WIDE UR6, UR11, UR15, UR6 ;  /* 0x0000000f0b0672a5 */ /* 0x000fcc000f8e0206 */
[----:B------:R-:W-:Y:S02]  /*01a0*/  MOV R2, UR6 ;  /* 0x0000000600027c02 */ /* 0x000fe40008000f00 */
[----:B------:R-:W-:-:S05]  /*01b0*/  MOV R3, UR7 ;  /* 0x0000000700037c02 */ /* 0x000fca0008000f00 */
[----:B------:R1:W2:Y:S04]  /*01c0*/  LDG.E R0, [R2.64] ;  /* 0x0000000c02007981 */ /* 0x0002a8000c1e1900 */
[----:B-1----:R-:W3:Y:S01]  /*01d0*/  LDG.E R2, [R2.64+0x4] ;  /* 0x0000040c02027981 */ /* 0x002ee2000c1e1900 */
[----:B--2---:R-:W1:Y:S08]  /*01e0*/  R2UR UR4, R0 ;  /* 0x00000000000473c2 */ /* 0x004e7000000e0000 */
[----:B---3--:R-:W1:Y:S02]  /*01f0*/  R2UR UR6, R2 ;  /* 0x00000000020673c2 */ /* 0x008e6400000e0000 */
[----:B-1----:R-:W-:Y:S01]  /*0200*/  UIADD3 UR6, -UR4, UR6, URZ ;  /* 0x0000000604067290 */ /* 0x002fe2000fffe13f */
[----:B------:R-:W-:Y:S05]  /*0210*/  BRA `(.L_x_9) ;  /* 0x0000001000007947 */ /* 0x000fea0003800000 */
.L_x_10:
[----:B------:R-:W-:Y:S02]  /*0220*/  ULDC UR6, c[0x0][0x54c] ;  /* 0x0001530000067ab9 */ /* 0x000fe40000000800 */
.L_x_9:
[----:B------:R-:W-:Y:S02]  /*0230*/  ULDC UR4, c[0x0][0x548] ;  /* 0x0001520000047ab9 */ /* 0x000fe40000000800 */
[----:B------:R-:W-:-:S02]  /*0240*/  USHF.L.U32 UR5, UR5, 0x7, URZ ;  /* 0x0000000705057899 */ /* 0x000fc4000800063f */
[----:B------:R-:W-:-:S04]  /*0250*/  UIMAD UR4, UR6, UR4, URZ ;  /* 0x00000004060472a4 */ /* 0x000fc8000f8e023f */
[----:B------:R-:W-:-:S04]  /*0260*/  UISETP.GE.AND UP0, UPT, UR5, UR4, UPT ;  /* 0x000000040500728c */ /* 0x000fc8000bf06270 */
[----:B------:R-:W-:Y:S01]  /*0270*/  USEL UR11, UR11, 0xffffffff, !UP0 ;  /* 0xffffffff0b0b7887 */ /* 0x000fe2000c000000 */
[----:B------:R-:W-:Y:S05]  /*0280*/  BRA `(.L_x_11) ;  /* 0x000001b000007947 */ /* 0x000fea0003800000 */
.L_x_7:
        /* <DEDUP_REMOVED lines=8> */
.L_x_12:
        /* <DEDUP_REMOVED lines=13> */
.L_x_14:
[----:B------:R-:W-:Y:S02]  /*03e0*/  ULDC UR6, c[0x0][0x54c] ;  /* 0x0001530000067ab9 */ /* 0x000fe40000000800 */
.L_x_13:
[----:B------:R-:W-:Y:S02]  /*03f0*/  ULDC UR4, c[0x0][0x548] ;  /* 0x0001520000047ab9 */ /* 0x000fe40000000800 */
[----:B------:R-:W-:-:S02]  /*0400*/  USHF.L.U32 UR5, UR5, 0x7, URZ ;  /* 0x0000000705057899 */ /* 0x000fc4000800063f */
[----:B------:R-:W-:-:S04]  /*0410*/  UIMAD UR4, UR6, UR4, URZ ;  /* 0x00000004060472a4 */ /* 0x000fc8000f8e023f */
[----:B------:R-:W-:-:S04]  /*0420*/  UISETP.GE.AND UP0, UPT, UR5, UR4, UPT ;  /* 0x000000040500728c */ /* 0x000fc8000bf06270 */
[----:B------:R-:W-:-:S06]  /*0430*/  USEL UR11, UR11, 0xffffffff, !UP0 ;  /* 0xffffffff0b0b7887 */ /* 0x000fcc000c000000 */
.L_x_11:
[----:B------:R-:W-:-:S13]  /*0440*/  ISETP.LE.AND P0, PT, RZ, UR11, PT ;  /* 0x0000000bff007c0c */ /* 0x000fda000bf03270 */
[----:B------:R-:W-:Y:S05]  /*0450*/  @!P0 EXIT ;  /* 0x000000000000894d */ /* 0x000fea0003800000 */
[----:B------:R-:W-:Y:S02]  /*0460*/  ULDC.64 UR4, c[0x0][0x370] ;  /* 0x0000dc0000047ab9 */ /* 0x000fe40000000a00 */
[----:B------:R-:W-:Y:S02]  /*0470*/  UISETP.NE.U32.AND UP0, UPT, URZ, UR4, UPT ;  /* 0x000000043f00728c */ /* 0x000fe4000bf05070 */
[----:B------:R-:W-:Y:S02]  /*0480*/  ULDC.64 UR6, c[0x0][0x370] ;  /* 0x0000dc0000067ab9 */ /* 0x000fe40000000a00 */
[----:B------:R-:W-:-:S03]  /*0490*/  UISETP.NE.AND.EX UP0, UPT, URZ, UR5, UPT, UP0 ;  /* 0x000000053f00728c */ /* 0x000fc6000bf05300 */
[----:B------:R-:W-:Y:S02]  /*04a0*/  ULDC.64 UR4, c[0x0][0x348] ;  /* 0x0000d20000047ab9 */ /* 0x000fe40000000a00 */
[----:B------:R-:W-:Y:S01]  /*04b0*/  UISETP.NE.U32.AND UP1, UPT, URZ, UR4, UPT ;  /* 0x000000043f00728c */ /* 0x000fe2000bf25070 */
[----:B------:R-:W-:-:S03]  /*04c0*/  PLOP3.LUT P2, PT, PT, PT, UP0, 0x80, 0x0 ;  /* 0x000000000000781c */ /* 0x000fc60003f4f008 */
[----:B------:R-:W-:Y:S02]  /*04d0*/  UISETP.NE.AND.EX UP1, UPT, URZ, UR5, UPT, UP1 ;  /* 0x000000053f00728c */ /* 0x000fe4000bf25310 */
[----:B------:R-:W-:Y:S02]  /*04e0*/  @UP0 UIMAD.WIDE UR6, UR11, UR15, UR6 ;  /* 0x0000000f0b0602a5 */ /* 0x000fe4000f8e0206 */
[----:B------:R-:W-:Y:S02]  /*04f0*/  ULDC.64 UR4, c[0x0][0x348] ;  /* 0x0000d20000047ab9 */ /* 0x000fe40000000a00 */
[----:B------:R-:W-:Y:S01]  /*0500*/  UIMAD.WIDE UR4, UR11, UR15, UR4 ;  /* 0x0000000f0b0472a5 */ /* 0x000fe2000f8e0204 */
[----:B------:R-:W-:Y:S01]  /*0510*/  PLOP3.LUT P1, PT, PT, PT, UP1, 0x80, 0x0 ;  /* 0x000000000000781c */ /* 0x000fe20003f2f018 */
[----:B------:R-:W-:Y:S02]  /*0520*/  IMAD.U32 R2, RZ, RZ, UR6 ;  /* 0x00000006ff027e24 */ /* 0x000fe4000f8e00ff */
[----:B------:R-:W-:-:S02]  /*0530*/  IMAD.U32 R3, RZ, RZ, UR7 ;  /* 0x00000007ff037e24 */ /* 0x000fc4000f8e00ff */
[----:B------:R-:W-:Y:S01]  /*0540*/  MOV R6, UR4 ;  /* 0x0000000400067c02 */ /* 0x000fe20008000f00 */
[----:B------:R-:W-:Y:S01]  /*0550*/  IMAD.U32 R7, RZ, RZ, UR5 ;  /* 0x00000005ff077e24 */ /* 0x000fe2000f8e00ff */
[----:B------:R-:W-:Y:S01]  /*0560*/  ULDC.64 UR4, c[0x0][0x360] ;  /* 0x0000d80000047ab9 */ /* 0x000fe20000000a00 */
[----:B------:R-:W2:Y:S01]  /*0570*/  @P2 LDG.E R2, [R2.64] ;  /* 0x0000000c02022981 */ /* 0x000ea2000c1e1900 */
[----:B------:R-:W-:-:S04]  /*0580*/  UISETP.NE.U32.AND UP0, UPT, URZ, UR4, UPT ;  /* 0x000000043f00728c */ /* 0x000fc8000bf05070 */
[----:B------:R-:W-:Y:S01]  /*0590*/  UISETP.NE.AND.EX UP0, UPT, URZ, UR5, UPT, UP0 ;  /* 0x000000053f00728c */ /* 0x000fe2000bf05300 */
[----:B------:R-:W3:Y:S02]  /*05a0*/  @P1 LDG.E R0, [R6.64] ;  /* 0x0000000c06001981 */ /* 0x000ee4000c1e1900 */
[----:B------:R-:W-:-:S03]  /*05b0*/  ULDC.64 UR4, c[0x0][0x360] ;  /* 0x0000d80000047ab9 */ /* 0x000fc60000000a00 */
[----:B------:R-:W-:-:S05]  /*05c0*/  PLOP3.LUT P0, PT, PT, PT, UP0, 0x80, 0x0 ;  /* 0x000000000000781c */ /* 0x000fca0003f0f008 */
[----:B------:R-:W-:Y:S01]  /*05d0*/  @UP0 UIMAD.WIDE UR4, UR11, UR15, UR4 ;  /* 0x0000000f0b0402a5 */ /* 0x000fe2000f8e0204 */
[----:B------:R-:W-:-:S05]  /*05e0*/  MOV R8, c[0x0][0x168] ;  /* 0x00005a0000087a02 */ /* 0x000fca0000000f00 */
[----:B------:R-:W-:Y:S01]  /*05f0*/  IMAD.U32 R4, RZ, RZ, UR4 ;  /* 0x00000004ff047e24 */ /* 0x000fe2000f8e00ff */
[----:B------:R-:W-:-:S05]  /*0600*/  MOV R5, UR5 ;  /* 0x0000000500057c02 */ /* 0x000fca0008000f00 */
[----:B------:R1:W5:Y:S01]  /*0610*/  @P0 LDG.E R8, [R4.64] ;  /* 0x0000000c04080981 */ /* 0x000362000c1e1900 */
[----:B------:R-:W4:Y:S01]  /*0620*/  S2UR UR9, SR_CTAID.Y ;  /* 0x00000000000979c3 */ /* 0x000f220000002600 */
[----:B------:R-:W-:Y:S02]  /*0630*/  UMOV UR10, URZ ;  /* 0x0000003f000a7c82 */ /* 0x000fe40008000000 */
[----:B------:R-:W-:Y:S02]  /*0640*/  UMOV UR14, URZ ;  /* 0x0000003f000e7c82 */ /* 0x000fe40008000000 */
[----:B------:R-:W-:Y:S02]  /*0650*/  ULDC UR5, c[0x0][0x2ac] ;  /* 0x0000ab0000057ab9 */ /* 0x000fe40000000800 */
[----:B------:R-:W-:Y:S02]  /*0660*/  ULDC UR4, c[0x0][0x1d0] ;  /* 0x0000740000047ab9 */ /* 0x000fe40000000800 */
[----:B------:R-:W-:-:S02]  /*0670*/  UIMAD UR4, UR5, UR4, URZ ;  /* 0x00000004050472a4 */ /* 0x000fc4000f8e023f */
[----:B----4-:R-:W-:Y:S01]  /*0680*/  USHF.R.S32.HI UR8, URZ, 0x1f, UR9 ;  /* 0x0000001f3f087899 */ /* 0x010fe20008011409 */
[----:B--2---:R1:W2:Y:S08]  /*0690*/  @P2 R2UR UR10, R2 ;  /* 0x00000000020a23c2 */ /* 0x0042b000000e0000 */
[----:B---3--:R1:W3:Y:S02]  /*06a0*/  @P1 R2UR UR14, R0 ;  /* 0x00000000000e13c2 */ /* 0x0082e400000e0000 */
[----:B-1-3--:R-:W-:Y:S05]  /*06b0*/  @P0 BRA `(.L_x_15) ;  /* 0x0000004000000947 */ /* 0x00afea0003800000 */
[----:B------:R-:W-:Y:S05]  /*06c0*/  @!P1 BRA `(.L_x_15) ;  /* 0x0000003000009947 */ /* 0x000fea0003800000 */
[----:B------:R-:W3:Y:S04]  /*06d0*/  LDG.E R0, [R6.64] ;  /* 0x0000000c06007981 */ /* 0x000ee8000c1e1900 */
[----:B------:R-:W3:Y:S02]  /*06e0*/  LDG.E R2, [R6.64+0x4] ;  /* 0x0000040c06027981 */ /* 0x000ee4000c1e1900 */
[----:B---3-5:R-:W-:-:S02]  /*06f0*/  IADD3 R8, -R0, R2, RZ ;  /* 0x0000000200087210 */ /* 0x028fc40007ffe1ff */
.L_x_15:
[----:B------:R-:W-:-:S04]  /*0700*/  ISETP.NE.U32.AND P0, PT, RZ, c[0x0][0x368], PT ;  /* 0x0000da00ff007a0c */ /* 0x000fc80003f05070 */
[----:B------:R-:W-:-:S13]  /*0710*/  ISETP.NE.AND.EX P0, PT, RZ, c[0x0][0x36c], PT, P0 ;  /* 0x0000db00ff007a0c */ /* 0x000fda0003f05300 */
[----:B------:R-:W-:Y:S05]  /*0720*/  @!P0 BRA `(.L_x_16) ;  /* 0x0000007000008947 */ /* 0x000fea0003800000 */
[----:B------:R-:W-:Y:S02]  /*0730*/  ULDC.64 UR4, c[0x0][0x368] ;  /* 0x0000da0000047ab9 */ /* 0x000fe40000000a00 */
[----:B------:R-:W-:-:S06]  /*0740*/  UIMAD.WIDE UR4, UR11, UR15, UR4 ;  /* 0x0000000f0b0472a5 */ /* 0x000fcc000f8e0204 */
[----:B------:R-:W-:Y:S02]  /*0750*/  MOV R2, UR4 ;  /* 0x0000000400027c02 */ /* 0x000fe40008000f00 */
[----:B------:R-:W-:-:S05]  /*0760*/  MOV R3, UR5 ;  /* 0x0000000500037c02 */ /* 0x000fca0008000f00 */
[----:B------:R-:W3:Y:S02]  /*0770*/  LDG.E R0, [R2.64] ;  /* 0x0000000c02007981 */ /* 0x000ee4000c1e1900 */
[----:B---3--:R1:W3:Y:S02]  /*0780*/  R2UR UR4, R0 ;  /* 0x00000000000473c2 */ /* 0x0082e400000e0000 */
[----:B-1-3--:R-:W-:Y:S05]  /*0790*/  BRA `(.L_x_17) ;  /* 0x000000c000007947 */ /* 0x00afea0003800000 */
.L_x_16:
[----:B------:R-:W-:-:S04]  /*07a0*/  ISETP.NE.U32.AND P0, PT, RZ, c[0x0][0x350], PT ;  /* 0x0000d400ff007a0c */ /* 0x000fc80003f05070 */
[----:B------:R-:W-:-:S13]  /*07b0*/  ISETP.NE.AND.EX P0, PT, RZ, c[0x0][0x354], PT, P0 ;  /* 0x0000d500ff007a0c */ /* 0x000fda0003f05300 */
[----:B------:R-:W-:Y:S05]  /*07c0*/  @!P0 BRA `(.L_x_17) ;  /* 0x0000009000008947 */ /* 0x000fea0003800000 */
[----:B------:R-:W-:Y:S02]  /*07d0*/  ULDC.64 UR4, c[0x0][0x350] ;  /* 0x0000d40000047ab9 */ /* 0x000fe40000000a00 */
[----:B------:R-:W-:-:S06]  /*07e0*/  UIMAD.WIDE UR4, UR11, UR15, UR4 ;  /* 0x0000000f0b0472a5 */ /* 0x000fcc000f8e0204 */
[----:B------:R-:W-:Y:S02]  /*07f0*/  MOV R2, UR4 ;  /* 0x0000000400027c02 */ /* 0x000fe40008000f00 */
[----:B------:R-:W-:-:S05]  /*0800*/  MOV R3, UR5 ;  /* 0x0000000500037c02 */ /* 0x000fca0008000f00 */
[----:B------:R-:W3:Y:S04]  /*0810*/  LDG.E R4, [R2.64] ;  /* 0x0000000c02047981 */ /* 0x000ee8000c1e1900 */
[----:B------:R-:W4:Y:S01]  /*0820*/  LDG.E R0, [R2.64+0x4] ;  /* 0x0000040c02007981 */ /* 0x000f22000c1e1900 */
[----:B---3--:R-:W1:Y:S08]  /*0830*/  R2UR UR5, R4 ;  /* 0x00000000040573c2 */ /* 0x008e7000000e0000 */
[----:B----4-:R-:W1:Y:S02]  /*0840*/  R2UR UR4, R0 ;  /* 0x00000000000473c2 */ /* 0x010e6400000e0000 */
[----:B-1----:R-:W-:-:S06]  /*0850*/  UIADD3 UR4, -UR5, UR4, URZ ;  /* 0x0000000405047290 */ /* 0x002fcc000fffe13f */
.L_x_17:
[----:B--2---:R-:W-:Y:S01]  /*0860*/  UIADD3 UR7, -UR10, UR4, URZ ;  /* 0x000000040a077290 */ /* 0x004fe2000fffe13f */
[----:B------:R-:W-:Y:S01]  /*0870*/  PLOP3.LUT P4, PT, PT, PT, PT, 0x80, 0x0 ;  /* 0x000000000000781c */ /* 0x000fe20003f8f070 */
[----:B------:R-:W-:Y:S01]  /*0880*/  CS2R R186, SRZ ;  /* 0x0000000000ba7805 */ /* 0x000fe2000001ff00 */
[----:B------:R-:W-:Y:S01]  /*0890*/  UMOV UR4, URZ ;  /* 0x0000003f00047c82 */ /* 0x000fe20008000000 */
[----:B------:R-:W-:Y:S01]  /*08a0*/  CS2R R184, SRZ ;  /* 0x0000000000b87805 */ /* 0x000fe2000001ff00 */
[----:B------:R-:W-:Y:S01]  /*08b0*/  UISETP.GE.AND UP0, UPT, UR7, 0x1, UPT ;  /* 0x000000010700788c */ /* 0x000fe2000bf06270 */
[----:B------:R-:W-:Y:S01]  /*08c0*/  CS2R R130, SRZ ;  /* 0x0000000000827805 */ /* 0x000fe2000001ff00 */
[----:B------:R-:W-:Y:S01]  /*08d0*/  UIADD3 UR5, UR7, 0x6f, URZ ;  /* 0x0000006f07057890 */ /* 0x000fe2000fffe03f */
[----:B------:R-:W-:Y:S01]  /*08e0*/  CS2R R128, SRZ ;  /* 0x0000000000807805 */ /* 0x000fe2000001ff00 */
[----:B------:R-:W-:Y:S01]  /*08f0*/  IMAD.MOV.U32 R15, RZ, RZ, RZ ;  /* 0x000000ffff0f7224 */ /* 0x000fe200078e00ff */
[----:B------:R-:W-:Y:S01]  /*0900*/  CS2R R124, SRZ ;  /* 0x00000000007c7805 */ /* 0x000fe2000001ff00 */
[----:B------:R-:W-:Y:S01]  /*0910*/  PLOP3.LUT P0, PT, PT, PT, UP0, 0x80, 0x0 ;  /* 0x000000000000781c */ /* 0x000fe20003f0f008 */
[----:B------:R-:W-:Y:S01]  /*0920*/  UIMAD.WIDE UR4, UR5, -0x6db6db6d, UR4 ;  /* 0x92492493050478a5 */ /* 0x000fe2000f8e0204 */
[----:B------:R-:W-:Y:S01]  /*0930*/  IMAD.MOV.U32 R126, RZ, RZ, RZ ;  /* 0x000000ffff7e7224 */ /* 0x000fe200078e00ff */
[----:B------:R-:W-:Y:S01]  /*0940*/  CS2R R16, SRZ ;  /* 0x0000000000107805 */ /* 0x000fe2000001ff00 */
[----:B------:R-:W-:Y:S01]  /*0950*/  MOV R122, RZ ;  /* 0x000000ff007a7202 */ /* 0x000fe20000000f00 */
[----:B------:R-:W-:Y:S01]  /*0960*/  USHF.R.U32.HI UR6, URZ, 0x1f, UR5 ;  /* 0x0000001f3f067899 */ /* 0x000fe20008011605 */
[----:B------:R-:W-:Y:S01]  /*0970*/  IMAD.MOV.U32 R120, RZ, RZ, RZ ;  /* 0x000000ffff787224 */ /* 0x000fe200078e00ff */
[----:B------:R-:W-:Y:S01]  /*0980*/  CS2R R20, SRZ ;  /* 0x0000000000147805 */ /* 0x000fe2000001ff00 */
[----:B------:R-:W-:Y:S01]  /*0990*/  MOV R182, RZ ;  /* 0x000000ff00b67202 */ /* 0x000fe20000000f00 */
[----:B------:R-:W-:Y:S01]  /*09a0*/  ULEA.HI.SX32 UR6, UR5, UR6, 0x1a ;  /* 0x0000000605067291 */ /* 0x000fe2000f8fd23f */
[----:B------:R-:W-:Y:S01]  /*09b0*/  CS2R R12, SRZ ;  /* 0x00000000000c7805 */ /* 0x000fe2000001ff00 */
[----:B------:R-:W-:Y:S01]  /*09c0*/  IMAD.MOV.U32 R180, RZ, RZ, RZ ;  /* 0x000000ffffb47224 */ /* 0x000fe200078e00ff */
[----:B------:R-:W-:Y:S01]  /*09d0*/  MOV R118, RZ ;  /* 0x000000ff00767202 */ /* 0x000fe20000000f00 */
[----:B------:R-:W-:Y:S01]  /*09e0*/  CS2R R18, SRZ ;  /* 0x0000000000127805 */ /* 0x000fe2000001ff00 */
[----:B------:R-:W-:Y:S01]  /*09f0*/  IMAD.MOV.U32 R116, RZ, RZ, RZ ;  /* 0x000000ffff747224 */ /* 0x000fe200078e00ff */
[----:B------:R-:W-:Y:S01]  /*0a00*/  CS2R R178, SRZ ;  /* 0x0000000000b27805 */ /* 0x000fe2000001ff00 */
[----:B------:R-:W-:Y:S01]  /*0a10*/  CS2R R22, SRZ ;  /* 0x0000000000167805 */ /* 0x000fe2000001ff00 */
[----:B------:R-:W-:Y:S01]  /*0a20*/  MOV R176, RZ ;  /* 0x000000ff00b07202 */ /* 0x000fe20000000f00 */
[----:B------:R-:W-:Y:S01]  /*0a30*/  IMAD.MOV.U32 R174, RZ, RZ, RZ ;  /* 0x000000ffffae7224 */ /* 0x000fe200078e00ff */
[----:B------:R-:W-:Y:S01]  /*0a40*/  CS2R R24, SRZ ;  /* 0x0000000000187805 */ /* 0x000fe2000001ff00 */
[----:B------:R-:W-:Y:S01]  /*0a50*/  MOV R172, RZ ;  /* 0x000000ff00ac7202 */ /* 0x000fe20000000f00 */
[----:B------:R-:W-:Y:S01]  /*0a60*/  CS2R R166, SRZ ;  /* 0x0000000000a67805 */ /* 0x000fe2000001ff00 */
[----:B------:R-:W-:Y:S01]  /*0a70*/  IMAD.MOV.U32 R164, RZ, RZ, RZ ;  /* 0x000000ffffa47224 */ /* 0x000fe200078e00ff */
[----:B------:R-:W-:Y:S01]  /*0a80*/  MOV R170, RZ ;  /* 0x000000ff00aa7202 */ /* 0x000fe20000000f00 */
        /* <DEDUP_REMOVED lines=8> */
[----:B------:R-:W-:Y:S01]  /*0b10*/  CS2R R32, SRZ ;  /* 0x0000000000207805 */ /* 0x000fe2000001ff00 */
[----:B------:R-:W-:Y:S01]  /*0b20*/  IMAD.MOV.U32 R148, RZ, RZ, RZ ;  /* 0x000000ffff947224 */ /* 0x000fe200078e00ff */
[----:B------:R-:W-:Y:S01]  /*0b30*/  MOV R154, RZ ;  /* 0x000000ff009a7202 */ /* 0x000fe20000000f00 */
[----:B------:R-:W-:Y:S01]  /*0b40*/  CS2R R26, SRZ ;  /* 0x00000000001a7805 */ /* 0x000fe2000001ff00 */
[----:B------:R-:W-:Y:S01]  /*0b50*/  IMAD.MOV.U32 R152, RZ, RZ, RZ ;  /* 0x000000ffff987224 */ /* 0x000fe200078e00ff */
[----:B------:R-:W-:Y:S01]  /*0b60*/  CS2R R142, SRZ ;  /* 0x00000000008e7805 */ /* 0x000fe2000001ff00 */
[----:B------:R-:W-:Y:S01]  /*0b70*/  MOV R140, RZ ;  /* 0x000000ff008c7202 */ /* 0x000fe20000000f00 */
[----:B------:R-:W-:Y:S01]  /*0b80*/  IMAD.MOV.U32 R146, RZ, RZ, RZ ;  /* 0x000000ffff927224 */ /* 0x000fe200078e00ff */
[----:B------:R-:W-:Y:S01]  /*0b90*/  CS2R R144, SRZ ;  /* 0x0000000000907805 */ /* 0x000fe2000001ff00 */
[----:B------:R-:W-:Y:S01]  /*0ba0*/  CS2R R38, SRZ ;  /* 0x0000000000267805 */ /* 0x000fe2000001ff00 */
[----:B------:R-:W-:Y:S01]  /*0bb0*/  CS2R R36, SRZ ;  /* 0x0000000000247805 */ /* 0x000fe2000001ff00 */
[----:B------:R-:W-:Y:S05]  /*0bc0*/  @!P0 BRA `(.L_x_18) ;  /* 0x0000abc000008947 */ /* 0x000fea0003800000 */
[----:B------:R-:W-:Y:S02]  /*0bd0*/  ULDC.64 UR4, c[0x0][0x340] ;  /* 0x0000d00000047ab9 */ /* 0x000fe40000000a00 */
[----:B------:R-:W-:-:S04]  /*0be0*/  UISETP.NE.U32.AND UP0, UPT, URZ, UR4, UPT ;  /* 0x000000043f00728c */ /* 0x000fc8000bf05070 */
[----:B------:R-:W-:-:S03]  /*0bf0*/  UISETP.NE.AND.EX UP0, UPT, URZ, UR5, UPT, UP0 ;  /* 0x000000053f00728c */ /* 0x000fc6000bf05300 */
[----:B------:R-:W-:-:S03]  /*0c00*/  ULDC.64 UR4, c[0x0][0x340] ;  /* 0x0000d00000047ab9 */ /* 0x000fc60000000a00 */
[----:B------:R-:W-:-:S05]  /*0c10*/  PLOP3.LUT P0, PT, PT, PT, UP0, 0x80, 0x0 ;  /* 0x000000000000781c */ /* 0x000fca0003f0f008 */
[----:B------:R-:W-:-:S06]  /*0c20*/  @UP0 UIMAD.WIDE UR4, UR11, UR15, UR4 ;  /* 0x0000000f0b0402a5 */ /* 0x000fcc000f8e0204 */
[----:B------:R-:W-:Y:S02]  /*0c30*/  IMAD.U32 R2, RZ, RZ, UR4 ;  /* 0x00000004ff027e24 */ /* 0x000fe4000f8e00ff */
[----:B------:R-:W-:Y:S01]  /*0c40*/  IMAD.U32 R3, RZ, RZ, UR5 ;  /* 0x00000005ff037e24 */ /* 0x000fe2000f8e00ff */
[----:B------:R-:W1:Y:S01]  /*0c50*/  S2R R12, SR_CTAID.X ;  /* 0x00000000000c7919 */ /* 0x000e620000002500 */
[----:B------:R-:W-:Y:S01]  /*0c60*/  SHF.R.S32.HI R21, RZ, 0x1f, R224 ;  /* 0x0000001fff157819 */ /* 0x000fe200000114e0 */
[----:B------:R-:W-:Y:S02]  /*0c70*/  USHF.R.S32.HI UR15, URZ, 0x1f, UR14 ;  /* 0x0000001f3f0f7899 */ /* 0x000fe4000801140e */
[----:B------:R2:W3:Y:S01]  /*0c80*/  @P0 LDG.E R7, [R2.64] ;  /* 0x0000000c02070981 */ /* 0x0004e2000c1e1900 */
[----:B------:R-:W-:Y:S01]  /*0c90*/  ULDC.64 UR4, c[0x0][0x178] ;  /* 0x00005e0000047ab9 */ /* 0x000fe20000000a00 */
[CC--:B------:R-:W-:Y:S01]  /*0ca0*/  LEA.HI R20, R21.reuse, R224.reuse, RZ, 0x4 ;  /* 0x000000e015147211 */ /* 0x0c0fe200078f20ff */
[----:B------:R-:W-:Y:S01]  /*0cb0*/  UIMAD UR15, UR15, UR4, URZ ;  /* 0x000000040f0f72a4 */ /* 0x000fe2000f8e023f */
[----:B-----5:R-:W-:Y:S01]  /*0cc0*/  IMAD R8, R8, c[0x0][0x2c4], RZ ;  /* 0x0000b10008087a24 */ /* 0x020fe200078e02ff */
[----:B------:R-:W-:Y:S01]  /*0cd0*/  UIMAD.WIDE.U32 UR16, UR14, UR4, URZ ;  /* 0x000000040e1072a5 */ /* 0x000fe2000f8e003f */
[----:B------:R-:W-:Y:S01]  /*0ce0*/  LEA.HI R10, R21, R224, RZ, 0x6 ;  /* 0x000000e0150a7211 */ /* 0x000fe200078f30ff */
[----:B------:R-:W-:Y:S01]  /*0cf0*/  UIMAD UR15, UR14, UR5, UR15 ;  /* 0x000000050e0f72a4 */ /* 0x000fe2000f8e020f */
[----:B------:R-:W-:Y:S02]  /*0d00*/  BSSY B0, `(.L_x_19) ;  /* 0x000004d000007945 */ /* 0x000fe40003800000 */
[----:B------:R-:W-:-:S02]  /*0d10*/  ULDC.64 UR4, c[0x0][0x1b8] ;  /* 0x00006e0000047ab9 */ /* 0x000fc40000000a00 */
[----:B------:R-:W-:Y:S02]  /*0d20*/  UIADD3 UR17, UR17, UR15, URZ ;  /* 0x0000000f11117290 */ /* 0x000fe4000fffe03f */
[----:B------:R-:W-:Y:S02]  /*0d30*/  USHF.R.S32.HI UR15, URZ, 0x1f, UR11 ;  /* 0x0000001f3f0f7899 */ /* 0x000fe4000801140b */
[----:B------:R-:W-:Y:S02]  /*0d40*/  UIMAD UR14, UR8, UR4, URZ ;  /* 0x00000004080e72a4 */ /* 0x000fe4000f8e023f */
[----:B------:R-:W-:Y:S02]  /*0d50*/  USEL UR15, UR15, URZ, !UP1 ;  /* 0x0000003f0f0f7287 */ /* 0x000fe4000c800000 */
[----:B------:R-:W-:Y:S02]  /*0d60*/  UIMAD UR14, UR9, UR5, UR14 ;  /* 0x00000005090e72a4 */ /* 0x000fe4000f8e020e */
[----:B------:R-:W-:-:S02]  /*0d70*/  UIMAD.WIDE.U32 UR18, UR9, UR4, UR16 ;  /* 0x00000004091272a5 */ /* 0x000fc4000f8e0010 */
[----:B------:R-:W-:Y:S01]  /*0d80*/  USEL UR16, UR11, URZ, !UP1 ;  /* 0x0000003f0b107287 */ /* 0x000fe2000c800000 */
[----:B--2---:R-:W-:Y:S01]  /*0d90*/  LEA.HI R2, R21, R224, RZ, 0x3 ;  /* 0x000000e015027211 */ /* 0x004fe200078f18ff */
[----:B------:R-:W-:Y:S01]  /*0da0*/  IMAD.MOV.U32 R3, RZ, RZ, c[0x0][0x2c4] ;  /* 0x0000b100ff037624 */ /* 0x000fe200078e00ff */
[----:B------:R-:W-:Y:S02]  /*0db0*/  ULDC.64 UR4, c[0x0][0x1c0] ;  /* 0x0000700000047ab9 */ /* 0x000fe40000000a00 */
[----:B------:R-:W-:Y:S01]  /*0dc0*/  LOP3.LUT R0, R2, 0xfffffff8, RZ, 0xc0, !PT ;  /* 0xfffffff802007812 */ /* 0x000fe200078ec0ff */
[----:B------:R-:W-:Y:S01]  /*0dd0*/  UIMAD UR15, UR15, UR4, URZ ;  /* 0x000000040f0f72a4 */ /* 0x000fe2000f8e023f */
[----:B------:R-:W-:Y:S01]  /*0de0*/  ISETP.NE.AND P1, PT, R3, 0x1, PT ;  /* 0x000000010300780c */ /* 0x000fe20003f25270 */
[----:B------:R-:W-:Y:S01]  /*0df0*/  UIADD3 UR19, UR19, UR14, URZ ;  /* 0x0000000e13137290 */ /* 0x000fe2000fffe03f */
[----:B------:R-:W-:Y:S01]  /*0e00*/  SHF.R.S32.HI R16, RZ, 0x3, R2 ;  /* 0x00000003ff107819 */ /* 0x000fe20000011402 */
[----:B------:R-:W-:Y:S01]  /*0e10*/  IMAD.IADD R26, R224, 0x1, -R0 ;  /* 0x00000001e01a7824 */ /* 0x000fe200078e0a00 */
[----:B------:R-:W-:-:S02]  /*0e20*/  UIMAD UR5, UR16, UR5, UR15 ;  /* 0x00000005100572a4 */ /* 0x000fc4000f8e020f */
[----:B------:R-:W-:Y:S01]  /*0e30*/  UIMAD.WIDE.U32 UR16, UR16, UR4, UR18 ;  /* 0x00000004101072a5 */ /* 0x000fe2000f8e0012 */
[C---:B------:R-:W-:Y:S02]  /*0e40*/  IMAD R225, R26.reuse, 0x10, R16 ;  /* 0x000000101ae17824 */ /* 0x040fe400078e0210 */
[----:B------:R-:W-:Y:S01]  /*0e50*/  IMAD.SHL.U32 R24, R26, 0x8, RZ ;  /* 0x000000081a187824 */ /* 0x000fe200078e00ff */
[----:B------:R-:W-:Y:S01]  /*0e60*/  UIADD3 UR5, UR17, UR5, URZ ;  /* 0x0000000511057290 */ /* 0x000fe2000fffe03f */
[C---:B-1----:R-:W-:Y:S01]  /*0e70*/  IMAD R4, R12.reuse, 0x80, R225 ;  /* 0x000000800c047824 */ /* 0x042fe200078e02e1 */
[----:B------:R1:W-:Y:S01]  /*0e80*/  STL [R1+0x8], R225 ;  /* 0x000008e101007387 */ /* 0x0003e20000100800 */
[----:B------:R-:W-:Y:S01]  /*0e90*/  IMAD.U32 R3, RZ, RZ, UR17 ;  /* 0x00000011ff037e24 */ /* 0x000fe2000f8e00ff */
[----:B------:R-:W-:Y:S01]  /*0ea0*/  LEA R12, R12, R16, 0x7 ;  /* 0x000000100c0c7211 */ /* 0x000fe200078e38ff */
[----:B------:R-:W-:Y:S01]  /*0eb0*/  @P1 IMAD.HI.U32 R2, R4, c[0x0][0x2c8], RZ ;  /* 0x0000b20004021a27 */ /* 0x000fe200078e00ff */
[----:B------:R-:W-:-:S02]  /*0ec0*/  MOV R3, UR5 ;  /* 0x0000000500037c02 */ /* 0x000fc40008000f00 */
[----:B------:R-:W-:Y:S01]  /*0ed0*/  ISETP.GE.AND P3, PT, R12, R8, PT ;  /* 0x000000080c00720c */ /* 0x000fe20003f66270 */
[----:B------:R-:W-:Y:S01]  /*0ee0*/  IMAD.MOV.U32 R0, RZ, RZ, R4 ;  /* 0x000000ffff007224 */ /* 0x000fe200078e0004 */
[----:B------:R-:W-:Y:S01]  /*0ef0*/  @P1 SHF.R.U32.HI R0, RZ, c[0x0][0x2cc], R2 ;  /* 0x0000b300ff001a19 */ /* 0x000fe20000011602 */
[----:B------:R-:W-:Y:S01]  /*0f00*/  IMAD.U32 R2, RZ, RZ, UR16 ;  /* 0x00000010ff027e24 */ /* 0x000fe2000f8e00ff */
[----:B------:R-:W-:Y:S02]  /*0f10*/  SHF.R.S32.HI R245, RZ, 0x1f, R24 ;  /* 0x0000001ffff57819 */ /* 0x000fe40000011418 */
[--C-:B------:R-:W-:Y:S01]  /*0f20*/  SHF.R.S32.HI R6, RZ, 0x1f, R0.reuse ;  /* 0x0000001fff067819 */ /* 0x100fe20000011400 */
[----:B------:R-:W-:Y:S02]  /*0f30*/  IMAD.MOV R5, RZ, RZ, -R0 ;  /* 0x000000ffff057224 */ /* 0x000fe400078e0a00 */
[----:B------:R-:W-:-:S04]  /*0f40*/  IMAD.WIDE.U32 R2, R0, c[0x0][0x1b0], R2 ;  /* 0x00006c0000027a25 */ /* 0x000fc800078e0002 */
[----:B------:R-:W-:Y:S02]  /*0f50*/  IMAD R4, R5, c[0x0][0x2c4], R4 ;  /* 0x0000b10005047a24 */ /* 0x000fe400078e0204 */
[----:B------:R-:W-:-:S04]  /*0f60*/  IMAD R5, R6, c[0x0][0x1b0], RZ ;  /* 0x00006c0006057a24 */ /* 0x000fc800078e02ff */
[----:B------:R-:W-:Y:S01]  /*0f70*/  IMAD R6, R0, c[0x0][0x1b4], R5 ;  /* 0x00006d0000067a24 */ /* 0x000fe200078e0205 */
[----:B------:R-:W-:-:S03]  /*0f80*/  SHF.R.S32.HI R5, RZ, 0x1f, R4 ;  /* 0x0000001fff057819 */ /* 0x000fc60000011404 */
[----:B------:R-:W-:Y:S02]  /*0f90*/  IMAD.IADD R3, R3, 0x1, R6 ;  /* 0x0000000103037824 */ /* 0x000fe400078e0206 */
[----:B------:R-:W-:Y:S02]  /*0fa0*/  IMAD R0, R5, c[0x0][0x1a8], RZ ;  /* 0x00006a0005007a24 */ /* 0x000fe400078e02ff */
[----:B------:R-:W-:-:S04]  /*0fb0*/  IMAD.WIDE.U32 R2, R4, c[0x0][0x1a8], R2 ;  /* 0x00006a0004027a25 */ /* 0x000fc800078e0002 */
[----:B------:R-:W-:Y:S01]  /*0fc0*/  IMAD R5, R4, c[0x0][0x1ac], R0 ;  /* 0x00006b0004057a24 */ /* 0x000fe200078e0200 */
[----:B------:R-:W-:Y:S02]  /*0fd0*/  LOP3.LUT R0, R20, 0xfffffff0, RZ, 0xc0, !PT ;  /* 0xfffffff014007812 */ /* 0x000fe400078ec0ff */
[----:B------:R-:W-:Y:S01]  /*0fe0*/  LEA R9, P1, R2, c[0x0][0x160], 0x1 ;  /* 0x0000580002097a11 */ /* 0x000fe200078208ff */
[----:B------:R-:W-:Y:S02]  /*0ff0*/  IMAD.IADD R4, R3, 0x1, R5 ;  /* 0x0000000103047824 */ /* 0x000fe400078e0205 */
[----:B------:R-:W-:Y:S02]  /*1000*/  IMAD.IADD R3, R224, 0x1, -R0 ;  /* 0x00000001e0037824 */ /* 0x000fe400078e0a00 */
[----:B------:R-:W-:Y:S01]  /*1010*/  IMAD.SHL.U32 R0, R16, 0x40, RZ ;  /* 0x0000004010007824 */ /* 0x000fe200078e00ff */
[----:B------:R-:W-:Y:S01]  /*1020*/  LEA.HI.X R5, R2, c[0x0][0x164], R4, 0x1, P1 ;  /* 0x0000590002057a11 */ /* 0x000fe200008f0c04 */
[----:B------:R1:W2:Y:S01]  /*1030*/  SHFL.IDX PT, R6, R9, RZ, 0x181f ;  /* 0x00181fff09067589 */ /* 0x0002a200000e0000 */
[----:B------:R-:W-:-:S02]  /*1040*/  SHF.R.S32.HI R2, RZ, 0x1f, R3 ;  /* 0x0000001fff027819 */ /* 0x000fc40000011403 */
[----:B------:R-:W-:Y:S02]  /*1050*/  LOP3.LUT R0, R0, 0x1c0, RZ, 0xc0, !PT ;  /* 0x000001c000007812 */ /* 0x000fe400078ec0ff */
[----:B------:R-:W-:Y:S02]  /*1060*/  LEA.HI R19, R2, R3, RZ, 0x3 ;  /* 0x0000000302137211 */ /* 0x000fe400078f18ff */
[----:B------:R-:W-:Y:S02]  /*1070*/  LOP3.LUT R2, R0, 0x38, R24, 0xf8, !PT ;  /* 0x0000003800027812 */ /* 0x000fe400078ef818 */
[----:B------:R-:W-:Y:S02]  /*1080*/  LOP3.LUT R4, R19, 0xfffffff8, RZ, 0xc0, !PT ;  /* 0xfffffff813047812 */ /* 0x000fe400078ec0ff */
[----:B------:R-:W-:-:S03]  /*1090*/  SHF.R.U32.HI R0, RZ, 0x3, R0 ;  /* 0x00000003ff007819 */ /* 0x000fc60000011600 */
[----:B------:R-:W-:Y:S01]  /*10a0*/  IMAD.IADD R18, R3, 0x1, -R4 ;  /* 0x0000000103127824 */ /* 0x000fe200078e0a04 */
[----:B------:R-:W-:Y:S01]  /*10b0*/  LOP3.LUT R2, R2, R0, RZ, 0x3c, !PT ;  /* 0x0000000002027212 */ /* 0x000fe200078e3cff */
[----:B------:R-:W-:Y:S02]  /*10c0*/  IMAD.SHL.U32 R0, R10, 0x8, RZ ;  /* 0x000000080a007824 */ /* 0x000fe400078e00ff */
[----:B------:R-:W-:Y:S02]  /*10d0*/  IMAD.MOV.U32 R3, RZ, RZ, 0x10 ;  /* 0x00000010ff037424 */ /* 0x000fe400078e00ff */
[----:B------:R-:W-:Y:S01]  /*10e0*/  IMAD.MOV.U32 R4, RZ, RZ, 0x20 ;  /* 0x00000020ff047424 */ /* 0x000fe200078e00ff */
[----:B------:R-:W-:Y:S01]  /*10f0*/  LOP3.LUT R10, R2, 0xfffffe00, R0, 0xf8, !PT ;  /* 0xfffffe00020a7812 */ /* 0x000fe200078ef800 */
[----:B---3--:R3:W4:Y:S01]  /*1100*/  @P0 R2UR UR18, R7 ;  /* 0x00000000071203c2 */ /* 0x00872200000e0000 */
[----:B------:R-:W-:Y:S01]  /*1110*/  ISETP.GE.AND P0, PT, R24, c[0x0][0x198], PT ;  /* 0x0000660018007a0c */ /* 0x000fe20003f06270 */
[----:B----4-:R-:W-:-:S03]  /*1120*/  @!UP0 UMOV UR18, UR11 ;  /* 0x0000000b00128c82 */ /* 0x010fc60008000000 */
[----:B------:R-:W-:-:S05]  /*1130*/  R2P PR, R18, 0x6 ;  /* 0x0000000612007804 */ /* 0x000fca0000000000 */
[----:B------:R-:W-:Y:S02]  /*1140*/  SEL R3, R3, 0xfffffff0, !P1 ;  /* 0xfffffff003037807 */ /* 0x000fe40004800000 */
[----:B------:R-:W-:Y:S01]  /*1150*/  SEL R4, R4, 0xffffffe0, !P2 ;  /* 0xffffffe004047807 */ /* 0x000fe20005000000 */
[----:B---3--:R1:W3:Y:S01]  /*1160*/  SHFL.IDX PT, R7, R5, RZ, 0x181f ;  /* 0x00181fff05077589 */ /* 0x0082e200000e0000 */
[----:B------:R-:W-:Y:S05]  /*1170*/  @P3 BRA `(.L_x_20) ;  /* 0x0000005000003947 */ /* 0x000fea0003800000 */
[----:B--2---:R-:W-:Y:S01]  /*1180*/  LEA R6, P1, R24, R6, 0x1 ;  /* 0x0000000618067211 */ /* 0x004fe200078208ff */
[----:B------:R-:W-:-:S03]  /*1190*/  IMAD.SHL.U32 R0, R10, 0x2, RZ ;  /* 0x000000020a007824 */ /* 0x000fc600078e00ff */
[----:B---3--:R-:W-:-:S05]  /*11a0*/  LEA.HI.X R7, R24, R7, R245, 0x1, P1 ;  /* 0x0000000718077211 */ /* 0x008fca00008f0cf5 */
[----:B------:R-:W-:Y:S01]  /*11b0*/  @!PT LDS RZ, [RZ] ;  /* 0x00000000fffff984 */ /* 0x000fe20000000800 */
[----:B------:R2:W-:Y:S04]  /*11c0*/  LDGSTS.E.BYPASS.LTC128B.128 [R0+0x7100], [R6.64], !P0 ;  /* 0x0710000006007fae */ /* 0x0005e8000c101d4c */
.L_x_20:
[----:B--2---:R-:W-:Y:S05]  /*11d0*/  BSYNC B0 ;  /* 0x0000000000007941 */ /* 0x004fea0003800000 */
.L_x_19:
[----:B------:R-:W-:Y:S01]  /*11e0*/  IADD3 R2, R12, 0x10, RZ ;  /* 0x000000100c027810 */ /* 0x000fe20007ffe0ff */
[----:B------:R2:W4:Y:S01]  /*11f0*/  SHFL.IDX PT, R0, R5, 0x1, 0x181f ;  /* 0x00381f0005007f89 */ /* 0x00052200000e0000 */
[----:B------:R-:W-:Y:S02]  /*1200*/  BSSY B0, `(.L_x_21) ;  /* 0x0000009000007945 */ /* 0x000fe40003800000 */
[----:B------:R-:W-:Y:S01]  /*1210*/  ISETP.GE.AND P1, PT, R2, R8, PT ;  /* 0x000000080200720c */ /* 0x000fe20003f26270 */
[----:B------:R2:W1:-:S12]  /*1220*/  SHFL.IDX PT, R6, R9, 0x1, 0x181f ;  /* 0x00381f0009067f89 */ /* 0x00045800000e0000 */
[----:B------:R-:W-:Y:S05]  /*1230*/  @P1 BRA `(.L_x_22) ;  /* 0x0000005000001947 */ /* 0x000fea0003800000 */
[----:B-1----:R-:W-:-:S04]  /*1240*/  LEA R6, P1, R24, R6, 0x1 ;  /* 0x0000000618067211 */ /* 0x002fc800078208ff */
[----:B---34-:R-:W-:Y:S01]  /*1250*/  LEA.HI.X R7, R24, R0, R245, 0x1, P1 ;  /* 0x0000000018077211 */ /* 0x018fe200008f0cf5 */
[----:B------:R-:W-:-:S05]  /*1260*/  IMAD.SHL.U32 R0, R10, 0x2, RZ ;  /* 0x000000020a007824 */ /* 0x000fca00078e00ff */
[----:B------:R-:W-:Y:S01]  /*1270*/  @!PT LDS RZ, [RZ] ;  /* 0x00000000fffff984 */ /* 0x000fe20000000800 */
[----:B------:R1:W-:Y:S03]  /*1280*/  LDGSTS.E.BYPASS.LTC128B.128 [R0+0x7900], [R6.64], !P0 ;  /* 0x0790000006007fae */ /* 0x0003e6000c101d4c */
.L_x_22:
[----:B------:R-:W-:Y:S05]  /*1290*/  BSYNC B0 ;  /* 0x0000000000007941 */ /* 0x000fea0003800000 */
.L_x_21:
[----:B------:R-:W-:Y:S01]  /*12a0*/  IADD3 R2, R12, 0x20, RZ ;  /* 0x000000200c027810 */ /* 0x000fe20007ffe0ff */
[----:B-1--4-:R1:W4:Y:S01]  /*12b0*/  SHFL.IDX PT, R0, R5, 0x2, 0x181f ;  /* 0x00581f0005007f89 */ /* 0x01232200000e0000 */
[----:B------:R-:W-:Y:S02]  /*12c0*/  BSSY B0, `(.L_x_23) ;  /* 0x0000009000007945 */ /* 0x000fe40003800000 */
[----:B------:R-:W-:Y:S01]  /*12d0*/  ISETP.GE.AND P1, PT, R2, R8, PT ;  /* 0x000000080200720c */ /* 0x000fe20003f26270 */
[----:B------:R1:W2:-:S12]  /*12e0*/  SHFL.IDX PT, R6, R9, 0x2, 0x181f ;  /* 0x00581f0009067f89 */ /* 0x00029800000e0000 */
[----:B------:R-:W-:Y:S05]  /*12f0*/  @P1 BRA `(.L_x_24) ;  /* 0x0000005000001947 */ /* 0x000fea0003800000 */
[----:B--2---:R-:W-:-:S04]  /*1300*/  LEA R6, P1, R24, R6, 0x1 ;  /* 0x0000000618067211 */ /* 0x004fc800078208ff */
[----:B---34-:R-:W-:Y:S01]  /*1310*/  LEA.HI.X R7, R24, R0, R245, 0x1, P1 ;  /* 0x0000000018077211 */ /* 0x018fe200008f0cf5 */
[----:B------:R-:W-:-:S05]  /*1320*/  IMAD.SHL.U32 R0, R10, 0x2, RZ ;  /* 0x000000020a007824 */ /* 0x000fca00078e00ff */
[----:B------:R-:W-:Y:S01]  /*1330*/  @!PT LDS RZ, [RZ] ;  /* 0x00000000fffff984 */ /* 0x000fe20000000800 */
[----:B------:R2:W-:Y:S03]  /*1340*/  LDGSTS.E.BYPASS.LTC128B.128 [R0+0x8100], [R6.64], !P0 ;  /* 0x0810000006007fae */ /* 0x0005e6000c101d4c */
.L_x_24:
[----:B------:R-:W-:Y:S05]  /*1350*/  BSYNC B0 ;  /* 0x0000000000007941 */ /* 0x000fea0003800000 */
.L_x_23:
[----:B------:R-:W-:Y:S01]  /*1360*/  IADD3 R2, R12, 0x30, RZ ;  /* 0x000000300c027810 */ /* 0x000fe20007ffe0ff */
[----:B--2-4-:R2:W4:Y:S01]  /*1370*/  SHFL.IDX PT, R0, R5, 0x3, 0x181f ;  /* 0x00781f0005007f89 */ /* 0x01452200000e0000 */
        /* <DEDUP_REMOVED lines=9> */
.L_x_26:
[----:B------:R-:W-:Y:S05]  /*1410*/  BSYNC B0 ;  /* 0x0000000000007941 */ /* 0x000fea0003800000 */
.L_x_25:
        /* <DEDUP_REMOVED lines=11> */
.L_x_28:
[----:B------:R-:W-:Y:S05]  /*14d0*/  BSYNC B0 ;  /* 0x0000000000007941 */ /* 0x000fea0003800000 */
.L_x_27:
        /* <DEDUP_REMOVED lines=11> */
.L_x_30:
[----:B------:R-:W-:Y:S05]  /*1590*/  BSYNC B0 ;  /* 0x0000000000007941 */ /* 0x000fea0003800000 */
.L_x_29:
        /* <DEDUP_REMOVED lines=11> */
.L_x_32:
[----:B------:R-:W-:Y:S05]  /*1650*/  BSYNC B0 ;  /* 0x0000000000007941 */ /* 0x000fea0003800000 */
.L_x_31:
[----:B-12---:R-:W1:Y:S01]  /*1660*/  SHFL.IDX PT, R9, R9, 0x7, 0x181f ;  /* 0x00f81f0009097f89 */ /* 0x006e6200000e0000 */
[----:B------:R-:W-:Y:S01]  /*1670*/  UMOV UR14, 0x70 ;  /* 0x00000070000e7882 */ /* 0x000fe20000000000 */
[----:B----4-:R-:W-:Y:S01]  /*1680*/  IMAD.MOV.U32 R0, RZ, RZ, c[0x0][0x2b8] ;  /* 0x0000ae00ff007624 */ /* 0x010fe200078e00ff */
[----:B------:R-:W-:Y:S01]  /*1690*/  UIMAD UR14, UR6, UR14, -0x70 ;  /* 0xffffff90060e74a4 */ /* 0x000fe2000f8e020e */
[----:B------:R2:W4:Y:S01]  /*16a0*/  SHFL.IDX PT, R11, R5, 0x7, 0x181f ;  /* 0x00f81f00050b7f89 */ /* 0x00052200000e0000 */
[----:B------:R-:W-:Y:S01]  /*16b0*/  IMAD.SHL.U32 R248, R10, 0x2, RZ ;  /* 0x000000020af87824 */ /* 0x000fe200078e00ff */
[----:B------:R-:W-:Y:S01]  /*16c0*/  USHF.R.S32.HI UR15, URZ, 0x1f, UR18 ;  /* 0x0000001f3f0f7899 */ /* 0x000fe20008011412 */
[----:B------:R-:W-:Y:S01]  /*16d0*/  ISETP.NE.AND P5, PT, R0, 0x1, PT ;  /* 0x000000010000780c */ /* 0x000fe20003fa5270 */
[----:B------:R-:W-:Y:S01]  /*16e0*/  ULDC.64 UR4, c[0x0][0x2b0] ;  /* 0x0000ac0000047ab9 */ /* 0x000fe20000000a00 */
[----:B------:R-:W-:Y:S01]  /*16f0*/  IADD3 R0, R225, UR14, RZ ;  /* 0x0000000ee1007c10 */ /* 0x000fe2000fffe0ff */
[----:B------:R-:W-:Y:S01]  /*1700*/  UIMAD UR15, UR15, UR4, URZ ;  /* 0x000000040f0f72a4 */ /* 0x000fe2000f8e023f */
[----:B------:R-:W-:Y:S01]  /*1710*/  IMAD.MOV.U32 R247, RZ, RZ, RZ ;  /* 0x000000fffff77224 */ /* 0x000fe200078e00ff */
[----:B------:R-:W-:Y:S01]  /*1720*/  UIMAD.WIDE.U32 UR16, UR18, UR4, URZ ;  /* 0x00000004121072a5 */ /* 0x000fe2000f8e003f */
[C---:B------:R-:W-:Y:S01]  /*1730*/  ISETP.GE.AND P4, PT, R0.reuse, UR7, PT ;  /* 0x0000000700007c0c */ /* 0x040fe2000bf86270 */
[----:B------:R-:W-:Y:S01]  /*1740*/  UIMAD UR15, UR18, UR5, UR15 ;  /* 0x00000005120f72a4 */ /* 0x000fe2000f8e020f */
[----:B------:R-:W-:-:S02]  /*1750*/  IADD3 R2, R0, UR10, RZ ;  /* 0x0000000a00027c10 */ /* 0x000fc4000fffe0ff */
[----:B------:R-:W-:Y:S01]  /*1760*/  ISETP.GT.OR P4, PT, R225, 0x6f, P4 ;  /* 0x0000006fe100780c */ /* 0x000fe20002784670 */
[----:B------:R-:W-:Y:S02]  /*1770*/  UIADD3 UR15, UR17, UR15, URZ ;  /* 0x0000000f110f7290 */ /* 0x000fe4000fffe03f */
[----:B------:R-:W-:Y:S01]  /*1780*/  IMAD.MOV.U32 R0, RZ, RZ, R2 ;  /* 0x000000ffff007224 */ /* 0x000fe200078e0002 */
[----:B------:R-:W-:Y:S01]  /*1790*/  ULDC.64 UR4, c[0x0][0x1e8] ;  /* 0x00007a0000047ab9 */ /* 0x000fe20000000a00 */
[----:B--2---:R-:W-:-:S04]  /*17a0*/  IADD3 R5, R12, 0x70, RZ ;  /* 0x000000700c057810 */ /* 0x004fc80007ffe0ff */
[----:B------:R-:W-:Y:S01]  /*17b0*/  ISETP.GE.AND P3, PT, R5, R8, PT ;  /* 0x000000080500720c */ /* 0x000fe20003f66270 */
[----:B------:R-:W-:-:S05]  /*17c0*/  @P5 IMAD.HI.U32 R5, R2, c[0x0][0x2bc], RZ ;  /* 0x0000af0002055a27 */ /* 0x000fca00078e00ff */
[----:B------:R-:W-:-:S04]  /*17d0*/  @P5 SHF.R.U32.HI R0, RZ, c[0x0][0x2c0], R5 ;  /* 0x0000b000ff005a19 */ /* 0x000fc80000011605 */
[----:B------:R-:W-:-:S03]  /*17e0*/  @!P4 IADD3 R5, P1, R0, UR16, RZ ;  /* 0x000000100005cc10 */ /* 0x000fc6000ff3e0ff */
[----:B-1----:R-:W-:Y:S02]  /*17f0*/  @!P3 LEA R8, P2, R24, R9, 0x1 ;  /* 0x000000091808b211 */ /* 0x002fe400078408ff */
[----:B---3--:R-:W-:Y:S02]  /*1800*/  @!P4 LEA.HI.X.SX32 R7, R0, UR15, 0x1, P1 ;  /* 0x0000000f0007cc11 */ /* 0x008fe400088f0eff */
[----:B----4-:R-:W-:Y:S02]  /*1810*/  @!P3 LEA.HI.X R9, R24, R11, R245, 0x1, P2 ;  /* 0x0000000b1809b211 */ /* 0x010fe400010f0cf5 */
[----:B------:R-:W-:-:S03]  /*1820*/  @!P4 LEA R6, P1, R5, c[0x0][0x2a0], 0x2 ;  /* 0x0000a8000506ca11 */ /* 0x000fc600078210ff */
[----:B------:R-:W-:Y:S01]  /*1830*/  @!PT LDS RZ, [RZ] ;  /* 0x00000000fffff984 */ /* 0x000fe20000000800 */
[----:B------:R1:W-:Y:S01]  /*1840*/  @!P3 LDGSTS.E.BYPASS.LTC128B.128 [R248+0xa900], [R8.64], !P0 ;  /* 0x0a90000008f8bfae */ /* 0x0003e2000c101d4c */
[----:B------:R-:W-:-:S03]  /*1850*/  @!P4 LEA.HI.X R7, R5, c[0x0][0x2a4], R7, 0x2, P1 ;  /* 0x0000a9000507ca11 */ /* 0x000fc600008f1407 */
[----:B------:R-:W0:Y:S04]  /*1860*/  LDGDEPBAR ;  /* 0x00000000000079af */ /* 0x000e280000000000 */
[----:B------:R-:W-:Y:S06]  /*1870*/  BAR.SYNC.DEFER_BLOCKING 0x0 ;  /* 0x0000000000007b1d */ /* 0x000fec0000010000 */
[----:B------:R2:W3:Y:S01]  /*1880*/  @!P4 LDG.E R247, [R6.64] ;  /* 0x0000000c06f7c981 */ /* 0x0004e2000c1e1900 */
[----:B------:R-:W-:Y:S01]  /*1890*/  IMAD.MOV R0, RZ, RZ, -R0 ;  /* 0x000000ffff007224 */ /* 0x000fe200078e0a00 */
[----:B------:R-:W-:Y:S01]  /*18a0*/  UIMAD UR18, UR8, UR4, URZ ;  /* 0x00000004081272a4 */ /* 0x000fe2000f8e023f */
[----:B------:R-:W-:Y:S01]  /*18b0*/  IMAD.U32 R10, RZ, RZ, UR9 ;  /* 0x00000009ff0a7e24 */ /* 0x000fe2000f8e00ff */
[----:B------:R-:W-:Y:S01]  /*18c0*/  UIMAD.WIDE.U32 UR20, UR9, UR4, URZ ;  /* 0x00000004091472a5 */ /* 0x000fe2000f8e003f */
[----:B------:R-:W-:Y:S01]  /*18d0*/  IMAD R249, R0, c[0x0][0x2b8], R2 ;  /* 0x0000ae0000f97a24 */ /* 0x000fe200078e0202 */
[----:B------:R-:W-:Y:S01]  /*18e0*/  UIMAD UR5, UR9, UR5, UR18 ;  /* 0x00000005090572a4 */ /* 0x000fe2000f8e0212 */
[C---:B------:R-:W-:Y:S01]  /*18f0*/  ISETP.GE.AND P6, PT, R24.reuse, c[0x0][0x1d4], PT ;  /* 0x0000750018007a0c */ /* 0x040fe20003fc6270 */
[----:B------:R-:W-:Y:S01]  /*1900*/  UIADD3 UR18, UR6, -0x1, URZ ;  /* 0xffffffff06127890 */ /* 0x000fe2000fffe03f */
[----:B------:R-:W-:Y:S01]  /*1910*/  IMAD R5, R249, c[0x0][0x1e0], RZ ;  /* 0x00007800f9057a24 */ /* 0x000fe200078e02ff */
[----:B------:R-:W-:Y:S01]  /*1920*/  SHF.R.S32.HI R25, RZ, 0x1f, R249 ;  /* 0x0000001fff197819 */ /* 0x000fe200000114f9 */
[----:B------:R-:W-:Y:S01]  /*1930*/  UIADD3 UR19, UR21, UR5, URZ ;  /* 0x0000000515137290 */ /* 0x000fe2000fffe03f */
[----:B------:R-:W-:Y:S01]  /*1940*/  LEA.HI R138, R21, R224, RZ, 0x5 ;  /* 0x000000e0158a7211 */ /* 0x000fe200078f28ff */
[----:B------:R-:W-:Y:S01]  /*1950*/  UIMAD UR18, UR18, -0x70, UR7 ;  /* 0xffffff90121278a4 */ /* 0x000fe2000f8e0207 */
[----:B------:R-:W-:Y:S01]  /*1960*/  IMAD.SHL.U32 R246, R24, 0x2, RZ ;  /* 0x0000000218f67824 */ /* 0x000fe200078e00ff */
[----:B------:R-:W-:Y:S01]  /*1970*/  ULDC.64 UR4, c[0x0][0x210] ;  /* 0x0000840000047ab9 */ /* 0x000fe20000000a00 */
[----:B------:R-:W-:Y:S01]  /*1980*/  IMAD R0, R25, c[0x0][0x1e0], RZ ;  /* 0x0000780019007a24 */ /* 0x000fe200078e02ff */
[----:B------:R-:W-:Y:S01]  /*1990*/  UIMAD UR8, UR8, UR4, URZ ;  /* 0x00000004080872a4 */ /* 0x000fe2000f8e023f */
[----:B------:R-:W-:Y:S01]  /*19a0*/  IADD3 R250, R248, 0x100, RZ ;  /* 0x00000100f8fa7810 */ /* 0x000fe20007ffe0ff */
[----:B------:R-:W-:Y:S01]  /*19b0*/  UIMAD.WIDE.U32 UR22, UR9, UR4, URZ ;  /* 0x00000004091672a5 */ /* 0x000fe2000f8e003f */
[----:B------:R-:W-:Y:S01]  /*19c0*/  IMAD R0, R249, c[0x0][0x1e4], R0 ;  /* 0x00007900f9007a24 */ /* 0x000fe200078e0200 */
[----:B------:R-:W-:Y:S01]  /*19d0*/  IADD3 R27, -R16, UR18, RZ ;  /* 0x00000012101b7c10 */ /* 0x000fe2000fffe1ff */
[----:B------:R-:W-:-:S02]  /*19e0*/  UIMAD UR5, UR9, UR5, UR8 ;  /* 0x00000005090572a4 */ /* 0x000fc4000f8e0208 */
[----:B------:R-:W-:Y:S01]  /*19f0*/  UISETP.GE.AND UP0, UPT, UR7, 0x71, UPT ;  /* 0x000000710700788c */ /* 0x000fe2000bf06270 */
[----:B--2---:R-:W-:Y:S01]  /*1a00*/  IMAD.WIDE.U32 R6, R249, c[0x0][0x1e0], RZ ;  /* 0x00007800f9067a25 */ /* 0x004fe200078e00ff */
[C---:B------:R-:W-:Y:S01]  /*1a10*/  ISETP.GE.AND P1, PT, R27.reuse, 0x1, PT ;  /* 0x000000011b00780c */ /* 0x040fe20003f26270 */
[----:B------:R-:W-:Y:S01]  /*1a20*/  UIADD3 UR5, UR23, UR5, URZ ;  /* 0x0000000517057290 */ /* 0x000fe2000fffe03f */
[----:B------:R-:W-:Y:S01]  /*1a30*/  ISETP.GE.AND P3, PT, R27, 0x11, PT ;  /* 0x000000111b00780c */ /* 0x000fe20003f66270 */
[----:B------:R-:W-:Y:S01]  /*1a40*/  IMAD.IADD R7, R7, 0x1, R0 ;  /* 0x0000000107077824 */ /* 0x000fe200078e0200 */
[----:B------:R-:W-:Y:S02]  /*1a50*/  ISETP.GE.AND P2, PT, R27, 0x21, PT ;  /* 0x000000211b00780c */ /* 0x000fe40003f46270 */
[----:B---3--:R-:W-:Y:S01]  /*1a60*/  SHF.R.S32.HI R56, RZ, 0x1f, R247 ;  /* 0x0000001fff387819 */ /* 0x008fe200000114f7 */
[----:B------:R-:W-:-:S04]  /*1a70*/  IMAD.WIDE.U32 R6, R247, c[0x0][0x1f0], R6 ;  /* 0x00007c00f7067a25 */ /* 0x000fc800078e0006 */
[----:B------:R-:W-:Y:S01]  /*1a80*/  IMAD R2, R56, c[0x0][0x1f0], RZ ;  /* 0x00007c0038027a24 */ /* 0x000fe200078e02ff */
[----:B------:R-:W-:Y:S01]  /*1a90*/  IADD3 R0, P0, R6, UR20, RZ ;  /* 0x0000001406007c10 */ /* 0x000fe2000ff1e0ff */
[C---:B------:R-:W-:Y:S02]  /*1aa0*/  IMAD R5, R247.reuse, c[0x0][0x1f0], R5 ;  /* 0x00007c00f7057a24 */ /* 0x040fe400078e0205 */
[----:B------:R-:W-:Y:S02]  /*1ab0*/  IMAD R2, R247, c[0x0][0x1f4], R2 ;  /* 0x00007d00f7027a24 */ /* 0x000fe400078e0202 */
[----:B------:R-:W-:-:S03]  /*1ac0*/  IMAD R5, R10, c[0x0][0x1e8], R5 ;  /* 0x00007a000a057a24 */ /* 0x000fc600078e0205 */
[----:B------:R-:W-:Y:S02]  /*1ad0*/  IADD3.X R6, R7, UR19, R2, P0, !PT ;  /* 0x0000001307067c10 */ /* 0x000fe400087fe402 */
[C---:B------:R-:W-:Y:S02]  /*1ae0*/  LEA R2, P0, R0.reuse, c[0x0][0x1c8], 0x1 ;  /* 0x0000720000027a11 */ /* 0x040fe400078008ff */
[----:B------:R-:W-:Y:S02]  /*1af0*/  LEA R5, R5, c[0x0][0x1c8], 0x1 ;  /* 0x0000720005057a11 */ /* 0x000fe400078e08ff */
[----:B------:R-:W-:Y:S01]  /*1b00*/  LEA.HI.X R0, R0, c[0x0][0x1cc], R6, 0x1, P0 ;  /* 0x0000730000007a11 */ /* 0x000fe200000f0c06 */
[----:B-1----:R-:W-:Y:S04]  /*1b10*/  SHFL.IDX PT, R8, R2, 0x1, 0x181f ;  /* 0x00381f0002087f89 */ /* 0x002fe800000e0000 */
[----:B------:R-:W1:Y:S04]  /*1b20*/  SHFL.IDX PT, R6, R2, RZ, 0x181f ;  /* 0x00181fff02067589 */ /* 0x000e6800000e0000 */
[----:B------:R-:W2:Y:S04]  /*1b30*/  SHFL.IDX PT, R7, R0, RZ, 0x181f ;  /* 0x00181fff00077589 */ /* 0x000ea800000e0000 */
[----:B------:R-:W3:Y:S04]  /*1b40*/  SHFL.IDX PT, R9, R2, 0x2, 0x181f ;  /* 0x00581f0002097f89 */ /* 0x000ee800000e0000 */
[----:B------:R-:W4:Y:S04]  /*1b50*/  SHFL.IDX PT, R12, R0, 0x1, 0x181f ;  /* 0x00381f00000c7f89 */ /* 0x000f2800000e0000 */
[----:B------:R-:W5:Y:S04]  /*1b60*/  SHFL.IDX PT, R17, R0, 0x2, 0x181f ;  /* 0x00581f0000117f89 */ /* 0x000f6800000e0000 */
[----:B------:R-:W3:Y:S01]  /*1b70*/  SHFL.IDX PT, R11, R2, 0x3, 0x181f ;  /* 0x00781f00020b7f89 */ /* 0x000ee200000e0000 */
[----:B-1----:R-:W-:-:S03]  /*1b80*/  @P1 LEA R6, P0, R24, R6, 0x1 ;  /* 0x0000000618061211 */ /* 0x002fc600078008ff */
[----:B------:R-:W1:Y:S01]  /*1b90*/  SHFL.IDX PT, R14, R0, 0x3, 0x181f ;  /* 0x00781f00000e7f89 */ /* 0x000e6200000e0000 */
[----:B--2---:R-:W-:-:S03]  /*1ba0*/  @P1 LEA.HI.X R7, R24, R7, R245, 0x1, P0 ;  /* 0x0000000718071211 */ /* 0x004fc600000f0cf5 */
[----:B------:R-:W2:Y:S04]  /*1bb0*/  SHFL.IDX PT, R10, R2, 0x4, 0x181f ;  /* 0x00981f00020a7f89 */ /* 0x000ea800000e0000 */
[----:B------:R1:W-:Y:S01]  /*1bc0*/  @P1 LDGSTS.E.BYPASS.LTC128B.128 [R248+0x3900], [R6.64], !P6 ;  /* 0x0390000006f81fae */ /* 0x0003e2000f101d4c */
[----:B------:R-:W-:-:S03]  /*1bd0*/  ISETP.GE.AND P1, PT, R27, 0x31, PT ;  /* 0x000000311b00780c */ /* 0x000fc60003f26270 */
[----:B------:R-:W-:Y:S04]  /*1be0*/  SHFL.IDX PT, R15, R5, 0x6, 0x181f ;  /* 0x00d81f00050f7f89 */ /* 0x000fe800000e0000 */
[----:B------:R-:W2:Y:S04]  /*1bf0*/  SHFL.IDX PT, R2, R2, 0x5, 0x181f ;  /* 0x00b81f0002027f89 */ /* 0x000ea800000e0000 */
[----:B------:R-:W2:Y:S04]  /*1c00*/  SHFL.IDX PT, R5, R0, 0x4, 0x181f ;  /* 0x00981f0000057f89 */ /* 0x000ea800000e0000 */
[----:B------:R-:W-:Y:S01]  /*1c10*/  SHFL.IDX PT, R13, R0, 0x6, 0x181f ;  /* 0x00d81f00000d7f89 */ /* 0x000fe200000e0000 */
[----:B-1----:R-:W-:-:S02]  /*1c20*/  @P3 LEA R6, P4, R24, R8, 0x1 ;  /* 0x0000000818063211 */ /* 0x002fc400078808ff */
[C---:B---3--:R-:W-:Y:S02]  /*1c30*/  @P2 LEA R8, P0, R24.reuse, R9, 0x1 ;  /* 0x0000000918082211 */ /* 0x048fe400078008ff */
[C-C-:B----4-:R-:W-:Y:S02]  /*1c40*/  @P3 LEA.HI.X R7, R24.reuse, R12, R245.reuse, 0x1, P4 ;  /* 0x0000000c18073211 */ /* 0x150fe400020f0cf5 */
[----:B------:R1:W3:Y:S01]  /*1c50*/  SHFL.IDX PT, R12, R0, 0x5, 0x181f ;  /* 0x00b81f00000c7f89 */ /* 0x0002e200000e0000 */
[----:B-----5:R-:W-:Y:S02]  /*1c60*/  @P2 LEA.HI.X R9, R24, R17, R245, 0x1, P0 ;  /* 0x0000001118092211 */ /* 0x020fe400000f0cf5 */
[C---:B------:R-:W-:Y:S01]  /*1c70*/  ISETP.GE.AND P4, PT, R27.reuse, 0x41, PT ;  /* 0x000000411b00780c */ /* 0x040fe20003f86270 */
[----:B------:R4:W-:Y:S01]  /*1c80*/  @P3 LDGSTS.E.BYPASS.LTC128B.128 [R248+0x4100], [R6.64], !P6 ;  /* 0x0410000006f83fae */ /* 0x0009e2000f101d4c */
[C---:B------:R-:W-:Y:S02]  /*1c90*/  ISETP.GE.AND P3, PT, R27.reuse, 0x51, PT ;  /* 0x000000511b00780c */ /* 0x040fe40003f66270 */
[----:B------:R-:W-:Y:S01]  /*1ca0*/  SHF.R.S32.HI R17, RZ, 0x4, R20 ;  /* 0x00000004ff117819 */ /* 0x000fe20000011414 */
[----:B------:R5:W-:Y:S01]  /*1cb0*/  @P2 LDGSTS.E.BYPASS.LTC128B.128 [R248+0x4900], [R8.64], !P6 ;  /* 0x0490000008f82fae */ /* 0x000be2000f101d4c */
[----:B------:R-:W-:-:S02]  /*1cc0*/  ISETP.GE.AND P2, PT, R27, 0x61, PT ;  /* 0x000000611b00780c */ /* 0x000fc40003f46270 */
[----:B-1----:R-:W-:-:S04]  /*1cd0*/  LEA.HI R0, R20, R17, RZ, 0x1 ;  /* 0x0000001114007211 */ /* 0x002fc800078f08ff */
[----:B------:R-:W-:Y:S02]  /*1ce0*/  LOP3.LUT R0, R0, 0xfffffffe, RZ, 0xc0, !PT ;  /* 0xfffffffe00007812 */ /* 0x000fe400078ec0ff */
[----:B----4-:R-:W-:-:S04]  /*1cf0*/  @P1 LEA R6, P0, R24, R11, 0x1 ;  /* 0x0000000b18061211 */ /* 0x010fc800078008ff */
[C---:B------:R-:W-:Y:S02]  /*1d00*/  @P1 LEA.HI.X R7, R24.reuse, R14, R245, 0x1, P0 ;  /* 0x0000000e18071211 */ /* 0x040fe400000f0cf5 */
[----:B--2---:R-:W-:-:S03]  /*1d10*/  @P4 LEA R10, P0, R24, R10, 0x1 ;  /* 0x0000000a180a4211 */ /* 0x004fc600078008ff */
[----:B------:R1:W-:Y:S01]  /*1d20*/  @P1 LDGSTS.E.BYPASS.LTC128B.128 [R248+0x5100], [R6.64], !P6 ;  /* 0x0510000006f81fae */ /* 0x0003e2000f101d4c */
[----:B-----5:R-:W-:Y:S01]  /*1d30*/  @P3 LEA R8, P1, R24, R2, 0x1 ;  /* 0x0000000218083211 */ /* 0x020fe200078208ff */
[----:B------:R-:W-:Y:S01]  /*1d40*/  IMAD.SHL.U32 R2, R18, 0x40, RZ ;  /* 0x0000004012027824 */ /* 0x000fe200078e00ff */
[C-C-:B------:R-:W-:Y:S02]  /*1d50*/  @P4 LEA.HI.X R11, R24.reuse, R5, R245.reuse, 0x1, P0 ;  /* 0x00000005180b4211 */ /* 0x140fe400000f0cf5 */
[----:B---3--:R-:W-:Y:S01]  /*1d60*/  @P3 LEA.HI.X R9, R24, R12, R245, 0x1, P1 ;  /* 0x0000000c18093211 */ /* 0x008fe200008f0cf5 */
[----:B------:R-:W-:Y:S01]  /*1d70*/  IMAD.IADD R12, R17, 0x1, -R0 ;  /* 0x00000001110c7824 */ /* 0x000fe200078e0a00 */
[----:B------:R-:W-:Y:S01]  /*1d80*/  LOP3.LUT R2, R2, 0x1c0, RZ, 0xc0, !PT ;  /* 0x000001c002027812 */ /* 0x000fe200078ec0ff */
[----:B------:R2:W-:Y:S01]  /*1d90*/  @P4 LDGSTS.E.BYPASS.LTC128B.128 [R248+0x5900], [R10.64], !P6 ;  /* 0x059000000af84fae */ /* 0x0005e2000f101d4c */
[----:B------:R-:W-:Y:S02]  /*1da0*/  IMAD.SHL.U32 R0, R26, 0x40, RZ ;  /* 0x000000401a007824 */ /* 0x000fe400078e00ff */
[----:B------:R-:W-:Y:S01]  /*1db0*/  IMAD.SHL.U32 R5, R12, 0x8, RZ ;  /* 0x000000080c057824 */ /* 0x000fe200078e00ff */
[----:B------:R3:W-:Y:S02]  /*1dc0*/  @P3 LDGSTS.E.BYPASS.LTC128B.128 [R248+0x6100], [R8.64], !P6 ;  /* 0x0610000008f83fae */ /* 0x0007e4000f101d4c */
[----:B------:R-:W-:-:S02]  /*1dd0*/  LOP3.LUT R0, R0, 0x1c0, RZ, 0xc0, !PT ;  /* 0x000001c000007812 */ /* 0x000fc400078ec0ff */
[----:B-1----:R-:W-:-:S04]  /*1de0*/  @P2 LEA R6, P0, R24, R15, 0x1 ;  /* 0x0000000f18062211 */ /* 0x002fc800078008ff */
[--C-:B------:R-:W-:Y:S02]  /*1df0*/  @P2 LEA.HI.X R7, R24, R13, R245.reuse, 0x1, P0 ;  /* 0x0000000d18072211 */ /* 0x100fe400000f0cf5 */
[----:B------:R-:W-:Y:S02]  /*1e00*/  LOP3.LUT P0, RZ, R26, 0x2, RZ, 0xc0, !PT ;  /* 0x000000021aff7812 */ /* 0x000fe4000780c0ff */
[C---:B------:R-:W-:Y:S01]  /*1e10*/  SHF.L.U64.HI R245, R24.reuse, 0x1, R245 ;  /* 0x0000000118f57819 */ /* 0x040fe200000102f5 */
[----:B------:R1:W-:Y:S01]  /*1e20*/  @P2 LDGSTS.E.BYPASS.LTC128B.128 [R248+0x6900], [R6.64], !P6 ;  /* 0x0690000006f82fae */ /* 0x0003e2000f101d4c */
[----:B------:R-:W-:Y:S01]  /*1e30*/  ISETP.GE.AND P2, PT, R24, c[0x0][0x1d4], PT ;  /* 0x0000750018007a0c */ /* 0x000fe20003f46270 */
[----:B---3--:R-:W-:Y:S02]  /*1e40*/  IMAD.SHL.U32 R8, R16, 0x8, RZ ;  /* 0x0000000810087824 */ /* 0x008fe400078e00ff */
[----:B------:R-:W0:Y:S01]  /*1e50*/  LDGDEPBAR ;  /* 0x00000000000079af */ /* 0x000e220000000000 */
[----:B------:R-:W-:-:S02]  /*1e60*/  ISETP.LT.OR P4, PT, R27, 0x1, P2 ;  /* 0x000000011b00780c */ /* 0x000fc40001781670 */
[----:B------:R-:W-:Y:S02]  /*1e70*/  ISETP.LT.OR P1, PT, R27, 0x11, P2 ;  /* 0x000000111b00780c */ /* 0x000fe40001721670 */
[----:B------:R-:W-:Y:S02]  /*1e80*/  LOP3.LUT R8, R0, 0x8, R8, 0xf8, !PT ;  /* 0x0000000800087812 */ /* 0x000fe400078ef808 */
[----:B-1----:R-:W-:Y:S01]  /*1e90*/  SHF.R.U32.HI R6, RZ, 0x3, R0 ;  /* 0x00000003ff067819 */ /* 0x002fe20000011600 */
[----:B------:R-:W-:-:S04]  /*1ea0*/  DEPBAR.LE SB0, 0x1 ;  /* 0x000080400000791a */ /* 0x000fc80000000000 */
[----:B------:R-:W-:-:S04]  /*1eb0*/  DEPBAR.LE SB0, 0x0 ;  /* 0x000080000000791a */ /* 0x000fc80000000000 */
[----:B------:R-:W-:Y:S01]  /*1ec0*/  LOP3.LUT R7, R2, 0x8, R5, 0xf8, !PT ;  /* 0x0000000802077812 */ /* 0x000fe200078ef805 */
[----:B------:R-:W-:Y:S01]  /*1ed0*/  IMAD.SHL.U32 R5, R19, 0x40, RZ ;  /* 0x0000004013057824 */ /* 0x000fe200078e00ff */
[----:B------:R-:W-:Y:S01]  /*1ee0*/  SHF.R.U32.HI R2, RZ, 0x3, R2 ;  /* 0x00000003ff027819 */ /* 0x000fe20000011602 */
[----:B------:R-:W-:Y:S01]  /*1ef0*/  IMAD.SHL.U32 R0, R138, 0x20, RZ ;  /* 0x000000208a007824 */ /* 0x000fe200078e00ff */
[----:B------:R-:W-:Y:S02]  /*1f00*/  LOP3.LUT R6, R8, R6, RZ, 0x3c, !PT ;  /* 0x0000000608067212 */ /* 0x000fe400078e3cff */
[----:B------:R-:W-:Y:S02]  /*1f10*/  LOP3.LUT R137, R7, R2, RZ, 0x3c, !PT ;  /* 0x0000000207897212 */ /* 0x000fe400078e3cff */
[----:B------:R-:W-:Y:S02]  /*1f20*/  LOP3.LUT R136, R5, 0xfffffe00, RZ, 0xc0, !PT ;  /* 0xfffffe0005887812 */ /* 0x000fe400078ec0ff */
[----:B------:R-:W-:Y:S01]  /*1f30*/  LOP3.LUT R2, R0, 0x7ffffc00, RZ, 0xc0, !PT ;  /* 0x7ffffc0000027812 */ /* 0x000fe200078ec0ff */
[----:B------:R-:W-:-:S02]  /*1f40*/  IMAD R0, R12, 0x200, R6 ;  /* 0x000002000c007824 */ /* 0x000fc400078e0206 */
[----:B------:R-:W-:Y:S01]  /*1f50*/  IMAD.WIDE.U32 R6, R249, c[0x0][0x208], RZ ;  /* 0x00008200f9067a25 */ /* 0x000fe200078e00ff */
[----:B------:R-:W-:-:S03]  /*1f60*/  IADD3 R2, R137, R136, R2 ;  /* 0x0000008889027210 */ /* 0x000fc60007ffe002 */
[----:B------:R-:W-:Y:S01]  /*1f70*/  IMAD.SHL.U32 R139, R0, 0x2, RZ ;  /* 0x00000002008b7824 */ /* 0x000fe200078e00ff */
[----:B------:R-:W-:Y:S01]  /*1f80*/  BAR.SYNC.DEFER_BLOCKING 0x0 ;  /* 0x0000000000007b1d */ /* 0x000fe20000010000 */
[----:B------:R-:W-:Y:S02]  /*1f90*/  IMAD.SHL.U32 R234, R2, 0x2, RZ ;  /* 0x0000000202ea7824 */ /* 0x000fe400078e00ff */
[----:B------:R-:W-:Y:S01]  /*1fa0*/  IMAD R2, R56, c[0x0][0x218], RZ ;  /* 0x0000860038027a24 */ /* 0x000fe200078e02ff */
[----:B------:R-:W-:Y:S01]  /*1fb0*/  IADD3 R0, R139, 0x3900, RZ ;  /* 0x000039008b007810 */ /* 0x000fe20007ffe0ff */
[----:B------:R-:W-:Y:S01]  /*1fc0*/  IMAD R237, R3, 0x2, R234 ;  /* 0x0000000203ed7824 */ /* 0x000fe200078e02ea */
[----:B------:R-:W-:Y:S01]  /*1fd0*/  IADD3 R238, R139, 0x3920, RZ ;  /* 0x000039208bee7810 */ /* 0x000fe20007ffe0ff */
[----:B------:R-:W-:Y:S01]  /*1fe0*/  IMAD R2, R247, c[0x0][0x21c], R2 ;  /* 0x00008700f7027a24 */ /* 0x000fe200078e0202 */
[----:B------:R-:W-:Y:S01]  /*1ff0*/  @P0 IADD3 R238, R0, -0x20, RZ ;  /* 0xffffffe000ee0810 */ /* 0x000fe20007ffe0ff */
[----:B------:R-:W-:-:S02]  /*2000*/  IMAD R0, R25, c[0x0][0x208], RZ ;  /* 0x0000820019007a24 */ /* 0x000fc400078e02ff */
[----:B------:R-:W-:Y:S01]  /*2010*/  IMAD R235, R4, 0x2, R234 ;  /* 0x0000000204eb7824 */ /* 0x000fe200078e02ea */
[C---:B------:R-:W-:Y:S01]  /*2020*/  IADD3 R244, R238.reuse, 0x800, RZ ;  /* 0x00000800eef47810 */ /* 0x040fe20007ffe0ff */
[----:B------:R-:W-:Y:S01]  /*2030*/  IMAD R0, R249, c[0x0][0x20c], R0 ;  /* 0x00008300f9007a24 */ /* 0x000fe200078e0200 */
[C---:B------:R-:W-:Y:S01]  /*2040*/  IADD3 R243, R238.reuse, 0x1000, RZ ;  /* 0x00001000eef37810 */ /* 0x040fe20007ffe0ff */
[----:B------:R-:W-:Y:S01]  /*2050*/  IMAD R236, R3, 0x2, R235 ;  /* 0x0000000203ec7824 */ /* 0x000fe200078e02eb */
[C---:B------:R-:W-:Y:S01]  /*2060*/  IADD3 R242, R238.reuse, 0x1800, RZ ;  /* 0x00001800eef27810 */ /* 0x040fe20007ffe0ff */
[----:B------:R-:W-:Y:S01]  /*2070*/  IMAD.IADD R7, R7, 0x1, R0 ;  /* 0x0000000107077824 */ /* 0x000fe200078e0200 */
[C---:B------:R-:W-:Y:S02]  /*2080*/  IADD3 R241, R238.reuse, 0x2000, RZ ;  /* 0x00002000eef17810 */ /* 0x040fe40007ffe0ff */
[C---:B------:R-:W-:Y:S01]  /*2090*/  IADD3 R240, R238.reuse, 0x2800, RZ ;  /* 0x00002800eef07810 */ /* 0x040fe20007ffe0ff */
[----:B------:R-:W-:Y:S01]  /*20a0*/  IMAD.WIDE.U32 R6, R247, c[0x0][0x218], R6 ;  /* 0x00008600f7067a25 */ /* 0x000fe200078e0006 */
[----:B------:R-:W-:Y:S01]  /*20b0*/  IADD3 R239, R238, 0x3000, RZ ;  /* 0x00003000eeef7810 */ /* 0x000fe20007ffe0ff */
[----:B--2---:R-:W-:Y:S03]  /*20c0*/  LDSM.16.M88.4 R8, [R234+0x9100] ;  /* 0x00910000ea08783b */ /* 0x004fe60000000200 */
[----:B------:R-:W-:Y:S01]  /*20d0*/  IADD3 R0, P0, R6, UR22, RZ ;  /* 0x0000001606007c10 */ /* 0x000fe2000ff1e0ff */
[----:B------:R-:W1:Y:S03]  /*20e0*/  LDSM.16.M88.4 R32, [R139+0x3900] ;  /* 0x003900008b20783b */ /* 0x000e660000000200 */
[----:B------:R-:W-:Y:S01]  /*20f0*/  IADD3.X R6, R7, UR5, R2, P0, !PT ;  /* 0x0000000507067c10 */ /* 0x000fe200087fe402 */
[----:B------:R-:W2:Y:S01]  /*2100*/  LDSM.16.M88.4 R28, [R139+0x4100] ;  /* 0x004100008b1c783b */ /* 0x000ea20000000200 */
[----:B------:R-:W-:-:S03]  /*2110*/  LEA R2, P0, R0, c[0x0][0x1f8], 0x1 ;  /* 0x00007e0000027a11 */ /* 0x000fc600078008ff */
[----:B------:R-:W3:Y:S01]  /*2120*/  LDSM.16.M88.4 R20, [R139+0x4900] ;  /* 0x004900008b14783b */ /* 0x000ee20000000200 */
[----:B------:R-:W-:-:S03]  /*2130*/  LEA.HI.X R0, R0, c[0x0][0x1fc], R6, 0x1, P0 ;  /* 0x00007f0000007a11 */ /* 0x000fc600000f0c06 */
[----:B------:R-:W4:Y:S04]  /*2140*/  LDSM.16.M88.4 R16, [R139+0x5100] ;  /* 0x005100008b10783b */ /* 0x000f280000000200 */
[----:B------:R-:W5:Y:S04]  /*2150*/  LDSM.16.M88.4 R36, [R139+0x5900] ;  /* 0x005900008b24783b */ /* 0x000f680000000200 */
[----:B------:R-:W4:Y:S04]  /*2160*/  LDSM.16.M88.4 R40, [R139+0x6100] ;  /* 0x006100008b28783b */ /* 0x000f280000000200 */
[----:B------:R-:W4:Y:S04]  /*2170*/  LDSM.16.M88.4 R44, [R139+0x6900] ;  /* 0x006900008b2c783b */ /* 0x000f280000000200 */
[----:B------:R-:W5:Y:S04]  /*2180*/  LDSM.16.M88.4 R12, [R234+0x7100] ;  /* 0x00710000ea0c783b */ /* 0x000f680000000200 */
[----:B------:R-:W3:Y:S04]  /*2190*/  SHFL.IDX PT, R5, R2, RZ, 0x181f ;  /* 0x00181fff02057589 */ /* 0x000ee800000e0000 */
[----:B------:R-:W-:Y:S01]  /*21a0*/  SHFL.IDX PT, R6, R2, 0x1, 0x181f ;  /* 0x00381f0002067f89 */ /* 0x000fe200000e0000 */
[C---:B-1----:R-:W-:Y:S03]  /*21b0*/  HMMA.16816.F32 R52, R8.reuse, R32, RZ ;  /* 0x000000200834723c */ /* 0x042fe600000018ff */
[----:B------:R-:W-:Y:S04]  /*21c0*/  SHFL.IDX PT, R7, R2, 0x2, 0x181f ;  /* 0x00581f0002077f89 */ /* 0x000fe800000e0000 */
[----:B------:R-:W-:Y:S01]  /*21d0*/  SHFL.IDX PT, R25, R0, 0x4, 0x181f ;  /* 0x00981f0000197f89 */ /* 0x000fe200000e0000 */
[C---:B--2---:R-:W-:Y:S03]  /*21e0*/  HMMA.16816.F32 R60, R8.reuse, R28, RZ ;  /* 0x0000001c083c723c */ /* 0x044fe600000018ff */
[----:B------:R-:W-:Y:S04]  /*21f0*/  LDSM.16.M88.4 R76, [R238+0x1000] ;  /* 0x00100000ee4c783b */ /* 0x000fe80000000200 */
[----:B------:R-:W-:Y:S01]  /*2200*/  LDSM.16.M88.4 R48, [R238+0x1800] ;  /* 0x00180000ee30783b */ /* 0x000fe20000000200 */
[C---:B---3--:R-:W-:Y:S03]  /*2210*/  HMMA.16816.F32 R64, R8.reuse, R20, RZ ;  /* 0x000000140840723c */ /* 0x048fe600000018ff */
[----:B------:R-:W-:Y:S04]  /*2220*/  LDSM.16.M88.4 R80, [R238+0x800] ;  /* 0x00080000ee50783b */ /* 0x000fe80000000200 */
[----:B------:R-:W-:Y:S01]  /*2230*/  LDSM.16.M88.4 R84, [R238] ;  /* 0x00000000ee54783b */ /* 0x000fe20000000200 */
[C---:B----4-:R-:W-:Y:S08]  /*2240*/  HMMA.16816.F32 R68, R8.reuse, R16, RZ ;  /* 0x000000100844723c */ /* 0x050ff000000018ff */
[C---:B-----5:R-:W-:Y:S08]  /*2250*/  HMMA.16816.F32 R96, R8.reuse, R36, RZ ;  /* 0x000000240860723c */ /* 0x060ff000000018ff */
[C---:B------:R-:W-:Y:S08]  /*2260*/  HMMA.16816.F32 R92, R8.reuse, R40, RZ ;  /* 0x00000028085c723c */ /* 0x040ff000000018ff */
[C---:B------:R-:W-:Y:S08]  /*2270*/  HMMA.16816.F32 R72, R8.reuse, R44, RZ ;  /* 0x0000002c0848723c */ /* 0x040ff000000018ff */
[C---:B------:R-:W-:Y:S08]  /*2280*/  HMMA.16816.F32 R104, R8.reuse, R34, RZ ;  /* 0x000000220868723c */ /* 0x040ff000000018ff */
[C---:B------:R-:W-:Y:S08]  /*2290*/  HMMA.16816.F32 R88, R8.reuse, R30, RZ ;  /* 0x0000001e0858723c */ /* 0x040ff000000018ff */
[C---:B------:R-:W-:Y:S08]  /*22a0*/  HMMA.16816.F32 R100, R8.reuse, R22, RZ ;  /* 0x000000160864723c */ /* 0x040ff000000018ff */
[C---:B------:R-:W-:Y:S08]  /*22b0*/  HMMA.16816.F32 R116, R8.reuse, R18, RZ ;  /* 0x000000120874723c */ /* 0x040ff000000018ff */
[C---:B------:R-:W-:Y:S08]  /*22c0*/  HMMA.16816.F32 R112, R8.reuse, R38, RZ ;  /* 0x000000260870723c */ /* 0x040ff000000018ff */
[C---:B------:R-:W-:Y:S08]  /*22d0*/  HMMA.16816.F32 R108, R8.reuse, R42, RZ ;  /* 0x0000002a086c723c */ /* 0x040ff000000018ff */
[----:B------:R-:W-:Y:S01]  /*22e0*/  HMMA.16816.F32 R120, R8, R46, RZ ;  /* 0x0000002e0878723c */ /* 0x000fe200000018ff */
[----:B------:R-:W1:Y:S04]  /*22f0*/  SHFL.IDX PT, R8, R0, RZ, 0x181f ;  /* 0x00181fff00087589 */ /* 0x000e6800000e0000 */
[----:B------:R-:W-:Y:S03]  /*2300*/  SHFL.IDX PT, R10, R0, 0x1, 0x181f ;  /* 0x00381f00000a7f89 */ /* 0x000fe600000e0000 */
[C---:B------:R-:W-:Y:S01]  /*2310*/  HMMA.16816.F32 R168, R12.reuse, R32, RZ ;  /* 0x000000200ca8723c */ /* 0x040fe200000018ff */
[----:B------:R-:W-:Y:S04]  /*2320*/  SHFL.IDX PT, R9, R2, 0x3, 0x181f ;  /* 0x00781f0002097f89 */ /* 0x000fe800000e0000 */
[----:B------:R-:W-:Y:S03]  /*2330*/  SHFL.IDX PT, R11, R2, 0x4, 0x181f ;  /* 0x00981f00020b7f89 */ /* 0x000fe600000e0000 */
[C---:B------:R-:W-:Y:S01]  /*2340*/  HMMA.16816.F32 R220, R12.reuse, R34, RZ ;  /* 0x000000220cdc723c */ /* 0x040fe200000018ff */
[----:B------:R-:W-:Y:S07]  /*2350*/  LDSM.16.M88.4 R32, [R238+0x2800] ;  /* 0x00280000ee20783b */ /* 0x000fee0000000200 */
[C---:B------:R-:W-:Y:S08]  /*2360*/  HMMA.16816.F32 R184, R12.reuse, R28, RZ ;  /* 0x0000001c0cb8723c */ /* 0x040ff000000018ff */
[C---:B------:R-:W-:Y:S01]  /*2370*/  HMMA.16816.F32 R216, R12.reuse, R30, RZ ;  /* 0x0000001e0cd8723c */ /* 0x040fe200000018ff */
[----:B------:R-:W-:Y:S07]  /*2380*/  LDSM.16.M88.4 R28, [R238+0x3000] ;  /* 0x00300000ee1c783b */ /* 0x000fee0000000200 */
[C---:B------:R-:W-:Y:S07]  /*2390*/  HMMA.16816.F32 R164, R12.reuse, R20, RZ ;  /* 0x000000140ca4723c */ /* 0x040fee00000018ff */
[-C--:B------:R-:W-:Y:S01]  /*23a0*/  IADD3 R20, P3, R5, R246.reuse, RZ ;  /* 0x000000f605147210 */ /* 0x080fe20007f7e0ff */
[C---:B------:R-:W-:Y:S01]  /*23b0*/  HMMA.16816.F32 R212, R12.reuse, R22, RZ ;  /* 0x000000160cd4723c */ /* 0x040fe200000018ff */
[----:B------:R-:W-:Y:S03]  /*23c0*/  SHFL.IDX PT, R23, R0, 0x3, 0x181f ;  /* 0x00781f0000177f89 */ /* 0x000fe600000e0000 */
[----:B-1----:R-:W-:Y:S01]  /*23d0*/  IMAD.X R21, R8, 0x1, R245, P3 ;  /* 0x0000000108157824 */ /* 0x002fe200018e06f5 */
[----:B------:R-:W-:Y:S03]  /*23e0*/  SHFL.IDX PT, R22, R2, 0x5, 0x181f ;  /* 0x00b81f0002167f89 */ /* 0x000fe600000e0000 */
[C---:B------:R-:W-:Y:S01]  /*23f0*/  HMMA.16816.F32 R160, R12.reuse, R16, RZ ;  /* 0x000000100ca0723c */ /* 0x040fe200000018ff */
[----:B------:R-:W-:Y:S04]  /*2400*/  SHFL.IDX PT, R2, R2, 0x6, 0x181f ;  /* 0x00d81f0002027f89 */ /* 0x000fe800000e0000 */
[----:B------:R-:W-:Y:S03]  /*2410*/  SHFL.IDX PT, R5, R0, 0x6, 0x181f ;  /* 0x00d81f0000057f89 */ /* 0x000fe600000e0000 */
[C---:B------:R-:W-:Y:S01]  /*2420*/  HMMA.16816.F32 R176, R12.reuse, R18, RZ ;  /* 0x000000120cb0723c */ /* 0x040fe200000018ff */
[----:B------:R-:W1:Y:S07]  /*2430*/  LDSM.16.M88.4 R16, [R237+0x9100] ;  /* 0x00910000ed10783b */ /* 0x000e6e0000000200 */
[C---:B------:R-:W-:Y:S08]  /*2440*/  HMMA.16816.F32 R156, R12.reuse, R36, RZ ;  /* 0x000000240c9c723c */ /* 0x040ff000000018ff */
[C---:B------:R-:W-:Y:S01]  /*2450*/  HMMA.16816.F32 R172, R12.reuse, R38, RZ ;  /* 0x000000260cac723c */ /* 0x040fe200000018ff */
[----:B------:R-:W-:Y:S07]  /*2460*/  LDSM.16.M88.4 R36, [R238+0x2000] ;  /* 0x00200000ee24783b */ /* 0x000fee0000000200 */
[C---:B------:R-:W-:Y:S01]  /*2470*/  HMMA.16816.F32 R152, R12.reuse, R40, RZ ;  /* 0x000000280c98723c */ /* 0x040fe200000018ff */
[----:B------:R-:W2:Y:S07]  /*2480*/  SHFL.IDX PT, R40, R0, 0x5, 0x181f ;  /* 0x00b81f0000287f89 */ /* 0x000eae00000e0000 */
[C---:B------:R-:W-:Y:S08]  /*2490*/  HMMA.16816.F32 R180, R12.reuse, R42, RZ ;  /* 0x0000002a0cb4723c */ /* 0x040ff000000018ff */
[C---:B------:R-:W-:Y:S08]  /*24a0*/  HMMA.16816.F32 R144, R12.reuse, R44, RZ ;  /* 0x0000002c0c90723c */ /* 0x040ff000000018ff */
[----:B------:R-:W-:Y:S01]  /*24b0*/  HMMA.16816.F32 R148, R12, R46, RZ ;  /* 0x0000002e0c94723c */ /* 0x000fe200000018ff */
[----:B------:R-:W3:Y:S06]  /*24c0*/  SHFL.IDX PT, R13, R0, 0x2, 0x181f ;  /* 0x00581f00000d7f89 */ /* 0x000eec00000e0000 */
[-C--:B------:R-:W-:Y:S01]  /*24d0*/  IADD3 R14, P0, R6, R246.reuse, RZ ;  /* 0x000000f6060e7210 */ /* 0x080fe20007f1e0ff */
[----:B-1----:R-:W-:Y:S01]  /*24e0*/  HMMA.16816.F32 R128, R16, R76, R64 ;  /* 0x0000004c1080723c */ /* 0x002fe20000001840 */
[----:B------:R-:W-:-:S03]  /*24f0*/  IADD3 R12, P3, R7, R246, RZ ;  /* 0x000000f6070c7210 */ /* 0x000fc60007f7e0ff */
[----:B------:R-:W-:Y:S01]  /*2500*/  IMAD.X R15, R10, 0x1, R245, P0 ;  /* 0x000000010a0f7824 */ /* 0x000fe200000e06f5 */
[----:B------:R-:W-:-:S03]  /*2510*/  IADD3 R6, P0, R9, R246, RZ ;  /* 0x000000f609067210 */ /* 0x000fc60007f1e0ff */
[----:B------:R-:W-:Y:S02]  /*2520*/  HMMA.16816.F32 R124, R16, R48, R68 ;  /* 0x00000030107c723c */ /* 0x000fe40000001844 */
[----:B------:R-:W-:Y:S01]  /*2530*/  IMAD.X R7, R23, 0x1, R245, P0 ;  /* 0x0000000117077824 */ /* 0x000fe200000e06f5 */
[----:B------:R-:W-:-:S05]  /*2540*/  IADD3 R22, P0, R22, R246, RZ ;  /* 0x000000f616167210 */ /* 0x000fca0007f1e0ff */
[--C-:B--2---:R-:W-:Y:S01]  /*2550*/  IMAD.X R23, R40, 0x1, R245.reuse, P0 ;  /* 0x0000000128177824 */ /* 0x104fe200000e06f5 */
[----:B------:R-:W-:Y:S01]  /*2560*/  ISETP.LT.OR P0, PT, R27, 0x31, P2 ;  /* 0x000000311b00780c */ /* 0x000fe20001701670 */
[--C-:B---3--:R-:W-:Y:S01]  /*2570*/  IMAD.X R13, R13, 0x1, R245.reuse, P3 ;  /* 0x000000010d0d7824 */ /* 0x108fe200018e06f5 */
[----:B------:R-:W-:Y:S01]  /*2580*/  IADD3 R24, P3, R11, R246, RZ ;  /* 0x000000f60b187210 */ /* 0x000fe20007f7e0ff */
[----:B------:R-:W-:Y:S01]  /*2590*/  IMAD.MOV.U32 R0, RZ, RZ, 0x40 ;  /* 0x00000040ff007424 */ /* 0x000fe200078e00ff */
[----:B------:R-:W1:Y:S01]  /*25a0*/  LDSM.16.M88.4 R8, [R237+0x7100] ;  /* 0x00710000ed08783b */ /* 0x000e620000000200 */
[----:B------:R-:W-:Y:S02]  /*25b0*/  HMMA.16816.F32 R44, R16, R28, R72 ;  /* 0x0000001c102c723c */ /* 0x000fe40000001848 */
[----:B------:R-:W-:Y:S01]  /*25c0*/  IMAD.X R25, R25, 0x1, R245, P3 ;  /* 0x0000000119197824 */ /* 0x000fe200018e06f5 */
[C---:B------:R-:W-:Y:S01]  /*25d0*/  ISETP.LT.OR P3, PT, R27.reuse, 0x21, P2 ;  /* 0x000000211b00780c */ /* 0x040fe20001761670 */
[----:B------:R-:W-:Y:S01]  /*25e0*/  @!PT LDS RZ, [RZ] ;  /* 0x00000000fffff984 */ /* 0x000fe20000000800 */
[----:B------:R-:W-:Y:S01]  /*25f0*/  @!PT LDS RZ, [RZ] ;  /* 0x00000000fffff984 */ /* 0x000fe20000000800 */
[----:B------:R-:W-:Y:S01]  /*2600*/  @!PT LDS RZ, [RZ] ;  /* 0x00000000fffff984 */ /* 0x000fe20000000800 */
[----:B------:R2:W-:Y:S01]  /*2610*/  LDGSTS.E.BYPASS.LTC128B.128 [R248+0x100], [R20.64], !P4 ;  /* 0x0010000014f87fae */ /* 0x0005e2000e101d4c */
[----:B------:R-:W-:-:S03]  /*2620*/  ISETP.LT.OR P4, PT, R27, 0x41, P2 ;  /* 0x000000411b00780c */ /* 0x000fc60001781670 */
[----:B------:R3:W-:Y:S01]  /*2630*/  LDGSTS.E.BYPASS.LTC128B.128 [R248+0x900], [R14.64], !P1 ;  /* 0x009000000ef87fae */ /* 0x0007e2000c901d4c */
[----:B------:R-:W-:Y:S01]  /*2640*/  LOP3.LUT P1, RZ, R26, 0x4, RZ, 0xc0, !PT ;  /* 0x000000041aff7812 */ /* 0x000fe2000782c0ff */
[----:B------:R-:W-:Y:S03]  /*2650*/  HMMA.16816.F32 R204, R16, R78, R100 ;  /* 0x0000004e10cc723c */ /* 0x000fe60000001864 */
[----:B------:R-:W-:-:S03]  /*2660*/  SEL R0, R0, 0xffffffc0, !P1 ;  /* 0xffffffc000007807 */ /* 0x000fc60004800000 */
[----:B------:R3:W-:Y:S01]  /*2670*/  LDGSTS.E.BYPASS.LTC128B.128 [R248+0x1100], [R12.64], !P3 ;  /* 0x011000000cf87fae */ /* 0x0007e2000d901d4c */
[----:B------:R-:W-:Y:S01]  /*2680*/  ISETP.LT.OR P3, PT, R27, 0x51, P2 ;  /* 0x000000511b00780c */ /* 0x000fe20001761670 */
[----:B------:R-:W-:Y:S01]  /*2690*/  IMAD.IADD R233, R139, 0x1, R0 ;  /* 0x000000018be97824 */ /* 0x000fe200078e0200 */
[----:B------:R-:W-:Y:S01]  /*26a0*/  ISETP.LT.OR P2, PT, R27, 0x61, P2 ;  /* 0x000000611b00780c */ /* 0x000fe20001741670 */
[----:B------:R4:W-:Y:S01]  /*26b0*/  LDGSTS.E.BYPASS.LTC128B.128 [R248+0x1900], [R6.64], !P0 ;  /* 0x0190000006f87fae */ /* 0x0009e2000c101d4c */
[----:B------:R-:W-:Y:S01]  /*26c0*/  HMMA.16816.F32 R140, R16, R84, R52 ;  /* 0x00000054108c723c */ /* 0x000fe20000001834 */
[----:B------:R-:W-:Y:S01]  /*26d0*/  IMAD.IADD R232, R0, 0x1, R238 ;  /* 0x0000000100e87824 */ /* 0x000fe200078e02ee */
[----:B------:R-:W-:Y:S01]  /*26e0*/  LOP3.LUT R0, R137, R136, RZ, 0xfc, !PT ;  /* 0x0000008889007212 */ /* 0x000fe200078efcff */
[----:B------:R5:W-:Y:S01]  /*26f0*/  LDGSTS.E.BYPASS.LTC128B.128 [R248+0x2100], [R24.64], !P4 ;  /* 0x0210000018f87fae */ /* 0x000be2000e101d4c */
[----:B------:R-:W-:-:S04]  /*2700*/  ISETP.GT.AND P4, PT, R225, 0x6f, PT ;  /* 0x0000006fe100780c */ /* 0x000fc80003f84270 */
[C---:B------:R-:W-:Y:S01]  /*2710*/  HMMA.16816.F32 R132, R16.reuse, R80, R60 ;  /* 0x000000501084723c */ /* 0x040fe2000000183c */
[----:B------:R2:W-:Y:S07]  /*2720*/  LDGSTS.E.BYPASS.LTC128B.128 [R248+0x2900], [R22.64], !P3 ;  /* 0x0290000016f87fae */ /* 0x0005ee000d901d4c */
[C---:B------:R-:W-:Y:S08]  /*2730*/  HMMA.16816.F32 R96, R16.reuse, R36, R96 ;  /* 0x000000241060723c */ /* 0x040ff00000001860 */
[----:B---3--:R-:W-:Y:S01]  /*2740*/  HMMA.16816.F32 R12, R16, R82, R88 ;  /* 0x00000052100c723c */ /* 0x008fe20000001858 */
[----:B----4-:R-:W-:-:S05]  /*2750*/  IADD3 R6, P0, R2, R246, RZ ;  /* 0x000000f602067210 */ /* 0x010fca0007f1e0ff */
[----:B------:R-:W-:Y:S02]  /*2760*/  IMAD.X R7, R5, 0x1, R245, P0 ;  /* 0x0000000105077824 */ /* 0x000fe400000e06f5 */
[C---:B------:R-:W-:Y:S01]  /*2770*/  HMMA.16816.F32 R92, R16.reuse, R32, R92 ;  /* 0x00000020105c723c */ /* 0x040fe2000000185c */
[----:B------:R-:W-:Y:S02]  /*2780*/  PLOP3.LUT P0, PT, PT, PT, UP0, 0x80, 0x0 ;  /* 0x000000000000781c */ /* 0x000fe40003f0f008 */
[----:B------:R3:W-:Y:S04]  /*2790*/  LDGSTS.E.BYPASS.LTC128B.128 [R248+0x3100], [R6.64], !P2 ;  /* 0x0310000006f87fae */ /* 0x0007e8000d101d4c */
[----:B--2---:R-:W-:Y:S01]  /*27a0*/  LDSM.16.M88.4 R20, [R235+0x9100] ;  /* 0x00910000eb14783b */ /* 0x004fe20000000200 */
[C---:B------:R-:W-:Y:S03]  /*27b0*/  HMMA.16816.F32 R104, R16.reuse, R86, R104 ;  /* 0x000000561068723c */ /* 0x040fe60000001868 */
[----:B------:R-:W2:Y:S04]  /*27c0*/  LDSM.16.M88.4 R64, [R233+0x4900] ;  /* 0x00490000e940783b */ /* 0x000ea80000000200 */
[----:B------:R-:W4:Y:S01]  /*27d0*/  LDSM.16.M88.4 R72, [R233+0x3900] ;  /* 0x00390000e948783b */ /* 0x000f220000000200 */
[C---:B------:R-:W-:Y:S03]  /*27e0*/  HMMA.16816.F32 R116, R16.reuse, R50, R116 ;  /* 0x000000321074723c */ /* 0x040fe60000001874 */
[----:B------:R-:W2:Y:S04]  /*27f0*/  LDSM.16.M88.4 R68, [R233+0x4100] ;  /* 0x00410000e944783b */ /* 0x000ea80000000200 */
[----:B------:R-:W2:Y:S01]  /*2800*/  LDSM.16.M88.4 R88, [R233+0x6900] ;  /* 0x00690000e958783b */ /* 0x000ea20000000200 */
[C---:B------:R-:W-:Y:S03]  /*2810*/  HMMA.16816.F32 R112, R16.reuse, R38, R112 ;  /* 0x000000261070723c */ /* 0x040fe60000001870 */
[----:B------:R-:W2:Y:S04]  /*2820*/  LDSM.16.M88.4 R56, [R233+0x5900] ;  /* 0x00590000e938783b */ /* 0x000ea80000000200 */
[----:B------:R-:W2:Y:S01]  /*2830*/  LDSM.16.M88.4 R52, [R233+0x6100] ;  /* 0x00610000e934783b */ /* 0x000ea20000000200 */
[C---:B------:R-:W-:Y:S03]  /*2840*/  HMMA.16816.F32 R108, R16.reuse, R34, R108 ;  /* 0x00000022106c723c */ /* 0x040fe6000000186c */
[----:B------:R-:W-:Y:S04]  /*2850*/  LDSM.16.M88.4 R60, [R233+0x5100] ;  /* 0x00510000e93c783b */ /* 0x000fe80000000200 */
[----:B------:R-:W-:Y:S01]  /*2860*/  LDSM.16.M88.4 R40, [R232+0x1000] ;  /* 0x00100000e828783b */ /* 0x000fe20000000200 */
[----:B------:R-:W-:Y:S03]  /*2870*/  HMMA.16816.F32 R100, R16, R30, R120 ;  /* 0x0000001e1064723c */ /* 0x000fe60000001878 */
[----:B------:R-:W2:Y:S04]  /*2880*/  LDSM.16.M88.4 R16, [R235+0x7100] ;  /* 0x00710000eb10783b */ /* 0x000ea80000000200 */
[----:B-----5:R-:W-:Y:S01]  /*2890*/  LDSM.16.M88.4 R24, [R232+0x3000] ;  /* 0x00300000e818783b */ /* 0x020fe20000000200 */
[C---:B-1----:R-:W-:Y:S03]  /*28a0*/  HMMA.16816.F32 R120, R8.reuse, R84, R168 ;  /* 0x000000540878723c */ /* 0x042fe600000018a8 */
[----:B------:R-:W0:Y:S05]  /*28b0*/  LDGDEPBAR ;  /* 0x00000000000079af */ /* 0x000e2a0000000000 */
[C---:B------:R-:W-:Y:S08]  /*28c0*/  HMMA.16816.F32 R184, R8.reuse, R80, R184 ;  /* 0x0000005008b8723c */ /* 0x040ff000000018b8 */
[C---:B------:R-:W-:Y:S08]  /*28d0*/  HMMA.16816.F32 R84, R8.reuse, R86, R220 ;  /* 0x000000560854723c */ /* 0x040ff000000018dc */
[C---:B------:R-:W-:Y:S08]  /*28e0*/  HMMA.16816.F32 R188, R8.reuse, R76, R164 ;  /* 0x0000004c08bc723c */ /* 0x040ff000000018a4 */
[C---:B------:R-:W-:Y:S08]  /*28f0*/  HMMA.16816.F32 R196, R8.reuse, R36, R156 ;  /* 0x0000002408c4723c */ /* 0x040ff0000000189c */
[C---:B------:R-:W-:Y:S08]  /*2900*/  HMMA.16816.F32 R80, R8.reuse, R82, R216 ;  /* 0x000000520850723c */ /* 0x040ff000000018d8 */
[C---:B------:R-:W-:Y:S08]  /*2910*/  HMMA.16816.F32 R192, R8.reuse, R48, R160 ;  /* 0x0000003008c0723c */ /* 0x040ff000000018a0 */
[C---:B------:R-:W-:Y:S08]  /*2920*/  HMMA.16816.F32 R76, R8.reuse, R78, R212 ;  /* 0x0000004e084c723c */ /* 0x040ff000000018d4 */
[C---:B------:R-:W-:Y:S01]  /*2930*/  HMMA.16816.F32 R156, R8.reuse, R50, R176 ;  /* 0x00000032089c723c */ /* 0x040fe200000018b0 */
[----:B------:R-:W-:Y:S07]  /*2940*/  LDSM.16.M88.4 R48, [R232] ;  /* 0x00000000e830783b */ /* 0x000fee0000000200 */
[C---:B------:R-:W-:Y:S01]  /*2950*/  HMMA.16816.F32 R168, R8.reuse, R38, R172 ;  /* 0x0000002608a8723c */ /* 0x040fe200000018ac */
[----:B------:R-:W-:Y:S07]  /*2960*/  LDSM.16.M88.4 R36, [R232+0x1800] ;  /* 0x00180000e824783b */ /* 0x000fee0000000200 */
[C---:B------:R-:W-:Y:S08]  /*2970*/  HMMA.16816.F32 R200, R8.reuse, R32, R152 ;  /* 0x0000002008c8723c */ /* 0x040ff00000001898 */
[C---:B------:R-:W-:Y:S08]  /*2980*/  HMMA.16816.F32 R208, R8.reuse, R28, R144 ;  /* 0x0000001c08d0723c */ /* 0x040ff00000001890 */
[C---:B------:R-:W-:Y:S01]  /*2990*/  HMMA.16816.F32 R180, R8.reuse, R34, R180 ;  /* 0x0000002208b4723c */ /* 0x040fe200000018b4 */
[----:B------:R-:W-:Y:S07]  /*29a0*/  LDSM.16.M88.4 R32, [R232+0x2000] ;  /* 0x00200000e820783b */ /* 0x000fee0000000200 */
[----:B------:R-:W-:Y:S01]  /*29b0*/  HMMA.16816.F32 R176, R8, R30, R148 ;  /* 0x0000001e08b0723c */ /* 0x000fe20000001894 */
[----:B------:R-:W1:Y:S04]  /*29c0*/  LDSM.16.M88.4 R8, [R236+0x9100] ;  /* 0x00910000ec08783b */ /* 0x000e680000000200 */
[----:B------:R-:W5:Y:S03]  /*29d0*/  LDSM.16.M88.4 R28, [R232+0x2800] ;  /* 0x00280000e81c783b */ /* 0x000f660000000200 */
[C---:B--2---:R-:W-:Y:S08]  /*29e0*/  HMMA.16816.F32 R160, R20.reuse, R64, R128 ;  /* 0x0000004014a0723c */ /* 0x044ff00000001880 */
[C---:B----4-:R-:W-:Y:S08]  /*29f0*/  HMMA.16816.F32 R172, R20.reuse, R72, R140 ;  /* 0x0000004814ac723c */ /* 0x050ff0000000188c */
[C---:B------:R-:W-:Y:S01]  /*2a00*/  HMMA.16816.F32 R128, R20.reuse, R70, R12 ;  /* 0x000000461480723c */ /* 0x040fe2000000180c */
[----:B------:R-:W2:Y:S07]  /*2a10*/  LDSM.16.M88.4 R12, [R236+0x7100] ;  /* 0x00710000ec0c783b */ /* 0x000eae0000000200 */
[----:B------:R-:W-:Y:S01]  /*2a20*/  HMMA.16816.F32 R140, R20, R88, R44 ;  /* 0x00000058148c723c */ /* 0x000fe2000000182c */
[----:B------:R-:W4:Y:S01]  /*2a30*/  LDSM.16.M88.4 R44, [R232+0x800] ;  /* 0x00080000e82c783b */ /* 0x000f220000000200 */
[----:B------:R-:W-:-:S06]  /*2a40*/  DEPBAR.LE SB0, 0x0 ;  /* 0x000080000000791a */ /* 0x000fcc0000000000 */
[C---:B------:R-:W-:Y:S08]  /*2a50*/  HMMA.16816.F32 R164, R20.reuse, R68, R132 ;  /* 0x0000004414a4723c */ /* 0x040ff00000001884 */
[C---:B------:R-:W-:Y:S08]  /*2a60*/  HMMA.16816.F32 R148, R20.reuse, R56, R96 ;  /* 0x000000381494723c */ /* 0x040ff00000001860 */
[C---:B------:R-:W-:Y:S08]  /*2a70*/  HMMA.16816.F32 R132, R20.reuse, R74, R104 ;  /* 0x0000004a1484723c */ /* 0x040ff00000001868 */
[C---:B------:R-:W-:Y:S08]  /*2a80*/  HMMA.16816.F32 R144, R20.reuse, R52, R92 ;  /* 0x000000341490723c */ /* 0x040ff0000000185c */
[----:B------:R-:W-:Y:S08]  /*2a90*/  HMMA.16816.F32 R104, R20, R90, R100 ;  /* 0x0000005a1468723c */ /* 0x000ff00000001864 */
[----:B------:R-:W-:Y:S08]  /*2aa0*/  HMMA.16816.F32 R96, R16, R74, R84 ;  /* 0x0000004a1060723c */ /* 0x000ff00000001854 */
[----:B------:R-:W-:Y:S08]  /*2ab0*/  HMMA.16816.F32 R152, R20, R60, R124 ;  /* 0x0000003c1498723c */ /* 0x000ff0000000187c */
        /* <DEDUP_REMOVED lines=12> */
[----:B------:R-:W-:Y:S08]  /*2b80*/  HMMA.16816.F32 R108, R20, R54, R108 ;  /* 0x00000036146c723c */ /* 0x000ff0000000186c */
[C---:B------:R-:W-:Y:S08]  /*2b90*/  HMMA.16816.F32 R56, R16.reuse, R52, R200 ;  /* 0x000000341038723c */ /* 0x040ff000000018c8 */
[C---:B------:R-:W-:Y:S08]  /*2ba0*/  HMMA.16816.F32 R52, R16.reuse, R54, R180 ;  /* 0x000000361034723c */ /* 0x040ff000000018b4 */
[C---:B------:R-:W-:Y:S08]  /*2bb0*/  HMMA.16816.F32 R20, R16.reuse, R88, R208 ;  /* 0x000000581014723c */ /* 0x040ff000000018d0 */
[----:B------:R-:W-:Y:S08]  /*2bc0*/  HMMA.16816.F32 R16, R16, R90, R176 ;  /* 0x0000005a1010723c */ /* 0x000ff000000018b0 */
[C---:B-1----:R-:W-:Y:S08]  /*2bd0*/  HMMA.16816.F32 R172, R8.reuse, R48, R172 ;  /* 0x0000003008ac723c */ /* 0x042ff000000018ac */
[C---:B------:R-:W-:Y:S08]  /*2be0*/  HMMA.16816.F32 R132, R8.reuse, R50, R132 ;  /* 0x000000320884723c */ /* 0x040ff00000001884 */
[C---:B------:R-:W-:Y:S08]  /*2bf0*/  HMMA.16816.F32 R168, R8.reuse, R36, R152 ;  /* 0x0000002408a8723c */ /* 0x040ff00000001898 */
[C---:B-----5:R-:W-:Y:S08]  /*2c00*/  HMMA.16816.F32 R144, R8.reuse, R28, R144 ;  /* 0x0000001c0890723c */ /* 0x060ff00000001890 */
[----:B------:R-:W-:Y:S08]  /*2c10*/  HMMA.16816.F32 R108, R8, R30, R108 ;  /* 0x0000001e086c723c */ /* 0x000ff0000000186c */
[C---:B--2---:R-:W-:Y:S08]  /*2c20*/  HMMA.16816.F32 R100, R12.reuse, R48, R100 ;  /* 0x000000300c64723c */ /* 0x044ff00000001864 */
[C---:B------:R-:W-:Y:S08]  /*2c30*/  HMMA.16816.F32 R96, R12.reuse, R50, R96 ;  /* 0x000000320c60723c */ /* 0x040ff00000001860 */
[C---:B------:R-:W-:Y:S08]  /*2c40*/  HMMA.16816.F32 R56, R12.reuse, R28, R56 ;  /* 0x0000001c0c38723c */ /* 0x040ff00000001838 */
[----:B------:R-:W-:Y:S08]  /*2c50*/  HMMA.16816.F32 R52, R12, R30, R52 ;  /* 0x0000001e0c34723c */ /* 0x000ff00000001834 */
[C---:B----4-:R-:W-:Y:S08]  /*2c60*/  HMMA.16816.F32 R164, R8.reuse, R44, R164 ;  /* 0x0000002c08a4723c */ /* 0x050ff000000018a4 */
[C---:B------:R-:W-:Y:S08]  /*2c70*/  HMMA.16816.F32 R128, R8.reuse, R46, R128 ;  /* 0x0000002e0880723c */ /* 0x040ff00000001880 */
        /* <DEDUP_REMOVED lines=19> */
[----:B---3--:R-:W-:Y:S02]  /*2db0*/  IMAD.U32 R2, RZ, RZ, UR10 ;  /* 0x0000000aff027e24 */ /* 0x008fe4000f8e00ff */
        /* <DEDUP_REMOVED lines=20> */
[----:B------:R-:W-:Y:S01]  /*2f00*/  IMAD R5, R2, c[0x0][0x1f0], RZ ;  /* 0x00007c0002057a24 */ /* 0x000fe200078e02ff */
[----:B------:R-:W-:-:S03]  /*2f10*/  IADD3 R2, P2, R6, UR20, RZ ;  /* 0x0000001406027c10 */ /* 0x000fc6000ff5e0ff */
[----:B------:R-:W-:Y:S01]  /*2f20*/  IMAD R6, R247, c[0x0][0x1f4], R5 ;  /* 0x00007d00f7067a24 */ /* 0x000fe200078e0205 */
[----:B------:R-:W-:-:S04]  /*2f30*/  LEA R5, P1, R2, c[0x0][0x1c8], 0x1 ;  /* 0x0000720002057a11 */ /* 0x000fc800078208ff */
[----:B------:R-:W-:Y:S01]  /*2f40*/  IADD3.X R6, R7, UR19, R6, P2, !PT ;  /* 0x0000001307067c10 */ /* 0x000fe200097fe406 */
[----:B------:R-:W-:Y:S03]  /*2f50*/  SHFL.IDX PT, R10, R5, 0x2, 0x181f ;  /* 0x00581f00050a7f89 */ /* 0x000fe600000e0000 */
[----:B------:R-:W-:Y:S01]  /*2f60*/  LEA.HI.X R2, R2, c[0x0][0x1cc], R6, 0x1, P1 ;  /* 0x0000730002027a11 */ /* 0x000fe200008f0c06 */
[----:B------:R-:W1:Y:S04]  /*2f70*/  SHFL.IDX PT, R7, R5, RZ, 0x181f ;  /* 0x00181fff05077589 */ /* 0x000e6800000e0000 */
[----:B------:R-:W2:Y:S04]  /*2f80*/  SHFL.IDX PT, R6, R5, 0x1, 0x181f ;  /* 0x00381f0005067f89 */ /* 0x000ea800000e0000 */
[----:B------:R-:W3:Y:S04]  /*2f90*/  SHFL.IDX PT, R9, R2, RZ, 0x181f ;  /* 0x00181fff02097589 */ /* 0x000ee800000e0000 */
[----:B------:R-:W4:Y:S04]  /*2fa0*/  SHFL.IDX PT, R11, R2, 0x1, 0x181f ;  /* 0x00381f00020b7f89 */ /* 0x000f2800000e0000 */
[----:B------:R-:W5:Y:S04]  /*2fb0*/  SHFL.IDX PT, R12, R5, 0x3, 0x181f ;  /* 0x00781f00050c7f89 */ /* 0x000f6800000e0000 */
[----:B------:R-:W5:Y:S04]  /*2fc0*/  SHFL.IDX PT, R15, R2, 0x2, 0x181f ;  /* 0x00581f00020f7f89 */ /* 0x000f6800000e0000 */
[----:B------:R-:W5:Y:S01]  /*2fd0*/  SHFL.IDX PT, R13, R5, 0x4, 0x181f ;  /* 0x00981f00050d7f89 */ /* 0x000f6200000e0000 */
[----:B-1----:R-:W-:-:S03]  /*2fe0*/  IADD3 R8, P2, R7, R246, RZ ;  /* 0x000000f607087210 */ /* 0x002fc60007f5e0ff */
[----:B------:R-:W-:Y:S01]  /*2ff0*/  SHFL.IDX PT, R16, R5, 0x5, 0x181f ;  /* 0x00b81f0005107f89 */ /* 0x000fe200000e0000 */
[----:B--2---:R-:W-:-:S03]  /*3000*/  IADD3 R6, P1, R6, R246, RZ ;  /* 0x000000f606067210 */ /* 0x004fc60007f3e0ff */
[----:B------:R-:W1:Y:S01]  /*3010*/  SHFL.IDX PT, R19, R2, 0x3, 0x181f ;  /* 0x00781f0002137f89 */ /* 0x000e6200000e0000 */
[--C-:B---3--:R-:W-:Y:S01]  /*3020*/  IMAD.X R9, R9, 0x1, R245.reuse, P2 ;  /* 0x0000000109097824 */ /* 0x108fe200010e06f5 */
[----:B------:R-:W-:Y:S02]  /*3030*/  IADD3 R14, P2, R10, R246, RZ ;  /* 0x000000f60a0e7210 */ /* 0x000fe40007f5e0ff */
[----:B------:R-:W-:Y:S01]  /*3040*/  SHFL.IDX PT, R5, R5, 0x6, 0x181f ;  /* 0x00d81f0005057f89 */ /* 0x000fe200000e0000 */
[----:B----4-:R-:W-:-:S03]  /*3050*/  IMAD.X R7, R11, 0x1, R245, P1 ;  /* 0x000000010b077824 */ /* 0x010fc600008e06f5 */
[----:B------:R-:W2:Y:S01]  /*3060*/  SHFL.IDX PT, R18, R2, 0x4, 0x181f ;  /* 0x00981f0002127f89 */ /* 0x000ea200000e0000 */
[----:B-----5:R-:W-:-:S03]  /*3070*/  IADD3 R12, P1, R12, R246, RZ ;  /* 0x000000f60c0c7210 */ /* 0x020fc60007f3e0ff */
[----:B------:R-:W3:Y:S01]  /*3080*/  SHFL.IDX PT, R17, R2, 0x5, 0x181f ;  /* 0x00b81f0002117f89 */ /* 0x000ee200000e0000 */
[----:B------:R-:W-:-:S03]  /*3090*/  IMAD.X R15, R15, 0x1, R245, P2 ;  /* 0x000000010f0f7824 */ /* 0x000fc600010e06f5 */
[----:B------:R-:W4:Y:S01]  /*30a0*/  SHFL.IDX PT, R2, R2, 0x6, 0x181f ;  /* 0x00d81f0002027f89 */ /* 0x000f2200000e0000 */
[----:B------:R-:W-:-:S03]  /*30b0*/  IADD3 R10, P3, R13, R246, RZ ;  /* 0x000000f60d0a7210 */ /* 0x000fc60007f7e0ff */
[----:B------:R5:W-:Y:S04]  /*30c0*/  LDGSTS.E.BYPASS.LTC128B.128 [R248+0x3900], [R8.64], !P6 ;  /* 0x0390000008f87fae */ /* 0x000be8000f101d4c */
[----:B------:R3:W-:Y:S01]  /*30d0*/  LDGSTS.E.BYPASS.LTC128B.128 [R248+0x4100], [R6.64], !P6 ;  /* 0x0410000006f87fae */ /* 0x0007e2000f101d4c */
[----:B-1----:R-:W-:-:S03]  /*30e0*/  IMAD.X R13, R19, 0x1, R245, P1 ;  /* 0x00000001130d7824 */ /* 0x002fc600008e06f5 */
[----:B------:R1:W-:Y:S01]  /*30f0*/  LDGSTS.E.BYPASS.LTC128B.128 [R248+0x4900], [R14.64], !P6 ;  /* 0x049000000ef87fae */ /* 0x0003e2000f101d4c */
[----:B--2---:R-:W-:-:S03]  /*3100*/  IMAD.X R11, R18, 0x1, R245, P3 ;  /* 0x00000001120b7824 */ /* 0x004fc600018e06f5 */
[----:B------:R1:W-:Y:S04]  /*3110*/  LDGSTS.E.BYPASS.LTC128B.128 [R248+0x5100], [R12.64], !P6 ;  /* 0x051000000cf87fae */ /* 0x0003e8000f101d4c */
[----:B------:R1:W-:Y:S01]  /*3120*/  LDGSTS.E.BYPASS.LTC128B.128 [R248+0x5900], [R10.64], !P6 ;  /* 0x059000000af87fae */ /* 0x0003e2000f101d4c */
[-C--:B-----5:R-:W-:Y:S02]  /*3130*/  IADD3 R8, P2, R16, R246.reuse, RZ ;  /* 0x000000f610087210 */ /* 0x0a0fe40007f5e0ff */
[----:B---3--:R-:W-:-:S03]  /*3140*/  IADD3 R6, P1, R5, R246, RZ ;  /* 0x000000f605067210 */ /* 0x008fc60007f3e0ff */
[--C-:B------:R-:W-:Y:S02]  /*3150*/  IMAD.X R9, R17, 0x1, R245.reuse, P2 ;  /* 0x0000000111097824 */ /* 0x100fe400010e06f5 */
[----:B----4-:R-:W-:-:S03]  /*3160*/  IMAD.X R7, R2, 0x1, R245, P1 ;  /* 0x0000000102077824 */ /* 0x010fc600008e06f5 */
[----:B------:R1:W-:Y:S04]  /*3170*/  LDGSTS.E.BYPASS.LTC128B.128 [R248+0x6100], [R8.64], !P6 ;  /* 0x0610000008f87fae */ /* 0x0003e8000f101d4c */
[----:B------:R1:W-:Y:S02]  /*3180*/  LDGSTS.E.BYPASS.LTC128B.128 [R248+0x6900], [R6.64], !P6 ;  /* 0x0690000006f87fae */ /* 0x0003e4000f101d4c */
.L_x_33:
[----:B---3--:R-:W-:Y:S01]  /*3190*/  LOP3.LUT R2, R138, 0xffffffe0, RZ, 0xc0, !PT ;  /* 0xffffffe08a027812 */ /* 0x008fe200078ec0ff */
[----:B-1----:R-:W-:Y:S01]  /*31a0*/  IMAD.MOV.U32 R6, RZ, RZ, -0x2 ;  /* 0xfffffffeff067424 */ /* 0x002fe200078e00ff */
[----:B------:R-:W-:Y:S01]  /*31b0*/  STL [R1+0x18], R234 ;  /* 0x000018ea01007387 */ /* 0x000fe20000100800 */
[----:B------:R-:W-:Y:S02]  /*31c0*/  IMAD.SHL.U32 R228, R0, 0x2, RZ ;  /* 0x0000000200e47824 */ /* 0x000fe400078e00ff */
[----:B------:R-:W-:Y:S01]  /*31d0*/  IMAD.IADD R2, R224, 0x1, -R2 ;  /* 0x00000001e0027824 */ /* 0x000fe200078e0a02 */
[----:B------:R-:W-:Y:S01]  /*31e0*/  STL [R1+0x14], R233 ;  /* 0x000014e901007387 */ /* 0x000fe20000100800 */
[----:B------:R-:W-:Y:S01]  /*31f0*/  IMAD R231, R3, 0x2, R228 ;  /* 0x0000000203e77824 */ /* 0x000fe200078e02e4 */
[----:B------:R-:W-:-:S02]  /*3200*/  LEA R229, R4, R228, 0x1 ;  /* 0x000000e404e57211 */ /* 0x000fc400078e08ff */
[----:B------:R-:W-:Y:S01]  /*3210*/  SHF.R.S32.HI R5, RZ, 0x1f, R2 ;  /* 0x0000001fff057819 */ /* 0x000fe20000011402 */
[----:B------:R-:W-:Y:S02]  /*3220*/  STL [R1+0x10], R232 ;  /* 0x000010e801007387 */ /* 0x000fe40000100800 */
[----:B------:R-:W-:Y:S01]  /*3230*/  IMAD R230, R3, 0x2, R229 ;  /* 0x0000000203e67824 */ /* 0x000fe200078e02e5 */
[----:B------:R-:W-:Y:S01]  /*3240*/  LEA.HI R5, R5, R2, RZ, 0x2 ;  /* 0x0000000205057211 */ /* 0x000fe200078f10ff */
[----:B------:R1:W-:Y:S03]  /*3250*/  STL [R1+0xc], R139 ;  /* 0x00000c8b01007387 */ /* 0x0003e60000100800 */
[----:B------:R-:W-:Y:S01]  /*3260*/  LOP3.LUT R5, R5, 0x7ffffffc, RZ, 0xc0, !PT ;  /* 0x7ffffffc05057812 */ /* 0x000fe200078ec0ff */
[----:B------:R-:W-:Y:S04]  /*3270*/  LDSM.16.MT88.4 R40, [R230+0x100] ;  /* 0x00010000e628783b */ /* 0x000fe80000004200 */
[----:B------:R-:W-:Y:S01]  /*3280*/  IMAD.IADD R2, R2, 0x1, -R5 ;  /* 0x0000000102027824 */ /* 0x000fe200078e0a05 */
[----:B------:R-:W0:Y:S03]  /*3290*/  LDGDEPBAR ;  /* 0x00000000000079af */ /* 0x000e260000000000 */
[----:B------:R-:W-:-:S05]  /*32a0*/  IMAD R2, R2, R6, UR18 ;  /* 0x0000001202027e24 */ /* 0x000fca000f8e0206 */
[C---:B------:R-:W-:Y:S02]  /*32b0*/  ISETP.GT.AND P1, PT, R2.reuse, RZ, PT ;  /* 0x000000ff0200720c */ /* 0x040fe40003f24270 */
[----:B------:R-:W-:Y:S02]  /*32c0*/  ISETP.GT.AND P3, PT, R2, 0x1, PT ;  /* 0x000000010200780c */ /* 0x000fe40003f64270 */
[----:B------:R-:W-:Y:S02]  /*32d0*/  FSEL R11, R172, -INF , P1 ;  /* 0xff800000ac0b7808 */ /* 0x000fe40000800000 */
[----:B------:R-:W-:Y:S02]  /*32e0*/  FSEL R12, R173, -INF , P3 ;  /* 0xff800000ad0c7808 */ /* 0x000fe40001800000 */
[----:B------:R-:W-:Y:S02]  /*32f0*/  ISETP.GT.AND P2, PT, R2, 0x8, PT ;  /* 0x000000080200780c */ /* 0x000fe40003f44270 */
[----:B------:R-:W-:-:S02]  /*3300*/  FSEL R10, R100, -INF , P1 ;  /* 0xff800000640a7808 */ /* 0x000fc40000800000 */
[----:B------:R-:W-:Y:S02]  /*3310*/  FSEL R25, R101, -INF , P3 ;  /* 0xff80000065197808 */ /* 0x000fe40001800000 */
[----:B------:R-:W-:Y:S02]  /*3320*/  FSEL R15, R174, -INF , P1 ;  /* 0xff800000ae0f7808 */ /* 0x000fe40000800000 */
[----:B------:R-:W-:Y:S02]  /*3330*/  FSEL R32, R102, -INF , P1 ;  /* 0xff80000066207808 */ /* 0x000fe40000800000 */
[----:B------:R-:W-:Y:S02]  /*3340*/  ISETP.GT.AND P1, PT, R2, 0x9, PT ;  /* 0x000000090200780c */ /* 0x000fe40003f24270 */
[----:B------:R-:W-:Y:S02]  /*3350*/  FSEL R13, R132, -INF , P2 ;  /* 0xff800000840d7808 */ /* 0x000fe40001000000 */
[----:B------:R-:W-:-:S02]  /*3360*/  FSEL R26, R96, -INF , P2 ;  /* 0xff800000601a7808 */ /* 0x000fc40001000000 */
[----:B------:R-:W-:Y:S02]  /*3370*/  FMNMX.FTZ R5, R10, R25, !PT ;  /* 0x000000190a057209 */ /* 0x000fe40007810000 */
[----:B------:R-:W-:Y:S02]  /*3380*/  FMNMX.FTZ R6, R11, R12, !PT ;  /* 0x0000000c0b067209 */ /* 0x000fe40007810000 */
[----:B------:R-:W-:Y:S02]  /*3390*/  FSEL R16, R175, -INF , P3 ;  /* 0xff800000af107808 */ /* 0x000fe40001800000 */
[----:B------:R-:W-:Y:S02]  /*33a0*/  FSEL R33, R103, -INF , P3 ;  /* 0xff80000067217808 */ /* 0x000fe40001800000 */
[----:B------:R-:W-:Y:S02]  /*33b0*/  FSEL R17, R134, -INF , P2 ;  /* 0xff80000086117808 */ /* 0x000fe40001000000 */
[----:B------:R-:W-:-:S02]  /*33c0*/  ISETP.GT.AND P3, PT, R2, 0x10, PT ;  /* 0x000000100200780c */ /* 0x000fc40003f64270 */
[----:B------:R-:W-:Y:S02]  /*33d0*/  FSEL R34, R98, -INF , P2 ;  /* 0xff80000062227808 */ /* 0x000fe40001000000 */
[----:B------:R-:W-:Y:S02]  /*33e0*/  ISETP.GT.AND P2, PT, R2, 0x11, PT ;  /* 0x000000110200780c */ /* 0x000fe40003f44270 */
[----:B------:R-:W-:Y:S02]  /*33f0*/  FSEL R14, R133, -INF , P1 ;  /* 0xff800000850e7808 */ /* 0x000fe40000800000 */
[----:B------:R-:W-:Y:S02]  /*3400*/  FSEL R27, R97, -INF , P1 ;  /* 0xff800000611b7808 */ /* 0x000fe40000800000 */
[----:B------:R-:W-:Y:S02]  /*3410*/  FMNMX.FTZ R5, R26, R5, !PT ;  /* 0x000000051a057209 */ /* 0x000fe40007810000 */
[----:B------:R-:W-:-:S02]  /*3420*/  FMNMX.FTZ R6, R13, R6, !PT ;  /* 0x000000060d067209 */ /* 0x000fc40007810000 */
        /* <DEDUP_REMOVED lines=8> */
[C---:B------:R-:W-:Y:S02]  /*34b0*/  ISETP.GT.AND P1, PT, R2.reuse, 0x18, PT ;  /* 0x000000180200780c */ /* 0x040fe40003f24270 */
[----:B------:R-:W-:Y:S02]  /*34c0*/  ISETP.GT.AND P3, PT, R2, 0x19, PT ;  /* 0x000000190200780c */ /* 0x000fe40003f64270 */
[----:B------:R-:W-:Y:S02]  /*34d0*/  FSEL R113, R51, -INF , P2 ;  /* 0xff80000033717808 */ /* 0x000fe40001000000 */
[----:B------:R-:W-:-:S02]  /*34e0*/  FSEL R97, R49, -INF , P2 ;  /* 0xff80000031617808 */ /* 0x000fc40001000000 */
        /* <DEDUP_REMOVED lines=11> */
[----:B------:R-:W-:-:S02]  /*35a0*/  ISETP.GT.AND P1, PT, R2, 0x21, PT ;  /* 0x000000210200780c */ /* 0x000fc40003f24270 */
[----:B------:R-:W-:Y:S02]  /*35b0*/  FSEL R121, R162, -INF , P2 ;  /* 0xff800000a2797808 */ /* 0x000fe40001000000 */
[----:B------:R-:W-:Y:S02]  /*35c0*/  FSEL R117, R160, -INF , P2 ;  /* 0xff800000a0757808 */ /* 0x000fe40001000000 */
[----:B------:R-:W-:Y:S02]  /*35d0*/  ISETP.GT.AND P3, PT, R2, 0x28, PT ;  /* 0x000000280200780c */ /* 0x000fe40003f64270 */
[----:B------:R-:W-:Y:S02]  /*35e0*/  FSEL R129, R82, -INF , P2 ;  /* 0xff80000052817808 */ /* 0x000fe40001000000 */
[----:B------:R-:W-:Y:S02]  /*35f0*/  FSEL R116, R80, -INF , P2 ;  /* 0xff80000050747808 */ /* 0x000fe40001000000 */
[----:B------:R-:W-:-:S02]  /*3600*/  FMNMX.FTZ R5, R96, R5, !PT ;  /* 0x0000000560057209 */ /* 0x000fc40007810000 */
[----:B------:R-:W-:Y:S02]  /*3610*/  FMNMX.FTZ R6, R36, R6, !PT ;  /* 0x0000000624067209 */ /* 0x000fe40007810000 */
[----:B------:R-:W-:Y:S02]  /*3620*/  ISETP.GT.AND P2, PT, R2, 0x29, PT ;  /* 0x000000290200780c */ /* 0x000fe40003f44270 */
        /* <DEDUP_REMOVED lines=8> */
[----:B------:R-:W-:Y:S02]  /*36b0*/  FMNMX.FTZ R5, R97, R5, !PT ;  /* 0x0000000561057209 */ /* 0x000fe40007810000 */
[----:B------:R-:W-:-:S02]  /*36c0*/  FMNMX.FTZ R6, R37, R6, !PT ;  /* 0x0000000625067209 */ /* 0x000fc40007810000 */
        /* <DEDUP_REMOVED lines=34> */
[----:B------:R-:W-:Y:S02]  /*38f0*/  ISETP.GT.AND P1, PT, R2, 0x48, PT ;  /* 0x000000480200780c */ /* 0x000fe40003f24270 */
[----:B------:R-:W-:-:S02]  /*3900*/  FSEL R183, R67, -INF , P2 ;  /* 0xff80000043b77808 */ /* 0x000fc40001000000 */
[----:B------:R-:W-:Y:S02]  /*3910*/  FSEL R150, R65, -INF , P2 ;  /* 0xff80000041967808 */ /* 0x000fe40001000000 */
[----:B------:R-:W-:Y:S02]  /*3920*/  ISETP.GT.AND P2, PT, R2, 0x50, PT ;  /* 0x000000500200780c */ /* 0x000fe40003f44270 */
[----:B------:R-:W-:Y:S02]  /*3930*/  FMNMX.FTZ R5, R116, R5, !PT ;  /* 0x0000000574057209 */ /* 0x000fe40007810000 */
[----:B------:R-:W-:Y:S02]  /*3940*/  FMNMX.FTZ R6, R117, R6, !PT ;  /* 0x0000000675067209 */ /* 0x000fe40007810000 */
[----:B------:R-:W-:Y:S02]  /*3950*/  FMNMX.FTZ R7, R17, R7, !PT ;  /* 0x0000000711077209 */ /* 0x000fe40007810000 */
[----:B------:R-:W-:-:S02]  /*3960*/  FSEL R180, R90, -INF , P1 ;  /* 0xff8000005ab47808 */ /* 0x000fc40000800000 */
[----:B------:R-:W-:Y:S02]  /*3970*/  FSEL R172, R88, -INF , P1 ;  /* 0xff80000058ac7808 */ /* 0x000fe40000800000 */
[----:B------:R-:W-:Y:S02]  /*3980*/  FSEL R185, R62, -INF , P1 ;  /* 0xff8000003eb97808 */ /* 0x000fe40000800000 */
[----:B------:R-:W-:Y:S02]  /*3990*/  FSEL R149, R60, -INF , P1 ;  /* 0xff8000003c957808 */ /* 0x000fe40000800000 */
[----:B------:R-:W-:Y:S02]  /*39a0*/  ISETP.GT.AND P1, PT, R2, 0x51, PT ;  /* 0x000000510200780c */ /* 0x000fe40003f24270 */
[----:B------:R-:W-:Y:S02]  /*39b0*/  FSEL R187, R146, -INF , P2 ;  /* 0xff80000092bb7808 */ /* 0x000fe40001000000 */
[----:B------:R-:W-:-:S02]  /*39c0*/  FSEL R144, R144, -INF , P2 ;  /* 0xff80000090907808 */ /* 0x000fc40001000000 */
[----:B------:R-:W-:Y:S02]  /*39d0*/  FSEL R162, R58, -INF , P2 ;  /* 0xff8000003aa27808 */ /* 0x000fe40001000000 */
[----:B------:R-:W-:Y:S02]  /*39e0*/  FSEL R226, R56, -INF , P2 ;  /* 0xff80000038e27808 */ /* 0x000fe40001000000 */
[----:B------:R-:W-:Y:S02]  /*39f0*/  FMNMX.FTZ R5, R126, R5, !PT ;  /* 0x000000057e057209 */ /* 0x000fe40007810000 */
[----:B------:R-:W-:Y:S02]  /*3a00*/  FMNMX.FTZ R6, R118, R6, !PT ;  /* 0x0000000676067209 */ /* 0x000fe40007810000 */
[----:B------:R-:W-:Y:S02]  /*3a10*/  ISETP.GT.AND P2, PT, R2, 0x58, PT ;  /* 0x000000580200780c */ /* 0x000fe40003f44270 */
[----:B------:R-:W-:-:S02]  /*3a20*/  FMNMX.FTZ R7, R24, R7, !PT ;  /* 0x0000000718077209 */ /* 0x000fc40007810000 */
[----:B------:R-:W-:Y:S02]  /*3a30*/  FSEL R171, R148, -INF , P3 ;  /* 0xff80000094ab7808 */ /* 0x000fe40001800000 */
[----:B------:R-:W-:Y:S02]  /*3a40*/  FSEL R146, R145, -INF , P1 ;  /* 0xff80000091927808 */ /* 0x000fe40000800000 */
        /* <DEDUP_REMOVED lines=13> */
[C---:B------:R-:W-:Y:S02]  /*3b20*/  ISETP.GT.AND P1, PT, R2.reuse, 0x59, PT ;  /* 0x000000590200780c */ /* 0x040fe40003f24270 */
[----:B------:R-:W-:Y:S02]  /*3b30*/  ISETP.GT.AND P2, PT, R2, 0x60, PT ;  /* 0x000000600200780c */ /* 0x000fe40003f44270 */
[----:B------:R-:W-:-:S02]  /*3b40*/  FMNMX.FTZ R5, R127, R5, !PT ;  /* 0x000000057f057209 */ /* 0x000fc40007810000 */
[----:B------:R-:W-:Y:S02]  /*3b50*/  FMNMX.FTZ R6, R120, R6, !PT ;  /* 0x0000000678067209 */ /* 0x000fe40007810000 */
[----:B------:R-:W-:Y:S02]  /*3b60*/  FMNMX.FTZ R7, R93, R7, !PT ;  /* 0x000000075d077209 */ /* 0x000fe40007810000 */
        /* <DEDUP_REMOVED lines=10> */
[----:B-1----:R-:W-:Y:S02]  /*3c10*/  FSEL R139, R22, -INF , P2 ;  /* 0xff800000168b7808 */ /* 0x002fe40001000000 */
[----:B------:R-:W-:Y:S02]  /*3c20*/  FSEL R233, R20, -INF , P2 ;  /* 0xff80000014e97808 */ /* 0x000fe40001000000 */
[C---:B------:R-:W-:Y:S02]  /*3c30*/  ISETP.GT.AND P1, PT, R2.reuse, 0x61, PT ;  /* 0x000000610200780c */ /* 0x040fe40003f24270 */
[C---:B------:R-:W-:Y:S02]  /*3c40*/  ISETP.GT.AND P3, PT, R2.reuse, 0x68, PT ;  /* 0x000000680200780c */ /* 0x040fe40003f64270 */
[----:B------:R-:W-:Y:S02]  /*3c50*/  ISETP.GT.AND P2, PT, R2, 0x69, PT ;  /* 0x000000690200780c */ /* 0x000fe40003f44270 */
        /* <DEDUP_REMOVED lines=33> */
[----:B------:R-:W-:Y:S01]  /*3e70*/  FSEL R188, R176, -INF , P3 ;  /* 0xff800000b0bc7808 */ /* 0x000fe20001800000 */
[----:B------:R-:W-:Y:S01]  /*3e80*/  IMAD.MOV.U32 R176, RZ, RZ, R8 ;  /* 0x000000ffffb07224 */ /* 0x000fe200078e0008 */
        /* <DEDUP_REMOVED lines=9> */
[----:B------:R-:W-:Y:S02]  /*3f20*/  FSEL R192, R141, -INF , P1 ;  /* 0xff8000008dc07808 */ /* 0x000fe40000800000 */
[----:B------:R-:W-:Y:S02]  /*3f30*/  FSEL R205, R21, -INF , P1 ;  /* 0xff80000015cd7808 */ /* 0x000fe40000800000 */
[----:B------:R-:W-:Y:S02]  /*3f40*/  FMNMX.FTZ R137, R233, R137, !PT ;  /* 0x00000089e9897209 */ /* 0x000fe40007810000 */
[----:B------:R-:W-:Y:S02]  /*3f50*/  FMNMX.FTZ R2, R201, R2, !PT ;  /* 0x00000002c9027209 */ /* 0x000fe40007810000 */
[----:B------:R-:W-:Y:S02]  /*3f60*/  FMNMX.FTZ R5, R180, R5, !PT ;  /* 0x00000005b4057209 */ /* 0x000fe40007810000 */
[----:B------:R-:W-:-:S02]  /*3f70*/  FMNMX.FTZ R6, R115, R6, !PT ;  /* 0x0000000673067209 */ /* 0x000fc40007810000 */
[----:B------:R-:W-:Y:S02]  /*3f80*/  FSEL R202, R28, -INF , P3 ;  /* 0xff8000001cca7808 */ /* 0x000fe40001800000 */
[----:B------:R-:W-:Y:S02]  /*3f90*/  FMNMX.FTZ R137, R205, R137, !PT ;  /* 0x00000089cd897209 */ /* 0x000fe40007810000 */
[----:B------:R-:W-:Y:S02]  /*3fa0*/  FMNMX.FTZ R2, R192, R2, !PT ;  /* 0x00000002c0027209 */ /* 0x000fe40007810000 */
[----:B------:R-:W-:Y:S02]  /*3fb0*/  FMNMX.FTZ R5, R182, R5, !PT ;  /* 0x00000005b6057209 */ /* 0x000fe40007810000 */
[----:B------:R-:W-:Y:S02]  /*3fc0*/  FMNMX.FTZ R6, R129, R6, !PT ;  /* 0x0000000681067209 */ /* 0x000fe40007810000 */
[----:B------:R-:W-:-:S02]  /*3fd0*/  FSEL R191, R177, -INF , P2 ;  /* 0xff800000b1bf7808 */ /* 0x000fc40001000000 */
[----:B------:R-:W-:Y:S02]  /*3fe0*/  FSEL R203, R29, -INF , P2 ;  /* 0xff8000001dcb7808 */ /* 0x000fe40001000000 */
[----:B------:R-:W-:Y:S02]  /*3ff0*/  FMNMX.FTZ R137, R202, R137, !PT ;  /* 0x00000089ca897209 */ /* 0x000fe40007810000 */
[----:B------:R-:W-:Y:S02]  /*4000*/  FMNMX.FTZ R2, R188, R2, !PT ;  /* 0x00000002bc027209 */ /* 0x000fe40007810000 */
[----:B------:R-:W-:Y:S02]  /*4010*/  FMNMX.FTZ R5, R187, R5, !PT ;  /* 0x00000005bb057209 */ /* 0x000fe40007810000 */
[----:B------:R-:W-:Y:S02]  /*4020*/  FMNMX.FTZ R6, R130, R6, !PT ;  /* 0x0000000682067209 */ /* 0x000fe40007810000 */
[----:B------:R-:W-:-:S02]  /*4030*/  FMNMX.FTZ R137, R203, R137, !PT ;  /* 0x00000089cb897209 */ /* 0x000fc40007810000 */
[----:B------:R-:W-:Y:S02]  /*4040*/  FMNMX.FTZ R2, R191, R2, !PT ;  /* 0x00000002bf027209 */ /* 0x000fe40007810000 */
[----:B------:R-:W-:Y:S01]  /*4050*/  FMNMX.FTZ R5, R211, R5, !PT ;  /* 0x00000005d3057209 */ /* 0x000fe20007810000 */
[----:B------:R-:W1:Y:S01]  /*4060*/  SHFL.BFLY PT, R8, R137, 0x2, 0x1f ;  /* 0x0c401f0089087f89 */ /* 0x000e6200000e0000 */
[----:B------:R-:W-:Y:S02]  /*4070*/  FMNMX.FTZ R6, R131, R6, !PT ;  /* 0x0000000683067209 */ /* 0x000fe40007810000 */
[----:B------:R-:W-:Y:S01]  /*4080*/  FMNMX.FTZ R5, R209, R5, !PT ;  /* 0x00000005d1057209 */ /* 0x000fe20007810000 */
        /* <DEDUP_REMOVED lines=27> */
[----:B------:R-:W-:-:S03]  /*4240*/  FMNMX.FTZ R6, R162, R6, !PT ;  /* 0x00000006a2067209 */ /* 0x000fc60007810000 */
[----:B------:R-:W-:Y:S01]  /*4250*/  LDSM.16.MT88.4 R28, [R229+0x100] ;  /* 0x00010000e51c783b */ /* 0x000fe20000004200 */
[----:B------:R-:W-:-:S04]  /*4260*/  FMNMX.FTZ R6, R204, R6, !PT ;  /* 0x00000006cc067209 */ /* 0x000fc80007810000 */
[----:B------:R-:W-:Y:S02]  /*4270*/  FMNMX.FTZ R6, R165, R6, !PT ;  /* 0x00000006a5067209 */ /* 0x000fe40007810000 */
[----:B-1----:R-:W-:Y:S02]  /*4280*/  FMNMX.FTZ R5, R5, R7, !PT ;  /* 0x0000000705057209 */ /* 0x002fe40007810000 */
[----:B------:R-:W-:Y:S02]  /*4290*/  FMNMX.FTZ R6, R166, R6, !PT ;  /* 0x00000006a6067209 */ /* 0x000fe40007810000 */
[----:B--2---:R-:W-:Y:S01]  /*42a0*/  FMNMX.FTZ R137, R137, R8, !PT ;  /* 0x0000000889897209 */ /* 0x004fe20007810000 */
[----:B------:R-:W-:Y:S01]  /*42b0*/  SHFL.BFLY PT, R9, R5, 0x1, 0x1f ;  /* 0x0c201f0005097f89 */ /* 0x000fe200000e0000 */
[----:B---3--:R-:W-:-:S03]  /*42c0*/  FMNMX.FTZ R135, R2, R135, !PT ;  /* 0x0000008702877209 */ /* 0x008fc60007810000 */
[----:B------:R-:W-:Y:S01]  /*42d0*/  FMUL.FTZ R7, R137, c[0x0][0x2d0] ;  /* 0x0000b40089077a20 */ /* 0x000fe20000410000 */
[----:B------:R-:W-:Y:S02]  /*42e0*/  FMNMX.FTZ R2, R139, R6, !PT ;  /* 0x000000068b027209 */ /* 0x000fe40007810000 */
[----:B------:R-:W-:Y:S01]  /*42f0*/  FSETP.NEU.FTZ.AND P1, PT, R137, -INF , PT ;  /* 0xff8000008900780b */ /* 0x000fe20003f3d000 */
[----:B------:R-:W-:Y:S01]  /*4300*/  FMUL.FTZ R6, R135, c[0x0][0x2d0] ;  /* 0x0000b40087067a20 */ /* 0x000fe20000410000 */
[----:B------:R-:W-:Y:S02]  /*4310*/  FMNMX.FTZ R2, R221, R2, !PT ;  /* 0x00000002dd027209 */ /* 0x000fe40007810000 */
[----:B------:R-:W-:Y:S02]  /*4320*/  FSEL R7, R7, RZ, P1 ;  /* 0x000000ff07077208 */ /* 0x000fe40000800000 */
[----:B------:R-:W-:Y:S02]  /*4330*/  FMNMX.FTZ R8, R216, R2, !PT ;  /* 0x00000002d8087209 */ /* 0x000fe40007810000 */
[----:B------:R-:W-:Y:S01]  /*4340*/  FSETP.NEU.FTZ.AND P1, PT, R135, -INF , PT ;  /* 0xff8000008700780b */ /* 0x000fe20003f3d000 */
[----:B------:R-:W-:Y:S01]  /*4350*/  FFMA.FTZ R2, R10, c[0x0][0x2d0], -R7 ;  /* 0x0000b4000a027a23 */ /* 0x000fe20000010807 */
[----:B------:R-:W-:-:S02]  /*4360*/  FMNMX.FTZ R8, R214, R8, !PT ;  /* 0x00000008d6087209 */ /* 0x000fc40007810000 */
[----:B------:R-:W-:Y:S01]  /*4370*/  FSEL R6, R6, RZ, P1 ;  /* 0x000000ff06067208 */ /* 0x000fe20000800000 */
[----:B------:R1:W-:Y:S02]  /*4380*/  MUFU.EX2 R232, R2 ;  /* 0x0000000200e87308 */ /* 0x0003e40000000800 */
[----:B------:R-:W2:Y:S02]  /*4390*/  SHFL.BFLY PT, R10, R8, 0x2, 0x1f ;  /* 0x0c401f00080a7f89 */ /* 0x000ea400000e0000 */
[----:B-1----:R-:W-:-:S04]  /*43a0*/  FFMA.FTZ R2, R11, c[0x0][0x2d0], -R6 ;  /* 0x0000b4000b027a23 */ /* 0x002fc80000010806 */
[----:B------:R1:W-:Y:S01]  /*43b0*/  MUFU.EX2 R178, R2 ;  /* 0x0000000200b27308 */ /* 0x0003e20000000800 */
[----:B--2---:R-:W-:Y:S02]  /*43c0*/  FMNMX.FTZ R8, R8, R10, !PT ;  /* 0x0000000a08087209 */ /* 0x004fe40007810000 */
[----:B-1----:R-:W-:Y:S01]  /*43d0*/  FMNMX.FTZ R2, R9, R5, !PT ;  /* 0x0000000509027209 */ /* 0x002fe20007810000 */
[--C-:B------:R-:W-:Y:S02]  /*43e0*/  FFMA.FTZ R5, R12, c[0x0][0x2d0], -R6.reuse ;  /* 0x0000b4000c057a23 */ /* 0x100fe40000010806 */
[----:B------:R-:W-:Y:S01]  /*43f0*/  FFMA.FTZ R9, R13, c[0x0][0x2d0], -R6 ;  /* 0x0000b4000d097a23 */ /* 0x000fe20000010806 */
[C---:B------:R-:W-:Y:S01]  /*4400*/  FSETP.NEU.FTZ.AND P1, PT, R2.reuse, -INF , PT ;  /* 0xff8000000200780b */ /* 0x040fe20003f3d000 */
[----:B------:R1:W-:Y:S08]  /*4410*/  MUFU.EX2 R177, R5 ;  /* 0x0000000500b17308 */ /* 0x0003f00000000800 */
[----:B------:R2:W-:Y:S01]  /*4420*/  MUFU.EX2 R252, R9 ;  /* 0x0000000900fc7308 */ /* 0x0005e20000000800 */
[----:B-1----:R-:W-:-:S05]  /*4430*/  FMUL.FTZ R5, R2, c[0x0][0x2d0] ;  /* 0x0000b40002057a20 */ /* 0x002fca0000410000 */
[----:B------:R-:W-:Y:S01]  /*4440*/  FSEL R5, R5, RZ, P1 ;  /* 0x000000ff05057208 */ /* 0x000fe20000800000 */
[----:B--2---:R-:W-:-:S04]  /*4450*/  FFMA.FTZ R9, R14, c[0x0][0x2d0], -R6 ;  /* 0x0000b4000e097a23 */ /* 0x004fc80000010806 */
[--C-:B------:R-:W-:Y:S01]  /*4460*/  FFMA.FTZ R0, R16, c[0x0][0x2d0], -R5.reuse ;  /* 0x0000b40010007a23 */ /* 0x100fe20000010805 */
[----:B------:R1:W2:Y:S08]  /*4470*/  MUFU.EX2 R161, R9 ;  /* 0x0000000900a17308 */ /* 0x0002b00000000800 */
[----:B------:R3:W-:Y:S01]  /*4480*/  MUFU.EX2 R234, R0 ;  /* 0x0000000000ea7308 */ /* 0x0007e20000000800 */
[----:B-1----:R-:W-:Y:S01]  /*4490*/  FFMA.FTZ R9, R15, c[0x0][0x2d0], -R5 ;  /* 0x0000b4000f097a23 */ /* 0x002fe20000010805 */
[----:B--2---:R-:W-:-:S06]  /*44a0*/  F2FP.PACK_AB R10, R161, R252 ;  /* 0x000000fca10a723e */ /* 0x004fcc00000000ff */
[----:B------:R1:W2:Y:S01]  /*44b0*/  MUFU.EX2 R179, R9 ;  /* 0x0000000900b37308 */ /* 0x0002a20000000800 */
[--C-:B---3--:R-:W-:Y:S02]  /*44c0*/  FFMA.FTZ R0, R17, c[0x0][0x2d0], -R5.reuse ;  /* 0x0000b40011007a23 */ /* 0x108fe40000010805 */
[----:B------:R-:W-:Y:S05]  /*44d0*/  LDSM.16.MT88.4 R16, [R231+0x100] ;  /* 0x00010000e710783b */ /* 0x000fea0000004200 */
[----:B------:R3:W-:Y:S01]  /*44e0*/  MUFU.EX2 R193, R0 ;  /* 0x0000000000c17308 */ /* 0x0007e20000000800 */
[----:B-1----:R-:W1:Y:S01]  /*44f0*/  SHFL.BFLY PT, R9, R8, 0x1, 0x1f ;  /* 0x0c201f0008097f89 */ /* 0x002e6200000e0000 */
[----:B---3--:R-:W-:-:S06]  /*4500*/  FFMA.FTZ R0, R24, c[0x0][0x2d0], -R5 ;  /* 0x0000b40018007a23 */ /* 0x008fcc0000010805 */
[----:B------:R3:W4:Y:S01]  /*4510*/  MUFU.EX2 R151, R0 ;  /* 0x0000000000977308 */ /* 0x0007220000000800 */
[----:B-1----:R-:W-:Y:S02]  /*4520*/  FMNMX.FTZ R136, R8, R9, !PT ;  /* 0x0000000908887209 */ /* 0x002fe40007810000 */
[----:B------:R-:W-:Y:S01]  /*4530*/  F2FP.PACK_AB R8, R177, R178 ;  /* 0x000000b2b108723e */ /* 0x000fe200000000ff */
[----:B---3--:R-:W-:Y:S01]  /*4540*/  FFMA.FTZ R0, R25, c[0x0][0x2d0], -R7 ;  /* 0x0000b40019007a23 */ /* 0x008fe20000010807 */
[C---:B------:R-:W-:Y:S01]  /*4550*/  FSETP.NEU.FTZ.AND P1, PT, R136.reuse, -INF , PT ;  /* 0xff8000008800780b */ /* 0x040fe20003f3d000 */
[----:B------:R-:W-:Y:S01]  /*4560*/  FMUL.FTZ R3, R136, c[0x0][0x2d0] ;  /* 0x0000b40088037a20 */ /* 0x000fe20000410000 */
[----:B--2---:R-:W-:Y:S01]  /*4570*/  F2FP.PACK_AB R9, R234, R179 ;  /* 0x000000b3ea09723e */ /* 0x004fe200000000ff */
[----:B------:R1:W2:Y:S01]  /*4580*/  MUFU.EX2 R227, R0 ;  /* 0x0000000000e37308 */ /* 0x0002a20000000800 */
[----:B----4-:R-:W-:-:S07]  /*4590*/  F2FP.PACK_AB R11, R151, R193 ;  /* 0x000000c1970b723e */ /* 0x010fce00000000ff */
[----:B------:R-:W-:Y:S01]  /*45a0*/  HMMA.16816.F32 R72, R8, R20, RZ ;  /* 0x000000140848723c */ /* 0x000fe200000018ff */
[----:B-1----:R-:W-:Y:S01]  /*45b0*/  FFMA.FTZ R0, R26, c[0x0][0x2d0], -R7 ;  /* 0x0000b4001a007a23 */ /* 0x002fe20000010807 */
[----:B--2---:R-:W-:-:S06]  /*45c0*/  F2FP.PACK_AB R12, R227, R232 ;  /* 0x000000e8e30c723e */ /* 0x004fcc00000000ff */
[C---:B------:R-:W-:Y:S01]  /*45d0*/  HMMA.16816.F32 R64, R8.reuse, R16, RZ ;  /* 0x000000100840723c */ /* 0x040fe200000018ff */
[----:B------:R1:W-:Y:S07]  /*45e0*/  MUFU.EX2 R196, R0 ;  /* 0x0000000000c47308 */ /* 0x0003ee0000000800 */
[C---:B------:R-:W-:Y:S08]  /*45f0*/  HMMA.16816.F32 R56, R8.reuse, R28, RZ ;  /* 0x0000001c0838723c */ /* 0x040ff000000018ff */
[----:B------:R-:W-:Y:S01]  /*4600*/  HMMA.16816.F32 R48, R8, R40, RZ ;  /* 0x000000280830723c */ /* 0x000fe200000018ff */
[----:B-1----:R-:W-:Y:S01]  /*4610*/  FSEL R0, R3, RZ, P1 ;  /* 0x000000ff03007208 */ /* 0x002fe20000800000 */
[----:B------:R-:W-:-:S02]  /*4620*/  FFMA.FTZ R3, R27, c[0x0][0x2d0], -R7 ;  /* 0x0000b4001b037a23 */ /* 0x000fc40000010807 */
[----:B------:R-:W1:Y:S02]  /*4630*/  LDSM.16.MT88.4 R24, [R228+0x900] ;  /* 0x00090000e418783b */ /* 0x000e640000004200 */
[----:B------:R2:W3:Y:S02]  /*4640*/  MUFU.EX2 R163, R3 ;  /* 0x0000000300a37308 */ /* 0x0004e40000000800 */
[C---:B------:R-:W-:Y:S08]  /*4650*/  HMMA.16816.F32 R68, R8.reuse, R22, RZ ;  /* 0x000000160844723c */ /* 0x040ff000000018ff */
[----:B------:R-:W-:Y:S01]  /*4660*/  HMMA.16816.F32 R60, R8, R18, RZ ;  /* 0x00000012083c723c */ /* 0x000fe200000018ff */
[----:B--2---:R-:W-:Y:S01]  /*4670*/  FFMA.FTZ R3, R32, c[0x0][0x2d0], -R0 ;  /* 0x0000b40020037a23 */ /* 0x004fe20000010800 */
[----:B---3--:R-:W-:-:S06]  /*4680*/  F2FP.PACK_AB R14, R163, R196 ;  /* 0x000000c4a30e723e */ /* 0x008fcc00000000ff */
[C---:B------:R-:W-:Y:S01]  /*4690*/  HMMA.16816.F32 R52, R8.reuse, R30, RZ ;  /* 0x0000001e0834723c */ /* 0x040fe200000018ff */
[----:B------:R2:W-:Y:S07]  /*46a0*/  MUFU.EX2 R223, R3 ;  /* 0x0000000300df7308 */ /* 0x0005ee0000000800 */
[----:B------:R-:W-:Y:S01]  /*46b0*/  HMMA.16816.F32 R44, R8, R42, RZ ;  /* 0x0000002a082c723c */ /* 0x000fe200000018ff */
[----:B--2---:R-:W-:-:S04]  /*46c0*/  FFMA.FTZ R3, R33, c[0x0][0x2d0], -R0 ;  /* 0x0000b40021037a23 */ /* 0x004fc80000010800 */
[----:B------:R2:W3:Y:S02]  /*46d0*/  MUFU.EX2 R220, R3 ;  /* 0x0000000300dc7308 */ /* 0x0004e40000000800 */
[----:B--2---:R-:W-:Y:S01]  /*46e0*/  FFMA.FTZ R3, R34, c[0x0][0x2d0], -R0 ;  /* 0x0000b40022037a23 */ /* 0x004fe20000010800 */
[----:B---3--:R-:W-:-:S05]  /*46f0*/  F2FP.PACK_AB R13, R220, R223 ;  /* 0x000000dfdc0d723e */ /* 0x008fca00000000ff */
[----:B------:R2:W-:Y:S02]  /*4700*/  MUFU.EX2 R222, R3 ;  /* 0x0000000300de7308 */ /* 0x0005e40000000800 */
[----:B--2---:R-:W-:Y:S02]  /*4710*/  FFMA.FTZ R3, R35, c[0x0][0x2d0], -R0 ;  /* 0x0000b40023037a23 */ /* 0x004fe40000010800 */
[----:B------:R-:W-:Y:S04]  /*4720*/  LDSM.16.MT88.4 R32, [R230+0x900] ;  /* 0x00090000e620783b */ /* 0x000fe80000004200 */
[----:B------:R2:W3:Y:S02]  /*4730*/  MUFU.EX2 R200, R3 ;  /* 0x0000000300c87308 */ /* 0x0004e40000000800 */
[----:B--2---:R-:W-:Y:S01]  /*4740*/  FFMA.FTZ R3, R36, c[0x0][0x2d0], -R6 ;  /* 0x0000b40024037a23 */ /* 0x004fe20000010806 */
[----:B---3--:R-:W-:-:S05]  /*4750*/  F2FP.PACK_AB R15, R200, R222 ;  /* 0x000000dec80f723e */ /* 0x008fca00000000ff */
[----:B------:R2:W-:Y:S02]  /*4760*/  MUFU.EX2 R4, R3 ;  /* 0x0000000300047308 */ /* 0x0005e40000000800 */
[C---:B------:R-:W-:Y:S08]  /*4770*/  HMMA.16816.F32 R84, R12.reuse, R20, RZ ;  /* 0x000000140c54723c */ /* 0x040ff000000018ff */
[----:B------:R-:W-:Y:S01]  /*4780*/  HMMA.16816.F32 R88, R12, R22, RZ ;  /* 0x000000160c58723c */ /* 0x000fe200000018ff */
[----:B------:R-:W3:Y:S01]  /*4790*/  LDSM.16.MT88.4 R20, [R229+0x900] ;  /* 0x00090000e514783b */ /* 0x000ee20000004200 */
[----:B--2---:R-:W-:-:S04]  /*47a0*/  FFMA.FTZ R3, R37, c[0x0][0x2d0], -R6 ;  /* 0x0000b40025037a23 */ /* 0x004fc80000010806 */
[----:B------:R2:W4:Y:S02]  /*47b0*/  MUFU.EX2 R198, R3 ;  /* 0x0000000300c67308 */ /* 0x0005240000000800 */
[C---:B------:R-:W-:Y:S08]  /*47c0*/  HMMA.16816.F32 R80, R12.reuse, R16, RZ ;  /* 0x000000100c50723c */ /* 0x040ff000000018ff */
[----:B------:R-:W-:Y:S01]  /*47d0*/  HMMA.16816.F32 R100, R12, R18, RZ ;  /* 0x000000120c64723c */ /* 0x000fe200000018ff */
[----:B--2---:R-:W-:Y:S01]  /*47e0*/  FFMA.FTZ R3, R38, c[0x0][0x2d0], -R6 ;  /* 0x0000b40026037a23 */ /* 0x004fe20000010806 */
[----:B----4-:R-:W-:-:S06]  /*47f0*/  F2FP.PACK_AB R8, R198, R4 ;  /* 0x00000004c608723e */ /* 0x010fcc00000000ff */
[C---:B------:R-:W-:Y:S01]  /*4800*/  HMMA.16816.F32 R16, R12.reuse, R40, RZ ;  /* 0x000000280c10723c */ /* 0x040fe200000018ff */
[----:B------:R2:W-:Y:S07]  /*4810*/  MUFU.EX2 R195, R3 ;  /* 0x0000000300c37308 */ /* 0x0005ee0000000800 */
[C---:B------:R-:W-:Y:S08]  /*4820*/  HMMA.16816.F32 R108, R12.reuse, R30, RZ ;  /* 0x0000001e0c6c723c */ /* 0x040ff000000018ff */
[----:B------:R-:W-:Y:S01]  /*4830*/  HMMA.16816.F32 R76, R12, R28, RZ ;  /* 0x0000001c0c4c723c */ /* 0x000fe200000018ff */
[----:B------:R-:W-:Y:S01]  /*4840*/  LDSM.16.MT88.4 R28, [R230+0x1100] ;  /* 0x00110000e61c783b */ /* 0x000fe20000004200 */
[----:B--2---:R-:W-:-:S03]  /*4850*/  FFMA.FTZ R3, R39, c[0x0][0x2d0], -R6 ;  /* 0x0000b40027037a23 */ /* 0x004fc60000010806 */
[----:B------:R-:W2:Y:S01]  /*4860*/  LDSM.16.MT88.4 R36, [R231+0x900] ;  /* 0x00090000e724783b */ /* 0x000ea20000004200 */
[----:B------:R4:W1:Y:S02]  /*4870*/  MUFU.EX2 R189, R3 ;  /* 0x0000000300bd7308 */ /* 0x0008640000000800 */
[----:B----4-:R-:W-:Y:S01]  /*4880*/  FFMA.FTZ R3, R92, c[0x0][0x2d0], -R5 ;  /* 0x0000b4005c037a23 */ /* 0x010fe20000010805 */
[----:B-1----:R-:W-:-:S05]  /*4890*/  F2FP.PACK_AB R10, R189, R195 ;  /* 0x000000c3bd0a723e */ /* 0x002fca00000000ff */
[----:B------:R1:W-:Y:S02]  /*48a0*/  MUFU.EX2 R206, R3 ;  /* 0x0000000300ce7308 */ /* 0x0003e40000000800 */
[----:B-1----:R-:W-:-:S06]  /*48b0*/  FFMA.FTZ R3, R93, c[0x0][0x2d0], -R5 ;  /* 0x0000b4005d037a23 */ /* 0x002fcc0000010805 */
        /* <DEDUP_REMOVED lines=9> */
[C---:B------:R-:W-:Y:S08]  /*4950*/  HMMA.16816.F32 R140, R8.reuse, R24, R72 ;  /* 0x00000018088c723c */ /* 0x040ff00000001848 */
[----:B---3--:R-:W-:Y:S01]  /*4960*/  HMMA.16816.F32 R92, R8, R20, R56 ;  /* 0x00000014085c723c */ /* 0x008fe20000001838 */
[----:B-1----:R-:W-:-:S04]  /*4970*/  FFMA.FTZ R3, R97, c[0x0][0x2d0], -R7 ;  /* 0x0000b40061037a23 */ /* 0x002fc80000010807 */
[----:B------:R1:W3:Y:S03]  /*4980*/  MUFU.EX2 R218, R3 ;  /* 0x0000000300da7308 */ /* 0x0002e60000000800 */
[C---:B------:R-:W-:Y:S08]  /*4990*/  HMMA.16816.F32 R72, R8.reuse, R32, R48 ;  /* 0x000000200848723c */ /* 0x040ff00000001830 */
[----:B------:R-:W-:Y:S01]  /*49a0*/  HMMA.16816.F32 R68, R8, R26, R68 ;  /* 0x0000001a0844723c */ /* 0x000fe20000001844 */
[----:B-1----:R-:W-:-:S07]  /*49b0*/  FFMA.FTZ R3, R104, c[0x0][0x2d0], -R7 ;  /* 0x0000b40068037a23 */ /* 0x002fce0000010807 */
[----:B------:R-:W-:Y:S01]  /*49c0*/  HMMA.16816.F32 R44, R8, R34, R44 ;  /* 0x00000022082c723c */ /* 0x000fe2000000182c */
[----:B------:R1:W-:Y:S07]  /*49d0*/  MUFU.EX2 R215, R3 ;  /* 0x0000000300d77308 */ /* 0x0003ee0000000800 */
[----:B------:R-:W-:Y:S01]  /*49e0*/  HMMA.16816.F32 R96, R12, R42, RZ ;  /* 0x0000002a0c60723c */ /* 0x000fe200000018ff */
[----:B------:R-:W-:Y:S01]  /*49f0*/  LDSM.16.MT88.4 R12, [R231+0x1100] ;  /* 0x00110000e70c783b */ /* 0x000fe20000004200 */
[----:B-1----:R-:W-:-:S06]  /*4a00*/  FFMA.FTZ R3, R105, c[0x0][0x2d0], -R7 ;  /* 0x0000b40069037a23 */ /* 0x002fcc0000010807 */
[C---:B--2---:R-:W-:Y:S01]  /*4a10*/  HMMA.16816.F32 R104, R8.reuse, R36, R64 ;  /* 0x000000240868723c */ /* 0x044fe20000001840 */
[----:B------:R1:W2:Y:S07]  /*4a20*/  MUFU.EX2 R217, R3 ;  /* 0x0000000300d97308 */ /* 0x0002ae0000000800 */
[C---:B------:R-:W-:Y:S08]  /*4a30*/  HMMA.16816.F32 R64, R8.reuse, R38, R60 ;  /* 0x000000260840723c */ /* 0x040ff0000000183c */
[----:B------:R-:W-:Y:S01]  /*4a40*/  HMMA.16816.F32 R60, R8, R22, R52 ;  /* 0x00000016083c723c */ /* 0x000fe20000001834 */
[----:B-1----:R-:W-:-:S02]  /*4a50*/  FFMA.FTZ R3, R112, c[0x0][0x2d0], -R0 ;  /* 0x0000b40070037a23 */ /* 0x002fc40000010800 */
[----:B------:R-:W-:Y:S02]  /*4a60*/  IMAD.MOV.U32 R112, RZ, RZ, R205 ;  /* 0x000000ffff707224 */ /* 0x000fe400078e00cd */
[----:B------:R1:W-:Y:S02]  /*4a70*/  MUFU.EX2 R205, R3 ;  /* 0x0000000300cd7308 */ /* 0x0003e40000000800 */
[----:B---3--:R-:W-:Y:S02]  /*4a80*/  F2FP.PACK_AB R8, R218, R219 ;  /* 0x000000dbda08723e */ /* 0x008fe400000000ff */
[----:B--2---:R-:W-:Y:S01]  /*4a90*/  F2FP.PACK_AB R10, R217, R215 ;  /* 0x000000d7d90a723e */ /* 0x004fe200000000ff */
[----:B-1----:R-:W-:Y:S02]  /*4aa0*/  FFMA.FTZ R3, R113, c[0x0][0x2d0], -R0 ;  /* 0x0000b40071037a23 */ /* 0x002fe40000010800 */
[----:B------:R-:W-:Y:S02]  /*4ab0*/  IMAD.MOV.U32 R113, RZ, RZ, R206 ;  /* 0x000000ffff717224 */ /* 0x000fe400078e00ce */
[----:B------:R1:W2:Y:S02]  /*4ac0*/  MUFU.EX2 R207, R3 ;  /* 0x0000000300cf7308 */ /* 0x0002a40000000800 */
[----:B-1----:R-:W-:Y:S01]  /*4ad0*/  FFMA.FTZ R3, R114, c[0x0][0x2d0], -R0 ;  /* 0x0000b40072037a23 */ /* 0x002fe20000010800 */
[----:B--2---:R-:W-:Y:S01]  /*4ae0*/  F2FP.PACK_AB R9, R207, R205 ;  /* 0x000000cdcf09723e */ /* 0x004fe200000000ff */
[----:B------:R-:W-:-:S04]  /*4af0*/  IMAD.MOV.U32 R114, RZ, RZ, R204 ;  /* 0x000000ffff727224 */ /* 0x000fc800078e00cc */
[----:B------:R1:W-:Y:S02]  /*4b00*/  MUFU.EX2 R208, R3 ;  /* 0x0000000300d07308 */ /* 0x0003e40000000800 */
[----:B-1----:R-:W-:Y:S02]  /*4b10*/  FFMA.FTZ R3, R115, c[0x0][0x2d0], -R0 ;  /* 0x0000b40073037a23 */ /* 0x002fe40000010800 */
[----:B------:R-:W-:-:S04]  /*4b20*/  IMAD.MOV.U32 R115, RZ, RZ, R203 ;  /* 0x000000ffff737224 */ /* 0x000fc800078e00cb */
[----:B------:R1:W2:Y:S02]  /*4b30*/  MUFU.EX2 R206, R3 ;  /* 0x0000000300ce7308 */ /* 0x0002a40000000800 */
[----:B-1----:R-:W-:Y:S01]  /*4b40*/  FFMA.FTZ R3, R116, c[0x0][0x2d0], -R7 ;  /* 0x0000b40074037a23 */ /* 0x002fe20000010807 */
[----:B--2---:R-:W-:Y:S01]  /*4b50*/  F2FP.PACK_AB R11, R206, R208 ;  /* 0x000000d0ce0b723e */ /* 0x004fe200000000ff */
[----:B------:R-:W-:-:S04]  /*4b60*/  IMAD.MOV.U32 R116, RZ, RZ, R202 ;  /* 0x000000ffff747224 */ /* 0x000fc800078e00ca */
[----:B------:R1:W-:Y:S02]  /*4b70*/  MUFU.EX2 R251, R3 ;  /* 0x0000000300fb7308 */ /* 0x0003e40000000800 */
[C---:B------:R-:W-:Y:S08]  /*4b80*/  HMMA.16816.F32 R52, R8.reuse, R36, R80 ;  /* 0x000000240834723c */ /* 0x040ff00000001850 */
[----:B------:R-:W-:Y:S01]  /*4b90*/  HMMA.16816.F32 R36, R8, R38, R100 ;  /* 0x000000260824723c */ /* 0x000fe20000001864 */
[----:B-1----:R-:W-:Y:S01]  /*4ba0*/  FFMA.FTZ R3, R117, c[0x0][0x2d0], -R6 ;  /* 0x0000b40075037a23 */ /* 0x002fe20000010806 */
[----:B------:R-:W-:-:S05]  /*4bb0*/  MOV R117, R201 ;  /* 0x000000c900757202 */ /* 0x000fca0000000f00 */
[----:B------:R-:W-:Y:S01]  /*4bc0*/  IMAD.MOV.U32 R102, RZ, RZ, R116 ;  /* 0x000000ffff667224 */ /* 0x000fe200078e0074 */
[----:B------:R1:W-:Y:S01]  /*4bd0*/  MUFU.EX2 R203, R3 ;  /* 0x0000000300cb7308 */ /* 0x0003e20000000800 */
[C---:B------:R-:W-:Y:S01]  /*4be0*/  HMMA.16816.F32 R48, R8.reuse, R24, R84 ;  /* 0x000000180830723c */ /* 0x040fe20000001854 */
[----:B------:R-:W-:Y:S01]  /*4bf0*/  IMAD.MOV.U32 R103, RZ, RZ, R117 ;  /* 0x000000ffff677224 */ /* 0x000fe200078e0075 */
[----:B------:R-:W-:Y:S01]  /*4c00*/  MOV R116, R252 ;  /* 0x000000fc00747202 */ /* 0x000fe20000000f00 */
[----:B------:R-:W-:Y:S02]  /*4c10*/  IMAD.MOV.U32 R117, RZ, RZ, R195 ;  /* 0x000000ffff757224 */ /* 0x000fe400078e00c3 */
[----:B------:R-:W-:Y:S01]  /*4c20*/  IMAD.MOV.U32 R101, RZ, RZ, R112 ;  /* 0x000000ffff657224 */ /* 0x000fe200078e0070 */
[----:B------:R-:W-:Y:S01]  /*4c30*/  MOV R112, R190 ;  /* 0x000000be00707202 */ /* 0x000fe20000000f00 */
[----:B------:R-:W-:Y:S01]  /*4c40*/  IMAD.MOV.U32 R100, RZ, RZ, R115 ;  /* 0x000000ffff647224 */ /* 0x000fe200078e0073 */
[----:B------:R-:W-:Y:S01]  /*4c50*/  HMMA.16816.F32 R84, R8, R32, R16 ;  /* 0x000000200854723c */ /* 0x000fe20000001810 */
[----:B------:R-:W2:Y:S01]  /*4c60*/  LDSM.16.MT88.4 R16, [R228+0x1100] ;  /* 0x00110000e410783b */ /* 0x000ea20000004200 */
[----:B-1----:R-:W-:-:S06]  /*4c70*/  FFMA.FTZ R3, R118, c[0x0][0x2d0], -R6 ;  /* 0x0000b40076037a23 */ /* 0x002fcc0000010806 */
[C---:B------:R-:W-:Y:S01]  /*4c80*/  HMMA.16816.F32 R40, R8.reuse, R26, R88 ;  /* 0x0000001a0828723c */ /* 0x040fe20000001858 */
[----:B------:R-:W-:Y:S01]  /*4c90*/  IMAD.MOV.U32 R118, RZ, RZ, R200 ;  /* 0x000000ffff767224 */ /* 0x000fe200078e00c8 */
[----:B------:R-:W1:Y:S01]  /*4ca0*/  LDSM.16.MT88.4 R24, [R229+0x1100] ;  /* 0x00110000e518783b */ /* 0x000e620000004200 */
[----:B------:R3:W4:Y:S05]  /*4cb0*/  MUFU.EX2 R204, R3 ;  /* 0x0000000300cc7308 */ /* 0x00072a0000000800 */
[C---:B------:R-:W-:Y:S07]  /*4cc0*/  HMMA.16816.F32 R56, R8.reuse, R22, R108 ;  /* 0x000000160838723c */ /* 0x040fee000000186c */
[----:B------:R-:W-:Y:S01]  /*4cd0*/  IMAD.MOV.U32 R111, RZ, RZ, R192 ;  /* 0x000000ffff6f7224 */ /* 0x000fe200078e00c0 */
[----:B------:R-:W-:Y:S01]  /*4ce0*/  HMMA.16816.F32 R76, R8, R20, R76 ;  /* 0x00000014084c723c */ /* 0x000fe2000000184c */
[----:B------:R-:W-:-:S02]  /*4cf0*/  IMAD.MOV.U32 R110, RZ, RZ, R189 ;  /* 0x000000ffff6e7224 */ /* 0x000fc400078e00bd */
[----:B---3--:R-:W-:Y:S02]  /*4d00*/  FFMA.FTZ R3, R119, c[0x0][0x2d0], -R6 ;  /* 0x0000b40077037a23 */ /* 0x008fe40000010806 */
[----:B------:R-:W-:Y:S02]  /*4d10*/  IMAD.MOV.U32 R119, RZ, RZ, R199 ;  /* 0x000000ffff777224 */ /* 0x000fe400078e00c7 */
[----:B------:R3:W-:Y:S01]  /*4d20*/  MUFU.EX2 R202, R3 ;  /* 0x0000000300ca7308 */ /* 0x0007e20000000800 */
[----:B------:R-:W-:Y:S01]  /*4d30*/  IMAD.MOV.U32 R109, RZ, RZ, R188 ;  /* 0x000000ffff6d7224 */ /* 0x000fe200078e00bc */
[----:B------:R-:W-:Y:S07]  /*4d40*/  HMMA.16816.F32 R32, R8, R34, R96 ;  /* 0x000000220820723c */ /* 0x000fee0000001860 */
[----:B----4-:R-:W-:Y:S01]  /*4d50*/  F2FP.PACK_AB R8, R204, R203 ;  /* 0x000000cbcc08723e */ /* 0x010fe200000000ff */
[----:B------:R-:W-:-:S02]  /*4d60*/  IMAD.MOV.U32 R96, RZ, RZ, R100 ;  /* 0x000000ffff607224 */ /* 0x000fc400078e0064 */
[----:B------:R-:W-:Y:S02]  /*4d70*/  IMAD.MOV.U32 R99, RZ, RZ, R161 ;  /* 0x000000ffff637224 */ /* 0x000fe400078e00a1 */
[----:B------:R-:W-:Y:S02]  /*4d80*/  IMAD.MOV.U32 R98, RZ, RZ, R103 ;  /* 0x000000ffff627224 */ /* 0x000fe400078e0067 */
[----:B---3--:R-:W-:Y:S02]  /*4d90*/  FFMA.FTZ R3, R120, c[0x0][0x2d0], -R6 ;  /* 0x0000b40078037a23 */ /* 0x008fe40000010806 */
[----:B------:R-:W-:Y:S02]  /*4da0*/  IMAD.MOV.U32 R120, RZ, RZ, R197 ;  /* 0x000000ffff787224 */ /* 0x000fe400078e00c5 */
[----:B------:R3:W4:Y:S01]  /*4db0*/  MUFU.EX2 R201, R3 ;  /* 0x0000000300c97308 */ /* 0x0007220000000800 */
[----:B------:R-:W-:Y:S02]  /*4dc0*/  IMAD.MOV.U32 R103, RZ, RZ, R167 ;  /* 0x000000ffff677224 */ /* 0x000fe400078e00a7 */
[----:B------:R-:W-:-:S02]  /*4dd0*/  IMAD.MOV.U32 R97, RZ, RZ, R176 ;  /* 0x000000ffff617224 */ /* 0x000fc400078e00b0 */
[--C-:B---3--:R-:W-:Y:S01]  /*4de0*/  FFMA.FTZ R3, R121, c[0x0][0x2d0], -R5.reuse ;  /* 0x0000b40079037a23 */ /* 0x108fe20000010805 */
[----:B----4-:R-:W-:Y:S01]  /*4df0*/  F2FP.PACK_AB R10, R201, R202 ;  /* 0x000000cac90a723e */ /* 0x010fe200000000ff */
[----:B------:R-:W-:Y:S02]  /*4e00*/  IMAD.MOV.U32 R121, RZ, RZ, R198 ;  /* 0x000000ffff797224 */ /* 0x000fe400078e00c6 */
[----:B------:R3:W-:Y:S02]  /*4e10*/  MUFU.EX2 R200, R3 ;  /* 0x0000000300c87308 */ /* 0x0007e40000000800 */
[----:B---3--:R-:W-:Y:S02]  /*4e20*/  FFMA.FTZ R3, R122, c[0x0][0x2d0], -R5 ;  /* 0x0000b4007a037a23 */ /* 0x008fe40000010805 */
[----:B------:R-:W-:-:S04]  /*4e30*/  IMAD.MOV.U32 R122, RZ, RZ, R113 ;  /* 0x000000ffff7a7224 */ /* 0x000fc800078e0071 */
[----:B------:R3:W4:Y:S01]  /*4e40*/  MUFU.EX2 R199, R3 ;  /* 0x0000000300c77308 */ /* 0x0007220000000800 */
[----:B------:R-:W-:Y:S02]  /*4e50*/  IMAD.MOV.U32 R113, RZ, RZ, R191 ;  /* 0x000000ffff717224 */ /* 0x000fe400078e00bf */
[----:B---3--:R-:W-:Y:S01]  /*4e60*/  FFMA.FTZ R3, R123, c[0x0][0x2d0], -R5 ;  /* 0x0000b4007b037a23 */ /* 0x008fe20000010805 */
[----:B------:R-:W-:Y:S01]  /*4e70*/  MOV R123, R118 ;  /* 0x00000076007b7202 */ /* 0x000fe20000000f00 */
[----:B------:R-:W-:Y:S01]  /*4e80*/  IMAD.MOV.U32 R118, RZ, RZ, R194 ;  /* 0x000000ffff767224 */ /* 0x000fe200078e00c2 */
[----:B----4-:R-:W-:Y:S02]  /*4e90*/  F2FP.PACK_AB R9, R199, R200 ;  /* 0x000000c8c709723e */ /* 0x010fe400000000ff */
[----:B------:R3:W-:Y:S01]  /*4ea0*/  MUFU.EX2 R198, R3 ;  /* 0x0000000300c67308 */ /* 0x0007e20000000800 */
[----:B------:R-:W-:Y:S02]  /*4eb0*/  IMAD.MOV.U32 R100, RZ, RZ, R123 ;  /* 0x000000ffff647224 */ /* 0x000fe400078e007b */
[----:B------:R-:W-:-:S02]  /*4ec0*/  IMAD.MOV.U32 R123, RZ, RZ, R162 ;  /* 0x000000ffff7b7224 */ /* 0x000fc400078e00a2 */
[----:B---3--:R-:W-:Y:S02]  /*4ed0*/  FFMA.FTZ R3, R124, c[0x0][0x2d0], -R5 ;  /* 0x0000b4007c037a23 */ /* 0x008fe40000010805 */
[----:B------:R-:W-:Y:S02]  /*4ee0*/  IMAD.MOV.U32 R124, RZ, RZ, R114 ;  /* 0x000000ffff7c7224 */ /* 0x000fe400078e0072 */
[----:B------:R3:W4:Y:S02]  /*4ef0*/  MUFU.EX2 R197, R3 ;  /* 0x0000000300c57308 */ /* 0x0007240000000800 */
[----:B---3--:R-:W-:Y:S01]  /*4f00*/  FFMA.FTZ R3, R126, c[0x0][0x2d0], -R7 ;  /* 0x0000b4007e037a23 */ /* 0x008fe20000010807 */
[----:B----4-:R-:W-:Y:S01]  /*4f10*/  F2FP.PACK_AB R11, R197, R198 ;  /* 0x000000c6c50b723e */ /* 0x010fe200000000ff */
[----:B------:R-:W-:-:S04]  /*4f20*/  IMAD.MOV.U32 R126, RZ, RZ, R196 ;  /* 0x000000ffff7e7224 */ /* 0x000fc800078e00c4 */
[----:B------:R3:W4:Y:S02]  /*4f30*/  MUFU.EX2 R196, R3 ;  /* 0x0000000300c47308 */ /* 0x0007240000000800 */
[C---:B--2---:R-:W-:Y:S08]  /*4f40*/  HMMA.16816.F32 R80, R8.reuse, R18, R68 ;  /* 0x000000120850723c */ /* 0x044ff00000001844 */
[----:B------:R-:W-:Y:S01]  /*4f50*/  HMMA.16816.F32 R68, R8, R14, R64 ;  /* 0x0000000e0844723c */ /* 0x000fe20000001840 */
[----:B---3--:R-:W-:-:S02]  /*4f60*/  FFMA.FTZ R3, R125, c[0x0][0x2d0], -R7 ;  /* 0x0000b4007d037a23 */ /* 0x008fc40000010807 */
[----:B------:R-:W-:Y:S02]  /*4f70*/  IMAD.MOV.U32 R125, RZ, RZ, R119 ;  /* 0x000000ffff7d7224 */ /* 0x000fe400078e0077 */
[----:B------:R2:W-:Y:S01]  /*4f80*/  MUFU.EX2 R195, R3 ;  /* 0x0000000300c37308 */ /* 0x0005e20000000800 */
[----:B------:R-:W-:Y:S02]  /*4f90*/  IMAD.MOV.U32 R119, RZ, RZ, R193 ;  /* 0x000000ffff777224 */ /* 0x000fe400078e00c1 */
[C---:B-1----:R-:W-:Y:S08]  /*4fa0*/  HMMA.16816.F32 R64, R8.reuse, R26, R60 ;  /* 0x0000001a0840723c */ /* 0x042ff0000000183c */
[----:B------:R-:W-:Y:S01]  /*4fb0*/  HMMA.16816.F32 R140, R8, R16, R140 ;  /* 0x00000010088c723c */ /* 0x000fe2000000188c */
[----:B--2---:R-:W-:-:S07]  /*4fc0*/  FFMA.FTZ R3, R127, c[0x0][0x2d0], -R7 ;  /* 0x0000b4007f037a23 */ /* 0x004fce0000010807 */
[----:B------:R-:W-:Y:S01]  /*4fd0*/  HMMA.16816.F32 R104, R8, R12, R104 ;  /* 0x0000000c0868723c */ /* 0x000fe20000001868 */
[----:B------:R-:W-:Y:S01]  /*4fe0*/  IMAD.MOV.U32 R127, RZ, RZ, R102 ;  /* 0x000000ffff7f7224 */ /* 0x000fe200078e0066 */
[----:B------:R1:W2:Y:S01]  /*4ff0*/  MUFU.EX2 R194, R3 ;  /* 0x0000000300c27308 */ /* 0x0002a20000000800 */
[----:B------:R-:W-:-:S05]  /*5000*/  MOV R102, R163 ;  /* 0x000000a300667202 */ /* 0x000fca0000000f00 */
[C---:B------:R-:W-:Y:S08]  /*5010*/  HMMA.16816.F32 R92, R8.reuse, R24, R92 ;  /* 0x00000018085c723c */ /* 0x040ff0000000185c */
[----:B------:R-:W-:Y:S01]  /*5020*/  HMMA.16816.F32 R88, R8, R28, R72 ;  /* 0x0000001c0858723c */ /* 0x000fe20000001848 */
[----:B-1----:R-:W-:Y:S02]  /*5030*/  FFMA.FTZ R3, R128, c[0x0][0x2d0], -R7 ;  /* 0x0000b40080037a23 */ /* 0x002fe40000010807 */
[----:B------:R-:W-:-:S02]  /*5040*/  IMAD.MOV.U32 R128, RZ, RZ, R110 ;  /* 0x000000ffff807224 */ /* 0x000fc400078e006e */
[----:B------:R1:W-:Y:S03]  /*5050*/  MUFU.EX2 R193, R3 ;  /* 0x0000000300c17308 */ /* 0x0003e60000000800 */
[----:B------:R-:W-:Y:S07]  /*5060*/  HMMA.16816.F32 R60, R8, R30, R44 ;  /* 0x0000001e083c723c */ /* 0x000fee000000182c */
[----:B----4-:R-:W-:-:S02]  /*5070*/  F2FP.PACK_AB R8, R196, R251 ;  /* 0x000000fbc408723e */ /* 0x010fc400000000ff */
[----:B--2---:R-:W-:Y:S01]  /*5080*/  F2FP.PACK_AB R10, R194, R195 ;  /* 0x000000c3c20a723e */ /* 0x004fe200000000ff */
[----:B-1----:R-:W-:Y:S02]  /*5090*/  FFMA.FTZ R3, R129, c[0x0][0x2d0], -R0 ;  /* 0x0000b40081037a23 */ /* 0x002fe40000010800 */
[----:B------:R-:W-:Y:S02]  /*50a0*/  IMAD.MOV.U32 R129, RZ, RZ, R112 ;  /* 0x000000ffff817224 */ /* 0x000fe400078e0070 */
[----:B------:R1:W-:Y:S02]  /*50b0*/  MUFU.EX2 R252, R3 ;  /* 0x0000000300fc7308 */ /* 0x0003e40000000800 */
[----:B-1----:R-:W-:Y:S02]  /*50c0*/  FFMA.FTZ R3, R130, c[0x0][0x2d0], -R0 ;  /* 0x0000b40082037a23 */ /* 0x002fe40000010800 */
[----:B------:R-:W-:-:S04]  /*50d0*/  IMAD.MOV.U32 R130, RZ, RZ, R102 ;  /* 0x000000ffff827224 */ /* 0x000fc800078e0066 */
[----:B------:R1:W2:Y:S01]  /*50e0*/  MUFU.EX2 R192, R3 ;  /* 0x0000000300c07308 */ /* 0x0002a20000000800 */
[----:B------:R-:W-:Y:S02]  /*50f0*/  IMAD.MOV.U32 R102, RZ, RZ, R123 ;  /* 0x000000ffff667224 */ /* 0x000fe400078e007b */
[----:B------:R-:W-:Y:S02]  /*5100*/  IMAD.MOV.U32 R123, RZ, RZ, R179 ;  /* 0x000000ffff7b7224 */ /* 0x000fe400078e00b3 */
[----:B-1----:R-:W-:Y:S01]  /*5110*/  FFMA.FTZ R3, R131, c[0x0][0x2d0], -R0 ;  /* 0x0000b40083037a23 */ /* 0x002fe20000010800 */
[----:B--2---:R-:W-:Y:S01]  /*5120*/  F2FP.PACK_AB R9, R192, R252 ;  /* 0x000000fcc009723e */ /* 0x004fe200000000ff */
[----:B------:R-:W-:Y:S01]  /*5130*/  IMAD.MOV.U32 R131, RZ, RZ, R100 ;  /* 0x000000ffff837224 */ /* 0x000fe200078e0064 */
[----:B------:R-:W-:Y:S01]  /*5140*/  MOV R100, R178 ;  /* 0x000000b200647202 */ /* 0x000fe20000000f00 */
[----:B------:R1:W-:Y:S02]  /*5150*/  MUFU.EX2 R191, R3 ;  /* 0x0000000300bf7308 */ /* 0x0003e40000000800 */
[----:B-1----:R-:W-:-:S06]  /*5160*/  FFMA.FTZ R3, R134, c[0x0][0x2d0], -R0 ;  /* 0x0000b40086037a23 */ /* 0x002fcc0000010800 */
[----:B------:R1:W2:Y:S02]  /*5170*/  MUFU.EX2 R189, R3 ;  /* 0x0000000300bd7308 */ /* 0x0002a40000000800 */
[----:B-1----:R-:W-:Y:S01]  /*5180*/  FFMA.FTZ R3, R133, c[0x0][0x2d0], -R7 ;  /* 0x0000b40085037a23 */ /* 0x002fe20000010807 */
[----:B--2---:R-:W-:-:S05]  /*5190*/  F2FP.PACK_AB R11, R189, R191 ;  /* 0x000000bfbd0b723e */ /* 0x004fca00000000ff */
[----:B------:R1:W-:Y:S02]  /*51a0*/  MUFU.EX2 R190, R3 ;  /* 0x0000000300be7308 */ /* 0x0003e40000000800 */
[C---:B------:R-:W-:Y:S07]  /*51b0*/  HMMA.16816.F32 R20, R8.reuse, R12, R52 ;  /* 0x0000000c0814723c */ /* 0x040fee0000001834 */
[----:B------:R-:W-:Y:S01]  /*51c0*/  IMAD.MOV.U32 R55, RZ, RZ, R165 ;  /* 0x000000ffff377224 */ /* 0x000fe200078e00a5 */
[----:B------:R-:W-:Y:S01]  /*51d0*/  HMMA.16816.F32 R36, R8, R14, R36 ;  /* 0x0000000e0824723c */ /* 0x000fe20000001824 */
[----:B------:R-:W-:Y:S01]  /*51e0*/  LDSM.16.MT88.4 R12, [R231+0x1900] ;  /* 0x00190000e70c783b */ /* 0x000fe20000004200 */
[----:B-1----:R-:W-:-:S04]  /*51f0*/  FFMA.FTZ R3, R132, c[0x0][0x2d0], -R7 ;  /* 0x0000b40084037a23 */ /* 0x002fc80000010807 */
[----:B------:R1:W-:Y:S02]  /*5200*/  MUFU.EX2 R188, R3 ;  /* 0x0000000300bc7308 */ /* 0x0003e40000000800 */
[C---:B------:R-:W-:Y:S08]  /*5210*/  HMMA.16816.F32 R44, R8.reuse, R18, R40 ;  /* 0x00000012082c723c */ /* 0x040ff00000001828 */
[----:B------:R-:W-:Y:S01]  /*5220*/  HMMA.16816.F32 R48, R8, R16, R48 ;  /* 0x000000100830723c */ /* 0x000fe20000001830 */
[----:B------:R-:W2:Y:S01]  /*5230*/  LDSM.16.MT88.4 R16, [R228+0x1900] ;  /* 0x00190000e410783b */ /* 0x000ea20000004200 */
[----:B-1----:R-:W-:-:S06]  /*5240*/  FFMA.FTZ R3, R138, c[0x0][0x2d0], -R6 ;  /* 0x0000b4008a037a23 */ /* 0x002fcc0000010806 */
[C---:B------:R-:W-:Y:S01]  /*5250*/  HMMA.16816.F32 R40, R8.reuse, R24, R76 ;  /* 0x000000180828723c */ /* 0x040fe2000000184c */
[----:B------:R1:W-:Y:S07]  /*5260*/  MUFU.EX2 R138, R3 ;  /* 0x00000003008a7308 */ /* 0x0003ee0000000800 */
[C---:B------:R-:W-:Y:S01]  /*5270*/  HMMA.16816.F32 R56, R8.reuse, R26, R56 ;  /* 0x0000001a0838723c */ /* 0x040fe20000001838 */
[----:B------:R-:W-:Y:S07]  /*5280*/  LDSM.16.MT88.4 R24, [R229+0x1900] ;  /* 0x00190000e518783b */ /* 0x000fee0000004200 */
[----:B------:R-:W-:Y:S01]  /*5290*/  HMMA.16816.F32 R84, R8, R28, R84 ;  /* 0x0000001c0854723c */ /* 0x000fe20000001854 */
[----:B-1----:R-:W-:-:S02]  /*52a0*/  FFMA.FTZ R3, R156, c[0x0][0x2d0], -R6 ;  /* 0x0000b4009c037a23 */ /* 0x002fc40000010806 */
[----:B------:R-:W-:Y:S02]  /*52b0*/  IMAD.MOV.U32 R156, RZ, RZ, R151 ;  /* 0x000000ffff9c7224 */ /* 0x000fe400078e0097 */
[----:B------:R1:W3:Y:S03]  /*52c0*/  MUFU.EX2 R134, R3 ;  /* 0x0000000300867308 */ /* 0x0002e60000000800 */
[----:B------:R-:W-:Y:S01]  /*52d0*/  HMMA.16816.F32 R72, R8, R30, R32 ;  /* 0x0000001e0848723c */ /* 0x000fe20000001820 */
[----:B------:R-:W4:Y:S04]  /*52e0*/  LDSM.16.MT88.4 R32, [R230+0x1900] ;  /* 0x00190000e620783b */ /* 0x000f280000004200 */
[----:B------:R-:W-:Y:S01]  /*52f0*/  LDSM.16.MT88.4 R28, [R230+0x2100] ;  /* 0x00210000e61c783b */ /* 0x000fe20000004200 */
[----:B-1----:R-:W-:Y:S01]  /*5300*/  FFMA.FTZ R3, R152, c[0x0][0x2d0], -R6 ;  /* 0x0000b40098037a23 */ /* 0x002fe20000010806 */
[----:B---3--:R-:W-:-:S02]  /*5310*/  F2FP.PACK_AB R8, R134, R138 ;  /* 0x0000008a8608723e */ /* 0x008fc400000000ff */
[----:B------:R-:W-:Y:S01]  /*5320*/  MOV R152, R166 ;  /* 0x000000a600987202 */ /* 0x000fe20000000f00 */
[----:B------:R1:W-:Y:S02]  /*5330*/  MUFU.EX2 R133, R3 ;  /* 0x0000000300857308 */ /* 0x0003e40000000800 */
[----:B-1----:R-:W-:Y:S02]  /*5340*/  FFMA.FTZ R3, R153, c[0x0][0x2d0], -R6 ;  /* 0x0000b40099037a23 */ /* 0x002fe40000010806 */
[----:B------:R-:W-:-:S04]  /*5350*/  IMAD.MOV.U32 R153, RZ, RZ, R96 ;  /* 0x000000ffff997224 */ /* 0x000fc800078e0060 */
[----:B------:R1:W3:Y:S02]  /*5360*/  MUFU.EX2 R132, R3 ;  /* 0x0000000300847308 */ /* 0x0002e40000000800 */
[----:B-1----:R-:W-:Y:S01]  /*5370*/  FFMA.FTZ R3, R157, c[0x0][0x2d0], -R5 ;  /* 0x0000b4009d037a23 */ /* 0x002fe20000010805 */
[----:B---3--:R-:W-:Y:S01]  /*5380*/  F2FP.PACK_AB R10, R132, R133 ;  /* 0x00000085840a723e */ /* 0x008fe200000000ff */
[----:B------:R-:W-:-:S04]  /*5390*/  IMAD.MOV.U32 R157, RZ, RZ, R127 ;  /* 0x000000ffff9d7224 */ /* 0x000fc800078e007f */
        /* <DEDUP_REMOVED lines=8> */
[----:B-1----:R-:W-:Y:S01]  /*5420*/  FFMA.FTZ R3, R155, c[0x0][0x2d0], -R5 ;  /* 0x0000b4009b037a23 */ /* 0x002fe20000010805 */
[----:B------:R-:W-:-:S05]  /*5430*/  MOV R155, R113 ;  /* 0x00000071009b7202 */ /* 0x000fca0000000f00 */
[----:B------:R1:W3:Y:S02]  /*5440*/  MUFU.EX2 R113, R3 ;  /* 0x0000000300717308 */ /* 0x0002e40000000800 */
[----:B-1----:R-:W-:Y:S01]  /*5450*/  FFMA.FTZ R3, R159, c[0x0][0x2d0], -R7 ;  /* 0x0000b4009f037a23 */ /* 0x002fe20000010807 */
[----:B---3--:R-:W-:Y:S01]  /*5460*/  F2FP.PACK_AB R11, R113, R112 ;  /* 0x00000070710b723e */ /* 0x008fe200000000ff */
[----:B------:R-:W-:-:S04]  /*5470*/  IMAD.MOV.U32 R159, RZ, RZ, R111 ;  /* 0x000000ffff9f7224 */ /* 0x000fc800078e006f */
[----:B------:R1:W-:Y:S02]  /*5480*/  MUFU.EX2 R111, R3 ;  /* 0x00000003006f7308 */ /* 0x0003e40000000800 */
[C---:B--2---:R-:W-:Y:S08]  /*5490*/  HMMA.16816.F32 R140, R8.reuse, R16, R140 ;  /* 0x00000010088c723c */ /* 0x044ff0000000188c */
[----:B----4-:R-:W-:Y:S01]  /*54a0*/  HMMA.16816.F32 R76, R8, R32, R88 ;  /* 0x00000020084c723c */ /* 0x010fe20000001858 */
[----:B-1----:R-:W-:-:S04]  /*54b0*/  FFMA.FTZ R3, R148, c[0x0][0x2d0], -R7 ;  /* 0x0000b40094037a23 */ /* 0x002fc80000010807 */
[----:B------:R1:W-:Y:S02]  /*54c0*/  MUFU.EX2 R110, R3 ;  /* 0x00000003006e7308 */ /* 0x0003e40000000800 */
[----:B-1----:R-:W-:-:S06]  /*54d0*/  FFMA.FTZ R3, R150, c[0x0][0x2d0], -R7 ;  /* 0x0000b40096037a23 */ /* 0x002fcc0000010807 */
[----:B------:R1:W-:Y:S02]  /*54e0*/  MUFU.EX2 R109, R3 ;  /* 0x00000003006d7308 */ /* 0x0003e40000000800 */
[----:B-1----:R-:W-:Y:S02]  /*54f0*/  FFMA.FTZ R3, R149, c[0x0][0x2d0], -R7 ;  /* 0x0000b40095037a23 */ /* 0x002fe40000010807 */
[C---:B------:R-:W-:Y:S04]  /*5500*/  HMMA.16816.F32 R148, R8.reuse, R18, R80 ;  /* 0x000000120894723c */ /* 0x040fe80000001850 */
[----:B------:R1:W-:Y:S04]  /*5510*/  MUFU.EX2 R108, R3 ;  /* 0x00000003006c7308 */ /* 0x0003e80000000800 */
[----:B------:R-:W-:Y:S01]  /*5520*/  HMMA.16816.F32 R80, R8, R26, R64 ;  /* 0x0000001a0850723c */ /* 0x000fe20000001840 */
[----:B-1----:R-:W-:-:S07]  /*5530*/  FFMA.FTZ R3, R160, c[0x0][0x2d0], -R0 ;  /* 0x0000b400a0037a23 */ /* 0x002fce0000010800 */
[----:B------:R-:W-:Y:S01]  /*5540*/  HMMA.16816.F32 R160, R8, R12, R104 ;  /* 0x0000000c08a0723c */ /* 0x000fe20000001868 */
[----:B------:R1:W-:Y:S02]  /*5550*/  MUFU.EX2 R106, R3 ;  /* 0x00000003006a7308 */ /* 0x0003e40000000800 */
[----:B-1----:R-:W-:-:S05]  /*5560*/  FFMA.FTZ R3, R164, c[0x0][0x2d0], -R0 ;  /* 0x0000b400a4037a23 */ /* 0x002fca0000010800 */
[C---:B------:R-:W-:Y:S01]  /*5570*/  HMMA.16816.F32 R164, R8.reuse, R14, R68 ;  /* 0x0000000e08a4723c */ /* 0x040fe20000001844 */
[----:B------:R1:W2:Y:S07]  /*5580*/  MUFU.EX2 R105, R3 ;  /* 0x0000000300697308 */ /* 0x0002ae0000000800 */
[----:B------:R-:W-:Y:S01]  /*5590*/  HMMA.16816.F32 R68, R8, R34, R60 ;  /* 0x000000220844723c */ /* 0x000fe2000000183c */
[----:B-1----:R-:W-:Y:S02]  /*55a0*/  FFMA.FTZ R3, R169, c[0x0][0x2d0], -R0 ;  /* 0x0000b400a9037a23 */ /* 0x002fe40000010800 */
[----:B------:R-:W-:-:S02]  /*55b0*/  IMAD.MOV.U32 R169, RZ, RZ, R98 ;  /* 0x000000ffffa97224 */ /* 0x000fc400078e0062 */
[----:B------:R1:W-:Y:S01]  /*55c0*/  MUFU.EX2 R104, R3 ;  /* 0x0000000300687308 */ /* 0x0003e20000000800 */
[----:B------:R-:W-:Y:S02]  /*55d0*/  IMAD.MOV.U32 R98, RZ, RZ, R177 ;  /* 0x000000ffff627224 */ /* 0x000fe400078e00b1 */
[----:B------:R-:W-:Y:S02]  /*55e0*/  HMMA.16816.F32 R176, R8, R24, R92 ;  /* 0x0000001808b0723c */ /* 0x000fe4000000185c */
[----:B------:R-:W-:-:S05]  /*55f0*/  IMAD.MOV.U32 R127, RZ, RZ, R98 ;  /* 0x000000ffff7f7224 */ /* 0x000fca00078e0062 */
[----:B------:R-:W-:Y:S02]  /*5600*/  F2FP.PACK_AB R8, R190, R193 ;  /* 0x000000c1be08723e */ /* 0x000fe400000000ff */
[----:B--2---:R-:W-:Y:S02]  /*5610*/  F2FP.PACK_AB R9, R105, R106 ;  /* 0x0000006a6909723e */ /* 0x004fe400000000ff */
[----:B------:R-:W-:Y:S01]  /*5620*/  F2FP.PACK_AB R10, R111, R188 ;  /* 0x000000bc6f0a723e */ /* 0x000fe200000000ff */
[----:B-1----:R-:W-:Y:S02]  /*5630*/  FFMA.FTZ R3, R170, c[0x0][0x2d0], -R0 ;  /* 0x0000b400aa037a23 */ /* 0x002fe40000010800 */
[----:B------:R-:W-:Y:S02]  /*5640*/  IMAD.MOV.U32 R170, RZ, RZ, R152 ;  /* 0x000000ffffaa7224 */ /* 0x000fe400078e0098 */
[----:B------:R-:W-:Y:S02]  /*5650*/  IMAD.MOV.U32 R152, RZ, RZ, R156 ;  /* 0x000000ffff987224 */ /* 0x000fe400078e009c */
[----:B------:R-:W-:Y:S01]  /*5660*/  IMAD.MOV.U32 R156, RZ, RZ, R99 ;  /* 0x000000ffff9c7224 */ /* 0x000fe200078e0063 */
[----:B------:R-:W-:-:S02]  /*5670*/  MOV R99, R103 ;  /* 0x0000006700637202 */ /* 0x000fc40000000f00 */
[----:B------:R1:W2:Y:S02]  /*5680*/  MUFU.EX2 R103, R3 ;  /* 0x0000000300677308 */ /* 0x0002a40000000800 */
[----:B-1----:R-:W-:Y:S01]  /*5690*/  FFMA.FTZ R3, R168, c[0x0][0x2d0], -R7 ;  /* 0x0000b400a8037a23 */ /* 0x002fe20000010807 */
[----:B--2---:R-:W-:Y:S01]  /*56a0*/  F2FP.PACK_AB R11, R103, R104 ;  /* 0x00000068670b723e */ /* 0x004fe200000000ff */
[----:B------:R-:W-:-:S04]  /*56b0*/  IMAD.MOV.U32 R168, RZ, RZ, R55 ;  /* 0x000000ffffa87224 */ /* 0x000fc800078e0037 */
[----:B------:R1:W-:Y:S02]  /*56c0*/  MUFU.EX2 R107, R3 ;  /* 0x00000003006b7308 */ /* 0x0003e40000000800 */
[C---:B------:R-:W-:Y:S08]  /*56d0*/  HMMA.16816.F32 R64, R8.reuse, R16, R48 ;  /* 0x000000100840723c */ /* 0x040ff00000001830 */
[----:B------:R-:W-:Y:S01]  /*56e0*/  HMMA.16816.F32 R60, R8, R18, R44 ;  /* 0x00000012083c723c */ /* 0x000fe2000000182c */
[----:B------:R-:W-:Y:S01]  /*56f0*/  LDSM.16.MT88.4 R16, [R231+0x2100] ;  /* 0x00210000e710783b */ /* 0x000fe20000004200 */
[----:B-1----:R-:W-:-:S02]  /*5700*/  FFMA.FTZ R3, R171, c[0x0][0x2d0], -R6 ;  /* 0x0000b400ab037a23 */ /* 0x002fc40000010806 */
[----:B------:R-:W-:Y:S02]  /*5710*/  IMAD.MOV.U32 R171, RZ, RZ, R124 ;  /* 0x000000ffffab7224 */ /* 0x000fe400078e007c */
[----:B------:R-:W-:Y:S02]  /*5720*/  IMAD.MOV.U32 R124, RZ, RZ, R101 ;  /* 0x000000ffff7c7224 */ /* 0x000fe400078e0065 */
[C---:B------:R-:W-:Y:S01]  /*5730*/  HMMA.16816.F32 R52, R8.reuse, R12, R20 ;  /* 0x0000000c0834723c */ /* 0x040fe20000001814 */
[----:B------:R1:W-:Y:S01]  /*5740*/  MUFU.EX2 R101, R3 ;  /* 0x0000000300657308 */ /* 0x0003e20000000800 */
[----:B------:R-:W2:Y:S06]  /*5750*/  LDSM.16.MT88.4 R20, [R228+0x2100] ;  /* 0x00210000e414783b */ /* 0x000eac0000004200 */
[C---:B------:R-:W-:Y:S01]  /*5760*/  HMMA.16816.F32 R48, R8.reuse, R14, R36 ;  /* 0x0000000e0830723c */ /* 0x040fe20000001824 */
[----:B------:R-:W3:Y:S07]  /*5770*/  LDSM.16.MT88.4 R12, [R229+0x2100] ;  /* 0x00210000e50c783b */ /* 0x000eee0000004200 */
[----:B------:R-:W-:Y:S01]  /*5780*/  HMMA.16816.F32 R44, R8, R32, R84 ;  /* 0x00000020082c723c */ /* 0x000fe20000001854 */
[----:B-1----:R-:W-:Y:S01]  /*5790*/  FFMA.FTZ R3, R173, c[0x0][0x2d0], -R6 ;  /* 0x0000b400ad037a23 */ /* 0x002fe20000010806 */
[----:B------:R-:W-:-:S03]  /*57a0*/  MOV R173, R102 ;  /* 0x0000006600ad7202 */ /* 0x000fc60000000f00 */
[----:B------:R1:W4:Y:S03]  /*57b0*/  MUFU.EX2 R102, R3 ;  /* 0x0000000300667308 */ /* 0x0003260000000800 */
[C---:B------:R-:W-:Y:S08]  /*57c0*/  HMMA.16816.F32 R36, R8.reuse, R24, R40 ;  /* 0x000000180824723c */ /* 0x040ff00000001828 */
[----:B------:R-:W-:Y:S01]  /*57d0*/  HMMA.16816.F32 R40, R8, R26, R56 ;  /* 0x0000001a0828723c */ /* 0x000fe20000001838 */
[----:B------:R-:W2:Y:S01]  /*57e0*/  LDSM.16.MT88.4 R24, [R228+0x2900] ;  /* 0x00290000e418783b */ /* 0x000ea20000004200 */
[----:B-1----:R-:W-:-:S02]  /*57f0*/  FFMA.FTZ R3, R172, c[0x0][0x2d0], -R6 ;  /* 0x0000b400ac037a23 */ /* 0x002fc40000010806 */
[----:B------:R-:W-:-:S04]  /*5800*/  IMAD.MOV.U32 R172, RZ, RZ, R97 ;  /* 0x000000ffffac7224 */ /* 0x000fc800078e0061 */
[----:B------:R-:W-:Y:S01]  /*5810*/  HMMA.16816.F32 R32, R8, R34, R72 ;  /* 0x000000220820723c */ /* 0x000fe20000001848 */
[----:B------:R1:W-:Y:S06]  /*5820*/  MUFU.EX2 R100, R3 ;  /* 0x0000000300647308 */ /* 0x0003ec0000000800 */
[----:B----4-:R-:W-:Y:S01]  /*5830*/  F2FP.PACK_AB R8, R102, R101 ;  /* 0x000000656608723e */ /* 0x010fe200000000ff */
[----:B-1----:R-:W-:Y:S02]  /*5840*/  FFMA.FTZ R3, R174, c[0x0][0x2d0], -R6 ;  /* 0x0000b400ae037a23 */ /* 0x002fe40000010806 */
[----:B------:R-:W-:-:S02]  /*5850*/  IMAD.MOV.U32 R174, RZ, RZ, R99 ;  /* 0x000000ffffae7224 */ /* 0x000fc400078e0063 */
        /* <DEDUP_REMOVED lines=23> */
[C---:B------:R-:W-:Y:S08]  /*59d0*/  HMMA.16816.F32 R80, R8.reuse, R14, R80 ;  /* 0x0000000e0850723c */ /* 0x040ff00000001850 */
[----:B------:R-:W-:Y:S01]  /*59e0*/  HMMA.16816.F32 R76, R8, R28, R76 ;  /* 0x0000001c084c723c */ /* 0x000fe2000000184c */
[----:B-1----:R-:W-:-:S04]  /*59f0*/  FFMA.FTZ R3, R186, c[0x0][0x2d0], -R0 ;  /* 0x0000b400ba037a23 */ /* 0x002fc80000010800 */
[----:B------:R1:W3:Y:S03]  /*5a00*/  MUFU.EX2 R91, R3 ;  /* 0x00000003005b7308 */ /* 0x0002e60000000800 */
[----:B------:R-:W-:Y:S07]  /*5a10*/  HMMA.16816.F32 R68, R8, R30, R68 ;  /* 0x0000001e0844723c */ /* 0x000fee0000001844 */
[----:B------:R-:W-:-:S02]  /*5a20*/  F2FP.PACK_AB R8, R109, R110 ;  /* 0x0000006e6d08723e */ /* 0x000fc400000000ff */
[----:B--2---:R-:W-:Y:S02]  /*5a30*/  F2FP.PACK_AB R9, R93, R94 ;  /* 0x0000005e5d09723e */ /* 0x004fe400000000ff */
[----:B------:R-:W-:Y:S01]  /*5a40*/  F2FP.PACK_AB R10, R107, R108 ;  /* 0x0000006c6b0a723e */ /* 0x000fe200000000ff */
[----:B-1----:R-:W-:Y:S01]  /*5a50*/  FFMA.FTZ R3, R144, c[0x0][0x2d0], -R6 ;  /* 0x0000b40090037a23 */ /* 0x002fe20000010806 */
[----:B---3--:R-:W-:-:S03]  /*5a60*/  F2FP.PACK_AB R11, R91, R92 ;  /* 0x0000005c5b0b723e */ /* 0x008fc600000000ff */
[----:B------:R1:W-:Y:S04]  /*5a70*/  MUFU.EX2 R90, R3 ;  /* 0x00000003005a7308 */ /* 0x0003e80000000800 */
[C---:B------:R-:W-:Y:S08]  /*5a80*/  HMMA.16816.F32 R64, R8.reuse, R20, R64 ;  /* 0x000000140840723c */ /* 0x040ff00000001840 */
[----:B------:R-:W-:Y:S01]  /*5a90*/  HMMA.16816.F32 R60, R8, R22, R60 ;  /* 0x00000016083c723c */ /* 0x000fe2000000183c */
[----:B------:R-:W2:Y:S01]  /*5aa0*/  LDSM.16.MT88.4 R20, [R231+0x2900] ;  /* 0x00290000e714783b */ /* 0x000ea20000004200 */
[----:B-1----:R-:W-:-:S04]  /*5ab0*/  FFMA.FTZ R3, R146, c[0x0][0x2d0], -R6 ;  /* 0x0000b40092037a23 */ /* 0x002fc80000010806 */
[----:B------:R1:W3:Y:S02]  /*5ac0*/  MUFU.EX2 R89, R3 ;  /* 0x0000000300597308 */ /* 0x0002e40000000800 */
[C---:B------:R-:W-:Y:S08]  /*5ad0*/  HMMA.16816.F32 R52, R8.reuse, R16, R52 ;  /* 0x000000100834723c */ /* 0x040ff00000001834 */
[----:B------:R-:W-:Y:S01]  /*5ae0*/  HMMA.16816.F32 R48, R8, R18, R48 ;  /* 0x000000120830723c */ /* 0x000fe20000001830 */
[----:B------:R-:W4:Y:S01]  /*5af0*/  LDSM.16.MT88.4 R16, [R229+0x2900] ;  /* 0x00290000e510783b */ /* 0x000f220000004200 */
[----:B-1----:R-:W-:-:S06]  /*5b00*/  FFMA.FTZ R3, R145, c[0x0][0x2d0], -R6 ;  /* 0x0000b40091037a23 */ /* 0x002fcc0000010806 */
[C---:B------:R-:W-:Y:S01]  /*5b10*/  HMMA.16816.F32 R36, R8.reuse, R12, R36 ;  /* 0x0000000c0824723c */ /* 0x040fe20000001824 */
[----:B------:R1:W-:Y:S07]  /*5b20*/  MUFU.EX2 R88, R3 ;  /* 0x0000000300587308 */ /* 0x0003ee0000000800 */
[C---:B------:R-:W-:Y:S01]  /*5b30*/  HMMA.16816.F32 R40, R8.reuse, R14, R40 ;  /* 0x0000000e0828723c */ /* 0x040fe20000001828 */
[----:B------:R-:W2:Y:S07]  /*5b40*/  LDSM.16.MT88.4 R12, [R230+0x2900] ;  /* 0x00290000e60c783b */ /* 0x000eae0000004200 */
[----:B------:R-:W-:Y:S01]  /*5b50*/  HMMA.16816.F32 R32, R8, R30, R32 ;  /* 0x0000001e0820723c */ /* 0x000fe20000001820 */
[----:B-1----:R-:W-:-:S04]  /*5b60*/  FFMA.FTZ R3, R147, c[0x0][0x2d0], -R6 ;  /* 0x0000b40093037a23 */ /* 0x002fc80000010806 */
[----:B------:R1:W1:Y:S03]  /*5b70*/  MUFU.EX2 R87, R3 ;  /* 0x0000000300577308 */ /* 0x0002660000000800 */
[----:B------:R-:W-:Y:S07]  /*5b80*/  HMMA.16816.F32 R44, R8, R28, R44 ;  /* 0x0000001c082c723c */ /* 0x000fee000000182c */
[----:B---3--:R-:W-:Y:S01]  /*5b90*/  F2FP.PACK_AB R8, R89, R90 ;  /* 0x0000005a5908723e */ /* 0x008fe200000000ff */
[----:B-1----:R-:W-:Y:S01]  /*5ba0*/  FFMA.FTZ R3, R187, c[0x0][0x2d0], -R5 ;  /* 0x0000b400bb037a23 */ /* 0x002fe20000010805 */
[----:B------:R-:W-:-:S03]  /*5bb0*/  F2FP.PACK_AB R10, R87, R88 ;  /* 0x00000058570a723e */ /* 0x000fc600000000ff */
[----:B------:R1:W-:Y:S02]  /*5bc0*/  MUFU.EX2 R86, R3 ;  /* 0x0000000300567308 */ /* 0x0003e40000000800 */
[----:B-1----:R-:W-:-:S06]  /*5bd0*/  FFMA.FTZ R3, R211, c[0x0][0x2d0], -R5 ;  /* 0x0000b400d3037a23 */ /* 0x002fcc0000010805 */
[----:B------:R1:W3:Y:S02]  /*5be0*/  MUFU.EX2 R85, R3 ;  /* 0x0000000300557308 */ /* 0x0002e40000000800 */
[----:B-1----:R-:W-:Y:S01]  /*5bf0*/  FFMA.FTZ R3, R209, c[0x0][0x2d0], -R5 ;  /* 0x0000b400d1037a23 */ /* 0x002fe20000010805 */
[----:B---3--:R-:W-:-:S05]  /*5c00*/  F2FP.PACK_AB R9, R85, R86 ;  /* 0x000000565509723e */ /* 0x008fca00000000ff */
        /* <DEDUP_REMOVED lines=8> */
[----:B-1----:R-:W-:Y:S02]  /*5c90*/  FFMA.FTZ R3, R174, c[0x0][0x2d0], -R7 ;  /* 0x0000b400ae037a23 */ /* 0x002fe40000010807 */
[----:B------:R-:W-:Y:S01]  /*5ca0*/  IMAD.MOV.U32 R174, RZ, RZ, R172 ;  /* 0x000000ffffae7224 */ /* 0x000fe200078e00ac */
[----:B------:R-:W-:-:S03]  /*5cb0*/  MOV R172, R173 ;  /* 0x000000ad00ac7202 */ /* 0x000fc60000000f00 */
[----:B------:R1:W-:Y:S01]  /*5cc0*/  MUFU.EX2 R72, R3 ;  /* 0x0000000300487308 */ /* 0x0003e20000000800 */
[----:B------:R-:W-:Y:S02]  /*5cd0*/  IMAD.MOV.U32 R173, RZ, RZ, R171 ;  /* 0x000000ffffad7224 */ /* 0x000fe400078e00ab */
[----:B------:R-:W-:Y:S02]  /*5ce0*/  IMAD.MOV.U32 R171, RZ, RZ, R168 ;  /* 0x000000ffffab7224 */ /* 0x000fe400078e00a8 */
[----:B------:R-:W-:Y:S02]  /*5cf0*/  IMAD.MOV.U32 R168, RZ, RZ, R170 ;  /* 0x000000ffffa87224 */ /* 0x000fe400078e00aa */
[----:B------:R-:W-:Y:S02]  /*5d00*/  IMAD.MOV.U32 R170, RZ, RZ, R169 ;  /* 0x000000ffffaa7224 */ /* 0x000fe400078e00a9 */
[----:B------:R-:W-:Y:S01]  /*5d10*/  IMAD.MOV.U32 R169, RZ, RZ, R159 ;  /* 0x000000ffffa97224 */ /* 0x000fe200078e009f */
[----:B------:R-:W-:Y:S01]  /*5d20*/  MOV R159, R155 ;  /* 0x0000009b009f7202 */ /* 0x000fe20000000f00 */
[----:B------:R-:W-:-:S02]  /*5d30*/  IMAD.MOV.U32 R155, RZ, RZ, R154 ;  /* 0x000000ffff9b7224 */ /* 0x000fc400078e009a */
[----:B------:R-:W-:Y:S01]  /*5d40*/  IMAD.MOV.U32 R154, RZ, RZ, R125 ;  /* 0x000000ffff9a7224 */ /* 0x000fe200078e007d */
[C---:B------:R-:W-:Y:S01]  /*5d50*/  HMMA.16816.F32 R140, R8.reuse, R24, R140 ;  /* 0x00000018088c723c */ /* 0x040fe2000000188c */
[----:B------:R-:W-:Y:S02]  /*5d60*/  IMAD.MOV.U32 R125, RZ, RZ, R234 ;  /* 0x000000ffff7d7224 */ /* 0x000fe400078e00ea */
[----:B-1----:R-:W-:Y:S01]  /*5d70*/  FFMA.FTZ R3, R174, c[0x0][0x2d0], -R7 ;  /* 0x0000b400ae037a23 */ /* 0x002fe20000010807 */
[----:B------:R1:W5:Y:S03]  /*5d80*/  LDL.LU R234, [R1+0x18] ;  /* 0x0000180001ea7983 */ /* 0x0003660000300800 */
[----:B------:R2:W-:Y:S01]  /*5d90*/  MUFU.EX2 R59, R3 ;  /* 0x00000003003b7308 */ /* 0x0005e20000000800 */
[----:B------:R-:W-:Y:S01]  /*5da0*/  HMMA.16816.F32 R148, R8, R26, R148 ;  /* 0x0000001a0894723c */ /* 0x000fe20000001894 */
[----:B--2---:R-:W-:-:S02]  /*5db0*/  FFMA.FTZ R3, R172, c[0x0][0x2d0], -R0 ;  /* 0x0000b400ac037a23 */ /* 0x004fc40000010800 */
[----:B------:R-:W-:Y:S02]  /*5dc0*/  IMAD.MOV.U32 R172, RZ, RZ, R173 ;  /* 0x000000ffffac7224 */ /* 0x000fe400078e00ad */
[----:B------:R-:W-:Y:S01]  /*5dd0*/  IMAD.MOV.U32 R173, RZ, RZ, R171 ;  /* 0x000000ffffad7224 */ /* 0x000fe200078e00ab */
[----:B------:R-:W-:Y:S01]  /*5de0*/  MOV R171, R168 ;  /* 0x000000a800ab7202 */ /* 0x000fe20000000f00 */
[----:B------:R2:W-:Y:S01]  /*5df0*/  MUFU.EX2 R58, R3 ;  /* 0x00000003003a7308 */ /* 0x0005e20000000800 */
[----:B------:R-:W-:Y:S02]  /*5e00*/  IMAD.MOV.U32 R168, RZ, RZ, R170 ;  /* 0x000000ffffa87224 */ /* 0x000fe400078e00aa */
[----:B------:R-:W-:Y:S02]  /*5e10*/  IMAD.MOV.U32 R170, RZ, RZ, R169 ;  /* 0x000000ffffaa7224 */ /* 0x000fe400078e00a9 */
[----:B------:R-:W-:Y:S02]  /*5e20*/  IMAD.MOV.U32 R169, RZ, RZ, R159 ;  /* 0x000000ffffa97224 */ /* 0x000fe400078e009f */
[----:B------:R-:W-:-:S02]  /*5e30*/  IMAD.MOV.U32 R159, RZ, RZ, R155 ;  /* 0x000000ffff9f7224 */ /* 0x000fc400078e009b */
[----:B------:R-:W-:Y:S01]  /*5e40*/  IMAD.MOV.U32 R155, RZ, RZ, R154 ;  /* 0x000000ffff9b7224 */ /* 0x000fe200078e009a */
[----:B------:R-:W-:Y:S01]  /*5e50*/  HMMA.16816.F32 R160, R8, R20, R160 ;  /* 0x0000001408a0723c */ /* 0x000fe200000018a0 */
[----:B------:R-:W-:Y:S01]  /*5e60*/  MOV R154, R123 ;  /* 0x0000007b009a7202 */ /* 0x000fe20000000f00 */
[----:B------:R-:W-:Y:S02]  /*5e70*/  IMAD.MOV.U32 R123, RZ, RZ, R4 ;  /* 0x000000ffff7b7224 */ /* 0x000fe400078e0004 */
[----:B------:R-:W-:Y:S02]  /*5e80*/  IMAD.MOV.U32 R4, RZ, RZ, R233 ;  /* 0x000000ffff047224 */ /* 0x000fe400078e00e9 */
[----:B--2---:R-:W-:Y:S01]  /*5e90*/  FFMA.FTZ R3, R172, c[0x0][0x2d0], -R0 ;  /* 0x0000b400ac037a23 */ /* 0x004fe20000010800 */
[----:B------:R1:W5:Y:S01]  /*5ea0*/  LDL.LU R233, [R1+0x14] ;  /* 0x0000140001e97983 */ /* 0x0003620000300800 */
[----:B------:R-:W-:Y:S02]  /*5eb0*/  IMAD.MOV.U32 R172, RZ, RZ, R173 ;  /* 0x000000ffffac7224 */ /* 0x000fe400078e00ad */
[----:B------:R-:W-:Y:S01]  /*5ec0*/  IMAD.MOV.U32 R173, RZ, RZ, R171 ;  /* 0x000000ffffad7224 */ /* 0x000fe200078e00ab */
[----:B------:R2:W1:Y:S01]  /*5ed0*/  MUFU.EX2 R57, R3 ;  /* 0x0000000300397308 */ /* 0x0004620000000800 */
[----:B------:R-:W-:Y:S01]  /*5ee0*/  IMAD.MOV.U32 R171, RZ, RZ, R168 ;  /* 0x000000ffffab7224 */ /* 0x000fe200078e00a8 */
[----:B------:R-:W-:Y:S01]  /*5ef0*/  MOV R168, R170 ;  /* 0x000000aa00a87202 */ /* 0x000fe20000000f00 */
[----:B------:R-:W-:-:S02]  /*5f00*/  IMAD.MOV.U32 R170, RZ, RZ, R169 ;  /* 0x000000ffffaa7224 */ /* 0x000fc400078e00a9 */
[----:B------:R-:W-:Y:S01]  /*5f10*/  IMAD.MOV.U32 R169, RZ, RZ, R159 ;  /* 0x000000ffffa97224 */ /* 0x000fe200078e009f */
[C---:B------:R-:W-:Y:S01]  /*5f20*/  HMMA.16816.F32 R164, R8.reuse, R22, R164 ;  /* 0x0000001608a4723c */ /* 0x040fe200000018a4 */
[----:B------:R-:W-:Y:S02]  /*5f30*/  IMAD.MOV.U32 R159, RZ, RZ, R155 ;  /* 0x000000ffff9f7224 */ /* 0x000fe400078e009b */
[----:B------:R-:W-:Y:S02]  /*5f40*/  IMAD.MOV.U32 R155, RZ, RZ, R154 ;  /* 0x000000ffff9b7224 */ /* 0x000fe400078e009a */
[----:B------:R-:W-:Y:S01]  /*5f50*/  IMAD.MOV.U32 R154, RZ, RZ, R124 ;  /* 0x000000ffff9a7224 */ /* 0x000fe200078e007c */
[----:B------:R-:W-:Y:S02]  /*5f60*/  MOV R124, R232 ;  /* 0x000000e8007c7202 */ /* 0x000fe40000000f00 */
[C---:B----4-:R-:W-:Y:S08]  /*5f70*/  HMMA.16816.F32 R176, R8.reuse, R16, R176 ;  /* 0x0000001008b0723c */ /* 0x050ff000000018b0 */
[----:B------:R-:W-:Y:S01]  /*5f80*/  HMMA.16816.F32 R180, R8, R18, R80 ;  /* 0x0000001208b4723c */ /* 0x000fe20000001850 */
[----:B--2---:R-:W-:Y:S01]  /*5f90*/  FFMA.FTZ R3, R172, c[0x0][0x2d0], -R0 ;  /* 0x0000b400ac037a23 */ /* 0x004fe20000010800 */
[----:B------:R2:W5:Y:S01]  /*5fa0*/  LDL.LU R232, [R1+0x10] ;  /* 0x0000100001e87983 */ /* 0x0005620000300800 */
[----:B------:R-:W-:-:S02]  /*5fb0*/  IMAD.MOV.U32 R172, RZ, RZ, R173 ;  /* 0x000000ffffac7224 */ /* 0x000fc400078e00ad */
[----:B------:R4:W-:Y:S01]  /*5fc0*/  MUFU.EX2 R56, R3 ;  /* 0x0000000300387308 */ /* 0x0009e20000000800 */
[----:B------:R-:W-:Y:S02]  /*5fd0*/  IMAD.MOV.U32 R173, RZ, RZ, R171 ;  /* 0x000000ffffad7224 */ /* 0x000fe400078e00ab */
[----:B------:R-:W-:Y:S02]  /*5fe0*/  IMAD.MOV.U32 R171, RZ, RZ, R168 ;  /* 0x000000ffffab7224 */ /* 0x000fe400078e00a8 */
[----:B------:R-:W-:Y:S01]  /*5ff0*/  IMAD.MOV.U32 R168, RZ, RZ, R169 ;  /* 0x000000ffffa87224 */ /* 0x000fe200078e00a9 */
[----:B------:R-:W-:Y:S01]  /*6000*/  HMMA.16816.F32 R76, R8, R12, R76 ;  /* 0x0000000c084c723c */ /* 0x000fe2000000184c */
[----:B------:R-:W-:Y:S01]  /*6010*/  IMAD.MOV.U32 R169, RZ, RZ, R159 ;  /* 0x000000ffffa97224 */ /* 0x000fe200078e009f */
[----:B------:R-:W-:Y:S01]  /*6020*/  MOV R159, R155 ;  /* 0x0000009b009f7202 */ /* 0x000fe20000000f00 */
[----:B------:R-:W-:Y:S02]  /*6030*/  IMAD.MOV.U32 R155, RZ, RZ, R154 ;  /* 0x000000ffff9b7224 */ /* 0x000fe400078e009a */
[----:B------:R-:W-:-:S02]  /*6040*/  IMAD.MOV.U32 R154, RZ, RZ, R157 ;  /* 0x000000ffff9a7224 */ /* 0x000fc400078e009d */
[----:B------:R-:W-:Y:S01]  /*6050*/  IMAD.MOV.U32 R157, RZ, RZ, R153 ;  /* 0x000000ffff9d7224 */ /* 0x000fe200078e0099 */
[----:B------:R-:W-:Y:S01]  /*6060*/  HMMA.16816.F32 R68, R8, R14, R68 ;  /* 0x0000000e0844723c */ /* 0x000fe20000001844 */
[----:B------:R-:W-:Y:S02]  /*6070*/  IMAD.MOV.U32 R153, RZ, RZ, R139 ;  /* 0x000000ffff997224 */ /* 0x000fe400078e008b */
[----:B----4-:R-:W-:Y:S01]  /*6080*/  FFMA.FTZ R3, R172, c[0x0][0x2d0], -R0 ;  /* 0x0000b400ac037a23 */ /* 0x010fe20000010800 */
[----:B------:R-:W-:Y:S01]  /*6090*/  MOV R186, R154 ;  /* 0x0000009a00ba7202 */ /* 0x000fe20000000f00 */
[----:B------:R-:W-:Y:S01]  /*60a0*/  FFMA.FTZ R4, R4, c[0x0][0x2d0], -R7 ;  /* 0x0000b40004047a23 */ /* 0x000fe20000010807 */
[----:B------:R2:W5:Y:S01]  /*60b0*/  LDL.LU R139, [R1+0xc] ;  /* 0x00000c00018b7983 */ /* 0x0005620000300800 */
[----:B------:R4:W4:Y:S01]  /*60c0*/  MUFU.EX2 R31, R3 ;  /* 0x00000003001f7308 */ /* 0x0009220000000800 */
[----:B---3--:R-:W-:Y:S01]  /*60d0*/  F2FP.PACK_AB R8, R73, R74 ;  /* 0x0000004a4908723e */ /* 0x008fe200000000ff */
[----:B------:R-:W-:Y:S01]  /*60e0*/  IMAD.MOV.U32 R184, RZ, RZ, R153 ;  /* 0x000000ffffb87224 */ /* 0x000fe200078e0099 */
[----:B-1----:R-:W-:Y:S01]  /*60f0*/  F2FP.PACK_AB R9, R57, R58 ;  /* 0x0000003a3909723e */ /* 0x002fe200000000ff */
[----:B------:R-:W-:Y:S01]  /*6100*/  IMAD.MOV.U32 R174, RZ, RZ, R156 ;  /* 0x000000ffffae7224 */ /* 0x000fe200078e009c */
[----:B------:R-:W-:Y:S01]  /*6110*/  F2FP.PACK_AB R10, R59, R72 ;  /* 0x000000483b0a723e */ /* 0x000fe200000000ff */
[----:B------:R-:W-:-:S02]  /*6120*/  IMAD.MOV.U32 R144, RZ, RZ, R155 ;  /* 0x000000ffff907224 */ /* 0x000fc400078e009b */
[----:B------:R-:W-:Y:S01]  /*6130*/  IMAD.MOV.U32 R172, RZ, RZ, R131 ;  /* 0x000000ffffac7224 */ /* 0x000fe200078e0083 */
[----:B------:R-:W-:Y:S01]  /*6140*/  MOV R83, R174 ;  /* 0x000000ae00537202 */ /* 0x000fe20000000f00 */
[----:B------:R-:W-:Y:S02]  /*6150*/  IMAD.MOV.U32 R185, RZ, RZ, R157 ;  /* 0x000000ffffb97224 */ /* 0x000fe400078e009d */
[----:B------:R-:W-:Y:S02]  /*6160*/  IMAD.MOV.U32 R82, RZ, RZ, R172 ;  /* 0x000000ffff527224 */ /* 0x000fe400078e00ac */
[----:B------:R-:W-:Y:S01]  /*6170*/  IMAD.MOV.U32 R172, RZ, RZ, R158 ;  /* 0x000000ffffac7224 */ /* 0x000fe200078e009e */
[----:B------:R-:W-:Y:S01]  /*6180*/  MOV R158, R126 ;  /* 0x0000007e009e7202 */ /* 0x000fe20000000f00 */
[----:B----4-:R-:W-:Y:S01]  /*6190*/  FFMA.FTZ R3, R173, c[0x0][0x2d0], -R6 ;  /* 0x0000b400ad037a23 */ /* 0x010fe20000010806 */
[----:B------:R-:W-:Y:S01]  /*61a0*/  F2FP.PACK_AB R11, R31, R56 ;  /* 0x000000381f0b723e */ /* 0x000fe200000000ff */
[----:B------:R-:W-:Y:S01]  /*61b0*/  IMAD.MOV.U32 R174, RZ, RZ, R127 ;  /* 0x000000ffffae7224 */ /* 0x000fe200078e007f */
[----:B------:R-:W-:Y:S01]  /*61c0*/  MOV R173, R130 ;  /* 0x0000008200ad7202 */ /* 0x000fe20000000f00 */
[----:B------:R1:W-:Y:S01]  /*61d0*/  MUFU.EX2 R29, R3 ;  /* 0x00000003001d7308 */ /* 0x0003e20000000800 */
[----:B------:R-:W-:-:S02]  /*61e0*/  IMAD.MOV.U32 R157, RZ, RZ, R116 ;  /* 0x000000ffff9d7224 */ /* 0x000fc400078e0074 */
[----:B------:R-:W-:Y:S01]  /*61f0*/  IMAD.MOV.U32 R175, RZ, RZ, R152 ;  /* 0x000000ffffaf7224 */ /* 0x000fe200078e0098 */
[C---:B------:R-:W-:Y:S01]  /*6200*/  HMMA.16816.F32 R64, R8.reuse, R24, R64 ;  /* 0x000000180840723c */ /* 0x040fe20000001840 */
[----:B------:R-:W-:Y:S01]  /*6210*/  IMAD.MOV.U32 R81, RZ, RZ, R173 ;  /* 0x000000ffff517224 */ /* 0x000fe200078e00ad */
[----:B------:R-:W3:Y:S01]  /*6220*/  LDSM.16.MT88.4 R152, [R228+0x3100] ;  /* 0x00310000e498783b */ /* 0x000ee20000004200 */
[----:B------:R-:W-:Y:S02]  /*6230*/  IMAD.MOV.U32 R173, RZ, RZ, R125 ;  /* 0x000000ffffad7224 */ /* 0x000fe400078e007d */
[----:B------:R-:W-:Y:S02]  /*6240*/  IMAD.MOV.U32 R130, RZ, RZ, R119 ;  /* 0x000000ffff827224 */ /* 0x000fe400078e0077 */
[----:B------:R-:W-:Y:S01]  /*6250*/  IMAD.MOV.U32 R225, RZ, RZ, R175 ;  /* 0x000000ffffe17224 */ /* 0x000fe200078e00af */
[----:B------:R-:W-:Y:S01]  /*6260*/  HMMA.16816.F32 R48, R8, R22, R48 ;  /* 0x000000160830723c */ /* 0x000fe20000001830 */
[----:B------:R-:W-:-:S02]  /*6270*/  IMAD.MOV.U32 R156, RZ, RZ, R117 ;  /* 0x000000ffff9c7224 */ /* 0x000fc400078e0075 */
[----:B------:R-:W-:Y:S02]  /*6280*/  IMAD.MOV.U32 R131, RZ, RZ, R118 ;  /* 0x000000ffff837224 */ /* 0x000fe400078e0076 */
[----:B-1----:R-:W-:Y:S01]  /*6290*/  FFMA.FTZ R3, R171, c[0x0][0x2d0], -R6 ;  /* 0x0000b400ab037a23 */ /* 0x002fe20000010806 */
[----:B------:R-:W-:Y:S01]  /*62a0*/  LDSM.16.MT88.4 R116, [R229+0x3100] ;  /* 0x00310000e574783b */ /* 0x000fe20000004200 */
[----:B------:R-:W-:Y:S01]  /*62b0*/  IMAD.MOV.U32 R226, RZ, RZ, R156 ;  /* 0x000000ffffe27224 */ /* 0x000fe200078e009c */
[----:B------:R-:W-:Y:S01]  /*62c0*/  HMMA.16816.F32 R52, R8, R20, R52 ;  /* 0x000000140834723c */ /* 0x000fe20000001834 */
[----:B------:R1:W-:Y:S01]  /*62d0*/  MUFU.EX2 R30, R3 ;  /* 0x00000003001e7308 */ /* 0x0003e20000000800 */
[----:B------:R-:W-:Y:S02]  /*62e0*/  IMAD.MOV.U32 R212, RZ, RZ, R131 ;  /* 0x000000ffffd47224 */ /* 0x000fe400078e0083 */
[----:B------:R-:W-:Y:S02]  /*62f0*/  IMAD.MOV.U32 R209, RZ, RZ, R128 ;  /* 0x000000ffffd17224 */ /* 0x000fe400078e0080 */
[----:B------:R-:W-:-:S02]  /*6300*/  IMAD.MOV.U32 R211, RZ, RZ, R129 ;  /* 0x000000ffffd37224 */ /* 0x000fc400078e0081 */
[C---:B------:R-:W-:Y:S01]  /*6310*/  HMMA.16816.F32 R44, R8.reuse, R12, R44 ;  /* 0x0000000c082c723c */ /* 0x040fe2000000182c */
[----:B------:R4:W-:Y:S06]  /*6320*/  MUFU.EX2 R20, R4 ;  /* 0x0000000400147308 */ /* 0x0009ec0000000800 */
[----:B------:R-:W-:Y:S01]  /*6330*/  FFMA.FTZ R12, R216, c[0x0][0x2d0], -R0 ;  /* 0x0000b400d80c7a23 */ /* 0x000fe20000010800 */
[----:B------:R-:W-:Y:S01]  /*6340*/  HMMA.16816.F32 R60, R8, R26, R60 ;  /* 0x0000001a083c723c */ /* 0x000fe2000000183c */
[----:B-1----:R-:W-:-:S04]  /*6350*/  FFMA.FTZ R3, R168, c[0x0][0x2d0], -R6 ;  /* 0x0000b400a8037a23 */ /* 0x002fc80000010806 */
[----:B------:R1:W-:Y:S03]  /*6360*/  MUFU.EX2 R28, R3 ;  /* 0x00000003001c7308 */ /* 0x0003e60000000800 */
[----:B------:R-:W-:Y:S01]  /*6370*/  HMMA.16816.F32 R36, R8, R16, R36 ;  /* 0x000000100824723c */ /* 0x000fe20000001824 */
[----:B----4-:R-:W-:-:S07]  /*6380*/  FFMA.FTZ R4, R186, c[0x0][0x2d0], -R7 ;  /* 0x0000b400ba047a23 */ /* 0x010fce0000010807 */
[----:B------:R-:W-:Y:S01]  /*6390*/  HMMA.16816.F32 R40, R8, R18, R40 ;  /* 0x000000120828723c */ /* 0x000fe20000001828 */
[----:B------:R-:W-:Y:S01]  /*63a0*/  LDSM.16.MT88.4 R16, [R230+0x3100] ;  /* 0x00310000e610783b */ /* 0x000fe20000004200 */
[----:B-1----:R-:W-:Y:S02]  /*63b0*/  FFMA.FTZ R3, R170, c[0x0][0x2d0], -R6 ;  /* 0x0000b400aa037a23 */ /* 0x002fe40000010806 */
[----:B------:R-:W-:-:S04]  /*63c0*/  FFMA.FTZ R6, R221, c[0x0][0x2d0], -R0 ;  /* 0x0000b400dd067a23 */ /* 0x000fc80000010800 */
[----:B------:R-:W-:Y:S01]  /*63d0*/  HMMA.16816.F32 R32, R8, R14, R32 ;  /* 0x0000000e0820723c */ /* 0x000fe20000001820 */
[----:B------:R1:W4:Y:S08]  /*63e0*/  MUFU.EX2 R25, R3 ;  /* 0x0000000300197308 */ /* 0x0003300000000800 */
[----:B------:R2:W-:Y:S01]  /*63f0*/  MUFU.EX2 R14, R4 ;  /* 0x00000004000e7308 */ /* 0x0005e20000000800 */
[----:B-1----:R-:W-:-:S07]  /*6400*/  FFMA.FTZ R3, R169, c[0x0][0x2d0], -R5 ;  /* 0x0000b400a9037a23 */ /* 0x002fce0000010805 */
[----:B------:R-:W-:Y:S01]  /*6410*/  MUFU.EX2 R11, R12 ;  /* 0x0000000c000b7308 */ /* 0x000fe20000000800 */
[----:B------:R-:W1:Y:S01]  /*6420*/  LDSM.16.MT88.4 R168, [R231+0x3100] ;  /* 0x00310000e7a8783b */ /* 0x000e620000004200 */
[----:B----4-:R-:W-:Y:S01]  /*6430*/  F2FP.PACK_AB R186, R25, R28 ;  /* 0x0000001c19ba723e */ /* 0x010fe200000000ff */
[----:B--2---:R-:W-:-:S05]  /*6440*/  FADD.FTZ R4, R223, R220 ;  /* 0x000000dcdf047221 */ /* 0x004fca0000010000 */
[----:B------:R2:W-:Y:S08]  /*6450*/  MUFU.EX2 R24, R3 ;  /* 0x0000000300187308 */ /* 0x0005f00000000800 */
[----:B------:R-:W-:Y:S01]  /*6460*/  MUFU.EX2 R10, R6 ;  /* 0x00000006000a7308 */ /* 0x000fe20000000800 */
[----:B--2---:R-:W-:-:S07]  /*6470*/  FFMA.FTZ R3, R210, c[0x0][0x2d0], -R5 ;  /* 0x0000b400d2037a23 */ /* 0x004fce0000010805 */
[----:B------:R2:W4:Y:S02]  /*6480*/  MUFU.EX2 R23, R3 ;  /* 0x0000000300177308 */ /* 0x0005240000000800 */
[----:B--2---:R-:W-:-:S06]  /*6490*/  FFMA.FTZ R3, R213, c[0x0][0x2d0], -R5 ;  /* 0x0000b400d5037a23 */ /* 0x004fcc0000010805 */
[----:B------:R2:W-:Y:S02]  /*64a0*/  MUFU.EX2 R22, R3 ;  /* 0x0000000300167308 */ /* 0x0005e40000000800 */
[----:B--2---:R-:W-:Y:S02]  /*64b0*/  FFMA.FTZ R3, R224, c[0x0][0x2d0], -R5 ;  /* 0x0000b400e0037a23 */ /* 0x004fe40000010805 */
[----:B------:R-:W-:Y:S01]  /*64c0*/  FFMA.FTZ R5, R184, c[0x0][0x2d0], -R0 ;  /* 0x0000b400b8057a23 */ /* 0x000fe20000010800 */
[----:B------:R-:W-:-:S03]  /*64d0*/  F2FP.PACK_AB R184, R30, R29 ;  /* 0x0000001d1eb8723e */ /* 0x000fc600000000ff */
[----:B------:R2:W1:Y:S01]  /*64e0*/  MUFU.EX2 R21, R3 ;  /* 0x0000000300157308 */ /* 0x0004620000000800 */
[----:B------:R-:W-:-:S07]  /*64f0*/  FFMA.FTZ R0, R214, c[0x0][0x2d0], -R0 ;  /* 0x0000b400d6007a23 */ /* 0x000fce0000010800 */
[----:B------:R3:W3:Y:S01]  /*6500*/  MUFU.EX2 R9, R5 ;  /* 0x0000000500097308 */ /* 0x0006e20000000800 */
[----:B--2---:R-:W-:-:S07]  /*6510*/  FFMA.FTZ R3, R144, c[0x0][0x2d0], -R7 ;  /* 0x0000b40090037a23 */ /* 0x004fce0000010807 */
[----:B------:R2:W2:Y:S01]  /*6520*/  MUFU.EX2 R12, R0 ;  /* 0x00000000000c7308 */ /* 0x0004a20000000800 */
[----:B------:R-:W-:Y:S01]  /*6530*/  FFMA.FTZ R7, R185, c[0x0][0x2d0], -R7 ;  /* 0x0000b400b9077a23 */ /* 0x000fe20000010807 */
[----:B----4-:R-:W-:Y:S02]  /*6540*/  F2FP.PACK_AB R185, R23, R24 ;  /* 0x0000001817b9723e */ /* 0x010fe400000000ff */
[----:B-1----:R-:W-:Y:S01]  /*6550*/  F2FP.PACK_AB R187, R21, R22 ;  /* 0x0000001615bb723e */ /* 0x002fe200000000ff */
[----:B---3--:R-:W-:-:S03]  /*6560*/  FADD.FTZ R5, R124, R227 ;  /* 0x000000e37c057221 */ /* 0x008fc60000010000 */
[----:B------:R1:W3:Y:S01]  /*6570*/  MUFU.EX2 R15, R3 ;  /* 0x00000003000f7308 */ /* 0x0002e20000000800 */
[----:B------:R-:W-:Y:S01]  /*6580*/  F2FP.PACK_AB R129, R10, R9 ;  /* 0x000000090a81723e */ /* 0x000fe200000000ff */
[----:B------:R-:W-:Y:S01]  /*6590*/  FADD.FTZ R6, R158, R5 ;  /* 0x000000059e067221 */ /* 0x000fe20000010000 */
[C---:B------:R-:W-:Y:S01]  /*65a0*/  HMMA.16816.F32 R140, R184.reuse, R152, R140 ;  /* 0x00000098b88c723c */ /* 0x040fe2000000188c */
[----:B------:R-:W-:Y:S02]  /*65b0*/  FADD.FTZ R5, R222, R4 ;  /* 0x00000004de057221 */ /* 0x000fe40000010000 */
[----:B--2---:R-:W-:Y:S02]  /*65c0*/  FADD.FTZ R0, R159, R173 ;  /* 0x000000ad9f007221 */ /* 0x004fe40000010000 */
[----:B------:R2:W4:Y:S01]  /*65d0*/  MUFU.EX2 R13, R7 ;  /* 0x00000007000d7308 */ /* 0x0005220000000800 */
[----:B------:R-:W-:Y:S02]  /*65e0*/  F2FP.PACK_AB R131, R12, R11 ;  /* 0x0000000b0c83723e */ /* 0x000fe400000000ff */
[----:B------:R-:W-:Y:S01]  /*65f0*/  HMMA.16816.F32 R148, R184, R154, R148 ;  /* 0x0000009ab894723c */ /* 0x000fe20000001894 */
[----:B-1----:R-:W-:Y:S01]  /*6600*/  FADD.FTZ R3, R172, R174 ;  /* 0x000000aeac037221 */ /* 0x002fe20000010000 */
[----:B---3--:R-:W-:-:S03]  /*6610*/  F2FP.PACK_AB R128, R15, R20 ;  /* 0x000000140f80723e */ /* 0x008fc600000000ff */
[----:B------:R-:W-:-:S03]  /*6620*/  FADD.FTZ R4, R157, R3 ;  /* 0x000000039d047221 */ /* 0x000fc60000010000 */
[C---:B------:R-:W-:Y:S01]  /*6630*/  HMMA.16816.F32 R160, R184.reuse, R168, R160 ;  /* 0x000000a8b8a0723c */ /* 0x040fe200000018a0 */
[----:B------:R-:W-:Y:S02]  /*6640*/  FADD.FTZ R3, R81, R6 ;  /* 0x0000000651037221 */ /* 0x000fe40000010000 */
[----:B------:R-:W-:Y:S02]  /*6650*/  FADD.FTZ R4, R83, R4 ;  /* 0x0000000453047221 */ /* 0x000fe40000010000 */
[----:B--2---:R-:W-:Y:S01]  /*6660*/  FADD.FTZ R7, R130, R0 ;  /* 0x0000000082077221 */ /* 0x004fe20000010000 */
[----:B----4-:R-:W-:Y:S01]  /*6670*/  F2FP.PACK_AB R130, R13, R14 ;  /* 0x0000000e0d82723e */ /* 0x010fe200000000ff */
[----:B------:R-:W-:Y:S01]  /*6680*/  FADD.FTZ R0, R82, R5 ;  /* 0x0000000552007221 */ /* 0x000fe20000010000 */
[----:B------:R-:W-:Y:S01]  /*6690*/  HMMA.16816.F32 R164, R184, R170, R164 ;  /* 0x000000aab8a4723c */ /* 0x000fe200000018a4 */
[----:B------:R-:W-:Y:S02]  /*66a0*/  FADD.FTZ R7, R225, R7 ;  /* 0x00000007e1077221 */ /* 0x000fe40000010000 */
[----:B------:R-:W-:-:S02]  /*66b0*/  FADD.FTZ R6, R219, R3 ;  /* 0x00000003db067221 */ /* 0x000fc40000010000 */
[----:B------:R-:W-:Y:S02]  /*66c0*/  FADD.FTZ R5, R205, R0 ;  /* 0x00000000cd057221 */ /* 0x000fe40000010000 */
        /* <DEDUP_REMOVED lines=93> */
[----:B------:R-:W-:Y:S01]  /*6ca0*/  FADD.FTZ R252, R57, R252 ;  /* 0x000000fc39fc7221 */ /* 0x000fe20000010000 */
[----:B------:R1:W-:Y:S01]  /*6cb0*/  STL [R1+0x4], R0 ;  /* 0x0000040001007387 */ /* 0x0003e20000100800 */
[----:B------:R-:W-:Y:S02]  /*6cc0*/  FADD.FTZ R251, R72, R251 ;  /* 0x000000fb48fb7221 */ /* 0x000fe40000010000 */
[----:B------:R-:W-:Y:S01]  /*6cd0*/  FADD.FTZ R252, R56, R252 ;  /* 0x000000fc38fc7221 */ /* 0x000fe20000010000 */
[----:B------:R1:W-:Y:S01]  /*6ce0*/  STL [R1], R4 ;  /* 0x0000000401007387 */ /* 0x0003e20000100800 */
        /* <DEDUP_REMOVED lines=9> */
[----:B------:R-:W-:Y:S01]  /*6d80*/  FADD.FTZ R252, R12, R252 ;  /* 0x000000fc0cfc7221 */ /* 0x000fe20000010000 */
[----:B------:R-:W-:Y:S05]  /*6d90*/  @!P0 BRA `(.L_x_34) ;  /* 0x0000428000008947 */ /* 0x000fea0003800000 */
[----:B------:R-:W-:Y:S01]  /*6da0*/  IMAD.MOV.U32 R3, RZ, RZ, R136 ;  /* 0x000000ffff037224 */ /* 0x000fe200078e0088 */
[----:B------:R-:W-:Y:S01]  /*6db0*/  MOV R138, R2 ;  /* 0x00000002008a7202 */ /* 0x000fe20000000f00 */
[----:B-1----:R-:W-:Y:S01]  /*6dc0*/  IMAD.MOV.U32 R0, RZ, RZ, R137 ;  /* 0x000000ffff007224 */ /* 0x002fe200078e0089 */
[----:B------:R-:W-:Y:S01]  /*6dd0*/  MOV R133, R135 ;  /* 0x0000008700857202 */ /* 0x000fe20000000f00 */
[----:B------:R-:W-:Y:S01]  /*6de0*/  UIADD3 UR6, UR6, -0x2, URZ ;  /* 0xfffffffe06067890 */ /* 0x000fe2000fffe03f */
[----:B------:R-:W-:Y:S05]  /*6df0*/  BRA `(.L_x_35) ;  /* 0x0000040000007947 */ /* 0x000fea0003800000 */
.L_x_37:
[----:B------:R-:W2:Y:S01]  /*6e00*/  LDL R136, [R1+0x8] ;  /* 0x0000080001887983 */ /* 0x000ea20000100800 */
[----:B------:R-:W-:Y:S01]  /*6e10*/  UIMAD UR4, UR6, 0x70, UR10 ;  /* 0x00000070060478a4 */ /* 0x000fe2000f8e020a */
[----:B------:R-:W-:Y:S05]  /*6e20*/  IMAD.MOV.U32 R247, RZ, RZ, RZ ;  /* 0x000000fffff77224 */ /* 0x000fea00078e00ff */
[----:B------:R-:W-:Y:S05]  /*6e30*/  IMAD.U32 R132, RZ, RZ, UR4 ;  /* 0x00000004ff847e24 */ /* 0x000fea000f8e00ff */
[----:B--2---:R-:W-:Y:S05]  /*6e40*/  IADD3 R132, R132, -0x70, R136 ;  /* 0xffffff9084847810 */ /* 0x004fea0007ffe088 */
[----:B------:R-:W-:Y:S04]  /*6e50*/  @P5 IMAD.HI.U32 R134, R132, c[0x0][0x2bc], RZ ;  /* 0x0000af0084865a27 */ /* 0x000fe800078e00ff */
[----:B------:R-:W-:Y:S01]  /*6e60*/  IMAD.MOV.U32 R2, RZ, RZ, R132 ;  /* 0x000000ffff027224 */ /* 0x000fe200078e0084 */
        /* <DEDUP_REMOVED lines=14> */
[C---:B------:R-:W-:Y:S04]  /*6f50*/  IMAD.WIDE.U32 R134, R247.reuse, c[0x0][0x1f0], R134 ;  /* 0x00007c00f7867a25 */ /* 0x040fe800078e0086 */
        /* <DEDUP_REMOVED lines=42> */
.L_x_35:
[----:B------:R-:W-:Y:S04]  /*7200*/  DEPBAR.LE SB0, 0x0 ;  /* 0x000080000000791a */ /* 0x000fe80000000000 */
[----:B------:R-:W-:Y:S01]  /*7210*/  BAR.SYNC.DEFER_BLOCKING 0x0 ;  /* 0x0000000000007b1d */ /* 0x000fe20000010000 */
[C---:B------:R-:W-:Y:S01]  /*7220*/  IMAD.WIDE.U32 R68, R249.reuse, c[0x0][0x208], RZ ;  /* 0x00008200f9447a25 */ /* 0x040fe200078e00ff */
[----:B------:R-:W-:Y:S01]  /*7230*/  SHF.R.S32.HI R2, RZ, 0x1f, R249 ;  /* 0x0000001fff027819 */ /* 0x000fe200000114f9 */
[----:B------:R-:W-:Y:S04]  /*7240*/  UISETP.GE.AND UP0, UPT, UR6, 0x1, UPT ;  /* 0x000000010600788c */ /* 0x000fe8000bf06270 */
[----:B------:R-:W-:Y:S04]  /*7250*/  IMAD R2, R2, c[0x0][0x208], RZ ;  /* 0x0000820002027a24 */ /* 0x000fe800078e02ff */
[----:B------:R-:W-:Y:S01]  /*7260*/  IMAD R2, R249, c[0x0][0x20c], R2 ;  /* 0x00008300f9027a24 */ /* 0x000fe200078e0202 */
[----:B-----5:R-:W-:Y:S06]  /*7270*/  LDSM.16.M88.4 R112, [R234+0x7100] ;  /* 0x00710000ea70783b */ /* 0x020fec0000000200 */
[----:B------:R-:W1:Y:S06]  /*7280*/  LDSM.16.M88.4 R16, [R139+0x3900] ;  /* 0x003900008b10783b */ /* 0x000e6c0000000200 */
[----:B------:R-:W2:Y:S06]  /*7290*/  LDSM.16.M88.4 R108, [R234+0x9100] ;  /* 0x00910000ea6c783b */ /* 0x000eac0000000200 */
[----:B------:R-:W3:Y:S06]  /*72a0*/  LDSM.16.M88.4 R32, [R139+0x4100] ;  /* 0x004100008b20783b */ /* 0x000eec0000000200 */
[----:B------:R-:W4:Y:S06]  /*72b0*/  LDSM.16.M88.4 R48, [R139+0x4900] ;  /* 0x004900008b30783b */ /* 0x000f2c0000000200 */
[----:B------:R-:W3:Y:S06]  /*72c0*/  LDSM.16.M88.4 R64, [R139+0x5100] ;  /* 0x005100008b40783b */ /* 0x000eec0000000200 */
        /* <DEDUP_REMOVED lines=24> */
[-C--:B------:R-:W-:Y:S08]  /*7450*/  HMMA.16816.F32 R52, R112, R64.reuse, RZ ;  /* 0x000000407034723c */ /* 0x080ff000000018ff */
[C---:B------:R-:W-:Y:S07]  /*7460*/  HMMA.16816.F32 R56, R108.reuse, R64, RZ ;  /* 0x000000406c38723c */ /* 0x040fee00000018ff */
[----:B------:R-:W-:Y:S01]  /*7470*/  IMAD.IADD R65, R69, 0x1, R2 ;  /* 0x0000000145417824 */ /* 0x000fe200078e0202 */
[-C--:B------:R-:W-:Y:S01]  /*7480*/  HMMA.16816.F32 R60, R108, R66.reuse, RZ ;  /* 0x000000426c3c723c */ /* 0x080fe200000018ff */
[----:B------:R-:W-:Y:S03]  /*7490*/  IMAD.MOV.U32 R64, RZ, RZ, R68 ;  /* 0x000000ffff407224 */ /* 0x000fe600078e0044 */
[----:B------:R-:W-:Y:S01]  /*74a0*/  SHF.R.S32.HI R2, RZ, 0x1f, R247 ;  /* 0x0000001fff027819 */ /* 0x000fe200000114f7 */
[C---:B------:R-:W-:Y:S03]  /*74b0*/  IMAD.WIDE.U32 R72, R247.reuse, c[0x0][0x218], R64 ;  /* 0x00008600f7487a25 */ /* 0x040fe600078e0040 */
[C---:B------:R-:W-:Y:S04]  /*74c0*/  HMMA.16816.F32 R64, R112.reuse, R66, RZ ;  /* 0x000000427040723c */ /* 0x040fe800000018ff */
[----:B------:R-:W-:Y:S01]  /*74d0*/  IMAD R2, R2, c[0x0][0x218], RZ ;  /* 0x0000860002027a24 */ /* 0x000fe200078e02ff */
[----:B------:R-:W-:Y:S03]  /*74e0*/  IADD3 R132, P1, R72, UR22, RZ ;  /* 0x0000001648847c10 */ /* 0x000fe6000ff3e0ff */
[-C--:B------:R-:W-:Y:S01]  /*74f0*/  HMMA.16816.F32 R68, R112, R80.reuse, RZ ;  /* 0x000000507044723c */ /* 0x080fe200000018ff */
[----:B------:R-:W-:Y:S03]  /*7500*/  IMAD R72, R247, c[0x0][0x21c], R2 ;  /* 0x00008700f7487a24 */ /* 0x000fe600078e0202 */
[C---:B------:R-:W-:Y:S02]  /*7510*/  LEA R2, P0, R132.reuse, c[0x0][0x1f8], 0x1 ;  /* 0x00007e0084027a11 */ /* 0x040fe400078008ff */
[----:B------:R-:W-:Y:S03]  /*7520*/  IADD3.X R72, R73, UR5, R72, P1, !PT ;  /* 0x0000000549487c10 */ /* 0x000fe60008ffe448 */
[----:B------:R-:W1:Y:S03]  /*7530*/  SHFL.IDX PT, R94, R2, RZ, 0x181f ;  /* 0x00181fff025e7589 */ /* 0x000e6600000e0000 */
[----:B------:R-:W-:Y:S02]  /*7540*/  LEA.HI.X R132, R132, c[0x0][0x1fc], R72, 0x1, P0 ;  /* 0x00007f0084847a11 */ /* 0x000fe400000f0c48 */
[C---:B------:R-:W-:Y:S01]  /*7550*/  HMMA.16816.F32 R72, R108.reuse, R80, RZ ;  /* 0x000000506c48723c */ /* 0x040fe200000018ff */
[----:B------:R-:W2:Y:S06]  /*7560*/  SHFL.IDX PT, R92, R2, 0x1, 0x181f ;  /* 0x00381f00025c7f89 */ /* 0x000eac00000e0000 */
[----:B------:R-:W3:Y:S01]  /*7570*/  SHFL.IDX PT, R88, R132, RZ, 0x181f ;  /* 0x00181fff84587589 */ /* 0x000ee200000e0000 */
[-C--:B------:R-:W-:Y:S05]  /*7580*/  HMMA.16816.F32 R76, R108, R82.reuse, RZ ;  /* 0x000000526c4c723c */ /* 0x080fea00000018ff */
[----:B------:R-:W4:Y:S03]  /*7590*/  SHFL.IDX PT, R89, R132, 0x1, 0x181f ;  /* 0x00381f0084597f89 */ /* 0x000f2600000e0000 */
[C---:B------:R-:W-:Y:S03]  /*75a0*/  HMMA.16816.F32 R80, R112.reuse, R82, RZ ;  /* 0x000000527050723c */ /* 0x040fe600000018ff */
[----:B------:R-:W4:Y:S01]  /*75b0*/  SHFL.IDX PT, R100, R2, 0x2, 0x181f ;  /* 0x00581f0002647f89 */ /* 0x000f2200000e0000 */
[-C--:B-1----:R-:W-:Y:S04]  /*75c0*/  IADD3 R94, P1, R94, R246.reuse, RZ ;  /* 0x000000f65e5e7210 */ /* 0x082fe80007f3e0ff */
[-C--:B------:R-:W-:Y:S01]  /*75d0*/  HMMA.16816.F32 R84, R112, R96.reuse, RZ ;  /* 0x000000607054723c */ /* 0x080fe200000018ff */
[----:B------:R-:W1:Y:S03]  /*75e0*/  SHFL.IDX PT, R103, R132, 0x2, 0x181f ;  /* 0x00581f0084677f89 */ /* 0x000e6600000e0000 */
[-C--:B--2---:R-:W-:Y:S03]  /*75f0*/  IADD3 R92, P0, R92, R246.reuse, RZ ;  /* 0x000000f65c5c7210 */ /* 0x084fe60007f1e0ff */
[----:B------:R-:W2:Y:S01]  /*7600*/  SHFL.IDX PT, R101, R2, 0x3, 0x181f ;  /* 0x00781f0002657f89 */ /* 0x000ea200000e0000 */
[--C-:B---3--:R-:W-:Y:S05]  /*7610*/  IMAD.X R95, R88, 0x1, R245.reuse, P1 ;  /* 0x00000001585f7824 */ /* 0x108fea00008e06f5 */
[----:B------:R-:W3:Y:S01]  /*7620*/  SHFL.IDX PT, R104, R132, 0x3, 0x181f ;  /* 0x00781f0084687f89 */ /* 0x000ee200000e0000 */
[--C-:B----4-:R-:W-:Y:S02]  /*7630*/  IMAD.X R93, R89, 0x1, R245.reuse, P0 ;  /* 0x00000001595d7824 */ /* 0x110fe400000e06f5 */
[C---:B------:R-:W-:Y:S03]  /*7640*/  HMMA.16816.F32 R88, R108.reuse, R96, RZ ;  /* 0x000000606c58723c */ /* 0x040fe600000018ff */
[----:B------:R-:W4:Y:S04]  /*7650*/  SHFL.IDX PT, R102, R2, 0x4, 0x181f ;  /* 0x00981f0002667f89 */ /* 0x000f2800000e0000 */
[-C--:B------:R-:W-:Y:S02]  /*7660*/  IADD3 R96, P0, R100, R246.reuse, RZ ;  /* 0x000000f664607210 */ /* 0x080fe40007f1e0ff */
[----:B------:R-:W4:Y:S03]  /*7670*/  SHFL.IDX PT, R106, R132, 0x4, 0x181f ;  /* 0x00981f00846a7f89 */ /* 0x000f2600000e0000 */
[-C--:B-1----:R-:W-:Y:S03]  /*7680*/  IADD3.X R97, R103, R245.reuse, RZ, P0, !PT ;  /* 0x000000f567617210 */ /* 0x082fe600007fe4ff */
[----:B------:R-:W1:Y:S01]  /*7690*/  SHFL.IDX PT, R105, R2, 0x5, 0x181f ;  /* 0x00b81f0002697f89 */ /* 0x000e6200000e0000 */
[-C--:B--2---:R-:W-:Y:S05]  /*76a0*/  IADD3 R100, P1, R101, R246.reuse, RZ ;  /* 0x000000f665647210 */ /* 0x084fea0007f3e0ff */
[----:B------:R2:W-:Y:S01]  /*76b0*/  LDGSTS.E.BYPASS.LTC128B.128 [R250], [R94.64], !P6 ;  /* 0x000000005efa7fae */ /* 0x0005e2000f101d4c */
[--C-:B---3--:R-:W-:Y:S05]  /*76c0*/  IMAD.X R101, R104, 0x1, R245.reuse, P1 ;  /* 0x0000000168657824 */ /* 0x108fea00008e06f5 */
[----:B------:R-:W3:Y:S01]  /*76d0*/  SHFL.IDX PT, R107, R132, 0x5, 0x181f ;  /* 0x00b81f00846b7f89 */ /* 0x000ee200000e0000 */
[-C--:B----4-:R-:W-:Y:S05]  /*76e0*/  IADD3 R102, P0, R102, R246.reuse, RZ ;  /* 0x000000f666667210 */ /* 0x090fea0007f1e0ff */
[----:B------:R2:W-:Y:S01]  /*76f0*/  LDGSTS.E.BYPASS.LTC128B.128 [R250+0x800], [R92.64], !P6 ;  /* 0x008000005cfa7fae */ /* 0x0005e2000f101d4c */
[--C-:B------:R-:W-:Y:S05]  /*7700*/  IMAD.X R103, R106, 0x1, R245.reuse, P0 ;  /* 0x000000016a677824 */ /* 0x100fea00000e06f5 */
[----:B------:R4:W-:Y:S01]  /*7710*/  LDGSTS.E.BYPASS.LTC128B.128 [R250+0x1000], [R96.64], !P6 ;  /* 0x0100000060fa7fae */ /* 0x0009e2000f101d4c */
[-C--:B-1----:R-:W-:Y:S05]  /*7720*/  IADD3 R104, P0, R105, R246.reuse, RZ ;  /* 0x000000f669687210 */ /* 0x082fea0007f1e0ff */
[----:B------:R1:W-:Y:S06]  /*7730*/  LDGSTS.E.BYPASS.LTC128B.128 [R250+0x1800], [R100.64], !P6 ;  /* 0x0180000064fa7fae */ /* 0x0003ec000f101d4c */
[----:B------:R1:W-:Y:S01]  /*7740*/  LDGSTS.E.BYPASS.LTC128B.128 [R250+0x2000], [R102.64], !P6 ;  /* 0x0200000066fa7fae */ /* 0x0003e2000f101d4c */
[----:B---3--:R-:W-:Y:S05]  /*7750*/  IADD3.X R105, R107, R245, RZ, P0, !PT ;  /* 0x000000f56b697210 */ /* 0x008fea00007fe4ff */
[----:B------:R3:W-:Y:S01]  /*7760*/  LDGSTS.E.BYPASS.LTC128B.128 [R250+0x2800], [R104.64], !P6 ;  /* 0x0280000068fa7fae */ /* 0x0007e2000f101d4c */
[-C--:B--2---:R-:W-:Y:S05]  /*7770*/  HMMA.16816.F32 R92, R108, R98.reuse, RZ ;  /* 0x000000626c5c723c */ /* 0x084fea00000018ff */
[----:B------:R-:W2:Y:S03]  /*7780*/  SHFL.IDX PT, R2, R2, 0x6, 0x181f ;  /* 0x00d81f0002027f89 */ /* 0x000ea600000e0000 */
[C---:B----4-:R-:W-:Y:S03]  /*7790*/  HMMA.16816.F32 R96, R112.reuse, R98, RZ ;  /* 0x000000627060723c */ /* 0x050fe600000018ff */
[----:B------:R-:W4:Y:S05]  /*77a0*/  SHFL.IDX PT, R132, R132, 0x6, 0x181f ;  /* 0x00d81f0084847f89 */ /* 0x000f2a00000e0000 */
[-C--:B-1----:R-:W-:Y:S08]  /*77b0*/  HMMA.16816.F32 R100, R112, R188.reuse, RZ ;  /* 0x000000bc7064723c */ /* 0x082ff000000018ff */
[C---:B---3--:R-:W-:Y:S04]  /*77c0*/  HMMA.16816.F32 R104, R108.reuse, R188, RZ ;  /* 0x000000bc6c68723c */ /* 0x048fe800000018ff */
[----:B--2---:R-:W-:Y:S04]  /*77d0*/  IADD3 R134, P0, R2, R246, RZ ;  /* 0x000000f602867210 */ /* 0x004fe80007f1e0ff */
[-C--:B------:R-:W-:Y:S01]  /*77e0*/  HMMA.16816.F32 R108, R108, R190.reuse, RZ ;  /* 0x000000be6c6c723c */ /* 0x080fe200000018ff */
[----:B----4-:R-:W-:Y:S01]  /*77f0*/  IMAD.X R135, R132, 0x1, R245, P0 ;  /* 0x0000000184877824 */ /* 0x010fe200000e06f5 */
[----:B------:R-:W-:Y:S04]  /*7800*/  PLOP3.LUT P0, PT, PT, PT, UP0, 0x80, 0x0 ;  /* 0x000000000000781c */ /* 0x000fe80003f0f008 */
[----:B------:R1:W-:Y:S02]  /*7810*/  LDGSTS.E.BYPASS.LTC128B.128 [R250+0x3000], [R134.64], !P6 ;  /* 0x0300000086fa7fae */ /* 0x0003e4000f101d4c */
[----:B------:R-:W-:Y:S04]  /*7820*/  HMMA.16816.F32 R112, R112, R190, RZ ;  /* 0x000000be7070723c */ /* 0x000fe800000018ff */
[----:B------:R-:W-:Y:S04]  /*7830*/  LDSM.16.M88.4 R188, [R235+0x7100] ;  /* 0x00710000ebbc783b */ /* 0x000fe80000000200 */
[-C--:B------:R-:W-:Y:S02]  /*7840*/  HMMA.16816.F32 R4, R192, R196.reuse, R4 ;  /* 0x000000c4c004723c */ /* 0x080fe40000001804 */
[----:B------:R-:W0:Y:S06]  /*7850*/  LDGDEPBAR ;  /* 0x00000000000079af */ /* 0x000e2c0000000000 */
        /* <DEDUP_REMOVED lines=32> */
[----:B------:R-:W1:Y:S07]  /*7a60*/  LDSM.16.M88.4 R200, [R233+0x5900] ;  /* 0x00590000e9c8783b */ /* 0x000e6e0000000200 */
[----:B------:R-:W-:Y:S01]  /*7a70*/  HMMA.16816.F32 R112, R192, R226, R112 ;  /* 0x000000e2c070723c */ /* 0x000fe20000001870 */
[----:B------:R-:W1:Y:S06]  /*7a80*/  LDSM.16.M88.4 R192, [R233+0x6100] ;  /* 0x00610000e9c0783b */ /* 0x000e6c0000000200 */
[----:B------:R-:W-:Y:S01]  /*7a90*/  LDSM.16.M88.4 R224, [R232+0x1800] ;  /* 0x00180000e8e0783b */ /* 0x000fe20000000200 */
[-C--:B--2---:R-:W-:Y:S08]  /*7aa0*/  HMMA.16816.F32 R4, R188, R196.reuse, R4 ;  /* 0x000000c4bc04723c */ /* 0x084ff00000001804 */
[C---:B---3--:R-:W-:Y:S08]  /*7ab0*/  HMMA.16816.F32 R8, R204.reuse, R196, R8 ;  /* 0x000000c4cc08723c */ /* 0x048ff00000001808 */
[-C--:B------:R-:W-:Y:S08]  /*7ac0*/  HMMA.16816.F32 R12, R204, R198.reuse, R12 ;  /* 0x000000c6cc0c723c */ /* 0x080ff0000000180c */
[C---:B------:R-:W-:Y:S01]  /*7ad0*/  HMMA.16816.F32 R16, R188.reuse, R198, R16 ;  /* 0x000000c6bc10723c */ /* 0x040fe20000001810 */
[----:B------:R-:W2:Y:S07]  /*7ae0*/  LDSM.16.M88.4 R196, [R233+0x6900] ;  /* 0x00690000e9c4783b */ /* 0x000eae0000000200 */
[-C--:B----4-:R-:W-:Y:S08]  /*7af0*/  HMMA.16816.F32 R20, R188, R208.reuse, R20 ;  /* 0x000000d0bc14723c */ /* 0x090ff00000001814 */
[C---:B------:R-:W-:Y:S08]  /*7b00*/  HMMA.16816.F32 R24, R204.reuse, R208, R24 ;  /* 0x000000d0cc18723c */ /* 0x040ff00000001818 */
[-C--:B------:R-:W-:Y:S08]  /*7b10*/  HMMA.16816.F32 R28, R204, R210.reuse, R28 ;  /* 0x000000d2cc1c723c */ /* 0x080ff0000000181c */
[C---:B------:R-:W-:Y:S01]  /*7b20*/  HMMA.16816.F32 R32, R188.reuse, R210, R32 ;  /* 0x000000d2bc20723c */ /* 0x040fe20000001820 */
[----:B------:R-:W-:Y:S07]  /*7b30*/  LDSM.16.M88.4 R208, [R232] ;  /* 0x00000000e8d0783b */ /* 0x000fee0000000200 */
[-C--:B-1----:R-:W-:Y:S08]  /*7b40*/  HMMA.16816.F32 R36, R188, R212.reuse, R36 ;  /* 0x000000d4bc24723c */ /* 0x082ff00000001824 */
        /* <DEDUP_REMOVED lines=18> */
[----:B------:R-:W3:Y:S07]  /*7c70*/  LDSM.16.M88.4 R192, [R232+0x2000] ;  /* 0x00200000e8c0783b */ /* 0x000eee0000000200 */
[-C--:B--2---:R-:W-:Y:S08]  /*7c80*/  HMMA.16816.F32 R100, R188, R196.reuse, R100 ;  /* 0x000000c4bc64723c */ /* 0x084ff00000001864 */
[C---:B------:R-:W-:Y:S08]  /*7c90*/  HMMA.16816.F32 R104, R204.reuse, R196, R104 ;  /* 0x000000c4cc68723c */ /* 0x040ff00000001868 */
[-C--:B------:R-:W-:Y:S01]  /*7ca0*/  HMMA.16816.F32 R108, R204, R198.reuse, R108 ;  /* 0x000000c6cc6c723c */ /* 0x080fe2000000186c */
[----:B------:R-:W2:Y:S07]  /*7cb0*/  LDSM.16.M88.4 R204, [R232+0x2800] ;  /* 0x00280000e8cc783b */ /* 0x000eae0000000200 */
[----:B------:R-:W-:Y:S01]  /*7cc0*/  HMMA.16816.F32 R112, R188, R198, R112 ;  /* 0x000000c6bc70723c */ /* 0x000fe20000001870 */
[----:B------:R-:W4:Y:S01]  /*7cd0*/  LDSM.16.M88.4 R188, [R232+0x3000] ;  /* 0x00300000e8bc783b */ /* 0x000f220000000200 */
[----:B------:R-:W-:Y:S05]  /*7ce0*/  DEPBAR.LE SB0, 0x0 ;  /* 0x000080000000791a */ /* 0x000fea0000000000 */
[----:B------:R-:W-:Y:S01]  /*7cf0*/  BAR.SYNC.DEFER_BLOCKING 0x0 ;  /* 0x0000000000007b1d */ /* 0x000fe20000010000 */
[-C--:B-1----:R-:W-:Y:S08]  /*7d00*/  HMMA.16816.F32 R4, R200, R208.reuse, R4 ;  /* 0x000000d0c804723c */ /* 0x082ff00000001804 */
[C---:B------:R-:W-:Y:S08]  /*7d10*/  HMMA.16816.F32 R8, R212.reuse, R208, R8 ;  /* 0x000000d0d408723c */ /* 0x040ff00000001808 */
[-C--:B------:R-:W-:Y:S08]  /*7d20*/  HMMA.16816.F32 R12, R212, R210.reuse, R12 ;  /* 0x000000d2d40c723c */ /* 0x080ff0000000180c */
        /* <DEDUP_REMOVED lines=13> */
[-C--:B---3--:R-:W-:Y:S08]  /*7e00*/  HMMA.16816.F32 R68, R200, R192.reuse, R68 ;  /* 0x000000c0c844723c */ /* 0x088ff00000001844 */
[C---:B------:R-:W-:Y:S08]  /*7e10*/  HMMA.16816.F32 R72, R212.reuse, R192, R72 ;  /* 0x000000c0d448723c */ /* 0x040ff00000001848 */
[-C--:B------:R-:W-:Y:S08]  /*7e20*/  HMMA.16816.F32 R76, R212, R194.reuse, R76 ;  /* 0x000000c2d44c723c */ /* 0x080ff0000000184c */
[C---:B------:R-:W-:Y:S08]  /*7e30*/  HMMA.16816.F32 R80, R200.reuse, R194, R80 ;  /* 0x000000c2c850723c */ /* 0x040ff00000001850 */
[-C--:B--2---:R-:W-:Y:S08]  /*7e40*/  HMMA.16816.F32 R84, R200, R204.reuse, R84 ;  /* 0x000000ccc854723c */ /* 0x084ff00000001854 */
[C---:B------:R-:W-:Y:S08]  /*7e50*/  HMMA.16816.F32 R88, R212.reuse, R204, R88 ;  /* 0x000000ccd458723c */ /* 0x040ff00000001858 */
[-C--:B------:R-:W-:Y:S08]  /*7e60*/  HMMA.16816.F32 R92, R212, R206.reuse, R92 ;  /* 0x000000ced45c723c */ /* 0x080ff0000000185c */
[C---:B------:R-:W-:Y:S08]  /*7e70*/  HMMA.16816.F32 R96, R200.reuse, R206, R96 ;  /* 0x000000cec860723c */ /* 0x040ff00000001860 */
[-C--:B----4-:R-:W-:Y:S08]  /*7e80*/  HMMA.16816.F32 R100, R200, R188.reuse, R100 ;  /* 0x000000bcc864723c */ /* 0x090ff00000001864 */
[C---:B------:R-:W-:Y:S08]  /*7e90*/  HMMA.16816.F32 R104, R212.reuse, R188, R104 ;  /* 0x000000bcd468723c */ /* 0x040ff00000001868 */
[-C--:B------:R-:W-:Y:S08]  /*7ea0*/  HMMA.16816.F32 R108, R212, R190.reuse, R108 ;  /* 0x000000bed46c723c */ /* 0x080ff0000000186c */
[----:B------:R-:W-:Y:S01]  /*7eb0*/  HMMA.16816.F32 R112, R200, R190, R112 ;  /* 0x000000bec870723c */ /* 0x000fe20000001870 */
[----:B------:R-:W-:-:S07]  /*7ec0*/  @P0 BRA `(.L_x_37) ;  /* 0xffffef3000000947 */ /* 0x000fce000383ffff */
.L_x_36:
[----:B------:R-:W-:Y:S01]  /*7ed0*/  FMNMX.FTZ R2, R4, R0, !PT ;  /* 0x0000000004027209 */ /* 0x000fe20007810000 */
[----:B------:R-:W0:Y:S01]  /*7ee0*/  LDGDEPBAR ;  /* 0x00000000000079af */ /* 0x000e220000000000 */
[----:B--2---:R-:W-:Y:S02]  /*7ef0*/  FMNMX.FTZ R134, R6, R3, !PT ;  /* 0x0000000306867209 */ /* 0x004fe40007810000 */
        /* <DEDUP_REMOVED lines=106> */
[----:B------:R-:W-:Y:S01]  /*85a0*/  ISETP.LT.AND P0, PT, RZ, UR6, PT ;  /* 0x00000006ff007c0c */ /* 0x000fe2000bf01270 */
[----:B------:R-:W-:Y:S01]  /*85b0*/  UIADD3 UR6, UR6, -0x1, URZ ;  /* 0xffffffff06067890 */ /* 0x000fe2000fffe03f */
[----:B------:R-:W-:Y:S01]  /*85c0*/  FMNMX.FTZ R135, R79, R135, !PT ;  /* 0x000000874f877209 */ /* 0x000fe20007810000 */
[----:B------:R-:W-:Y:S03]  /*85d0*/  SHFL.BFLY PT, R188, R134, 0x1, 0x1f ;  /* 0x0c201f0086bc7f89 */ /* 0x000fe600000e0000 */
[----:B------:R-:W-:Y:S04]  /*85e0*/  FMNMX.FTZ R135, R90, R135, !PT ;  /* 0x000000875a877209 */ /* 0x000fe80007810000 */
[----:B------:R-:W-:Y:S01]  /*85f0*/  FMNMX.FTZ R135, R91, R135, !PT ;  /* 0x000000875b877209 */ /* 0x000fe20007810000 */
[----:B------:R-:W2:Y:S03]  /*8600*/  SHFL.BFLY PT, R136, R132, 0x2, 0x1f ;  /* 0x0c401f0084887f89 */ /* 0x000ea600000e0000 */
[----:B------:R-:W-:Y:S02]  /*8610*/  FMNMX.FTZ R135, R94, R135, !PT ;  /* 0x000000875e877209 */ /* 0x000fe40007810000 */
[----:B-1----:R-:W-:Y:S02]  /*8620*/  FMNMX.FTZ R137, R2, R189, !PT ;  /* 0x000000bd02897209 */ /* 0x002fe40007810000 */
[----:B------:R-:W-:Y:S03]  /*8630*/  FMNMX.FTZ R2, R95, R135, !PT ;  /* 0x000000875f027209 */ /* 0x000fe60007810000 */
[C---:B------:R-:W-:Y:S01]  /*8640*/  FMUL.FTZ R193, R137.reuse, c[0x0][0x2d0] ;  /* 0x0000b40089c17a20 */ /* 0x040fe20000410000 */
[----:B------:R-:W-:Y:S01]  /*8650*/  FMNMX.FTZ R135, R106, R2, !PT ;  /* 0x000000026a877209 */ /* 0x000fe20007810000 */
[----:B------:R-:W-:Y:S02]  /*8660*/  FADD.FTZ R0, -R137, R0 ;  /* 0x0000000089007221 */ /* 0x000fe40000010100 */
[--C-:B------:R-:W-:Y:S02]  /*8670*/  FFMA.FTZ R20, R20, c[0x0][0x2d0], -R193.reuse ;  /* 0x0000b40014147a23 */ /* 0x100fe400000108c1 */
[--C-:B------:R-:W-:Y:S02]  /*8680*/  FFMA.FTZ R21, R21, c[0x0][0x2d0], -R193.reuse ;  /* 0x0000b40015157a23 */ /* 0x100fe400000108c1 */
[----:B------:R-:W-:Y:S01]  /*8690*/  MUFU.EX2 R195, R20 ;  /* 0x0000001400c37308 */ /* 0x000fe20000000800 */
[--C-:B------:R-:W-:Y:S02]  /*86a0*/  FFMA.FTZ R52, R52, c[0x0][0x2d0], -R193.reuse ;  /* 0x0000b40034347a23 */ /* 0x100fe400000108c1 */
[--C-:B------:R-:W-:Y:S01]  /*86b0*/  FFMA.FTZ R53, R53, c[0x0][0x2d0], -R193.reuse ;  /* 0x0000b40035357a23 */ /* 0x100fe200000108c1 */
[----:B--2---:R-:W-:Y:S01]  /*86c0*/  FMNMX.FTZ R132, R132, R136, !PT ;  /* 0x0000008884847209 */ /* 0x004fe20007810000 */
[--C-:B------:R-:W-:Y:S01]  /*86d0*/  FFMA.FTZ R64, R64, c[0x0][0x2d0], -R193.reuse ;  /* 0x0000b40040407a23 */ /* 0x100fe200000108c1 */
[----:B------:R-:W-:Y:S01]  /*86e0*/  FMNMX.FTZ R136, R134, R188, !PT ;  /* 0x000000bc86887209 */ /* 0x000fe20007810000 */
[--C-:B------:R-:W-:Y:S02]  /*86f0*/  FFMA.FTZ R65, R65, c[0x0][0x2d0], -R193.reuse ;  /* 0x0000b40041417a23 */ /* 0x100fe400000108c1 */
[----:B------:R-:W1:Y:S01]  /*8700*/  SHFL.BFLY PT, R190, R132, 0x1, 0x1f ;  /* 0x0c201f0084be7f89 */ /* 0x000e6200000e0000 */
[----:B------:R-:W-:Y:S01]  /*8710*/  MUFU.EX2 R194, R21 ;  /* 0x0000001500c27308 */ /* 0x000fe20000000800 */
[--C-:B------:R-:W-:Y:S02]  /*8720*/  FFMA.FTZ R68, R68, c[0x0][0x2d0], -R193.reuse ;  /* 0x0000b40044447a23 */ /* 0x100fe400000108c1 */
[--C-:B------:R-:W-:Y:S02]  /*8730*/  FFMA.FTZ R69, R69, c[0x0][0x2d0], -R193.reuse ;  /* 0x0000b40045457a23 */ /* 0x100fe400000108c1 */
[----:B------:R-:W-:Y:S02]  /*8740*/  FMUL.FTZ R192, R136, c[0x0][0x2d0] ;  /* 0x0000b40088c07a20 */ /* 0x000fe40000410000 */
[--C-:B------:R-:W-:Y:S02]  /*8750*/  FFMA.FTZ R16, R16, c[0x0][0x2d0], -R193.reuse ;  /* 0x0000b40010107a23 */ /* 0x100fe400000108c1 */
[--C-:B------:R-:W-:Y:S02]  /*8760*/  FFMA.FTZ R22, R22, c[0x0][0x2d0], -R192.reuse ;  /* 0x0000b40016167a23 */ /* 0x100fe400000108c0 */
[----:B------:R-:W-:Y:S01]  /*8770*/  MUFU.EX2 R221, R16 ;  /* 0x0000001000dd7308 */ /* 0x000fe20000000800 */
[--C-:B------:R-:W-:Y:S02]  /*8780*/  FFMA.FTZ R23, R23, c[0x0][0x2d0], -R192.reuse ;  /* 0x0000b40017177a23 */ /* 0x100fe400000108c0 */
[--C-:B------:R-:W-:Y:S02]  /*8790*/  FFMA.FTZ R54, R54, c[0x0][0x2d0], -R192.reuse ;  /* 0x0000b40036367a23 */ /* 0x100fe400000108c0 */
[--C-:B------:R-:W-:Y:S02]  /*87a0*/  FFMA.FTZ R55, R55, c[0x0][0x2d0], -R192.reuse ;  /* 0x0000b40037377a23 */ /* 0x100fe400000108c0 */
[--C-:B------:R-:W-:Y:S02]  /*87b0*/  FFMA.FTZ R66, R66, c[0x0][0x2d0], -R192.reuse ;  /* 0x0000b40042427a23 */ /* 0x100fe400000108c0 */
[--C-:B------:R-:W-:Y:S01]  /*87c0*/  FFMA.FTZ R67, R67, c[0x0][0x2d0], -R192.reuse ;  /* 0x0000b40043437a23 */ /* 0x100fe200000108c0 */
[----:B------:R-:W-:Y:S01]  /*87d0*/  MUFU.EX2 R209, R22 ;  /* 0x0000001600d17308 */ /* 0x000fe20000000800 */
[----:B------:R-:W-:Y:S01]  /*87e0*/  FMUL.FTZ R2, R0, c[0x0][0x2d0] ;  /* 0x0000b40000027a20 */ /* 0x000fe20000410000 */
[----:B------:R-:W-:Y:S01]  /*87f0*/  FMNMX.FTZ R0, R107, R135, !PT ;  /* 0x000000876b007209 */ /* 0x000fe20007810000 */
[--C-:B------:R-:W-:Y:S01]  /*8800*/  FFMA.FTZ R70, R70, c[0x0][0x2d0], -R192.reuse ;  /* 0x0000b40046467a23 */ /* 0x100fe200000108c0 */
[----:B-1----:R-:W-:Y:S01]  /*8810*/  FMNMX.FTZ R135, R132, R190, !PT ;  /* 0x000000be84877209 */ /* 0x002fe20007810000 */
[--C-:B------:R-:W-:Y:S01]  /*8820*/  FFMA.FTZ R71, R71, c[0x0][0x2d0], -R192.reuse ;  /* 0x0000b40047477a23 */ /* 0x100fe200000108c0 */
[----:B------:R-:W-:Y:S01]  /*8830*/  FMNMX.FTZ R0, R110, R0, !PT ;  /* 0x000000006e007209 */ /* 0x000fe20007810000 */
[--C-:B------:R-:W-:Y:S02]  /*8840*/  FFMA.FTZ R17, R17, c[0x0][0x2d0], -R193.reuse ;  /* 0x0000b40011117a23 */ /* 0x100fe400000108c1 */
[--C-:B------:R-:W-:Y:S01]  /*8850*/  FFMA.FTZ R18, R18, c[0x0][0x2d0], -R192.reuse ;  /* 0x0000b40012127a23 */ /* 0x100fe200000108c0 */
[----:B------:R1:W2:Y:S01]  /*8860*/  MUFU.EX2 R134, R2 ;  /* 0x0000000200867308 */ /* 0x0002a20000000800 */
[--C-:B------:R-:W-:Y:S01]  /*8870*/  FFMA.FTZ R19, R19, c[0x0][0x2d0], -R192.reuse ;  /* 0x0000b40013137a23 */ /* 0x100fe200000108c0 */
[----:B------:R-:W-:Y:S01]  /*8880*/  FMNMX.FTZ R0, R111, R0, !PT ;  /* 0x000000006f007209 */ /* 0x000fe20007810000 */
        /* <DEDUP_REMOVED lines=10> */
[----:B------:R4:W-:Y:S01]  /*8930*/  MUFU.EX2 R203, R4 ;  /* 0x0000000400cb7308 */ /* 0x0009e20000000800 */
[--C-:B------:R-:W-:Y:S02]  /*8940*/  FFMA.FTZ R39, R39, c[0x0][0x2d0], -R192.reuse ;  /* 0x0000b40027277a23 */ /* 0x100fe400000108c0 */
[----:B------:R-:W-:Y:S02]  /*8950*/  FFMA.FTZ R48, R48, c[0x0][0x2d0], -R193 ;  /* 0x0000b40030307a23 */ /* 0x000fe400000108c1 */
[----:B-1----:R-:W-:Y:S02]  /*8960*/  FADD.FTZ R2, -R136, R3 ;  /* 0x0000000388027221 */ /* 0x002fe40000010100 */
[----:B--2---:R-:W-:Y:S01]  /*8970*/  FMUL.FTZ R16, R134, R152 ;  /* 0x0000009886107220 */ /* 0x004fe20000410000 */
[----:B------:R-:W1:Y:S01]  /*8980*/  SHFL.BFLY PT, R3, R0, 0x2, 0x1f ;  /* 0x0c401f0000037f89 */ /* 0x000e6200000e0000 */
[----:B------:R-:W-:Y:S01]  /*8990*/  FMUL.FTZ R2, R2, c[0x0][0x2d0] ;  /* 0x0000b40002027a20 */ /* 0x000fe20000410000 */
[----:B------:R-:W2:Y:S01]  /*89a0*/  MUFU.EX2 R218, R5 ;  /* 0x0000000500da7308 */ /* 0x000ea20000000800 */
[C---:B------:R-:W-:Y:S02]  /*89b0*/  FMUL.FTZ R116, R134.reuse, R116 ;  /* 0x0000007486747220 */ /* 0x040fe40000410000 */
[C---:B------:R-:W-:Y:S02]  /*89c0*/  FMUL.FTZ R117, R134.reuse, R117 ;  /* 0x0000007586757220 */ /* 0x040fe40000410000 */
[C---:B------:R-:W-:Y:S01]  /*89d0*/  FMUL.FTZ R120, R134.reuse, R120 ;  /* 0x0000007886787220 */ /* 0x040fe20000410000 */
[----:B---3--:R-:W-:Y:S01]  /*89e0*/  LDSM.16.MT88.4 R20, [R228+0x100] ;  /* 0x00010000e414783b */ /* 0x008fe20000004200 */
[C---:B------:R-:W-:Y:S02]  /*89f0*/  FMUL.FTZ R121, R134.reuse, R121 ;  /* 0x0000007986797220 */ /* 0x040fe40000410000 */
[C---:B------:R-:W-:Y:S01]  /*8a00*/  FMUL.FTZ R128, R134.reuse, R128 ;  /* 0x0000008086807220 */ /* 0x040fe20000410000 */
[----:B------:R3:W5:Y:S01]  /*8a10*/  MUFU.EX2 R132, R2 ;  /* 0x0000000200847308 */ /* 0x0007620000000800 */
[C---:B------:R-:W-:Y:S02]  /*8a20*/  FMUL.FTZ R129, R134.reuse, R129 ;  /* 0x0000008186817220 */ /* 0x040fe40000410000 */
[--C-:B------:R-:W-:Y:S02]  /*8a30*/  FFMA.FTZ R49, R49, c[0x0][0x2d0], -R193.reuse ;  /* 0x0000b40031317a23 */ /* 0x100fe400000108c1 */
[----:B----4-:R-:W-:Y:S02]  /*8a40*/  FMUL.FTZ R4, R134, R144 ;  /* 0x0000009086047220 */ /* 0x010fe40000410000 */
[--C-:B------:R-:W-:Y:S02]  /*8a50*/  FFMA.FTZ R50, R50, c[0x0][0x2d0], -R192.reuse ;  /* 0x0000b40032327a23 */ /* 0x100fe400000108c0 */
[--C-:B------:R-:W-:Y:S01]  /*8a60*/  FFMA.FTZ R51, R51, c[0x0][0x2d0], -R192.reuse ;  /* 0x0000b40033337a23 */ /* 0x100fe200000108c0 */
[----:B------:R4:W4:Y:S01]  /*8a70*/  MUFU.EX2 R205, R17 ;  /* 0x0000001100cd7308 */ /* 0x0009220000000800 */
[--C-:B------:R-:W-:Y:S01]  /*8a80*/  FFMA.FTZ R80, R80, c[0x0][0x2d0], -R193.reuse ;  /* 0x0000b40050507a23 */ /* 0x100fe200000108c1 */
[----:B-1----:R-:W-:Y:S01]  /*8a90*/  FMNMX.FTZ R0, R0, R3, !PT ;  /* 0x0000000300007209 */ /* 0x002fe20007810000 */
[--C-:B------:R-:W-:Y:S01]  /*8aa0*/  FFMA.FTZ R81, R81, c[0x0][0x2d0], -R193.reuse ;  /* 0x0000b40051517a23 */ /* 0x100fe200000108c1 */
[----:B--2---:R-:W-:Y:S01]  /*8ab0*/  F2FP.PACK_AB R144, R218, R203 ;  /* 0x000000cbda90723e */ /* 0x004fe200000000ff */
[----:B------:R-:W-:Y:S02]  /*8ac0*/  FMUL.FTZ R5, R134, R145 ;  /* 0x0000009186057220 */ /* 0x000fe40000410000 */
[--C-:B------:R-:W-:Y:S02]  /*8ad0*/  FFMA.FTZ R84, R84, c[0x0][0x2d0], -R193.reuse ;  /* 0x0000b40054547a23 */ /* 0x100fe400000108c1 */
[--C-:B------:R-:W-:Y:S01]  /*8ae0*/  FFMA.FTZ R85, R85, c[0x0][0x2d0], -R193.reuse ;  /* 0x0000b40055557a23 */ /* 0x100fe200000108c1 */
[----:B------:R1:W-:Y:S01]  /*8af0*/  MUFU.EX2 R202, R6 ;  /* 0x0000000600ca7308 */ /* 0x0003e20000000800 */
[--C-:B------:R-:W-:Y:S02]  /*8b00*/  FFMA.FTZ R96, R96, c[0x0][0x2d0], -R193.reuse ;  /* 0x0000b40060607a23 */ /* 0x100fe400000108c1 */
[----:B------:R-:W-:Y:S02]  /*8b10*/  FFMA.FTZ R97, R97, c[0x0][0x2d0], -R193 ;  /* 0x0000b40061617a23 */ /* 0x000fe400000108c1 */
[----:B---3--:R-:W-:Y:S02]  /*8b20*/  FADD.FTZ R2, -R135, R133 ;  /* 0x0000008587027221 */ /* 0x008fe40000010100 */
[----:B-----5:R-:W-:Y:S02]  /*8b30*/  FMUL.FTZ R118, R132, R118 ;  /* 0x0000007684767220 */ /* 0x020fe40000410000 */
[----:B------:R-:W-:Y:S01]  /*8b40*/  FMUL.FTZ R2, R2, c[0x0][0x2d0] ;  /* 0x0000b40002027a20 */ /* 0x000fe20000410000 */
[----:B------:R2:W-:Y:S01]  /*8b50*/  MUFU.EX2 R220, R18 ;  /* 0x0000001200dc7308 */ /* 0x0005e20000000800 */
[C---:B------:R-:W-:Y:S02]  /*8b60*/  FMUL.FTZ R119, R132.reuse, R119 ;  /* 0x0000007784777220 */ /* 0x040fe40000410000 */
[----:B------:R-:W-:Y:S02]  /*8b70*/  FMUL.FTZ R122, R132, R122 ;  /* 0x0000007a847a7220 */ /* 0x000fe40000410000 */
[----:B----4-:R-:W-:Y:S02]  /*8b80*/  FMUL.FTZ R17, R134, R153 ;  /* 0x0000009986117220 */ /* 0x010fe40000410000 */
[C---:B------:R-:W-:Y:S02]  /*8b90*/  FMUL.FTZ R123, R132.reuse, R123 ;  /* 0x0000007b847b7220 */ /* 0x040fe40000410000 */
[C---:B------:R-:W-:Y:S01]  /*8ba0*/  FMUL.FTZ R130, R132.reuse, R130 ;  /* 0x0000008284827220 */ /* 0x040fe20000410000 */
[----:B------:R3:W4:Y:S01]  /*8bb0*/  MUFU.EX2 R133, R2 ;  /* 0x0000000200857308 */ /* 0x0007220000000800 */
[----:B------:R-:W-:Y:S02]  /*8bc0*/  FMUL.FTZ R131, R132, R131 ;  /* 0x0000008384837220 */ /* 0x000fe40000410000 */
[--C-:B------:R-:W-:Y:S02]  /*8bd0*/  FFMA.FTZ R100, R100, c[0x0][0x2d0], -R193.reuse ;  /* 0x0000b40064647a23 */ /* 0x100fe400000108c1 */
[----:B-1----:R-:W-:Y:S01]  /*8be0*/  FMUL.FTZ R6, R132, R146 ;  /* 0x0000009284067220 */ /* 0x002fe20000410000 */
[----:B------:R-:W-:Y:S01]  /*8bf0*/  F2FP.PACK_AB R146, R205, R221 ;  /* 0x000000ddcd92723e */ /* 0x000fe200000000ff */
[--C-:B------:R-:W-:Y:S02]  /*8c00*/  FFMA.FTZ R101, R101, c[0x0][0x2d0], -R193.reuse ;  /* 0x0000b40065657a23 */ /* 0x100fe400000108c1 */
[--C-:B------:R-:W-:Y:S01]  /*8c10*/  FFMA.FTZ R112, R112, c[0x0][0x2d0], -R193.reuse ;  /* 0x0000b40070707a23 */ /* 0x100fe200000108c1 */
[----:B------:R1:W-:Y:S01]  /*8c20*/  MUFU.EX2 R204, R19 ;  /* 0x0000001300cc7308 */ /* 0x0003e20000000800 */
[----:B------:R-:W-:Y:S02]  /*8c30*/  FFMA.FTZ R113, R113, c[0x0][0x2d0], -R193 ;  /* 0x0000b40071717a23 */ /* 0x000fe400000108c1 */
[--C-:B------:R-:W-:Y:S02]  /*8c40*/  FFMA.FTZ R7, R7, c[0x0][0x2d0], -R192.reuse ;  /* 0x0000b40007077a23 */ /* 0x100fe400000108c0 */
[----:B--2---:R-:W-:Y:S02]  /*8c50*/  FMUL.FTZ R18, R132, R154 ;  /* 0x0000009a84127220 */ /* 0x004fe40000410000 */
[--C-:B------:R-:W-:Y:S02]  /*8c60*/  FFMA.FTZ R35, R35, c[0x0][0x2d0], -R192.reuse ;  /* 0x0000b40023237a23 */ /* 0x100fe400000108c0 */
[--C-:B------:R-:W-:Y:S01]  /*8c70*/  FFMA.FTZ R82, R82, c[0x0][0x2d0], -R192.reuse ;  /* 0x0000b40052527a23 */ /* 0x100fe200000108c0 */
[----:B------:R-:W2:Y:S01]  /*8c80*/  MUFU.EX2 R215, R7 ;  /* 0x0000000700d77308 */ /* 0x000ea20000000800 */
[--C-:B------:R-:W-:Y:S02]  /*8c90*/  FFMA.FTZ R83, R83, c[0x0][0x2d0], -R192.reuse ;  /* 0x0000b40053537a23 */ /* 0x100fe400000108c0 */
[--C-:B------:R-:W-:Y:S01]  /*8ca0*/  FFMA.FTZ R86, R86, c[0x0][0x2d0], -R192.reuse ;  /* 0x0000b40056567a23 */ /* 0x100fe200000108c0 */
[----:B---3--:R-:W3:Y:S01]  /*8cb0*/  SHFL.BFLY PT, R2, R0, 0x1, 0x1f ;  /* 0x0c201f0000027f89 */ /* 0x008ee200000e0000 */
[C---:B----4-:R-:W-:Y:S02]  /*8cc0*/  FMUL.FTZ R124, R133.reuse, R124 ;  /* 0x0000007c857c7220 */ /* 0x050fe40000410000 */
[----:B------:R-:W-:Y:S02]  /*8cd0*/  FMUL.FTZ R125, R133, R125 ;  /* 0x0000007d857d7220 */ /* 0x000fe40000410000 */
[--C-:B------:R-:W-:Y:S01]  /*8ce0*/  FFMA.FTZ R87, R87, c[0x0][0x2d0], -R192.reuse ;  /* 0x0000b40057577a23 */ /* 0x100fe200000108c0 */
[----:B------:R-:W-:Y:S01]  /*8cf0*/  MUFU.EX2 R208, R36 ;  /* 0x0000002400d07308 */ /* 0x000fe20000000800 */
[--C-:B------:R-:W-:Y:S02]  /*8d00*/  FFMA.FTZ R98, R98, c[0x0][0x2d0], -R192.reuse ;  /* 0x0000b40062627a23 */ /* 0x100fe400000108c0 */
[--C-:B------:R-:W-:Y:S02]  /*8d10*/  FFMA.FTZ R99, R99, c[0x0][0x2d0], -R192.reuse ;  /* 0x0000b40063637a23 */ /* 0x100fe400000108c0 */
[----:B-1----:R-:W-:Y:S02]  /*8d20*/  FMUL.FTZ R19, R132, R155 ;  /* 0x0000009b84137220 */ /* 0x002fe40000410000 */
[----:B------:R-:W-:Y:S01]  /*8d30*/  LDSM.16.MT88.4 R152, [R230+0x100] ;  /* 0x00010000e698783b */ /* 0x000fe20000004200 */
[--C-:B------:R-:W-:Y:S02]  /*8d40*/  FFMA.FTZ R102, R102, c[0x0][0x2d0], -R192.reuse ;  /* 0x0000b40066667a23 */ /* 0x100fe400000108c0 */
[----:B------:R-:W-:Y:S01]  /*8d50*/  MUFU.EX2 R211, R34 ;  /* 0x0000002200d37308 */ /* 0x000fe20000000800 */
[--C-:B------:R-:W-:Y:S02]  /*8d60*/  FFMA.FTZ R103, R103, c[0x0][0x2d0], -R192.reuse ;  /* 0x0000b40067677a23 */ /* 0x100fe400000108c0 */
[--C-:B------:R-:W-:Y:S01]  /*8d70*/  FFMA.FTZ R114, R114, c[0x0][0x2d0], -R192.reuse ;  /* 0x0000b40072727a23 */ /* 0x100fe200000108c0 */
[----:B--2---:R-:W-:Y:S01]  /*8d80*/  F2FP.PACK_AB R145, R215, R202 ;  /* 0x000000cad791723e */ /* 0x004fe200000000ff */
[----:B------:R-:W-:Y:S01]  /*8d90*/  FMUL.FTZ R7, R132, R147 ;  /* 0x0000009384077220 */ /* 0x000fe20000410000 */
[----:B------:R-:W-:Y:S01]  /*8da0*/  F2FP.PACK_AB R147, R204, R220 ;  /* 0x000000dccc93723e */ /* 0x000fe200000000ff */
[----:B------:R-:W-:Y:S01]  /*8db0*/  FFMA.FTZ R115, R115, c[0x0][0x2d0], -R192 ;  /* 0x0000b40073737a23 */ /* 0x000fe200000108c0 */
[----:B---3--:R-:W-:Y:S02]  /*8dc0*/  FMNMX.FTZ R2, R2, R0, !PT ;  /* 0x0000000002027209 */ /* 0x008fe40007810000 */
[----:B------:R-:W-:Y:S03]  /*8dd0*/  MUFU.EX2 R34, R35 ;  /* 0x0000002300227308 */ /* 0x000fe60000000800 */
[C---:B------:R-:W-:Y:S01]  /*8de0*/  FMUL.FTZ R3, R2.reuse, c[0x0][0x2d0] ;  /* 0x0000b40002037a20 */ /* 0x040fe20000410000 */
[-C--:B------:R-:W-:Y:S05]  /*8df0*/  HMMA.16816.F32 R4, R144, R20.reuse, R4 ;  /* 0x000000149004723c */ /* 0x080fea0000001804 */
[----:B------:R-:W-:Y:S01]  /*8e00*/  FADD.FTZ R0, -R2, R138 ;  /* 0x0000008a02007221 */ /* 0x000fe20000010100 */
[----:B------:R-:W-:Y:S01]  /*8e10*/  MUFU.EX2 R32, R32 ;  /* 0x0000002000207308 */ /* 0x000fe20000000800 */
[--C-:B------:R-:W-:Y:S02]  /*8e20*/  FFMA.FTZ R31, R31, c[0x0][0x2d0], -R3.reuse ;  /* 0x0000b4001f1f7a23 */ /* 0x100fe40000010803 */
[----:B------:R-:W-:Y:S03]  /*8e30*/  FMUL.FTZ R138, R135, c[0x0][0x2d0] ;  /* 0x0000b400878a7a20 */ /* 0x000fe60000410000 */
[----:B------:R-:W-:Y:S02]  /*8e40*/  FMUL.FTZ R0, R0, c[0x0][0x2d0] ;  /* 0x0000b40000007a20 */ /* 0x000fe40000410000 */
[--C-:B------:R-:W-:Y:S02]  /*8e50*/  FFMA.FTZ R56, R56, c[0x0][0x2d0], -R138.reuse ;  /* 0x0000b40038387a23 */ /* 0x100fe4000001088a */
[----:B------:R-:W1:Y:S01]  /*8e60*/  MUFU.EX2 R191, R31 ;  /* 0x0000001f00bf7308 */ /* 0x000e620000000800 */
        /* <DEDUP_REMOVED lines=14> */
[----:B-1----:R-:W-:Y:S01]  /*8f50*/  MOV R36, R191 ;  /* 0x000000bf00247202 */ /* 0x002fe20000000f00 */
[--C-:B------:R-:W-:Y:S01]  /*8f60*/  FFMA.FTZ R73, R73, c[0x0][0x2d0], -R138.reuse ;  /* 0x0000b40049497a23 */ /* 0x100fe2000001088a */
[----:B------:R-:W1:Y:S01]  /*8f70*/  LDSM.16.MT88.4 R188, [R231+0x100] ;  /* 0x00010000e7bc783b */ /* 0x000e620000004200 */
[--C-:B------:R-:W-:Y:S02]  /*8f80*/  FFMA.FTZ R74, R74, c[0x0][0x2d0], -R3.reuse ;  /* 0x0000b4004a4a7a23 */ /* 0x100fe40000010803 */
[--C-:B------:R-:W-:Y:S01]  /*8f90*/  FFMA.FTZ R75, R75, c[0x0][0x2d0], -R3.reuse ;  /* 0x0000b4004b4b7a23 */ /* 0x100fe20000010803 */
[----:B------:R-:W4:Y:S01]  /*8fa0*/  MUFU.EX2 R213, R9 ;  /* 0x0000000900d57308 */ /* 0x000f220000000800 */
[--C-:B------:R-:W-:Y:S02]  /*8fb0*/  FFMA.FTZ R60, R60, c[0x0][0x2d0], -R138.reuse ;  /* 0x0000b4003c3c7a23 */ /* 0x100fe4000001088a */
[--C-:B------:R-:W-:Y:S02]  /*8fc0*/  FFMA.FTZ R61, R61, c[0x0][0x2d0], -R138.reuse ;  /* 0x0000b4003d3d7a23 */ /* 0x100fe4000001088a */
[C---:B--2---:R-:W-:Y:S02]  /*8fd0*/  FMUL.FTZ R31, R0.reuse, R167 ;  /* 0x000000a7001f7220 */ /* 0x044fe40000410000 */
[C---:B------:R-:W-:Y:S02]  /*8fe0*/  FMUL.FTZ R126, R0.reuse, R126 ;  /* 0x0000007e007e7220 */ /* 0x040fe40000410000 */
[----:B------:R-:W-:Y:S01]  /*8ff0*/  FMUL.FTZ R127, R0, R127 ;  /* 0x0000007f007f7220 */ /* 0x000fe20000410000 */
[----:B------:R2:W-:Y:S01]  /*9000*/  MUFU.EX2 R219, R12 ;  /* 0x0000000c00db7308 */ /* 0x0005e20000000800 */
[--C-:B------:R-:W-:Y:S02]  /*9010*/  FFMA.FTZ R62, R62, c[0x0][0x2d0], -R3.reuse ;  /* 0x0000b4003e3e7a23 */ /* 0x100fe40000010803 */
[--C-:B------:R-:W-:Y:S02]  /*9020*/  FFMA.FTZ R63, R63, c[0x0][0x2d0], -R3.reuse ;  /* 0x0000b4003f3f7a23 */ /* 0x100fe40000010803 */
[----:B---3--:R-:W-:Y:S02]  /*9030*/  FMUL.FTZ R8, R133, R140 ;  /* 0x0000008c85087220 */ /* 0x008fe40000410000 */
[--C-:B------:R-:W-:Y:S02]  /*9040*/  FFMA.FTZ R79, R79, c[0x0][0x2d0], -R3.reuse ;  /* 0x0000b4004f4f7a23 */ /* 0x100fe40000010803 */
[--C-:B------:R-:W-:Y:S01]  /*9050*/  FFMA.FTZ R24, R24, c[0x0][0x2d0], -R138.reuse ;  /* 0x0000b40018187a23 */ /* 0x100fe2000001088a */
[----:B------:R3:W5:Y:S01]  /*9060*/  MUFU.EX2 R199, R13 ;  /* 0x0000000d00c77308 */ /* 0x0007620000000800 */
        /* <DEDUP_REMOVED lines=12> */
[----:B------:R-:W2:Y:S01]  /*9130*/  MUFU.EX2 R212, R11 ;  /* 0x0000000b00d47308 */ /* 0x000ea20000000800 */
[--C-:B------:R-:W-:Y:S02]  /*9140*/  FFMA.FTZ R42, R42, c[0x0][0x2d0], -R3.reuse ;  /* 0x0000b4002a2a7a23 */ /* 0x100fe40000010803 */
[--C-:B------:R-:W-:Y:S02]  /*9150*/  FFMA.FTZ R43, R43, c[0x0][0x2d0], -R3.reuse ;  /* 0x0000b4002b2b7a23 */ /* 0x100fe40000010803 */
[----:B---3--:R-:W-:Y:S02]  /*9160*/  FMUL.FTZ R13, R133, R149 ;  /* 0x00000095850d7220 */ /* 0x008fe40000410000 */
[--C-:B------:R-:W-:Y:S02]  /*9170*/  FFMA.FTZ R44, R44, c[0x0][0x2d0], -R138.reuse ;  /* 0x0000b4002c2c7a23 */ /* 0x100fe4000001088a */
[--C-:B------:R-:W-:Y:S01]  /*9180*/  FFMA.FTZ R45, R45, c[0x0][0x2d0], -R138.reuse ;  /* 0x0000b4002d2d7a23 */ /* 0x100fe2000001088a */
[----:B------:R3:W-:Y:S01]  /*9190*/  MUFU.EX2 R214, R14 ;  /* 0x0000000e00d67308 */ /* 0x0007e20000000800 */
[--C-:B------:R-:W-:Y:S02]  /*91a0*/  FFMA.FTZ R46, R46, c[0x0][0x2d0], -R3.reuse ;  /* 0x0000b4002e2e7a23 */ /* 0x100fe40000010803 */
[--C-:B------:R-:W-:Y:S02]  /*91b0*/  FFMA.FTZ R47, R47, c[0x0][0x2d0], -R3.reuse ;  /* 0x0000b4002f2f7a23 */ /* 0x100fe40000010803 */
[----:B----4-:R-:W-:Y:S01]  /*91c0*/  FMUL.FTZ R10, R0, R142 ;  /* 0x0000008e000a7220 */ /* 0x010fe20000410000 */
[----:B-----5:R-:W-:Y:S01]  /*91d0*/  F2FP.PACK_AB R142, R199, R219 ;  /* 0x000000dbc78e723e */ /* 0x020fe200000000ff */
[--C-:B------:R-:W-:Y:S02]  /*91e0*/  FFMA.FTZ R76, R76, c[0x0][0x2d0], -R138.reuse ;  /* 0x0000b4004c4c7a23 */ /* 0x100fe4000001088a */
[--C-:B------:R-:W-:Y:S01]  /*91f0*/  FFMA.FTZ R77, R77, c[0x0][0x2d0], -R138.reuse ;  /* 0x0000b4004d4d7a23 */ /* 0x100fe2000001088a */
[----:B------:R-:W4:Y:S01]  /*9200*/  MUFU.EX2 R196, R15 ;  /* 0x0000000f00c47308 */ /* 0x000f220000000800 */
[--C-:B------:R-:W-:Y:S02]  /*9210*/  FFMA.FTZ R78, R78, c[0x0][0x2d0], -R3.reuse ;  /* 0x0000b4004e4e7a23 */ /* 0x100fe40000010803 */
[--C-:B------:R-:W-:Y:S01]  /*9220*/  FFMA.FTZ R88, R88, c[0x0][0x2d0], -R138.reuse ;  /* 0x0000b40058587a23 */ /* 0x100fe2000001088a */
[----:B--2---:R-:W-:Y:S01]  /*9230*/  F2FP.PACK_AB R141, R212, R200 ;  /* 0x000000c8d48d723e */ /* 0x004fe200000000ff */
[----:B------:R-:W-:Y:S02]  /*9240*/  FMUL.FTZ R11, R0, R143 ;  /* 0x0000008f000b7220 */ /* 0x000fe40000410000 */
[--C-:B------:R-:W-:Y:S02]  /*9250*/  FFMA.FTZ R89, R89, c[0x0][0x2d0], -R138.reuse ;  /* 0x0000b40059597a23 */ /* 0x100fe4000001088a */
[--C-:B------:R-:W-:Y:S01]  /*9260*/  FFMA.FTZ R90, R90, c[0x0][0x2d0], -R3.reuse ;  /* 0x0000b4005a5a7a23 */ /* 0x100fe20000010803 */
        /* <DEDUP_REMOVED lines=11> */
[----:B------:R-:W4:Y:S01]  /*9320*/  LDSM.16.MT88.4 R148, [R229+0x100] ;  /* 0x00010000e594783b */ /* 0x000f220000004200 */
[--C-:B------:R-:W-:Y:S02]  /*9330*/  FFMA.FTZ R105, R105, c[0x0][0x2d0], -R138.reuse ;  /* 0x0000b40069697a23 */ /* 0x100fe4000001088a */
[----:B------:R1:W-:Y:S01]  /*9340*/  MUFU.EX2 R198, R28 ;  /* 0x0000001c00c67308 */ /* 0x0003e20000000800 */
[C---:B------:R-:W-:Y:S04]  /*9350*/  HMMA.16816.F32 R8, R140.reuse, R20, R8 ;  /* 0x000000148c08723c */ /* 0x040fe80000001808 */
[C---:B--2---:R-:W-:Y:S01]  /*9360*/  FMUL.FTZ R24, R133.reuse, R160 ;  /* 0x000000a085187220 */ /* 0x044fe20000410000 */
[----:B------:R-:W-:Y:S01]  /*9370*/  MOV R160, R36 ;  /* 0x0000002400a07202 */ /* 0x000fe20000000f00 */
[C---:B------:R-:W-:Y:S02]  /*9380*/  FMUL.FTZ R36, R134.reuse, R172 ;  /* 0x000000ac86247220 */ /* 0x040fe40000410000 */
[-C--:B------:R-:W-:Y:S01]  /*9390*/  HMMA.16816.F32 R12, R140, R22.reuse, R12 ;  /* 0x000000168c0c723c */ /* 0x080fe2000000180c */
[----:B------:R2:W-:Y:S03]  /*93a0*/  MUFU.EX2 R227, R26 ;  /* 0x0000001a00e37308 */ /* 0x0005e60000000800 */
[C---:B------:R-:W-:Y:S01]  /*93b0*/  FMUL.FTZ R20, R134.reuse, R156 ;  /* 0x0000009c86147220 */ /* 0x040fe20000410000 */
[----:B------:R-:W-:Y:S01]  /*93c0*/  MOV R156, R32 ;  /* 0x00000020009c7202 */ /* 0x000fe20000000f00 */
[C---:B---3--:R-:W-:Y:S02]  /*93d0*/  FMUL.FTZ R25, R133.reuse, R161 ;  /* 0x000000a185197220 */ /* 0x048fe40000410000 */
[C---:B------:R-:W-:Y:S03]  /*93e0*/  HMMA.16816.F32 R16, R144.reuse, R22, R16 ;  /* 0x000000169010723c */ /* 0x040fe60000001810 */
[----:B------:R-:W3:Y:S01]  /*93f0*/  MUFU.EX2 R222, R27 ;  /* 0x0000001b00de7308 */ /* 0x000ee20000000800 */
[C---:B------:R-:W-:Y:S02]  /*9400*/  FMUL.FTZ R21, R134.reuse, R157 ;  /* 0x0000009d86157220 */ /* 0x040fe40000410000 */
[----:B------:R-:W-:Y:S01]  /*9410*/  FMUL.FTZ R32, R134, R168 ;  /* 0x000000a886207220 */ /* 0x000fe20000410000 */
[----:B------:R-:W-:Y:S01]  /*9420*/  MOV R168, R205 ;  /* 0x000000cd00a87202 */ /* 0x000fe20000000f00 */
[C---:B------:R-:W-:Y:S01]  /*9430*/  FMUL.FTZ R22, R132.reuse, R158 ;  /* 0x0000009e84167220 */ /* 0x040fe20000410000 */
[----:B-----5:R-:W-:Y:S03]  /*9440*/  MOV R158, R217 ;  /* 0x000000d9009e7202 */ /* 0x020fe60000000f00 */
[----:B------:R-:W-:Y:S01]  /*9450*/  FMUL.FTZ R23, R132, R159 ;  /* 0x0000009f84177220 */ /* 0x000fe20000410000 */
[----:B------:R5:W-:Y:S01]  /*9460*/  MUFU.EX2 R197, R30 ;  /* 0x0000001e00c57308 */ /* 0x000be20000000800 */
[----:B-1----:R-:W-:Y:S01]  /*9470*/  FMUL.FTZ R28, R133, R164 ;  /* 0x000000a4851c7220 */ /* 0x002fe20000410000 */
[----:B------:R-:W-:Y:S01]  /*9480*/  MOV R159, R216 ;  /* 0x000000d8009f7202 */ /* 0x000fe20000000f00 */
[--C-:B------:R-:W-:Y:S02]  /*9490*/  FFMA.FTZ R108, R108, c[0x0][0x2d0], -R138.reuse ;  /* 0x0000b4006c6c7a23 */ /* 0x100fe4000001088a */
[----:B--2---:R-:W-:Y:S01]  /*94a0*/  FMUL.FTZ R26, R0, R162 ;  /* 0x000000a2001a7220 */ /* 0x004fe20000410000 */
[-C--:B------:R-:W-:Y:S03]  /*94b0*/  HMMA.16816.F32 R20, R144, R188.reuse, R20 ;  /* 0x000000bc9014723c */ /* 0x080fe60000001814 */
[----:B------:R-:W-:Y:S01]  /*94c0*/  MOV R162, R34 ;  /* 0x0000002200a27202 */ /* 0x000fe20000000f00 */
[----:B------:R1:W2:Y:S01]  /*94d0*/  MUFU.EX2 R35, R29 ;  /* 0x0000001d00237308 */ /* 0x0002a20000000800 */
[----:B------:R-:W-:Y:S01]  /*94e0*/  FMUL.FTZ R34, R132, R170 ;  /* 0x000000aa84227220 */ /* 0x000fe20000410000 */
[----:B------:R-:W-:Y:S01]  /*94f0*/  MOV R170, R199 ;  /* 0x000000c700aa7202 */ /* 0x000fe20000000f00 */
[----:B------:R-:W-:Y:S01]  /*9500*/  FFMA.FTZ R138, R109, c[0x0][0x2d0], -R138 ;  /* 0x0000b4006d8a7a23 */ /* 0x000fe2000001088a */
[----:B---3--:R-:W-:Y:S01]  /*9510*/  MOV R157, R222 ;  /* 0x000000de009d7202 */ /* 0x008fe20000000f00 */
[----:B------:R-:W-:Y:S03]  /*9520*/  FMUL.FTZ R27, R0, R163 ;  /* 0x000000a3001b7220 */ /* 0x000fe60000410000 */
[--C-:B------:R-:W-:Y:S02]  /*9530*/  FFMA.FTZ R106, R106, c[0x0][0x2d0], -R3.reuse ;  /* 0x0000b4006a6a7a23 */ /* 0x100fe40000010803 */
[----:B------:R-:W3:Y:S01]  /*9540*/  MUFU.EX2 R33, R33 ;  /* 0x0000002100217308 */ /* 0x000ee20000000800 */
[--C-:B------:R-:W-:Y:S01]  /*9550*/  FFMA.FTZ R107, R107, c[0x0][0x2d0], -R3.reuse ;  /* 0x0000b4006b6b7a23 */ /* 0x100fe20000010803 */
[C---:B------:R-:W-:Y:S04]  /*9560*/  HMMA.16816.F32 R24, R140.reuse, R188, R24 ;  /* 0x000000bc8c18723c */ /* 0x040fe80000001818 */
[----:B-----5:R-:W-:Y:S02]  /*9570*/  FMUL.FTZ R30, R0, R166 ;  /* 0x000000a6001e7220 */ /* 0x020fe40000410000 */
[--C-:B------:R-:W-:Y:S01]  /*9580*/  FFMA.FTZ R110, R110, c[0x0][0x2d0], -R3.reuse ;  /* 0x0000b4006e6e7a23 */ /* 0x100fe20000010803 */
[----:B------:R-:W-:Y:S01]  /*9590*/  MOV R189, R210 ;  /* 0x000000d200bd7202 */ /* 0x000fe20000000f00 */
[----:B------:R-:W-:Y:S01]  /*95a0*/  MUFU.EX2 R206, R37 ;  /* 0x0000002500ce7308 */ /* 0x000fe20000000800 */
[----:B------:R-:W-:Y:S03]  /*95b0*/  FFMA.FTZ R3, R111, c[0x0][0x2d0], -R3 ;  /* 0x0000b4006f037a23 */ /* 0x000fe60000010803 */
[C---:B-1----:R-:W-:Y:S01]  /*95c0*/  FMUL.FTZ R29, R133.reuse, R165 ;  /* 0x000000a5851d7220 */ /* 0x042fe20000410000 */
[----:B--2---:R-:W-:Y:S01]  /*95d0*/  MOV R161, R35 ;  /* 0x0000002300a17202 */ /* 0x004fe20000000f00 */
[----:B------:R-:W-:Y:S01]  /*95e0*/  FMUL.FTZ R35, R132, R171 ;  /* 0x000000ab84237220 */ /* 0x000fe20000410000 */
[----:B------:R-:W-:Y:S03]  /*95f0*/  MOV R171, R211 ;  /* 0x000000d300ab7202 */ /* 0x000fe60000000f00 */
[----:B------:R1:W-:Y:S01]  /*9600*/  MUFU.EX2 R207, R38 ;  /* 0x0000002600cf7308 */ /* 0x0003e20000000800 */
[-C--:B------:R-:W-:Y:S03]  /*9610*/  HMMA.16816.F32 R28, R140, R190.reuse, R28 ;  /* 0x000000be8c1c723c */ /* 0x080fe6000000181c */
[----:B---3--:R-:W-:Y:S01]  /*9620*/  MOV R163, R33 ;  /* 0x0000002100a37202 */ /* 0x008fe20000000f00 */
[----:B------:R-:W-:Y:S01]  /*9630*/  FMUL.FTZ R33, R134, R169 ;  /* 0x000000a986217220 */ /* 0x000fe20000410000 */
[----:B------:R-:W-:Y:S04]  /*9640*/  MOV R169, R204 ;  /* 0x000000cc00a97202 */ /* 0x000fe80000000f00 */
[----:B------:R-:W2:Y:S02]  /*9650*/  MUFU.EX2 R37, R39 ;  /* 0x0000002700257308 */ /* 0x000ea40000000800 */
[C---:B------:R-:W-:Y:S08]  /*9660*/  HMMA.16816.F32 R32, R144.reuse, R190, R32 ;  /* 0x000000be9020723c */ /* 0x040ff00000001820 */
[----:B------:R3:W-:Y:S01]  /*9670*/  MUFU.EX2 R226, R48 ;  /* 0x0000003000e27308 */ /* 0x0007e20000000800 */
[----:B-1----:R-:W-:Y:S09]  /*9680*/  FMUL.FTZ R38, R132, R174 ;  /* 0x000000ae84267220 */ /* 0x002ff20000410000 */
[----:B------:R1:W-:Y:S01]  /*9690*/  MUFU.EX2 R224, R50 ;  /* 0x0000003200e07308 */ /* 0x0003e20000000800 */
[----:B--2---:R-:W-:Y:S01]  /*96a0*/  MOV R167, R37 ;  /* 0x0000002500a77202 */ /* 0x004fe20000000f00 */
[----:B------:R-:W-:Y:S02]  /*96b0*/  FMUL.FTZ R37, R134, R173 ;  /* 0x000000ad86257220 */ /* 0x000fe40000410000 */
[C---:B------:R-:W-:Y:S02]  /*96c0*/  FMUL.FTZ R39, R132.reuse, R175 ;  /* 0x000000af84277220 */ /* 0x040fe40000410000 */
[----:B------:R-:W-:Y:S04]  /*96d0*/  FFMA.FTZ R132, R132, R252, R202 ;  /* 0x000000fc84847223 */ /* 0x000fe800000100ca */
[----:B------:R2:W5:Y:S01]  /*96e0*/  MUFU.EX2 R225, R49 ;  /* 0x0000003100e17308 */ /* 0x0005620000000800 */
[----:B------:R-:W-:Y:S01]  /*96f0*/  FFMA.FTZ R134, R134, R251, R203 ;  /* 0x000000fb86867223 */ /* 0x000fe200000100cb */
[-C--:B----4-:R-:W-:Y:S03]  /*9700*/  HMMA.16816.F32 R36, R144, R148.reuse, R36 ;  /* 0x000000949024723c */ /* 0x090fe60000001824 */
[C---:B---3--:R-:W-:Y:S05]  /*9710*/  FMUL.FTZ R48, R133.reuse, R176 ;  /* 0x000000b085307220 */ /* 0x048fea0000410000 */
[----:B------:R3:W2:Y:S01]  /*9720*/  MUFU.EX2 R223, R51 ;  /* 0x0000003300df7308 */ /* 0x0006a20000000800 */
[C---:B-1----:R-:W-:Y:S09]  /*9730*/  FMUL.FTZ R50, R0.reuse, R178 ;  /* 0x000000b200327220 */ /* 0x042ff20000410000 */
[----:B------:R1:W-:Y:S01]  /*9740*/  MUFU.EX2 R166, R40 ;  /* 0x0000002800a67308 */ /* 0x0003e20000000800 */
[C---:B--2---:R-:W-:Y:S09]  /*9750*/  FMUL.FTZ R49, R133.reuse, R177 ;  /* 0x000000b185317220 */ /* 0x044ff20000410000 */
[----:B------:R2:W2:Y:S01]  /*9760*/  MUFU.EX2 R165, R41 ;  /* 0x0000002900a57308 */ /* 0x0004a20000000800 */
[C---:B---3--:R-:W-:Y:S09]  /*9770*/  FMUL.FTZ R51, R0.reuse, R179 ;  /* 0x000000b300337220 */ /* 0x048ff20000410000 */
[----:B------:R3:W-:Y:S01]  /*9780*/  MUFU.EX2 R164, R42 ;  /* 0x0000002a00a47308 */ /* 0x0007e20000000800 */
[C---:B------:R-:W-:Y:S04]  /*9790*/  HMMA.16816.F32 R48, R140.reuse, R148, R48 ;  /* 0x000000948c30723c */ /* 0x040fe80000001830 */
[C---:B-1----:R-:W-:Y:S05]  /*97a0*/  FMUL.FTZ R40, R133.reuse, R180 ;  /* 0x000000b485287220 */ /* 0x042fea0000410000 */
[----:B------:R1:W1:Y:S03]  /*97b0*/  MUFU.EX2 R222, R43 ;  /* 0x0000002b00de7308 */ /* 0x0002660000000800 */
[C---:B--2---:R-:W-:Y:S07]  /*97c0*/  FMUL.FTZ R41, R133.reuse, R181 ;  /* 0x000000b585297220 */ /* 0x044fee0000410000 */
[----:B------:R2:W-:Y:S01]  /*97d0*/  MUFU.EX2 R216, R44 ;  /* 0x0000002c00d87308 */ /* 0x0005e20000000800 */
[C---:B---3--:R-:W-:Y:S09]  /*97e0*/  FMUL.FTZ R42, R0.reuse, R182 ;  /* 0x000000b6002a7220 */ /* 0x048ff20000410000 */
[----:B------:R3:W3:Y:S01]  /*97f0*/  MUFU.EX2 R217, R45 ;  /* 0x0000002d00d97308 */ /* 0x0006e20000000800 */
[C---:B-1----:R-:W-:Y:S09]  /*9800*/  FMUL.FTZ R43, R0.reuse, R183 ;  /* 0x000000b7002b7220 */ /* 0x042ff20000410000 */
[----:B------:R-:W-:Y:S01]  /*9810*/  MUFU.EX2 R175, R53 ;  /* 0x0000003500af7308 */ /* 0x000fe20000000800 */
[-C--:B------:R-:W-:Y:S03]  /*9820*/  HMMA.16816.F32 R40, R140, R150.reuse, R40 ;  /* 0x000000968c28723c */ /* 0x080fe60000001828 */
[C---:B--2---:R-:W-:Y:S01]  /*9830*/  FMUL.FTZ R44, R133.reuse, R184 ;  /* 0x000000b8852c7220 */ /* 0x044fe20000410000 */
[----:B------:R-:W-:Y:S04]  /*9840*/  MOV R184, R189 ;  /* 0x000000bd00b87202 */ /* 0x000fe80000000f00 */
[C---:B------:R-:W-:Y:S01]  /*9850*/  HMMA.16816.F32 R116, R144.reuse, R150, R116 ;  /* 0x000000969074723c */ /* 0x040fe20000001874 */
[----:B------:R1:W-:Y:S01]  /*9860*/  MUFU.EX2 R211, R46 ;  /* 0x0000002e00d37308 */ /* 0x0003e20000000800 */
[----:B------:R-:W2:Y:S02]  /*9870*/  LDSM.16.MT88.4 R148, [R228+0x900] ;  /* 0x00090000e494783b */ /* 0x000ea40000004200 */
[----:B---3--:R-:W-:Y:S01]  /*9880*/  FMUL.FTZ R45, R133, R185 ;  /* 0x000000b9852d7220 */ /* 0x008fe20000410000 */
[----:B------:R-:W-:Y:S03]  /*9890*/  MOV R185, R209 ;  /* 0x000000d100b97202 */ /* 0x000fe60000000f00 */
[-C--:B------:R-:W-:Y:S03]  /*98a0*/  HMMA.16816.F32 R120, R144, R152.reuse, R120 ;  /* 0x000000989078723c */ /* 0x080fe60000001878 */
[----:B------:R3:W2:Y:S05]  /*98b0*/  MUFU.EX2 R210, R47 ;  /* 0x0000002f00d27308 */ /* 0x0006aa0000000800 */
[C---:B------:R-:W-:Y:S05]  /*98c0*/  HMMA.16816.F32 R124, R140.reuse, R152, R124 ;  /* 0x000000988c7c723c */ /* 0x040fea000000187c */
[----:B------:R-:W-:Y:S01]  /*98d0*/  MUFU.EX2 R209, R52 ;  /* 0x0000003400d17308 */ /* 0x000fe20000000800 */
[C---:B-1----:R-:W-:Y:S01]  /*98e0*/  FMUL.FTZ R46, R0.reuse, R186 ;  /* 0x000000ba002e7220 */ /* 0x042fe20000410000 */
[----:B------:R-:W-:Y:S08]  /*98f0*/  MOV R186, R208 ;  /* 0x000000d000ba7202 */ /* 0x000ff00000000f00 */
[----:B------:R-:W-:Y:S01]  /*9900*/  MUFU.EX2 R174, R54 ;  /* 0x0000003600ae7308 */ /* 0x000fe20000000800 */
[----:B------:R-:W-:Y:S01]  /*9910*/  MOV R109, R186 ;  /* 0x000000ba006d7202 */ /* 0x000fe20000000f00 */
[----:B---3--:R-:W-:Y:S01]  /*9920*/  FMUL.FTZ R47, R0, R187 ;  /* 0x000000bb002f7220 */ /* 0x008fe20000410000 */
[----:B------:R-:W-:Y:S04]  /*9930*/  MOV R187, R207 ;  /* 0x000000cf00bb7202 */ /* 0x000fe80000000f00 */
[----:B------:R-:W-:Y:S03]  /*9940*/  MOV R192, R187 ;  /* 0x000000bb00c07202 */ /* 0x000fe60000000f00 */
[----:B------:R1:W-:Y:S01]  /*9950*/  MUFU.EX2 R208, R55 ;  /* 0x0000003700d07308 */ /* 0x0003e20000000800 */
        /* <DEDUP_REMOVED lines=8> */
[----:B------:R-:W-:Y:S01]  /*99e0*/  MUFU.EX2 R204, R66 ;  /* 0x0000004200cc7308 */ /* 0x000fe20000000800 */
[----:B------:R-:W-:Y:S02]  /*99f0*/  F2FP.PACK_AB R144, R158, R184 ;  /* 0x000000b89e90723e */ /* 0x000fe400000000ff */
[-C--:B--2---:R-:W-:Y:S01]  /*9a00*/  HMMA.16816.F32 R4, R140, R148.reuse, R4 ;  /* 0x000000948c04723c */ /* 0x084fe20000001804 */
[----:B-1----:R-:W1:Y:S04]  /*9a10*/  LDSM.16.MT88.4 R52, [R229+0x900] ;  /* 0x00090000e534783b */ /* 0x002e680000004200 */
[----:B------:R-:W-:Y:S02]  /*9a20*/  F2FP.PACK_AB R145, R157, R227 ;  /* 0x000000e39d91723e */ /* 0x000fe400000000ff */
[----:B------:R-:W-:Y:S01]  /*9a30*/  F2FP.PACK_AB R146, R161, R198 ;  /* 0x000000c6a192723e */ /* 0x000fe200000000ff */
[----:B------:R-:W-:Y:S01]  /*9a40*/  MUFU.EX2 R205, R67 ;  /* 0x0000004300cd7308 */ /* 0x000fe20000000800 */
[----:B------:R-:W-:Y:S07]  /*9a50*/  F2FP.PACK_AB R147, R160, R197 ;  /* 0x000000c5a093723e */ /* 0x000fee00000000ff */
[C---:B------:R-:W-:Y:S02]  /*9a60*/  HMMA.16816.F32 R8, R144.reuse, R148, R8 ;  /* 0x000000949008723c */ /* 0x040fe40000001808 */
[----:B------:R-:W-:Y:S05]  /*9a70*/  MUFU.EX2 R173, R56 ;  /* 0x0000003800ad7308 */ /* 0x000fea0000000800 */
[----:B------:R-:W-:Y:S01]  /*9a80*/  MOV R149, R206 ;  /* 0x000000ce00957202 */ /* 0x000fe20000000f00 */
[-C--:B------:R-:W-:Y:S04]  /*9a90*/  HMMA.16816.F32 R12, R144, R150.reuse, R12 ;  /* 0x00000096900c723c */ /* 0x080fe8000000180c */
[----:B------:R2:W-:Y:S01]  /*9aa0*/  MUFU.EX2 R206, R64 ;  /* 0x0000004000ce7308 */ /* 0x0005e20000000800 */
[----:B------:R-:W-:Y:S02]  /*9ab0*/  MOV R193, R149 ;  /* 0x0000009500c17202 */ /* 0x000fe40000000f00 */
[----:B------:R-:W-:Y:S01]  /*9ac0*/  MOV R148, R195 ;  /* 0x000000c300947202 */ /* 0x000fe20000000f00 */
[C---:B------:R-:W-:Y:S06]  /*9ad0*/  HMMA.16816.F32 R16, R140.reuse, R150, R16 ;  /* 0x000000968c10723c */ /* 0x040fec0000001810 */
[----:B------:R-:W1:Y:S01]  /*9ae0*/  MUFU.EX2 R179, R57 ;  /* 0x0000003900b37308 */ /* 0x000e620000000800 */
[----:B------:R-:W-:Y:S01]  /*9af0*/  MOV R150, R197 ;  /* 0x000000c500967202 */ /* 0x000fe20000000f00 */
[-C--:B---3--:R-:W-:Y:S04]  /*9b00*/  HMMA.16816.F32 R20, R140, R152.reuse, R20 ;  /* 0x000000988c14723c */ /* 0x088fe80000001814 */
[----:B------:R-:W-:Y:S02]  /*9b10*/  MOV R151, R196 ;  /* 0x000000c400977202 */ /* 0x000fe40000000f00 */
[----:B------:R-:W-:Y:S02]  /*9b20*/  MOV R111, R150 ;  /* 0x00000096006f7202 */ /* 0x000fe40000000f00 */
[C---:B------:R-:W-:Y:S01]  /*9b30*/  HMMA.16816.F32 R24, R144.reuse, R152, R24 ;  /* 0x000000989018723c */ /* 0x040fe20000001818 */
[----:B------:R-:W-:Y:S01]  /*9b40*/  MUFU.EX2 R172, R58 ;  /* 0x0000003a00ac7308 */ /* 0x000fe20000000800 */
[----:B--2---:R-:W2:Y:S05]  /*9b50*/  LDSM.16.MT88.4 R64, [R230+0x900] ;  /* 0x00090000e640783b */ /* 0x004eaa0000004200 */
[----:B------:R-:W-:Y:S01]  /*9b60*/  MOV R153, R198 ;  /* 0x000000c600997202 */ /* 0x000fe20000000f00 */
[-C--:B------:R-:W-:Y:S03]  /*9b70*/  HMMA.16816.F32 R28, R144, R154.reuse, R28 ;  /* 0x0000009a901c723c */ /* 0x080fe6000000181c */
[----:B------:R3:W2:Y:S01]  /*9b80*/  MUFU.EX2 R178, R59 ;  /* 0x0000003b00b27308 */ /* 0x0006a20000000800 */
[----:B------:R-:W-:Y:S04]  /*9b90*/  MOV R152, R194 ;  /* 0x000000c200987202 */ /* 0x000fe80000000f00 */
[C---:B------:R-:W-:Y:S01]  /*9ba0*/  HMMA.16816.F32 R32, R140.reuse, R154, R32 ;  /* 0x0000009a8c20723c */ /* 0x040fe20000001820 */
[----:B------:R-:W4:Y:S03]  /*9bb0*/  LDL.LU R154, [R1] ;  /* 0x00000000019a7983 */ /* 0x000f260000300800 */
[----:B------:R-:W-:Y:S01]  /*9bc0*/  MOV R202, R152 ;  /* 0x0000009800ca7202 */ /* 0x000fe20000000f00 */
[----:B------:R-:W4:Y:S01]  /*9bd0*/  LDL.LU R155, [R1+0x4] ;  /* 0x00000400019b7983 */ /* 0x000f220000300800 */
[----:B------:R-:W-:Y:S02]  /*9be0*/  MUFU.EX2 R182, R68 ;  /* 0x0000004400b67308 */ /* 0x000fe40000000800 */
[-C--:B-1----:R-:W-:Y:S08]  /*9bf0*/  HMMA.16816.F32 R36, R140, R52.reuse, R36 ;  /* 0x000000348c24723c */ /* 0x082ff00000001824 */
[C---:B------:R-:W-:Y:S01]  /*9c00*/  HMMA.16816.F32 R48, R144.reuse, R52, R48 ;  /* 0x000000349030723c */ /* 0x040fe20000001830 */
[----:B------:R-:W-:Y:S01]  /*9c10*/  MUFU.EX2 R198, R69 ;  /* 0x0000004500c67308 */ /* 0x000fe20000000800 */
[----:B---3--:R-:W1:Y:S05]  /*9c20*/  LDSM.16.MT88.4 R56, [R228+0x1100] ;  /* 0x00110000e438783b */ /* 0x008e6a0000004200 */
[----:B------:R-:W-:Y:S01]  /*9c30*/  F2FP.PACK_AB R52, R149, R186 ;  /* 0x000000ba9534723e */ /* 0x000fe200000000ff */
[-C--:B------:R-:W-:Y:S03]  /*9c40*/  HMMA.16816.F32 R40, R144, R54.reuse, R40 ;  /* 0x000000369028723c */ /* 0x080fe60000001828 */
[----:B------:R-:W-:Y:S01]  /*9c50*/  MUFU.EX2 R181, R70 ;  /* 0x0000004600b57308 */ /* 0x000fe20000000800 */
[----:B------:R-:W-:Y:S04]  /*9c60*/  F2FP.PACK_AB R53, R167, R187 ;  /* 0x000000bba735723e */ /* 0x000fe800000000ff */
[C---:B------:R-:W-:Y:S05]  /*9c70*/  HMMA.16816.F32 R116, R140.reuse, R54, R116 ;  /* 0x000000368c74723c */ /* 0x040fea0000001874 */
[----:B------:R3:W-:Y:S02]  /*9c80*/  MUFU.EX2 R197, R71 ;  /* 0x0000004700c57308 */ /* 0x0007e40000000800 */
[----:B-----5:R-:W-:Y:S01]  /*9c90*/  F2FP.PACK_AB R54, R225, R226 ;  /* 0x000000e2e136723e */ /* 0x020fe200000000ff */
[-C--:B--2---:R-:W-:Y:S04]  /*9ca0*/  HMMA.16816.F32 R120, R140, R64.reuse, R120 ;  /* 0x000000408c78723c */ /* 0x084fe80000001878 */
[----:B------:R-:W-:Y:S03]  /*9cb0*/  F2FP.PACK_AB R55, R223, R224 ;  /* 0x000000e0df37723e */ /* 0x000fe600000000ff */
[----:B------:R-:W-:Y:S01]  /*9cc0*/  MUFU.EX2 R180, R72 ;  /* 0x0000004800b47308 */ /* 0x000fe20000000800 */
[C---:B------:R-:W-:Y:S08]  /*9cd0*/  HMMA.16816.F32 R124, R144.reuse, R64, R124 ;  /* 0x00000040907c723c */ /* 0x040ff0000000187c */
[-C--:B------:R-:W-:Y:S01]  /*9ce0*/  HMMA.16816.F32 R44, R144, R66.reuse, R44 ;  /* 0x00000042902c723c */ /* 0x080fe2000000182c */
[----:B------:R2:W-:Y:S01]  /*9cf0*/  MUFU.EX2 R177, R60 ;  /* 0x0000003c00b17308 */ /* 0x0005e20000000800 */
[----:B---3--:R-:W-:Y:S05]  /*9d00*/  LDSM.16.MT88.4 R68, [R229+0x1100] ;  /* 0x00110000e544783b */ /* 0x008fea0000004200 */
[----:B------:R-:W-:Y:S01]  /*9d10*/  MOV R147, R153 ;  /* 0x0000009900937202 */ /* 0x000fe20000000f00 */
[----:B------:R-:W-:Y:S03]  /*9d20*/  HMMA.16816.F32 R128, R140, R66, R128 ;  /* 0x000000428c80723c */ /* 0x000fe60000001880 */
[----:B------:R3:W5:Y:S01]  /*9d30*/  MUFU.EX2 R199, R61 ;  /* 0x0000003d00c77308 */ /* 0x0007620000000800 */
[----:B------:R-:W-:Y:S01]  /*9d40*/  MOV R146, R171 ;  /* 0x000000ab00927202 */ /* 0x000fe20000000f00 */
[----:B------:R-:W5:Y:S01]  /*9d50*/  LDSM.16.MT88.4 R64, [R231+0x1100] ;  /* 0x00110000e740783b */ /* 0x000f620000004200 */
[----:B------:R-:W-:Y:S02]  /*9d60*/  MOV R145, R170 ;  /* 0x000000aa00917202 */ /* 0x000fe40000000f00 */
[-C--:B-1----:R-:W-:Y:S05]  /*9d70*/  HMMA.16816.F32 R4, R52, R56.reuse, R4 ;  /* 0x000000383404723c */ /* 0x082fea0000001804 */
[----:B------:R1:W-:Y:S01]  /*9d80*/  MUFU.EX2 R176, R62 ;  /* 0x0000003e00b07308 */ /* 0x0003e20000000800 */
[----:B------:R-:W-:Y:S02]  /*9d90*/  MOV R144, R169 ;  /* 0x000000a900907202 */ /* 0x000fe40000000f00 */
[----:B------:R-:W-:Y:S02]  /*9da0*/  MOV R143, R168 ;  /* 0x000000a8008f7202 */ /* 0x000fe40000000f00 */
[----:B------:R-:W-:Y:S02]  /*9db0*/  LDSM.16.MT88.4 R168, [R231+0x3100] ;  /* 0x00310000e7a8783b */ /* 0x000fe40000004200 */
[----:B--2---:R-:W-:Y:S02]  /*9dc0*/  F2FP.PACK_AB R60, R165, R166 ;  /* 0x000000a6a53c723e */ /* 0x004fe400000000ff */
[----:B------:R-:W-:Y:S01]  /*9dd0*/  MOV R251, R146 ;  /* 0x0000009200fb7202 */ /* 0x000fe20000000f00 */
[----:B------:R2:W2:Y:S01]  /*9de0*/  MUFU.EX2 R183, R63 ;  /* 0x0000003f00b77308 */ /* 0x0004a20000000800 */
[----:B------:R-:W-:Y:S02]  /*9df0*/  MOV R203, R147 ;  /* 0x0000009300cb7202 */ /* 0x000fe40000000f00 */
[----:B---3--:R-:W-:Y:S07]  /*9e00*/  F2FP.PACK_AB R61, R222, R164 ;  /* 0x000000a4de3d723e */ /* 0x008fee00000000ff */
[----:B------:R-:W3:Y:S01]  /*9e10*/  MUFU.EX2 R190, R73 ;  /* 0x0000004900be7308 */ /* 0x000ee20000000800 */
[----:B-1----:R-:W-:Y:S09]  /*9e20*/  F2FP.PACK_AB R62, R217, R216 ;  /* 0x000000d8d93e723e */ /* 0x002ff200000000ff */
[----:B------:R-:W-:Y:S01]  /*9e30*/  MUFU.EX2 R189, R74 ;  /* 0x0000004a00bd7308 */ /* 0x000fe20000000800 */
[----:B--2---:R-:W-:Y:S09]  /*9e40*/  F2FP.PACK_AB R63, R210, R211 ;  /* 0x000000d3d23f723e */ /* 0x004ff200000000ff */
[----:B------:R1:W2:Y:S01]  /*9e50*/  MUFU.EX2 R188, R75 ;  /* 0x0000004b00bc7308 */ /* 0x0002a20000000800 */
[C---:B------:R-:W-:Y:S08]  /*9e60*/  HMMA.16816.F32 R8, R60.reuse, R56, R8 ;  /* 0x000000383c08723c */ /* 0x040ff00000001808 */
[-C--:B------:R-:W-:Y:S01]  /*9e70*/  HMMA.16816.F32 R12, R60, R58.reuse, R12 ;  /* 0x0000003a3c0c723c */ /* 0x080fe2000000180c */
[----:B------:R-:W-:Y:S07]  /*9e80*/  MUFU.EX2 R138, R138 ;  /* 0x0000008a008a7308 */ /* 0x000fee0000000800 */
[C---:B------:R-:W-:Y:S01]  /*9e90*/  HMMA.16816.F32 R16, R52.reuse, R58, R16 ;  /* 0x0000003a3410723c */ /* 0x040fe20000001810 */
[----:B------:R-:W2:Y:S02]  /*9ea0*/  LDSM.16.MT88.4 R56, [R230+0x1100] ;  /* 0x00110000e638783b */ /* 0x000ea40000004200 */
[----:B------:R-:W-:Y:S05]  /*9eb0*/  MUFU.EX2 R196, R80 ;  /* 0x0000005000c47308 */ /* 0x000fea0000000800 */
[-C--:B-----5:R-:W-:Y:S01]  /*9ec0*/  HMMA.16816.F32 R20, R52, R64.reuse, R20 ;  /* 0x000000403414723c */ /* 0x0a0fe20000001814 */
[----:B-1----:R-:W-:Y:S04]  /*9ed0*/  LDSM.16.MT88.4 R72, [R229+0x2100] ;  /* 0x00210000e548783b */ /* 0x002fe80000004200 */
[----:B------:R-:W-:Y:S03]  /*9ee0*/  MUFU.EX2 R80, R79 ;  /* 0x0000004f00507308 */ /* 0x000fe60000000800 */
[C---:B------:R-:W-:Y:S07]  /*9ef0*/  HMMA.16816.F32 R24, R60.reuse, R64, R24 ;  /* 0x000000403c18723c */ /* 0x040fee0000001818 */
[----:B------:R-:W-:Y:S01]  /*9f00*/  MUFU.EX2 R195, R81 ;  /* 0x0000005100c37308 */ /* 0x000fe20000000800 */
[-C--:B------:R-:W-:Y:S08]  /*9f10*/  HMMA.16816.F32 R28, R60, R66.reuse, R28 ;  /* 0x000000423c1c723c */ /* 0x080ff0000000181c */
[C---:B------:R-:W-:Y:S01]  /*9f20*/  HMMA.16816.F32 R32, R52.reuse, R66, R32 ;  /* 0x000000423420723c */ /* 0x040fe20000001820 */
[----:B------:R-:W1:Y:S01]  /*9f30*/  LDSM.16.MT88.4 R64, [R228+0x1900] ;  /* 0x00190000e440783b */ /* 0x000e620000004200 */
[----:B------:R-:W-:Y:S06]  /*9f40*/  MUFU.EX2 R194, R82 ;  /* 0x0000005200c27308 */ /* 0x000fec0000000800 */
[-C--:B------:R-:W-:Y:S04]  /*9f50*/  HMMA.16816.F32 R36, R52, R68.reuse, R36 ;  /* 0x000000443424723c */ /* 0x080fe80000001824 */
[----:B------:R-:W-:Y:S04]  /*9f60*/  MUFU.EX2 R191, R83 ;  /* 0x0000005300bf7308 */ /* 0x000fe80000000800 */
[C---:B------:R-:W-:Y:S06]  /*9f70*/  HMMA.16816.F32 R48, R60.reuse, R68, R48 ;  /* 0x000000443c30723c */ /* 0x040fec0000001830 */
[----:B------:R5:W-:Y:S02]  /*9f80*/  MUFU.EX2 R83, R76 ;  /* 0x0000004c00537308 */ /* 0x000be40000000800 */
[-C--:B------:R-:W-:Y:S08]  /*9f90*/  HMMA.16816.F32 R40, R60, R70.reuse, R40 ;  /* 0x000000463c28723c */ /* 0x080ff00000001828 */
[C---:B------:R-:W-:Y:S01]  /*9fa0*/  HMMA.16816.F32 R116, R52.reuse, R70, R116 ;  /* 0x000000463474723c */ /* 0x040fe20000001874 */
[----:B------:R-:W-:Y:S01]  /*9fb0*/  LDSM.16.MT88.4 R68, [R229+0x1900] ;  /* 0x00190000e544783b */ /* 0x000fe20000004200 */
[----:B------:R-:W1:Y:S06]  /*9fc0*/  MUFU.EX2 R82, R77 ;  /* 0x0000004d00527308 */ /* 0x000e6c0000000800 */
[-C--:B--2---:R-:W-:Y:S04]  /*9fd0*/  HMMA.16816.F32 R120, R52, R56.reuse, R120 ;  /* 0x000000383478723c */ /* 0x084fe80000001878 */
[----:B------:R-:W2:Y:S04]  /*9fe0*/  MUFU.EX2 R81, R78 ;  /* 0x0000004e00517308 */ /* 0x000ea80000000800 */
[C---:B------:R-:W-:Y:S06]  /*9ff0*/  HMMA.16816.F32 R124, R60.reuse, R56, R124 ;  /* 0x000000383c7c723c */ /* 0x040fec000000187c */
[----:B------:R-:W-:Y:S01]  /*a000*/  MUFU.EX2 R84, R84 ;  /* 0x0000005400547308 */ /* 0x000fe20000000800 */
[----:B------:R-:W-:Y:S01]  /*a010*/  F2FP.PACK_AB R56, R179, R173 ;  /* 0x000000adb338723e */ /* 0x000fe200000000ff */
[-C--:B------:R-:W-:Y:S01]  /*a020*/  HMMA.16816.F32 R44, R60, R58.reuse, R44 ;  /* 0x0000003a3c2c723c */ /* 0x080fe2000000182c */
[----:B------:R-:W2:Y:S03]  /*a030*/  LDSM.16.MT88.4 R60, [R231+0x1900] ;  /* 0x00190000e73c783b */ /* 0x000ea60000004200 */
[----:B------:R-:W-:Y:S04]  /*a040*/  F2FP.PACK_AB R57, R178, R172 ;  /* 0x000000acb239723e */ /* 0x000fe800000000ff */
[----:B------:R-:W-:Y:S01]  /*a050*/  HMMA.16816.F32 R128, R52, R58, R128 ;  /* 0x0000003a3480723c */ /* 0x000fe20000001880 */
[----:B------:R-:W-:Y:S06]  /*a060*/  MUFU.EX2 R85, R85 ;  /* 0x0000005500557308 */ /* 0x000fec0000000800 */
[----:B------:R-:W-:Y:S02]  /*a070*/  F2FP.PACK_AB R52, R175, R209 ;  /* 0x000000d1af34723e */ /* 0x000fe400000000ff */
[----:B------:R-:W-:Y:S02]  /*a080*/  F2FP.PACK_AB R53, R208, R174 ;  /* 0x000000aed035723e */ /* 0x000fe400000000ff */
[----:B------:R-:W-:Y:S01]  /*a090*/  MUFU.EX2 R86, R86 ;  /* 0x0000005600567308 */ /* 0x000fe20000000800 */
[----:B------:R-:W-:Y:S02]  /*a0a0*/  F2FP.PACK_AB R54, R207, R206 ;  /* 0x000000cecf36723e */ /* 0x000fe400000000ff */
[----:B------:R-:W-:Y:S02]  /*a0b0*/  F2FP.PACK_AB R55, R205, R204 ;  /* 0x000000cccd37723e */ /* 0x000fe400000000ff */
[----:B------:R-:W-:Y:S02]  /*a0c0*/  F2FP.PACK_AB R58, R199, R177 ;  /* 0x000000b1c73a723e */ /* 0x000fe400000000ff */
[----:B------:R-:W-:Y:S03]  /*a0d0*/  F2FP.PACK_AB R59, R183, R176 ;  /* 0x000000b0b73b723e */ /* 0x000fe600000000ff */
[-C--:B-1----:R-:W-:Y:S01]  /*a0e0*/  HMMA.16816.F32 R4, R52, R64.reuse, R4 ;  /* 0x000000403404723c */ /* 0x082fe20000001804 */
[----:B------:R-:W-:Y:S07]  /*a0f0*/  MUFU.EX2 R87, R87 ;  /* 0x0000005700577308 */ /* 0x000fee0000000800 */
[C---:B------:R-:W-:Y:S03]  /*a100*/  HMMA.16816.F32 R8, R56.reuse, R64, R8 ;  /* 0x000000403808723c */ /* 0x040fe60000001808 */
[----:B------:R-:W-:Y:S05]  /*a110*/  MUFU.EX2 R96, R96 ;  /* 0x0000006000607308 */ /* 0x000fea0000000800 */
[-C--:B------:R-:W-:Y:S05]  /*a120*/  HMMA.16816.F32 R12, R56, R66.reuse, R12 ;  /* 0x00000042380c723c */ /* 0x080fea000000180c */
[----:B------:R-:W-:Y:S03]  /*a130*/  MUFU.EX2 R97, R97 ;  /* 0x0000006100617308 */ /* 0x000fe60000000800 */
[C---:B------:R-:W-:Y:S01]  /*a140*/  HMMA.16816.F32 R16, R52.reuse, R66, R16 ;  /* 0x000000423410723c */ /* 0x040fe20000001810 */
[----:B------:R-:W1:Y:S06]  /*a150*/  LDSM.16.MT88.4 R64, [R230+0x1900] ;  /* 0x00190000e640783b */ /* 0x000e6c0000004200 */
[----:B------:R-:W-:Y:S01]  /*a160*/  MUFU.EX2 R98, R98 ;  /* 0x0000006200627308 */ /* 0x000fe20000000800 */
[-C--:B--2---:R-:W-:Y:S08]  /*a170*/  HMMA.16816.F32 R20, R52, R60.reuse, R20 ;  /* 0x0000003c3414723c */ /* 0x084ff00000001814 */
[C---:B------:R-:W-:Y:S01]  /*a180*/  HMMA.16816.F32 R24, R56.reuse, R60, R24 ;  /* 0x0000003c3818723c */ /* 0x040fe20000001818 */
[----:B------:R-:W-:Y:S07]  /*a190*/  MUFU.EX2 R99, R99 ;  /* 0x0000006300637308 */ /* 0x000fee0000000800 */
[-C--:B------:R-:W-:Y:S03]  /*a1a0*/  HMMA.16816.F32 R28, R56, R62.reuse, R28 ;  /* 0x0000003e381c723c */ /* 0x080fe6000000181c */
[----:B------:R-:W-:Y:S01]  /*a1b0*/  MUFU.EX2 R100, R100 ;  /* 0x0000006400647308 */ /* 0x000fe20000000800 */
[----:B----4-:R-:W-:Y:S02]  /*a1c0*/  FFMA.FTZ R133, R133, R154, R201 ;  /* 0x0000009a85857223 */ /* 0x010fe400000100c9 */
[----:B------:R-:W-:Y:S02]  /*a1d0*/  FFMA.FTZ R0, R0, R155, R200 ;  /* 0x0000009b00007223 */ /* 0x000fe400000100c8 */
[C---:B------:R-:W-:Y:S01]  /*a1e0*/  HMMA.16816.F32 R32, R52.reuse, R62, R32 ;  /* 0x0000003e3420723c */ /* 0x040fe20000001820 */
[----:B------:R-:W2:Y:S03]  /*a1f0*/  LDSM.16.MT88.4 R60, [R228+0x2100] ;  /* 0x00210000e43c783b */ /* 0x000ea60000004200 */
[----:B------:R-:W-:Y:S01]  /*a200*/  FADD.FTZ R0, R212, R0 ;  /* 0x00000000d4007221 */ /* 0x000fe20000010000 */
[----:B------:R-:W-:Y:S03]  /*a210*/  MUFU.EX2 R101, R101 ;  /* 0x0000006500657308 */ /* 0x000fe60000000800 */
[-C--:B------:R-:W-:Y:S01]  /*a220*/  HMMA.16816.F32 R36, R52, R68.reuse, R36 ;  /* 0x000000443424723c */ /* 0x080fe20000001824 */
[----:B------:R-:W-:Y:S03]  /*a230*/  LDSM.16.MT88.4 R152, [R228+0x3100] ;  /* 0x00310000e498783b */ /* 0x000fe60000004200 */
[----:B-----5:R-:W-:Y:S03]  /*a240*/  FADD.FTZ R76, R214, R0 ;  /* 0x00000000d64c7221 */ /* 0x020fe60000010000 */
[----:B------:R-:W-:Y:S01]  /*a250*/  MUFU.EX2 R102, R102 ;  /* 0x0000006600667308 */ /* 0x000fe20000000800 */
[C---:B------:R-:W-:Y:S08]  /*a260*/  HMMA.16816.F32 R48, R56.reuse, R68, R48 ;  /* 0x000000443830723c */ /* 0x040ff00000001830 */
[-C--:B------:R-:W-:Y:S01]  /*a270*/  HMMA.16816.F32 R40, R56, R70.reuse, R40 ;  /* 0x000000463828723c */ /* 0x080fe20000001828 */
[----:B------:R-:W-:Y:S07]  /*a280*/  MUFU.EX2 R103, R103 ;  /* 0x0000006700677308 */ /* 0x000fee0000000800 */
[C---:B------:R-:W-:Y:S01]  /*a290*/  HMMA.16816.F32 R116, R52.reuse, R70, R116 ;  /* 0x000000463474723c */ /* 0x040fe20000001874 */
[----:B------:R-:W4:Y:S02]  /*a2a0*/  LDSM.16.MT88.4 R68, [R231+0x2100] ;  /* 0x00210000e744783b */ /* 0x000f240000004200 */
[----:B------:R-:W-:Y:S05]  /*a2b0*/  MUFU.EX2 R112, R112 ;  /* 0x0000007000707308 */ /* 0x000fea0000000800 */
[-C--:B-1----:R-:W-:Y:S05]  /*a2c0*/  HMMA.16816.F32 R120, R52, R64.reuse, R120 ;  /* 0x000000403478723c */ /* 0x082fea0000001878 */
[----:B------:R-:W-:Y:S03]  /*a2d0*/  MUFU.EX2 R113, R113 ;  /* 0x0000007100717308 */ /* 0x000fe60000000800 */
[C---:B------:R-:W-:Y:S07]  /*a2e0*/  HMMA.16816.F32 R124, R56.reuse, R64, R124 ;  /* 0x00000040387c723c */ /* 0x040fee000000187c */
[----:B------:R-:W-:Y:S01]  /*a2f0*/  MUFU.EX2 R114, R114 ;  /* 0x0000007200727308 */ /* 0x000fe20000000800 */
[-C--:B------:R-:W-:Y:S07]  /*a300*/  HMMA.16816.F32 R44, R56, R66.reuse, R44 ;  /* 0x00000042382c723c */ /* 0x080fee000000182c */
[----:B---3--:R-:W-:Y:S01]  /*a310*/  F2FP.PACK_AB R56, R190, R180 ;  /* 0x000000b4be38723e */ /* 0x008fe200000000ff */
[----:B------:R-:W-:Y:S01]  /*a320*/  HMMA.16816.F32 R128, R52, R66, R128 ;  /* 0x000000423480723c */ /* 0x000fe20000001880 */
[----:B------:R-:W1:Y:S01]  /*a330*/  LDSM.16.MT88.4 R64, [R230+0x2100] ;  /* 0x00210000e640783b */ /* 0x000e620000004200 */
[----:B------:R-:W-:Y:S02]  /*a340*/  MUFU.EX2 R115, R115 ;  /* 0x0000007300737308 */ /* 0x000fe40000000800 */
[----:B------:R-:W-:Y:S02]  /*a350*/  F2FP.PACK_AB R57, R188, R189 ;  /* 0x000000bdbc39723e */ /* 0x000fe400000000ff */
[----:B------:R-:W-:Y:S02]  /*a360*/  F2FP.PACK_AB R58, R82, R83 ;  /* 0x00000053523a723e */ /* 0x000fe400000000ff */
[----:B------:R-:W-:Y:S04]  /*a370*/  F2FP.PACK_AB R52, R198, R182 ;  /* 0x000000b6c634723e */ /* 0x000fe800000000ff */
[----:B------:R-:W-:Y:S01]  /*a380*/  F2FP.PACK_AB R53, R197, R181 ;  /* 0x000000b5c535723e */ /* 0x000fe200000000ff */
[----:B------:R-:W3:Y:S01]  /*a390*/  MUFU.EX2 R108, R108 ;  /* 0x0000006c006c7308 */ /* 0x000ee20000000800 */
[----:B------:R-:W-:Y:S02]  /*a3a0*/  F2FP.PACK_AB R54, R195, R196 ;  /* 0x000000c4c336723e */ /* 0x000fe400000000ff */
[----:B------:R-:W-:Y:S02]  /*a3b0*/  F2FP.PACK_AB R55, R191, R194 ;  /* 0x000000c2bf37723e */ /* 0x000fe400000000ff */
[----:B------:R-:W-:Y:S05]  /*a3c0*/  F2FP.PACK_AB R59, R80, R81 ;  /* 0x00000051503b723e */ /* 0x000fea00000000ff */
[-C--:B--2---:R-:W-:Y:S01]  /*a3d0*/  HMMA.16816.F32 R4, R52, R60.reuse, R4 ;  /* 0x0000003c3404723c */ /* 0x084fe20000001804 */
[----:B------:R-:W-:Y:S07]  /*a3e0*/  MUFU.EX2 R110, R110 ;  /* 0x0000006e006e7308 */ /* 0x000fee0000000800 */
[C---:B------:R-:W-:Y:S03]  /*a3f0*/  HMMA.16816.F32 R8, R56.reuse, R60, R8 ;  /* 0x0000003c3808723c */ /* 0x040fe60000001808 */
[----:B------:R-:W-:Y:S01]  /*a400*/  MUFU.EX2 R88, R88 ;  /* 0x0000005800587308 */ /* 0x000fe20000000800 */
[----:B---3--:R-:W-:Y:S04]  /*a410*/  F2FP.PACK_AB R186, R138, R108 ;  /* 0x0000006c8aba723e */ /* 0x008fe800000000ff */
[-C--:B------:R-:W-:Y:S05]  /*a420*/  HMMA.16816.F32 R12, R56, R62.reuse, R12 ;  /* 0x0000003e380c723c */ /* 0x080fea000000180c */
[----:B------:R-:W-:Y:S03]  /*a430*/  MUFU.EX2 R89, R89 ;  /* 0x0000005900597308 */ /* 0x000fe60000000800 */
[C---:B------:R-:W-:Y:S01]  /*a440*/  HMMA.16816.F32 R16, R52.reuse, R62, R16 ;  /* 0x0000003e3410723c */ /* 0x040fe20000001810 */
[----:B------:R-:W2:Y:S06]  /*a450*/  LDSM.16.MT88.4 R60, [R228+0x2900] ;  /* 0x00290000e43c783b */ /* 0x000eac0000004200 */
[----:B------:R-:W-:Y:S01]  /*a460*/  MUFU.EX2 R90, R90 ;  /* 0x0000005a005a7308 */ /* 0x000fe20000000800 */
[-C--:B----4-:R-:W-:Y:S08]  /*a470*/  HMMA.16816.F32 R20, R52, R68.reuse, R20 ;  /* 0x000000443414723c */ /* 0x090ff00000001814 */
[C---:B------:R-:W-:Y:S01]  /*a480*/  HMMA.16816.F32 R24, R56.reuse, R68, R24 ;  /* 0x000000443818723c */ /* 0x040fe20000001818 */
[----:B------:R-:W-:Y:S07]  /*a490*/  MUFU.EX2 R91, R91 ;  /* 0x0000005b005b7308 */ /* 0x000fee0000000800 */
[-C--:B------:R-:W-:Y:S03]  /*a4a0*/  HMMA.16816.F32 R28, R56, R70.reuse, R28 ;  /* 0x00000046381c723c */ /* 0x080fe6000000181c */
[----:B------:R-:W-:Y:S05]  /*a4b0*/  MUFU.EX2 R92, R92 ;  /* 0x0000005c005c7308 */ /* 0x000fea0000000800 */
[C---:B------:R-:W-:Y:S01]  /*a4c0*/  HMMA.16816.F32 R32, R52.reuse, R70, R32 ;  /* 0x000000463420723c */ /* 0x040fe20000001820 */
[----:B------:R-:W3:Y:S04]  /*a4d0*/  LDSM.16.MT88.4 R68, [R231+0x2900] ;  /* 0x00290000e744783b */ /* 0x000ee80000004200 */
[----:B------:R-:W4:Y:S03]  /*a4e0*/  MUFU.EX2 R93, R93 ;  /* 0x0000005d005d7308 */ /* 0x000f260000000800 */
[-C--:B------:R-:W-:Y:S07]  /*a4f0*/  HMMA.16816.F32 R36, R52, R72.reuse, R36 ;  /* 0x000000483424723c */ /* 0x080fee0000001824 */
[----:B------:R-:W-:Y:S01]  /*a500*/  MUFU.EX2 R94, R94 ;  /* 0x0000005e005e7308 */ /* 0x000fe20000000800 */
[C---:B------:R-:W-:Y:S08]  /*a510*/  HMMA.16816.F32 R48, R56.reuse, R72, R48 ;  /* 0x000000483830723c */ /* 0x040ff00000001830 */
[-C--:B------:R-:W-:Y:S01]  /*a520*/  HMMA.16816.F32 R40, R56, R74.reuse, R40 ;  /* 0x0000004a3828723c */ /* 0x080fe20000001828 */
[----:B------:R-:W5:Y:S07]  /*a530*/  MUFU.EX2 R95, R95 ;  /* 0x0000005f005f7308 */ /* 0x000f6e0000000800 */
[C---:B------:R-:W-:Y:S01]  /*a540*/  HMMA.16816.F32 R116, R52.reuse, R74, R116 ;  /* 0x0000004a3474723c */ /* 0x040fe20000001874 */
[----:B------:R-:W2:Y:S02]  /*a550*/  LDSM.16.MT88.4 R72, [R229+0x2900] ;  /* 0x00290000e548783b */ /* 0x000ea40000004200 */
[----:B------:R-:W-:Y:S05]  /*a560*/  MUFU.EX2 R104, R104 ;  /* 0x0000006800687308 */ /* 0x000fea0000000800 */
[-C--:B-1----:R-:W-:Y:S05]  /*a570*/  HMMA.16816.F32 R120, R52, R64.reuse, R120 ;  /* 0x000000403478723c */ /* 0x082fea0000001878 */
[----:B------:R-:W-:Y:S03]  /*a580*/  MUFU.EX2 R105, R105 ;  /* 0x0000006900697308 */ /* 0x000fe60000000800 */
[C---:B------:R-:W-:Y:S07]  /*a590*/  HMMA.16816.F32 R124, R56.reuse, R64, R124 ;  /* 0x00000040387c723c */ /* 0x040fee000000187c */
[----:B------:R-:W-:Y:S01]  /*a5a0*/  FADD.FTZ R64, R218, R134 ;  /* 0x00000086da407221 */ /* 0x000fe20000010000 */
[-C--:B------:R-:W-:Y:S01]  /*a5b0*/  HMMA.16816.F32 R44, R56, R66.reuse, R44 ;  /* 0x00000042382c723c */ /* 0x080fe2000000182c */
[----:B------:R-:W-:Y:S03]  /*a5c0*/  MUFU.EX2 R106, R106 ;  /* 0x0000006a006a7308 */ /* 0x000fe60000000800 */
[----:B------:R-:W-:Y:S03]  /*a5d0*/  FADD.FTZ R79, R221, R64 ;  /* 0x00000040dd4f7221 */ /* 0x000fe60000010000 */
[----:B----4-:R-:W-:Y:S01]  /*a5e0*/  F2FP.PACK_AB R58, R93, R92 ;  /* 0x0000005c5d3a723e */ /* 0x010fe200000000ff */
[----:B------:R-:W-:Y:S01]  /*a5f0*/  HMMA.16816.F32 R128, R52, R66, R128 ;  /* 0x000000423480723c */ /* 0x000fe20000001880 */
[----:B------:R-:W1:Y:S02]  /*a600*/  LDSM.16.MT88.4 R64, [R230+0x2900] ;  /* 0x00290000e640783b */ /* 0x000e640000004200 */
[----:B------:R-:W-:Y:S01]  /*a610*/  MUFU.EX2 R107, R107 ;  /* 0x0000006b006b7308 */ /* 0x000fe20000000800 */
[----:B------:R-:W-:Y:S01]  /*a620*/  FADD.FTZ R56, R215, R132 ;  /* 0x00000084d7387221 */ /* 0x000fe20000010000 */
[----:B-----5:R-:W-:Y:S01]  /*a630*/  F2FP.PACK_AB R59, R95, R94 ;  /* 0x0000005e5f3b723e */ /* 0x020fe200000000ff */
[----:B------:R-:W-:Y:S01]  /*a640*/  FADD.FTZ R57, R213, R133 ;  /* 0x00000085d5397221 */ /* 0x000fe20000010000 */
[----:B------:R-:W-:Y:S01]  /*a650*/  F2FP.PACK_AB R52, R85, R84 ;  /* 0x000000545534723e */ /* 0x000fe200000000ff */
[----:B------:R-:W-:Y:S01]  /*a660*/  FADD.FTZ R78, R220, R56 ;  /* 0x00000038dc4e7221 */ /* 0x000fe20000010000 */
[----:B------:R-:W-:Y:S03]  /*a670*/  F2FP.PACK_AB R53, R87, R86 ;  /* 0x000000565735723e */ /* 0x000fe600000000ff */
[----:B------:R-:W-:Y:S01]  /*a680*/  F2FP.PACK_AB R54, R97, R96 ;  /* 0x000000606136723e */ /* 0x000fe200000000ff */
[----:B------:R-:W-:Y:S01]  /*a690*/  FADD.FTZ R77, R219, R57 ;  /* 0x00000039db4d7221 */ /* 0x000fe20000010000 */
[----:B------:R-:W-:Y:S01]  /*a6a0*/  F2FP.PACK_AB R55, R99, R98 ;  /* 0x000000626337723e */ /* 0x000fe200000000ff */
[----:B------:R-:W-:Y:S01]  /*a6b0*/  FADD.FTZ R0, R143, R79 ;  /* 0x0000004f8f007221 */ /* 0x000fe20000010000 */
[----:B------:R-:W-:Y:S02]  /*a6c0*/  F2FP.PACK_AB R56, R89, R88 ;  /* 0x000000585938723e */ /* 0x000fe400000000ff */
[----:B------:R-:W-:Y:S01]  /*a6d0*/  F2FP.PACK_AB R57, R91, R90 ;  /* 0x0000005a5b39723e */ /* 0x000fe200000000ff */
[----:B------:R-:W-:Y:S01]  /*a6e0*/  FADD.FTZ R0, R148, R0 ;  /* 0x0000000094007221 */ /* 0x000fe20000010000 */
[----:B------:R-:W-:Y:S01]  /*a6f0*/  MOV R133, R135 ;  /* 0x0000008700857202 */ /* 0x000fe20000000f00 */
[-C--:B--2---:R-:W-:Y:S03]  /*a700*/  HMMA.16816.F32 R4, R52, R60.reuse, R4 ;  /* 0x0000003c3404723c */ /* 0x084fe60000001804 */
[----:B------:R-:W-:Y:S05]  /*a710*/  FADD.FTZ R0, R202, R0 ;  /* 0x00000000ca007221 */ /* 0x000fea0000010000 */
[C---:B------:R-:W-:Y:S01]  /*a720*/  HMMA.16816.F32 R8, R56.reuse, R60, R8 ;  /* 0x0000003c3808723c */ /* 0x040fe20000001808 */
[----:B------:R-:W2:Y:S07]  /*a730*/  MUFU.EX2 R60, R3 ;  /* 0x00000003003c7308 */ /* 0x000eae0000000800 */
[-C--:B------:R-:W-:Y:S08]  /*a740*/  HMMA.16816.F32 R12, R56, R62.reuse, R12 ;  /* 0x0000003e380c723c */ /* 0x080ff0000000180c */
[C---:B------:R-:W-:Y:S08]  /*a750*/  HMMA.16816.F32 R16, R52.reuse, R62, R16 ;  /* 0x0000003e3410723c */ /* 0x040ff00000001810 */
[-C--:B---3--:R-:W-:Y:S04]  /*a760*/  HMMA.16816.F32 R20, R52, R68.reuse, R20 ;  /* 0x000000443414723c */ /* 0x088fe80000001814 */
[----:B--2---:R-:W-:Y:S01]  /*a770*/  F2FP.PACK_AB R187, R60, R110 ;  /* 0x0000006e3cbb723e */ /* 0x004fe200000000ff */
[----:B------:R-:W-:Y:S03]  /*a780*/  FADD.FTZ R3, R151, R76 ;  /* 0x0000004c97037221 */ /* 0x000fe60000010000 */
[C---:B------:R-:W-:Y:S08]  /*a790*/  HMMA.16816.F32 R24, R56.reuse, R68, R24 ;  /* 0x000000443818723c */ /* 0x040ff00000001818 */
[-C--:B------:R-:W-:Y:S08]  /*a7a0*/  HMMA.16816.F32 R28, R56, R70.reuse, R28 ;  /* 0x00000046381c723c */ /* 0x080ff0000000181c */
[C---:B------:R-:W-:Y:S08]  /*a7b0*/  HMMA.16816.F32 R32, R52.reuse, R70, R32 ;  /* 0x000000463420723c */ /* 0x040ff00000001820 */
[-C--:B------:R-:W-:Y:S08]  /*a7c0*/  HMMA.16816.F32 R36, R52, R72.reuse, R36 ;  /* 0x000000483424723c */ /* 0x080ff00000001824 */
[C---:B------:R-:W-:Y:S08]  /*a7d0*/  HMMA.16816.F32 R48, R56.reuse, R72, R48 ;  /* 0x000000483830723c */ /* 0x040ff00000001830 */
[-C--:B------:R-:W-:Y:S08]  /*a7e0*/  HMMA.16816.F32 R40, R56, R74.reuse, R40 ;  /* 0x0000004a3828723c */ /* 0x080ff00000001828 */
[C---:B------:R-:W-:Y:S08]  /*a7f0*/  HMMA.16816.F32 R116, R52.reuse, R74, R116 ;  /* 0x0000004a3474723c */ /* 0x040ff00000001874 */
[-C--:B-1----:R-:W-:Y:S08]  /*a800*/  HMMA.16816.F32 R120, R52, R64.reuse, R120 ;  /* 0x000000403478723c */ /* 0x082ff00000001878 */
        /* <DEDUP_REMOVED lines=9> */
[----:B------:R-:W-:Y:S01]  /*a8a0*/  FADD.FTZ R56, R227, R3 ;  /* 0x00000003e3387221 */ /* 0x000fe20000010000 */
[----:B------:R-:W-:Y:S01]  /*a8b0*/  F2FP.PACK_AB R54, R113, R112 ;  /* 0x000000707136723e */ /* 0x000fe200000000ff */
[----:B------:R-:W-:Y:S01]  /*a8c0*/  FADD.FTZ R3, R158, R57 ;  /* 0x000000399e037221 */ /* 0x000fe20000010000 */
[----:B------:R-:W-:Y:S02]  /*a8d0*/  F2FP.PACK_AB R55, R115, R114 ;  /* 0x000000727337723e */ /* 0x000fe400000000ff */
[----:B------:R-:W-:Y:S01]  /*a8e0*/  F2FP.PACK_AB R184, R105, R104 ;  /* 0x0000006869b8723e */ /* 0x000fe200000000ff */
[----:B------:R-:W-:Y:S01]  /*a8f0*/  FADD.FTZ R3, R203, R3 ;  /* 0x00000003cb037221 */ /* 0x000fe20000010000 */
[----:B------:R-:W-:Y:S03]  /*a900*/  F2FP.PACK_AB R185, R107, R106 ;  /* 0x0000006a6bb9723e */ /* 0x000fe600000000ff */
[-C--:B------:R-:W-:Y:S01]  /*a910*/  HMMA.16816.F32 R144, R52, R152.reuse, R4 ;  /* 0x000000983490723c */ /* 0x080fe20000001804 */
[----:B------:R-:W1:Y:S07]  /*a920*/  LDSM.16.MT88.4 R4, [R229+0x3100] ;  /* 0x00310000e504783b */ /* 0x000e6e0000004200 */
[C---:B------:R-:W-:Y:S07]  /*a930*/  HMMA.16816.F32 R140, R184.reuse, R152, R8 ;  /* 0x00000098b88c723c */ /* 0x040fee0000001808 */
[----:B------:R-:W-:Y:S01]  /*a940*/  FADD.FTZ R8, R159, R58 ;  /* 0x0000003a9f087221 */ /* 0x000fe20000010000 */
[-C--:B------:R-:W-:Y:S04]  /*a950*/  HMMA.16816.F32 R148, R184, R154.reuse, R12 ;  /* 0x0000009ab894723c */ /* 0x080fe8000000180c */
        /* <DEDUP_REMOVED lines=25> */
[----:B------:R-:W-:Y:S01]  /*aaf0*/  FADD.FTZ R14, R225, R3 ;  /* 0x00000003e10e7221 */ /* 0x000fe20000010000 */
[----:B------:R-:W2:Y:S01]  /*ab00*/  LDSM.16.MT88.4 R8, [R230+0x3100] ;  /* 0x00310000e608783b */ /* 0x000ea20000004200 */
        /* <DEDUP_REMOVED lines=72> */
[----:B------:R-:W-:Y:S02]  /*af90*/  FADD.FTZ R0, R60, R0 ;  /* 0x000000003c007221 */ /* 0x000fe40000010000 */
[----:B------:R-:W-:Y:S01]  /*afa0*/  FADD.FTZ R5, R114, R5 ;  /* 0x0000000572057221 */ /* 0x000fe20000010000 */
[----:B------:R1:W-:Y:S01]  /*afb0*/  STL [R1], R3 ;  /* 0x0000000301007387 */ /* 0x0003e20000100800 */
[----:B------:R-:W-:Y:S02]  /*afc0*/  FADD.FTZ R251, R113, R6 ;  /* 0x0000000671fb7221 */ /* 0x000fe40000010000 */
[----:B------:R-:W-:Y:S01]  /*afd0*/  FADD.FTZ R252, R115, R5 ;  /* 0x0000000573fc7221 */ /* 0x000fe20000010000 */
[----:B------:R2:W-:Y:S01]  /*afe0*/  STL [R1+0x4], R0 ;  /* 0x0000040001007387 */ /* 0x0005e20000100800 */
[----:B-1----:R-:W-:Y:S02]  /*aff0*/  MOV R3, R136 ;  /* 0x0000008800037202 */ /* 0x002fe40000000f00 */
[----:B--2---:R-:W-:Y:S01]  /*b000*/  MOV R0, R137 ;  /* 0x0000008900007202 */ /* 0x004fe20000000f00 */
[----:B------:R-:W-:-:S05]  /*b010*/  @P0 BRA `(.L_x_35) ;  /* 0xffffc1e000000947 */ /* 0x000fca000383ffff */
.L_x_34:
[----:B------:R-:W2:Y:S04]  /*b020*/  LDL.LU R10, [R1] ;  /* 0x00000000010a7983 */ /* 0x000ea80000300800 */
[----:B------:R-:W3:Y:S01]  /*b030*/  LDL.LU R9, [R1+0x4] ;  /* 0x0000040001097983 */ /* 0x000ee20000300800 */
[----:B------:R-:W-:-:S02]  /*b040*/  MOV R36, 0xff800000 ;  /* 0xff80000000247802 */ /* 0x000fc40000000f00 */
[----:B------:R-:W-:Y:S01]  /*b050*/  MOV R37, 0xff800000 ;  /* 0xff80000000257802 */ /* 0x000fe20000000f00 */
[----:B------:R-:W4:Y:S01]  /*b060*/  SHFL.BFLY PT, R5, R251, 0x2, 0x1f ;  /* 0x0c401f00fb057f89 */ /* 0x000f2200000e0000 */
[----:B------:R-:W-:Y:S02]  /*b070*/  MOV R38, 0xff800000 ;  /* 0xff80000000267802 */ /* 0x000fe40000000f00 */
[----:B------:R-:W-:Y:S01]  /*b080*/  MOV R39, 0xff800000 ;  /* 0xff80000000277802 */ /* 0x000fe20000000f00 */
[----:B------:R-:W1:Y:S01]  /*b090*/  SHFL.BFLY PT, R6, R252, 0x2, 0x1f ;  /* 0x0c401f00fc067f89 */ /* 0x000e6200000e0000 */
[----:B------:R-:W-:Y:S01]  /*b0a0*/  PLOP3.LUT P4, PT, PT, PT, PT, 0x8, 0x0 ;  /* 0x000000000000781c */ /* 0x000fe20003f8e170 */
[----:B----4-:R-:W-:Y:S02]  /*b0b0*/  FADD.FTZ R5, R5, R251 ;  /* 0x000000fb05057221 */ /* 0x010fe40000010000 */
[----:B-1----:R-:W-:-:S03]  /*b0c0*/  FADD.FTZ R6, R6, R252 ;  /* 0x000000fc06067221 */ /* 0x002fc60000010000 */
[----:B------:R-:W1:Y:S04]  /*b0d0*/  SHFL.BFLY PT, R0, R5, 0x1, 0x1f ;  /* 0x0c201f0005007f89 */ /* 0x000e6800000e0000 */
[----:B------:R-:W4:Y:S01]  /*b0e0*/  SHFL.BFLY PT, R4, R6, 0x1, 0x1f ;  /* 0x0c201f0006047f89 */ /* 0x000f2200000e0000 */
[----:B-1----:R-:W-:Y:S01]  /*b0f0*/  FADD.FTZ R5, R5, R0 ;  /* 0x0000000005057221 */ /* 0x002fe20000010000 */
[----:B------:R-:W-:Y:S01]  /*b100*/  MOV R0, RZ ;  /* 0x000000ff00007202 */ /* 0x000fe20000000f00 */
[----:B----4-:R-:W-:-:S03]  /*b110*/  FADD.FTZ R6, R6, R4 ;  /* 0x0000000406067221 */ /* 0x010fc60000010000 */
[----:B------:R-:W-:Y:S02]  /*b120*/  FSETP.NE.FTZ.AND P3, PT, R5, RZ, PT ;  /* 0x000000ff0500720b */ /* 0x000fe40003f75000 */
[----:B------:R-:W-:Y:S02]  /*b130*/  MOV R4, RZ ;  /* 0x000000ff00047202 */ /* 0x000fe40000000f00 */
[----:B------:R-:W-:-:S09]  /*b140*/  FSETP.NE.FTZ.AND P2, PT, R6, RZ, PT ;  /* 0x000000ff0600720b */ /* 0x000fd20003f55000 */
[----:B------:R-:W1:Y:S08]  /*b150*/  @P3 MUFU.RCP R0, R5 ;  /* 0x0000000500003308 */ /* 0x000e700000001000 */
[----:B------:R-:W4:Y:S01]  /*b160*/  @P2 MUFU.RCP R4, R6 ;  /* 0x0000000600042308 */ /* 0x000f220000001000 */
[----:B-1----:R-:W-:-:S07]  /*b170*/  FMUL.FTZ R144, R0, R144 ;  /* 0x0000009000907220 */ /* 0x002fce0000410000 */
[----:B------:R-:W1:Y:S01]  /*b180*/  @P3 MUFU.LG2 R11, R5 ;  /* 0x00000005000b3308 */ /* 0x000e620000000c00 */
        /* <DEDUP_REMOVED lines=15> */
[----:B------:R-:W-:Y:S01]  /*b280*/  MOV R0, RZ ;  /* 0x000000ff00007202 */ /* 0x000fe20000000f00 */
[C---:B----4-:R-:W-:Y:S02]  /*b290*/  FMUL.FTZ R146, R4.reuse, R146 ;  /* 0x0000009204927220 */ /* 0x050fe40000410000 */
        /* <DEDUP_REMOVED lines=14> */
[----:B------:R-:W-:Y:S01]  /*b380*/  FMUL.FTZ R131, R4, R131 ;  /* 0x0000008304837220 */ /* 0x000fe20000410000 */
[----:B------:R-:W-:Y:S01]  /*b390*/  @P3 MOV R4, 0x3f317218 ;  /* 0x3f31721800043802 */ /* 0x000fe20000000f00 */
[----:B-1----:R-:W-:Y:S01]  /*b3a0*/  @P3 FMUL.FTZ R11, R11, 0.69314718246459960938 ;  /* 0x3f3172180b0b3820 */ /* 0x002fe20000410000 */
[----:B--2---:R-:W1:Y:S04]  /*b3b0*/  SHFL.BFLY PT, R7, R10, 0x2, 0x1f ;  /* 0x0c401f000a077f89 */ /* 0x004e6800000e0000 */
[----:B---3--:R-:W2:Y:S01]  /*b3c0*/  SHFL.BFLY PT, R8, R9, 0x2, 0x1f ;  /* 0x0c401f0009087f89 */ /* 0x008ea200000e0000 */
[----:B-1----:R-:W-:Y:S02]  /*b3d0*/  FADD.FTZ R7, R7, R10 ;  /* 0x0000000a07077221 */ /* 0x002fe40000010000 */
[----:B------:R-:W-:-:S02]  /*b3e0*/  @P3 FMUL.FTZ R10, R4, c[0x0][0x2d0] ;  /* 0x0000b400040a3a20 */ /* 0x000fc40000410000 */
[----:B--2---:R-:W-:Y:S01]  /*b3f0*/  FADD.FTZ R8, R8, R9 ;  /* 0x0000000908087221 */ /* 0x004fe20000010000 */
[----:B------:R-:W1:Y:S01]  /*b400*/  SHFL.BFLY PT, R3, R7, 0x1, 0x1f ;  /* 0x0c201f0007037f89 */ /* 0x000e6200000e0000 */
[----:B------:R-:W-:-:S03]  /*b410*/  @P3 FFMA.FTZ R36, R10, R137, R11 ;  /* 0x000000890a243223 */ /* 0x000fc6000001000b */
[----:B------:R-:W2:Y:S01]  /*b420*/  SHFL.BFLY PT, R9, R8, 0x1, 0x1f ;  /* 0x0c201f0008097f89 */ /* 0x000ea200000e0000 */
[----:B-1----:R-:W-:Y:S01]  /*b430*/  FADD.FTZ R7, R7, R3 ;  /* 0x0000000307077221 */ /* 0x002fe20000010000 */
[----:B------:R-:W-:Y:S01]  /*b440*/  MOV R3, RZ ;  /* 0x000000ff00037202 */ /* 0x000fe20000000f00 */
[----:B--2---:R-:W-:-:S03]  /*b450*/  FADD.FTZ R8, R9, R8 ;  /* 0x0000000809087221 */ /* 0x004fc60000010000 */
[----:B------:R-:W-:Y:S01]  /*b460*/  FSETP.NE.FTZ.AND P1, PT, R7, RZ, PT ;  /* 0x000000ff0700720b */ /* 0x000fe20003f35000 */
[----:B------:R-:W1:Y:S01]  /*b470*/  @P2 MUFU.LG2 R9, R6 ;  /* 0x0000000600092308 */ /* 0x000e620000000c00 */
[----:B------:R-:W-:-:S11]  /*b480*/  FSETP.NE.FTZ.AND P0, PT, R8, RZ, PT ;  /* 0x000000ff0800720b */ /* 0x000fd60003f15000 */
[----:B------:R-:W2:Y:S01]  /*b490*/  @P1 MUFU.RCP R3, R7 ;  /* 0x0000000700031308 */ /* 0x000ea20000001000 */
[----:B-1----:R-:W-:-:S07]  /*b4a0*/  @P2 FMUL.FTZ R9, R9, 0.69314718246459960938 ;  /* 0x3f31721809092820 */ /* 0x002fce0000410000 */
[----:B------:R-:W1:Y:S08]  /*b4b0*/  @P0 MUFU.RCP R0, R8 ;  /* 0x0000000800000308 */ /* 0x000e700000001000 */
[----:B------:R-:W3:Y:S01]  /*b4c0*/  @P1 MUFU.LG2 R7, R7 ;  /* 0x0000000700071308 */ /* 0x000ee20000000c00 */
[C---:B--2---:R-:W-:Y:S02]  /*b4d0*/  FMUL.FTZ R140, R3.reuse, R140 ;  /* 0x0000008c038c7220 */ /* 0x044fe40000410000 */
[----:B------:R-:W-:-:S02]  /*b4e0*/  FMUL.FTZ R33, R3, R141 ;  /* 0x0000008d03217220 */ /* 0x000fc40000410000 */
[C---:B------:R-:W-:Y:S02]  /*b4f0*/  FMUL.FTZ R148, R3.reuse, R148 ;  /* 0x0000009403947220 */ /* 0x040fe40000410000 */
[C---:B------:R-:W-:Y:S01]  /*b500*/  FMUL.FTZ R32, R3.reuse, R149 ;  /* 0x0000009503207220 */ /* 0x040fe20000410000 */
[----:B------:R2:W4:Y:S01]  /*b510*/  @P0 MUFU.LG2 R6, R8 ;  /* 0x0000000800060308 */ /* 0x0005220000000c00 */
[C---:B------:R-:W-:Y:S02]  /*b520*/  FMUL.FTZ R160, R3.reuse, R160 ;  /* 0x000000a003a07220 */ /* 0x040fe40000410000 */
[C---:B------:R-:W-:Y:S02]  /*b530*/  FMUL.FTZ R28, R3.reuse, R161 ;  /* 0x000000a1031c7220 */ /* 0x040fe40000410000 */
[C---:B------:R-:W-:Y:S02]  /*b540*/  FMUL.FTZ R164, R3.reuse, R164 ;  /* 0x000000a403a47220 */ /* 0x040fe40000410000 */
[----:B------:R-:W-:-:S02]  /*b550*/  FMUL.FTZ R25, R3, R165 ;  /* 0x000000a503197220 */ /* 0x000fc40000410000 */
[C---:B------:R-:W-:Y:S02]  /*b560*/  FMUL.FTZ R176, R3.reuse, R176 ;  /* 0x000000b003b07220 */ /* 0x040fe40000410000 */
[C---:B------:R-:W-:Y:S02]  /*b570*/  FMUL.FTZ R22, R3.reuse, R177 ;  /* 0x000000b103167220 */ /* 0x040fe40000410000 */
[C---:B------:R-:W-:Y:S02]  /*b580*/  FMUL.FTZ R180, R3.reuse, R180 ;  /* 0x000000b403b47220 */ /* 0x040fe40000410000 */
[C---:B------:R-:W-:Y:S01]  /*b590*/  FMUL.FTZ R12, R3.reuse, R181 ;  /* 0x000000b5030c7220 */ /* 0x040fe20000410000 */
[----:B--2---:R-:W-:Y:S01]  /*b5a0*/  @P0 MOV R8, 0x3f317218 ;  /* 0x3f31721800080802 */ /* 0x004fe20000000f00 */
[C---:B------:R-:W-:Y:S02]  /*b5b0*/  FMUL.FTZ R124, R3.reuse, R124 ;  /* 0x0000007c037c7220 */ /* 0x040fe40000410000 */
[----:B------:R-:W-:-:S02]  /*b5c0*/  FMUL.FTZ R125, R3, R125 ;  /* 0x0000007d037d7220 */ /* 0x000fc40000410000 */
[C---:B------:R-:W-:Y:S02]  /*b5d0*/  FMUL.FTZ R184, R3.reuse, R184 ;  /* 0x000000b803b87220 */ /* 0x040fe40000410000 */
[----:B------:R-:W-:Y:S01]  /*b5e0*/  FMUL.FTZ R185, R3, R185 ;  /* 0x000000b903b97220 */ /* 0x000fe20000410000 */
[----:B------:R-:W-:Y:S01]  /*b5f0*/  @P2 MOV R3, 0x3f317218 ;  /* 0x3f31721800032802 */ /* 0x000fe20000000f00 */
[C---:B-1----:R-:W-:Y:S02]  /*b600*/  FMUL.FTZ R142, R0.reuse, R142 ;  /* 0x0000008e008e7220 */ /* 0x042fe40000410000 */
        /* <DEDUP_REMOVED lines=14> */
[----:B------:R-:W-:Y:S01]  /*b6f0*/  FMUL.FTZ R187, R0, R187 ;  /* 0x000000bb00bb7220 */ /* 0x000fe20000410000 */
[----:B------:R-:W-:Y:S01]  /*b700*/  @P1 MOV R0, 0x3f317218 ;  /* 0x3f31721800001802 */ /* 0x000fe20000000f00 */
[----:B------:R-:W-:-:S02]  /*b710*/  @P2 FMUL.FTZ R5, R3, c[0x0][0x2d0] ;  /* 0x0000b40003052a20 */ /* 0x000fc40000410000 */
[----:B---3--:R-:W-:Y:S02]  /*b720*/  @P1 FMUL.FTZ R7, R7, 0.69314718246459960938 ;  /* 0x3f31721807071820 */ /* 0x008fe40000410000 */
[----:B------:R-:W-:Y:S02]  /*b730*/  @P1 FMUL.FTZ R3, R0, c[0x0][0x2d0] ;  /* 0x0000b40000031a20 */ /* 0x000fe40000410000 */
[----:B----4-:R-:W-:Y:S02]  /*b740*/  @P0 FMUL.FTZ R4, R6, 0.69314718246459960938 ;  /* 0x3f31721806040820 */ /* 0x010fe40000410000 */
[----:B------:R-:W-:Y:S02]  /*b750*/  @P0 FMUL.FTZ R0, R8, c[0x0][0x2d0] ;  /* 0x0000b40008000a20 */ /* 0x000fe40000410000 */
[----:B------:R-:W-:Y:S02]  /*b760*/  @P2 FFMA.FTZ R37, R5, R136, R9 ;  /* 0x0000008805252223 */ /* 0x000fe40000010009 */
[----:B------:R-:W-:-:S02]  /*b770*/  @P1 FFMA.FTZ R38, R3, R135, R7 ;  /* 0x0000008703261223 */ /* 0x000fc40000010007 */
[----:B------:R-:W-:Y:S02]  /*b780*/  @P0 FFMA.FTZ R39, R0, R2, R4 ;  /* 0x0000000200270223 */ /* 0x000fe40000010004 */
.L_x_18:
[----:B------:R-:W-:Y:S01]  /*b790*/  USHF.R.S32.HI UR8, URZ, 0x1f, UR9 ;  /* 0x0000001f3f087899 */ /* 0x000fe20008011409 */
[----:B------:R-:W-:Y:S05]  /*b7a0*/  @P4 BRA `(.L_x_38) ;  /* 0x0000147000004947 */ /* 0x000fea0003800000 */
[----:B------:R-:W1:Y:S01]  /*b7b0*/  S2R R40, SR_TID.X ;  /* 0x0000000000287919 */ /* 0x000e620000002100 */
[----:B------:R-:W-:Y:S01]  /*b7c0*/  F2FP.PACK_AB R6, R145, R144 ;  /* 0x000000909106723e */ /* 0x000fe200000000ff */
[----:B------:R-:W-:Y:S01]  /*b7d0*/  IMAD.MOV.U32 R5, RZ, RZ, -0x10 ;  /* 0xfffffff0ff057424 */ /* 0x000fe200078e00ff */
[----:B------:R-:W-:Y:S01]  /*b7e0*/  F2FP.PACK_AB R27, R27, R146 ;  /* 0x000000921b1b723e */ /* 0x000fe200000000ff */
[----:B------:R-:W-:Y:S01]  /*b7f0*/  BAR.SYNC.DEFER_BLOCKING 0x1, 0x80 ;  /* 0x0042000000007b1d */ /* 0x000fe20000010000 */
[----:B------:R-:W-:Y:S02]  /*b800*/  F2FP.PACK_AB R26, R26, R152 ;  /* 0x000000981a1a723e */ /* 0x000fe400000000ff */
[----:B------:R-:W-:Y:S02]  /*b810*/  F2FP.PACK_AB R31, R31, R154 ;  /* 0x0000009a1f1f723e */ /* 0x000fe400000000ff */
[----:B------:R-:W-:Y:S01]  /*b820*/  F2FP.PACK_AB R33, R33, R140 ;  /* 0x0000008c2121723e */ /* 0x000fe200000000ff */
[----:B------:R-:W-:Y:S01]  /*b830*/  ULDC.64 UR4, c[0x0][0x500] ;  /* 0x0001400000047ab9 */ /* 0x000fe20000000a00 */
[----:B------:R-:W-:Y:S01]  /*b840*/  F2FP.PACK_AB R142, R143, R142 ;  /* 0x0000008e8f8e723e */ /* 0x000fe200000000ff */
[----:B------:R-:W-:Y:S01]  /*b850*/  UISETP.NE.U32.AND UP1, UPT, URZ, UR4, UPT ;  /* 0x000000043f00728c */ /* 0x000fe2000bf25070 */
[----:B------:R-:W-:Y:S01]  /*b860*/  F2FP.PACK_AB R32, R32, R148 ;  /* 0x000000942020723e */ /* 0x000fe200000000ff */
[----:B------:R-:W-:Y:S01]  /*b870*/  UMOV UR6, 0x4 ;  /* 0x0000000400067882 */ /* 0x000fe20000000000 */
[----:B------:R-:W-:Y:S01]  /*b880*/  F2FP.PACK_AB R150, R151, R150 ;  /* 0x000000969796723e */ /* 0x000fe200000000ff */
[----:B------:R-:W-:Y:S01]  /*b890*/  UISETP.NE.AND.EX UP1, UPT, URZ, UR5, UPT, UP1 ;  /* 0x000000053f00728c */ /* 0x000fe2000bf25310 */
[----:B------:R-:W-:-:S02]  /*b8a0*/  F2FP.PACK_AB R30, R30, R156 ;  /* 0x0000009c1e1e723e */ /* 0x000fc400000000ff */
[----:B------:R-:W-:Y:S01]  /*b8b0*/  F2FP.PACK_AB R29, R29, R158 ;  /* 0x0000009e1d1d723e */ /* 0x000fe200000000ff */
[----:B------:R-:W-:Y:S01]  /*b8c0*/  ULDC.64 UR4, c[0x0][0x500] ;  /* 0x0001400000047ab9 */ /* 0x000fe20000000a00 */
[----:B------:R-:W-:Y:S01]  /*b8d0*/  F2FP.PACK_AB R20, R20, R168 ;  /* 0x000000a81414723e */ /* 0x000fe200000000ff */
[----:B------:R-:W-:Y:S01]  /*b8e0*/  UIMAD.WIDE UR4, UR11, UR6, UR4 ;  /* 0x000000060b0472a5 */ /* 0x000fe2000f8e0204 */
[----:B------:R-:W-:Y:S02]  /*b8f0*/  F2FP.PACK_AB R19, R19, R170 ;  /* 0x000000aa1313723e */ /* 0x000fe400000000ff */
[----:B-1----:R-:W-:Y:S02]  /*b900*/  SHF.R.S32.HI R41, RZ, 0x1f, R40 ;  /* 0x0000001fff297819 */ /* 0x002fe40000011428 */
[----:B------:R-:W-:Y:S02]  /*b910*/  F2FP.PACK_AB R28, R28, R160 ;  /* 0x000000a01c1c723e */ /* 0x000fe400000000ff */
[----:B------:R-:W-:-:S02]  /*b920*/  LEA.HI R2, R41, R40, RZ, 0x2 ;  /* 0x0000002829027211 */ /* 0x000fc400078f10ff */
[----:B------:R-:W-:Y:S02]  /*b930*/  LEA.HI R35, R41, R40, RZ, 0x5 ;  /* 0x0000002829237211 */ /* 0x000fe400078f28ff */
[--C-:B------:R-:W-:Y:S02]  /*b940*/  SHF.R.S32.HI R3, RZ, 0x2, R2.reuse ;  /* 0x00000002ff037819 */ /* 0x100fe40000011402 */
[----:B------:R-:W-:Y:S02]  /*b950*/  SHF.R.S32.HI R0, RZ, 0x1f, R2 ;  /* 0x0000001fff007819 */ /* 0x000fe40000011402 */
[----:B------:R-:W-:Y:S02]  /*b960*/  SHF.R.S32.HI R34, RZ, 0x5, R35 ;  /* 0x00000005ff227819 */ /* 0x000fe40000011423 */
[----:B------:R-:W-:Y:S02]  /*b970*/  LEA.HI R0, R0, R3, RZ, 0x3 ;  /* 0x0000000300007211 */ /* 0x000fe400078f18ff */
[----:B------:R-:W-:-:S02]  /*b980*/  F2FP.PACK_AB R162, R163, R162 ;  /* 0x000000a2a3a2723e */ /* 0x000fc400000000ff */
[----:B------:R-:W-:Y:S02]  /*b990*/  LOP3.LUT R0, R0, 0xfffffff8, RZ, 0xc0, !PT ;  /* 0xfffffff800007812 */ /* 0x000fe400078ec0ff */
[----:B------:R-:W-:Y:S02]  /*b9a0*/  F2FP.PACK_AB R25, R25, R164 ;  /* 0x000000a41919723e */ /* 0x000fe400000000ff */
[----:B------:R-:W-:Y:S01]  /*b9b0*/  F2FP.PACK_AB R167, R167, R166 ;  /* 0x000000a6a7a7723e */ /* 0x000fe200000000ff */
[----:B------:R-:W-:Y:S01]  /*b9c0*/  IMAD.IADD R3, R3, 0x1, -R0 ;  /* 0x0000000103037824 */ /* 0x000fe200078e0a00 */
[----:B------:R-:W-:Y:S02]  /*b9d0*/  LOP3.LUT R0, R2, 0xfffffffc, RZ, 0xc0, !PT ;  /* 0xfffffffc02007812 */ /* 0x000fe400078ec0ff */
[----:B------:R-:W-:Y:S01]  /*b9e0*/  F2FP.PACK_AB R24, R24, R172 ;  /* 0x000000ac1818723e */ /* 0x000fe200000000ff */
[C---:B------:R-:W-:Y:S01]  /*b9f0*/  IMAD.SHL.U32 R2, R3.reuse, 0x40, RZ ;  /* 0x0000004003027824 */ /* 0x040fe200078e00ff */
[----:B------:R-:W-:Y:S01]  /*ba00*/  LOP3.LUT R4, R3, 0x1, RZ, 0xc0, !PT ;  /* 0x0000000103047812 */ /* 0x000fe200078ec0ff */
[----:B------:R-:W-:Y:S01]  /*ba10*/  IMAD.IADD R14, R40, 0x1, -R0 ;  /* 0x00000001280e7824 */ /* 0x000fe200078e0a00 */
[----:B------:R-:W-:-:S02]  /*ba20*/  F2FP.PACK_AB R23, R23, R174 ;  /* 0x000000ae1717723e */ /* 0x000fc400000000ff */
[----:B------:R-:W-:Y:S01]  /*ba30*/  LOP3.LUT R0, R2, 0x1c0, RZ, 0xc0, !PT ;  /* 0x000001c002007812 */ /* 0x000fe200078ec0ff */
[----:B------:R-:W-:Y:S01]  /*ba40*/  IMAD R2, R34, 0x200, R14 ;  /* 0x0000020022027824 */ /* 0x000fe200078e020e */
[----:B------:R-:W-:Y:S02]  /*ba50*/  ISETP.NE.U32.AND P0, PT, R4, 0x1, PT ;  /* 0x000000010400780c */ /* 0x000fe40003f05070 */
[----:B------:R-:W-:Y:S02]  /*ba60*/  LEA.HI R0, R0, R0, RZ, 0x1d ;  /* 0x0000000000007211 */ /* 0x000fe400078fe8ff */
[----:B------:R-:W-:Y:S02]  /*ba70*/  R2P PR, R3, 0x6 ;  /* 0x0000000603007804 */ /* 0x000fe40000000000 */
[----:B------:R-:W-:Y:S01]  /*ba80*/  SEL R5, R5, 0x10, !P0 ;  /* 0x0000001005057807 */ /* 0x000fe20004000000 */
[----:B------:R-:W-:Y:S01]  /*ba90*/  IMAD.U32 R0, R2, 0x2, R0 ;  /* 0x0000000202007824 */ /* 0x000fe200078e0000 */
[----:B------:R-:W-:-:S02]  /*baa0*/  F2FP.PACK_AB R18, R18, R116 ;  /* 0x000000741212723e */ /* 0x000fc400000000ff */
[----:B------:R-:W-:Y:S01]  /*bab0*/  F2FP.PACK_AB R13, R13, R118 ;  /* 0x000000760d0d723e */ /* 0x000fe200000000ff */
[----:B------:R-:W-:Y:S01]  /*bac0*/  IMAD.SHL.U32 R0, R0, 0x2, RZ ;  /* 0x0000000200007824 */ /* 0x000fe200078e00ff */
[----:B------:R-:W-:Y:S02]  /*bad0*/  F2FP.PACK_AB R22, R22, R176 ;  /* 0x000000b01616723e */ /* 0x000fe400000000ff */
[----:B------:R-:W-:Y:S01]  /*bae0*/  F2FP.PACK_AB R179, R179, R178 ;  /* 0x000000b2b3b3723e */ /* 0x000fe200000000ff */
[C---:B------:R-:W-:Y:S01]  /*baf0*/  IMAD.IADD R3, R0.reuse, 0x1, R5 ;  /* 0x0000000100037824 */ /* 0x040fe200078e0205 */
[----:B------:R1:W-:Y:S01]  /*bb00*/  STS [R0+0x80], R6 ;  /* 0x0000800600007388 */ /* 0x0003e20000000800 */
[C---:B------:R-:W-:Y:S02]  /*bb10*/  IADD3 R4, R0.reuse, 0x80, RZ ;  /* 0x0000008000047810 */ /* 0x040fe40007ffe0ff */
[----:B------:R-:W-:Y:S01]  /*bb20*/  IADD3 R2, R0, 0xc0, RZ ;  /* 0x000000c000027810 */ /* 0x000fe20007ffe0ff */
[----:B------:R-:W-:Y:S01]  /*bb30*/  STS [R0+0x480], R27 ;  /* 0x0004801b00007388 */ /* 0x000fe20000000800 */
[----:B------:R-:W-:-:S02]  /*bb40*/  @P2 IADD3 R2, R4, -0x40, RZ ;  /* 0xffffffc004022810 */ /* 0x000fc40007ffe0ff */
[----:B------:R-:W-:Y:S01]  /*bb50*/  F2FP.PACK_AB R12, R12, R180 ;  /* 0x000000b40c0c723e */ /* 0x000fe200000000ff */
[----:B------:R-:W-:Y:S01]  /*bb60*/  STS [R3+0x80], R26 ;  /* 0x0000801a03007388 */ /* 0x000fe20000000800 */
[----:B------:R-:W-:Y:S02]  /*bb70*/  F2FP.PACK_AB R21, R21, R182 ;  /* 0x000000b61515723e */ /* 0x000fe400000000ff */
[----:B------:R-:W-:Y:S01]  /*bb80*/  F2FP.PACK_AB R17, R17, R120 ;  /* 0x000000781111723e */ /* 0x000fe200000000ff */
[----:B------:R-:W-:Y:S01]  /*bb90*/  STS [R3+0x480], R31 ;  /* 0x0004801f03007388 */ /* 0x000fe20000000800 */
[----:B------:R-:W-:Y:S02]  /*bba0*/  F2FP.PACK_AB R16, R16, R122 ;  /* 0x0000007a1010723e */ /* 0x000fe400000000ff */
[----:B------:R-:W-:Y:S01]  /*bbb0*/  F2FP.PACK_AB R9, R129, R128 ;  /* 0x000000808109723e */ /* 0x000fe200000000ff */
[----:B------:R-:W-:Y:S01]  /*bbc0*/  STS [R0+0x2080], R33 ;  /* 0x0020802100007388 */ /* 0x000fe20000000800 */
[----:B-----5:R-:W-:-:S02]  /*bbd0*/  F2FP.PACK_AB R8, R131, R130 ;  /* 0x000000828308723e */ /* 0x020fc400000000ff */
[----:B------:R-:W-:Y:S01]  /*bbe0*/  F2FP.PACK_AB R11, R125, R124 ;  /* 0x0000007c7d0b723e */ /* 0x000fe200000000ff */
[----:B------:R2:W-:Y:S01]  /*bbf0*/  STS [R0+0x2480], R142 ;  /* 0x0024808e00007388 */ /* 0x0005e20000000800 */
[----:B------:R-:W-:Y:S02]  /*bc00*/  F2FP.PACK_AB R15, R15, R126 ;  /* 0x0000007e0f0f723e */ /* 0x000fe400000000ff */
[----:B------:R-:W-:Y:S01]  /*bc10*/  F2FP.PACK_AB R10, R185, R184 ;  /* 0x000000b8b90a723e */ /* 0x000fe200000000ff */
[----:B------:R-:W-:Y:S01]  /*bc20*/  STS [R3+0x2080], R32 ;  /* 0x0020802003007388 */ /* 0x000fe20000000800 */
[----:B-1----:R-:W-:Y:S01]  /*bc30*/  IMAD.MOV.U32 R6, RZ, RZ, 0x20 ;  /* 0x00000020ff067424 */ /* 0x002fe200078e00ff */
[----:B------:R-:W-:Y:S02]  /*bc40*/  F2FP.PACK_AB R7, R187, R186 ;  /* 0x000000babb07723e */ /* 0x000fe400000000ff */
[----:B------:R1:W-:Y:S02]  /*bc50*/  STS [R3+0x2480], R150 ;  /* 0x0024809603007388 */ /* 0x0003e40000000800 */
[----:B------:R-:W-:-:S02]  /*bc60*/  SEL R6, R6, 0xffffffe0, !P1 ;  /* 0xffffffe006067807 */ /* 0x000fc40004800000 */
[----:B------:R-:W-:-:S03]  /*bc70*/  PLOP3.LUT P1, PT, PT, PT, UP1, 0x80, 0x0 ;  /* 0x000000000000781c */ /* 0x000fc60003f2f018 */
[----:B------:R-:W-:-:S05]  /*bc80*/  IMAD.IADD R4, R0, 0x1, R6 ;  /* 0x0000000100047824 */ /* 0x000fca00078e0206 */
[----:B------:R-:W-:Y:S04]  /*bc90*/  STS [R4+0x80], R30 ;  /* 0x0000801e04007388 */ /* 0x000fe80000000800 */
[----:B------:R-:W-:Y:S01]  /*bca0*/  STS [R4+0x480], R29 ;  /* 0x0004801d04007388 */ /* 0x000fe20000000800 */
[----:B--2---:R-:W-:-:S05]  /*bcb0*/  IMAD.IADD R0, R6, 0x1, R3 ;  /* 0x0000000106007824 */ /* 0x004fca00078e0203 */
[----:B------:R-:W-:Y:S01]  /*bcc0*/  STS [R0+0x80], R20 ;  /* 0x0000801400007388 */ /* 0x000fe20000000800 */
[----:B-1----:R-:W-:-:S03]  /*bcd0*/  IADD3 R3, R6, 0x400, R2 ;  /* 0x0000040006037810 */ /* 0x002fc60007ffe002 */
[----:B------:R-:W-:Y:S04]  /*bce0*/  STS [R0+0x480], R19 ;  /* 0x0004801300007388 */ /* 0x000fe80000000800 */
[----:B------:R-:W-:Y:S04]  /*bcf0*/  STS [R4+0x2080], R28 ;  /* 0x0020801c04007388 */ /* 0x000fe80000000800 */
[----:B------:R1:W-:Y:S04]  /*bd00*/  STS [R4+0x2480], R162 ;  /* 0x002480a204007388 */ /* 0x0003e80000000800 */
[----:B------:R-:W-:Y:S04]  /*bd10*/  STS [R0+0x2080], R25 ;  /* 0x0020801900007388 */ /* 0x000fe80000000800 */
[----:B------:R2:W-:Y:S04]  /*bd20*/  STS [R0+0x2480], R167 ;  /* 0x002480a700007388 */ /* 0x0005e80000000800 */
[----:B------:R-:W-:Y:S04]  /*bd30*/  STS [R2], R24 ;  /* 0x0000001802007388 */ /* 0x000fe80000000800 */
[----:B------:R-:W-:Y:S01]  /*bd40*/  STS [R2+0x400], R23 ;  /* 0x0004001702007388 */ /* 0x000fe20000000800 */
[----:B-1----:R-:W-:-:S02]  /*bd50*/  IMAD.IADD R4, R5, 0x1, R3 ;  /* 0x0000000105047824 */ /* 0x002fc400078e0203 */
[----:B--2---:R-:W-:-:S04]  /*bd60*/  IMAD.IADD R0, R5, 0x1, R2 ;  /* 0x0000000105007824 */ /* 0x004fc800078e0202 */
[C---:B------:R-:W-:Y:S01]  /*bd70*/  IMAD.IADD R3, R6.reuse, 0x1, R0 ;  /* 0x0000000106037824 */ /* 0x040fe200078e0200 */
[----:B------:R-:W-:Y:S04]  /*bd80*/  STS [R0], R18 ;  /* 0x0000001200007388 */ /* 0x000fe80000000800 */
[----:B------:R-:W-:Y:S04]  /*bd90*/  STS [R0+0x400], R13 ;  /* 0x0004000d00007388 */ /* 0x000fe80000000800 */
[----:B------:R-:W-:Y:S04]  /*bda0*/  STS [R2+0x2000], R22 ;  /* 0x0020001602007388 */ /* 0x000fe80000000800 */
[----:B------:R1:W-:Y:S04]  /*bdb0*/  STS [R2+0x2400], R179 ;  /* 0x002400b302007388 */ /* 0x0003e80000000800 */
[----:B------:R-:W-:Y:S04]  /*bdc0*/  STS [R0+0x2000], R12 ;  /* 0x0020000c00007388 */ /* 0x000fe80000000800 */
[----:B------:R-:W-:Y:S01]  /*bdd0*/  STS [R0+0x2400], R21 ;  /* 0x0024001500007388 */ /* 0x000fe20000000800 */
[----:B-1----:R-:W-:-:S05]  /*bde0*/  IMAD.IADD R2, R6, 0x1, R2 ;  /* 0x0000000106027824 */ /* 0x002fca00078e0202 */
[----:B------:R-:W-:Y:S04]  /*bdf0*/  STS [R2], R17 ;  /* 0x0000001102007388 */ /* 0x000fe80000000800 */
[----:B------:R-:W-:Y:S04]  /*be00*/  STS [R2+0x400], R16 ;  /* 0x0004001002007388 */ /* 0x000fe80000000800 */
[----:B------:R1:W-:Y:S04]  /*be10*/  STS [R3], R9 ;  /* 0x0000000903007388 */ /* 0x0003e80000000800 */
[----:B------:R2:W-:Y:S04]  /*be20*/  STS [R4], R8 ;  /* 0x0000000804007388 */ /* 0x0005e80000000800 */
[----:B------:R-:W-:Y:S04]  /*be30*/  STS [R2+0x2000], R11 ;  /* 0x0020000b02007388 */ /* 0x000fe80000000800 */
[----:B------:R3:W-:Y:S04]  /*be40*/  STS [R2+0x2400], R15 ;  /* 0x0024000f02007388 */ /* 0x0007e80000000800 */
[----:B------:R4:W-:Y:S04]  /*be50*/  STS [R3+0x2000], R10 ;  /* 0x0020000a03007388 */ /* 0x0009e80000000800 */
[----:B------:R3:W-:Y:S01]  /*be60*/  STS [R4+0x2000], R7 ;  /* 0x0020000704007388 */ /* 0x0007e20000000800 */
[----:B-1----:R-:W-:-:S02]  /*be70*/  IMAD.U32 R9, RZ, RZ, UR5 ;  /* 0x00000005ff097e24 */ /* 0x002fc4000f8e00ff */
[----:B--2---:R-:W-:Y:S01]  /*be80*/  IMAD.U32 R8, RZ, RZ, UR4 ;  /* 0x00000004ff087e24 */ /* 0x004fe2000f8e00ff */
[----:B------:R-:W-:Y:S06]  /*be90*/  BAR.SYNC.DEFER_BLOCKING 0x1, 0x80 ;  /* 0x0042000000007b1d */ /* 0x000fec0000010000 */
[----:B------:R-:W-:Y:S02]  /*bea0*/  ULDC.64 UR4, c[0x0][0x508] ;  /* 0x0001420000047ab9 */ /* 0x000fe40000000a00 */
[----:B------:R-:W-:Y:S01]  /*beb0*/  UISETP.NE.U32.AND UP0, UPT, URZ, UR4, UPT ;  /* 0x000000043f00728c */ /* 0x000fe2000bf05070 */
[----:B------:R-:W2:Y:S03]  /*bec0*/  @P1 LDG.E R0, [R8.64] ;  /* 0x0000000c08001981 */ /* 0x000ea6000c1e1900 */
[----:B------:R-:W-:Y:S01]  /*bed0*/  UISETP.NE.AND.EX UP0, UPT, URZ, UR5, UPT, UP0 ;  /* 0x000000053f00728c */ /* 0x000fe2000bf05300 */
[----:B------:R-:W-:-:S02]  /*bee0*/  IMAD.MOV.U32 R12, RZ, RZ, c[0x0][0x388] ;  /* 0x0000e200ff0c7624 */ /* 0x000fc400078e00ff */
[----:B------:R-:W-:-:S03]  /*bef0*/  ULDC.64 UR4, c[0x0][0x508] ;  /* 0x0001420000047ab9 */ /* 0x000fc60000000a00 */
[----:B------:R-:W-:-:S05]  /*bf00*/  PLOP3.LUT P0, PT, PT, PT, UP0, 0x80, 0x0 ;  /* 0x000000000000781c */ /* 0x000fca0003f0f008 */
[----:B------:R-:W-:-:S06]  /*bf10*/  @UP0 UIMAD.WIDE UR4, UR11, UR6, UR4 ;  /* 0x000000060b0402a5 */ /* 0x000fcc000f8e0204 */
[----:B---3--:R-:W-:Y:S02]  /*bf20*/  IMAD.U32 R2, RZ, RZ, UR4 ;  /* 0x00000004ff027e24 */ /* 0x008fe4000f8e00ff */
[----:B----4-:R-:W-:-:S05]  /*bf30*/  IMAD.U32 R3, RZ, RZ, UR5 ;  /* 0x00000005ff037e24 */ /* 0x010fca000f8e00ff */
[----:B------:R1:W5:Y:S01]  /*bf40*/  @P0 LDG.E R12, [R2.64] ;  /* 0x0000000c020c0981 */ /* 0x000362000c1e1900 */
[----:B------:R-:W-:Y:S02]  /*bf50*/  UMOV UR6, URZ ;  /* 0x0000003f00067c82 */ /* 0x000fe40008000000 */
[----:B------:R-:W-:Y:S01]  /*bf60*/  UMOV UR7, URZ ;  /* 0x0000003f00077c82 */ /* 0x000fe20008000000 */
[----:B--2---:R-:W2:Y:S02]  /*bf70*/  @P1 R2UR UR5, R0 ;  /* 0x00000000000513c2 */ /* 0x004ea400000e0000 */
[----:B--2---:R-:W-:Y:S02]  /*bf80*/  @UP1 USHF.R.S32.HI UR4, URZ, 0x1f, UR5 ;  /* 0x0000001f3f041899 */ /* 0x004fe40008011405 */
[----:B------:R-:W-:-:S05]  /*bf90*/  @UP1 UMOV UR6, UR5 ;  /* 0x0000000500061c82 */ /* 0x000fca0008000000 */
[----:B------:R-:W-:Y:S01]  /*bfa0*/  @UP1 UMOV UR7, UR4 ;  /* 0x0000000400071c82 */ /* 0x000fe20008000000 */
[----:B------:R-:W-:Y:S05]  /*bfb0*/  @P0 BRA `(.L_x_39) ;  /* 0x0000004000000947 */ /* 0x000fea0003800000 */
[----:B-1----:R-:W-:Y:S05]  /*bfc0*/  @!P1 BRA `(.L_x_39) ;  /* 0x0000003000009947 */ /* 0x002fea0003800000 */
[----:B------:R-:W2:Y:S04]  /*bfd0*/  LDG.E R0, [R8.64] ;  /* 0x0000000c08007981 */ /* 0x000ea8000c1e1900 */
[----:B------:R-:W2:Y:S02]  /*bfe0*/  LDG.E R2, [R8.64+0x4] ;  /* 0x0000040c08027981 */ /* 0x000ea4000c1e1900 */
[----:B--2--5:R-:W-:Y:S02]  /*bff0*/  IADD3 R12, -R0, R2, RZ ;  /* 0x00000002000c7210 */ /* 0x024fe40007ffe1ff */
.L_x_39:
[----:B-1----:R-:W-:Y:S01]  /*c000*/  LEA.HI R0, R14, R14, RZ, 0x1 ;  /* 0x0000000e0e007211 */ /* 0x002fe200078f08ff */
[----:B------:R-:W-:Y:S01]  /*c010*/  IMAD.MOV.U32 R3, RZ, RZ, c[0x0][0x4e8] ;  /* 0x00013a00ff037624 */ /* 0x000fe200078e00ff */
[----:B------:R-:W-:Y:S01]  /*c020*/  LOP3.LUT R5, R35, 0xffffffe0, RZ, 0xc0, !PT ;  /* 0xffffffe023057812 */ /* 0x000fe200078ec0ff */
[----:B------:R-:W1:Y:S01]  /*c030*/  S2R R22, SR_CTAID.X ;  /* 0x0000000000167919 */ /* 0x000e620000002500 */
[C---:B------:R-:W-:Y:S01]  /*c040*/  LOP3.LUT R2, R0.reuse, 0x1ffffffe, RZ, 0xc0, !PT ;  /* 0x1ffffffe00027812 */ /* 0x040fe200078ec0ff */
[----:B------:R-:W-:Y:S01]  /*c050*/  IMAD.SHL.U32 R0, R0, 0x20, RZ ;  /* 0x0000002000007824 */ /* 0x000fe200078e00ff */
[----:B------:R-:W-:Y:S01]  /*c060*/  ISETP.NE.AND P0, PT, R3, 0x1, PT ;  /* 0x000000010300780c */ /* 0x000fe20003f05270 */
[----:B------:R-:W-:Y:S01]  /*c070*/  IMAD.IADD R5, R40, 0x1, -R5 ;  /* 0x0000000128057824 */ /* 0x000fe200078e0a05 */
[----:B------:R-:W-:Y:S01]  /*c080*/  LEA.HI R6, R41, R40, RZ, 0x3 ;  /* 0x0000002829067211 */ /* 0x000fe200078f18ff */
[----:B------:R-:W-:Y:S01]  /*c090*/  IMAD.IADD R2, R14, 0x1, -R2 ;  /* 0x000000010e027824 */ /* 0x000fe200078e0a02 */
[----:B------:R-:W-:Y:S01]  /*c0a0*/  LOP3.LUT R0, R0, 0xffffffc0, RZ, 0xc0, !PT ;  /* 0xffffffc000007812 */ /* 0x000fe200078ec0ff */
[----:B------:R-:W-:Y:S01]  /*c0b0*/  ULDC.64 UR14, c[0x0][0x490] ;  /* 0x00012400000e7ab9 */ /* 0x000fe20000000a00 */
[----:B------:R-:W-:Y:S01]  /*c0c0*/  SHF.R.S32.HI R3, RZ, 0x1f, R5 ;  /* 0x0000001fff037819 */ /* 0x000fe20000011405 */
[----:B------:R-:W-:Y:S01]  /*c0d0*/  UIMAD UR4, UR8, UR14, URZ ;  /* 0x0000000e080472a4 */ /* 0x000fe2000f8e023f */
[----:B------:R-:W-:Y:S01]  /*c0e0*/  SHF.R.S32.HI R19, RZ, 0x3, R6 ;  /* 0x00000003ff137819 */ /* 0x000fe20000011406 */
[----:B------:R-:W-:Y:S01]  /*c0f0*/  IMAD R4, R2, 0x8, R0 ;  /* 0x0000000802047824 */ /* 0x000fe200078e0200 */
[----:B------:R-:W-:Y:S01]  /*c100*/  SHF.R.S32.HI R0, RZ, 0x1f, R34 ;  /* 0x0000001fff007819 */ /* 0x000fe20000011422 */
[----:B------:R-:W-:Y:S01]  /*c110*/  UIMAD UR15, UR9, UR15, UR4 ;  /* 0x0000000f090f72a4 */ /* 0x000fe2000f8e0204 */
[----:B------:R-:W-:Y:S01]  /*c120*/  LOP3.LUT P1, RZ, R5, 0x3, RZ, 0xc0, !PT ;  /* 0x0000000305ff7812 */ /* 0x000fe2000782c0ff */
[----:B------:R-:W-:Y:S01]  /*c130*/  USHF.R.S32.HI UR10, URZ, 0x1f, UR11 ;  /* 0x0000001f3f0a7899 */ /* 0x000fe2000801140b */
[----:B------:R-:W-:Y:S01]  /*c140*/  LEA.HI R0, R0, R34, RZ, 0x2 ;  /* 0x0000002200007211 */ /* 0x000fe200078f10ff */
[----:B------:R-:W-:Y:S01]  /*c150*/  ULDC.64 UR4, c[0x0][0x3a0] ;  /* 0x0000e80000047ab9 */ /* 0x000fe20000000a00 */
[----:B------:R-:W-:Y:S01]  /*c160*/  LEA.HI R21, R41, R40, RZ, 0x6 ;  /* 0x0000002829157211 */ /* 0x000fe200078f30ff */
[----:B------:R-:W-:Y:S01]  /*c170*/  UIMAD UR17, UR7, UR4, URZ ;  /* 0x00000004071172a4 */ /* 0x000fe2000f8e023f */
[----:B------:R-:W-:Y:S01]  /*c180*/  LOP3.LUT R2, R0, 0xffffffc, RZ, 0xc0, !PT ;  /* 0x0ffffffc00027812 */ /* 0x000fe200078ec0ff */
[----:B------:R-:W-:Y:S01]  /*c190*/  UMOV UR18, UR6 ;  /* 0x0000000600127c82 */ /* 0x000fe20008000000 */
[----:B------:R-:W-:Y:S01]  /*c1a0*/  LEA.HI R0, R3, R5, RZ, 0x2 ;  /* 0x0000000503007211 */ /* 0x000fe200078f10ff */
[----:B------:R-:W-:-:S02]  /*c1b0*/  UMOV UR19, UR7 ;  /* 0x0000000700137c82 */ /* 0x000fc40008000000 */
[----:B------:R-:W-:Y:S01]  /*c1c0*/  IMAD.IADD R2, R34, 0x1, -R2 ;  /* 0x0000000122027824 */ /* 0x000fe200078e0a02 */
[----:B------:R-:W-:Y:S01]  /*c1d0*/  SHF.R.S32.HI R0, RZ, 0x2, R0 ;  /* 0x00000002ff007819 */ /* 0x000fe20000011400 */
[----:B------:R-:W-:Y:S02]  /*c1e0*/  USEL UR10, UR10, URZ, !UP1 ;  /* 0x0000003f0a0a7287 */ /* 0x000fe4000c800000 */
[----:B------:R-:W-:Y:S02]  /*c1f0*/  UIMAD.WIDE.U32 UR18, UR9, UR14, UR18 ;  /* 0x0000000e091272a5 */ /* 0x000fe4000f8e0012 */
[----:B------:R-:W-:Y:S01]  /*c200*/  IMAD R11, R2, 0x10, R0 ;  /* 0x00000010020b7824 */ /* 0x000fe200078e0200 */
[----:B------:R-:W-:Y:S01]  /*c210*/  LOP3.LUT R0, R6, 0xfffffff8, RZ, 0xc0, !PT ;  /* 0xfffffff806007812 */ /* 0x000fe200078ec0ff */
[----:B------:R-:W-:Y:S02]  /*c220*/  UIMAD.WIDE.U32 UR22, UR6, UR4, URZ ;  /* 0x00000004061672a5 */ /* 0x000fe4000f8e003f */
[----:B------:R-:W-:Y:S01]  /*c230*/  IMAD.IADD R3, R11, 0x1, R4 ;  /* 0x000000010b037824 */ /* 0x000fe200078e0204 */
[----:B------:R-:W-:Y:S01]  /*c240*/  UIMAD UR17, UR6, UR5, UR17 ;  /* 0x00000005061172a4 */ /* 0x000fe2000f8e0211 */
[----:B------:R-:W-:Y:S01]  /*c250*/  IMAD.IADD R0, R40, 0x1, -R0 ;  /* 0x0000000128007824 */ /* 0x000fe200078e0a00 */
[----:B------:R-:W-:Y:S01]  /*c260*/  USEL UR14, UR11, URZ, !UP1 ;  /* 0x0000003f0b0e7287 */ /* 0x000fe2000c800000 */
[----:B-1----:R-:W-:Y:S01]  /*c270*/  IMAD R3, R22, 0x80, R3 ;  /* 0x0000008016037824 */ /* 0x002fe200078e0203 */
[----:B------:R-:W-:Y:S01]  /*c280*/  ULDC.64 UR6, c[0x0][0x498] ;  /* 0x0001260000067ab9 */ /* 0x000fe20000000a00 */
[----:B------:R-:W-:Y:S01]  /*c290*/  IMAD R6, R0, 0x10, R19 ;  /* 0x0000001000067824 */ /* 0x000fe200078e0213 */
[----:B------:R-:W-:Y:S01]  /*c2a0*/  ULDC.64 UR4, c[0x0][0x3e8] ;  /* 0x0000fa0000047ab9 */ /* 0x000fe20000000a00 */
[----:B------:R-:W-:Y:S01]  /*c2b0*/  @P0 IMAD.HI.U32 R4, R3, c[0x0][0x4ec], RZ ;  /* 0x00013b0003040a27 */ /* 0x000fe200078e00ff */
[----:B------:R-:W-:-:S02]  /*c2c0*/  UIMAD UR20, UR10, UR6, URZ ;  /* 0x000000060a1472a4 */ /* 0x000fc4000f8e023f */
[----:B------:R-:W-:Y:S01]  /*c2d0*/  UIMAD UR16, UR8, UR4, URZ ;  /* 0x00000004081072a4 */ /* 0x000fe2000f8e023f */
[----:B------:R-:W-:Y:S01]  /*c2e0*/  IMAD R9, R22, 0x80, R6 ;  /* 0x0000008016097824 */ /* 0x000fe200078e0206 */
[----:B------:R-:W-:Y:S01]  /*c2f0*/  UIADD3 UR19, UR19, UR15, URZ ;  /* 0x0000000f13137290 */ /* 0x000fe2000fffe03f */
[----:B------:R-:W-:Y:S01]  /*c300*/  IMAD.MOV.U32 R2, RZ, RZ, R3 ;  /* 0x000000ffff027224 */ /* 0x000fe200078e0003 */
[----:B------:R-:W-:Y:S01]  /*c310*/  @P0 SHF.R.U32.HI R2, RZ, c[0x0][0x4f0], R4 ;  /* 0x00013c00ff020a19 */ /* 0x000fe20000011604 */
[----:B------:R-:W-:Y:S01]  /*c320*/  @P0 IMAD.HI.U32 R4, R9, c[0x0][0x4ec], RZ ;  /* 0x00013b0009040a27 */ /* 0x000fe200078e00ff */
[----:B------:R-:W-:Y:S02]  /*c330*/  UIADD3 UR23, UR23, UR17, URZ ;  /* 0x0000001117177290 */ /* 0x000fe4000fffe03f */
[----:B------:R-:W-:Y:S01]  /*c340*/  UIMAD UR7, UR14, UR7, UR20 ;  /* 0x000000070e0772a4 */ /* 0x000fe2000f8e0214 */
[----:B------:R-:W-:Y:S01]  /*c350*/  IMAD.MOV.U32 R7, RZ, RZ, R9 ;  /* 0x000000ffff077224 */ /* 0x000fe200078e0009 */
[----:B------:R-:W-:Y:S01]  /*c360*/  @P0 SHF.R.U32.HI R7, RZ, c[0x0][0x4f0], R4 ;  /* 0x00013c00ff070a19 */ /* 0x000fe20000011604 */
[----:B------:R-:W-:Y:S01]  /*c370*/  IMAD.SHL.U32 R4, R19, 0x40, RZ ;  /* 0x0000004013047824 */ /* 0x000fe200078e00ff */
[----:B------:R-:W-:Y:S01]  /*c380*/  UIMAD.WIDE.U32 UR18, UR14, UR6, UR18 ;  /* 0x000000060e1272a5 */ /* 0x000fe2000f8e0012 */
[----:B------:R-:W-:Y:S01]  /*c390*/  IMAD.MOV R6, RZ, RZ, -R2 ;  /* 0x000000ffff067224 */ /* 0x000fe200078e0a02 */
[----:B------:R-:W-:Y:S01]  /*c3a0*/  UIMAD UR16, UR9, UR5, UR16 ;  /* 0x00000005091072a4 */ /* 0x000fe2000f8e0210 */
[----:B------:R-:W-:Y:S01]  /*c3b0*/  IMAD.SHL.U32 R0, R0, 0x8, RZ ;  /* 0x0000000800007824 */ /* 0x000fe200078e00ff */
[----:B------:R-:W-:Y:S01]  /*c3c0*/  UIMAD.WIDE.U32 UR22, UR9, UR4, UR22 ;  /* 0x00000004091672a5 */ /* 0x000fe2000f8e0016 */
[----:B------:R-:W-:Y:S01]  /*c3d0*/  LOP3.LUT R4, R4, 0x1c0, RZ, 0xc0, !PT ;  /* 0x000001c004047812 */ /* 0x000fe200078ec0ff */
[----:B------:R-:W-:Y:S01]  /*c3e0*/  IMAD R6, R6, c[0x0][0x4e8], R3 ;  /* 0x00013a0006067a24 */ /* 0x000fe200078e0203 */
[----:B------:R-:W-:Y:S01]  /*c3f0*/  ULDC.64 UR4, c[0x0][0x3f0] ;  /* 0x0000fc0000047ab9 */ /* 0x000fe20000000a00 */
[----:B------:R-:W-:Y:S01]  /*c400*/  IMAD.U32 R3, RZ, RZ, UR7 ;  /* 0x00000007ff037e24 */ /* 0x000fe2000f8e00ff */
[----:B------:R-:W-:Y:S01]  /*c410*/  UIMAD UR10, UR10, UR4, URZ ;  /* 0x000000040a0a72a4 */ /* 0x000fe2000f8e023f */
[----:B------:R-:W-:Y:S01]  /*c420*/  LOP3.LUT R10, R4, 0x38, R0, 0xf8, !PT ;  /* 0x00000038040a7812 */ /* 0x000fe200078ef800 */
[----:B------:R-:W-:Y:S01]  /*c430*/  UIADD3 UR17, UR23, UR16, URZ ;  /* 0x0000001017117290 */ /* 0x000fe2000fffe03f */
[----:B------:R-:W-:Y:S01]  /*c440*/  SHF.R.U32.HI R5, RZ, 0x3, R4 ;  /* 0x00000003ff057819 */ /* 0x000fe20000011604 */
[----:B------:R-:W-:Y:S01]  /*c450*/  UIMAD UR5, UR14, UR5, UR10 ;  /* 0x000000050e0572a4 */ /* 0x000fe2000f8e020a */
[----:B------:R-:W-:Y:S01]  /*c460*/  SHF.R.S32.HI R8, RZ, 0x1f, R2 ;  /* 0x0000001fff087819 */ /* 0x000fe20000011402 */
[----:B------:R-:W-:Y:S01]  /*c470*/  UMOV UR16, UR22 ;  /* 0x0000001600107c82 */ /* 0x000fe20008000000 */
[----:B------:R-:W-:Y:S01]  /*c480*/  IADD3 R2, P0, R2, UR18, RZ ;  /* 0x0000001202027c10 */ /* 0x000fe2000ff1e0ff */
[----:B------:R-:W-:Y:S01]  /*c490*/  UIMAD.WIDE.U32 UR14, UR14, UR4, UR16 ;  /* 0x000000040e0e72a5 */ /* 0x000fe2000f8e0010 */
[----:B------:R-:W-:Y:S01]  /*c4a0*/  SHF.R.S32.HI R4, RZ, 0x1f, R6 ;  /* 0x0000001fff047819 */ /* 0x000fe20000011406 */
[----:B------:R-:W-:Y:S01]  /*c4b0*/  IMAD.MOV R18, RZ, RZ, -R7 ;  /* 0x000000ffff127224 */ /* 0x000fe200078e0a07 */
[----:B------:R-:W-:Y:S01]  /*c4c0*/  IADD3.X R3, R8, UR19, R3, P0, !PT ;  /* 0x0000001308037c10 */ /* 0x000fe200087fe403 */
[----:B------:R-:W-:Y:S01]  /*c4d0*/  UIADD3 UR5, UR15, UR5, URZ ;  /* 0x000000050f057290 */ /* 0x000fe2000fffe03f */
[----:B------:R-:W-:Y:S01]  /*c4e0*/  LOP3.LUT R20, R10, R5, RZ, 0x3c, !PT ;  /* 0x000000050a147212 */ /* 0x000fe200078e3cff */
[----:B------:R-:W-:Y:S01]  /*c4f0*/  IMAD R8, R4, c[0x0][0x488], RZ ;  /* 0x0001220004087a24 */ /* 0x000fe200078e02ff */
[----:B------:R-:W-:Y:S01]  /*c500*/  SHF.R.S32.HI R10, RZ, 0x1f, R7 ;  /* 0x0000001fff0a7819 */ /* 0x000fe20000011407 */
[----:B------:R-:W-:Y:S01]  /*c510*/  IMAD.WIDE.U32 R4, R6, c[0x0][0x488], R2 ;  /* 0x0001220006047a25 */ /* 0x000fe200078e0002 */
[----:B------:R-:W-:-:S02]  /*c520*/  ISETP.GE.AND P6, PT, R0, c[0x0][0x3c8], PT ;  /* 0x0000f20000007a0c */ /* 0x000fc40003fc6270 */
[----:B------:R-:W-:Y:S01]  /*c530*/  SHF.R.S32.HI R53, RZ, 0x1f, R0 ;  /* 0x0000001fff357819 */ /* 0x000fe20000011400 */
[----:B------:R-:W-:Y:S02]  /*c540*/  IMAD R8, R6, c[0x0][0x48c], R8 ;  /* 0x0001230006087a24 */ /* 0x000fe400078e0208 */
[----:B------:R-:W-:Y:S02]  /*c550*/  IMAD.U32 R3, RZ, RZ, UR15 ;  /* 0x0000000fff037e24 */ /* 0x000fe4000f8e00ff */
[----:B------:R-:W-:Y:S02]  /*c560*/  IMAD R6, R10, c[0x0][0x3e0], RZ ;  /* 0x0000f8000a067a24 */ /* 0x000fe400078e02ff */
[----:B------:R-:W-:Y:S02]  /*c570*/  IMAD.U32 R2, RZ, RZ, UR14 ;  /* 0x0000000eff027e24 */ /* 0x000fe4000f8e00ff */
[----:B------:R-:W-:Y:S02]  /*c580*/  IMAD.U32 R3, RZ, RZ, UR5 ;  /* 0x00000005ff037e24 */ /* 0x000fe4000f8e00ff */
[----:B------:R-:W-:Y:S01]  /*c590*/  IMAD R18, R18, c[0x0][0x4e8], R9 ;  /* 0x00013a0012127a24 */ /* 0x000fe200078e0209 */
[----:B------:R-:W-:Y:S01]  /*c5a0*/  LEA R9, P0, R4, c[0x0][0x450], 0x2 ;  /* 0x0001140004097a11 */ /* 0x000fe200078010ff */
[----:B------:R-:W-:-:S02]  /*c5b0*/  IMAD.IADD R8, R5, 0x1, R8 ;  /* 0x0000000105087824 */ /* 0x000fc400078e0208 */
[C---:B------:R-:W-:Y:S01]  /*c5c0*/  IMAD R5, R7.reuse, c[0x0][0x3e4], R6 ;  /* 0x0000f90007057a24 */ /* 0x040fe200078e0206 */
[----:B------:R-:W-:Y:S01]  /*c5d0*/  SHF.R.S32.HI R10, RZ, 0x1f, R18 ;  /* 0x0000001fff0a7819 */ /* 0x000fe20000011412 */
[----:B------:R-:W-:Y:S01]  /*c5e0*/  IMAD.WIDE.U32 R6, R7, c[0x0][0x3e0], R2 ;  /* 0x0000f80007067a25 */ /* 0x000fe200078e0002 */
[----:B------:R-:W-:Y:S01]  /*c5f0*/  LEA.HI.X R3, R4, c[0x0][0x454], R8, 0x2, P0 ;  /* 0x0001150004037a11 */ /* 0x000fe200000f1408 */
[----:B------:R-:W-:Y:S02]  /*c600*/  SHFL.IDX PT, R16, R9, RZ, 0x1c1f ;  /* 0x001c1fff09107589 */ /* 0x000fe400000e0000 */
[----:B-----5:R-:W-:Y:S02]  /*c610*/  IMAD R2, R12, c[0x0][0x4e8], RZ ;  /* 0x00013a000c027a24 */ /* 0x020fe400078e02ff */
[----:B------:R-:W1:Y:S01]  /*c620*/  SHFL.IDX PT, R17, R3, RZ, 0x1c1f ;  /* 0x001c1fff03117589 */ /* 0x000e6200000e0000 */
[----:B------:R-:W-:Y:S02]  /*c630*/  IMAD R8, R22, 0x80, R11 ;  /* 0x0000008016087824 */ /* 0x000fe400078e020b */
[----:B------:R-:W-:Y:S01]  /*c640*/  IMAD.IADD R5, R7, 0x1, R5 ;  /* 0x0000000107057824 */ /* 0x000fe200078e0205 */
[----:B------:R-:W-:Y:S01]  /*c650*/  SHFL.IDX PT, R14, R9, 0x1, 0x1c1f ;  /* 0x003c1f00090e7f89 */ /* 0x000fe200000e0000 */
[----:B------:R-:W-:Y:S01]  /*c660*/  IMAD.MOV.U32 R4, RZ, RZ, R6 ;  /* 0x000000ffff047224 */ /* 0x000fe200078e0006 */
[----:B------:R-:W-:Y:S01]  /*c670*/  IADD3 R7, R8, 0x8, RZ ;  /* 0x0000000808077810 */ /* 0x000fe20007ffe0ff */
[----:B------:R-:W-:Y:S01]  /*c680*/  IMAD R6, R10, c[0x0][0x3d8], RZ ;  /* 0x0000f6000a067a24 */ /* 0x000fe200078e02ff */
[----:B------:R-:W2:Y:S01]  /*c690*/  SHFL.IDX PT, R15, R3, 0x1, 0x1c1f ;  /* 0x003c1f00030f7f89 */ /* 0x000ea200000e0000 */
[-C--:B------:R-:W-:Y:S01]  /*c6a0*/  ISETP.GE.OR P4, PT, R8, R2.reuse, P1 ;  /* 0x000000020800720c */ /* 0x080fe20000f86670 */
[C---:B------:R-:W-:Y:S01]  /*c6b0*/  IMAD.WIDE.U32 R4, R18.reuse, c[0x0][0x3d8], R4 ;  /* 0x0000f60012047a25 */ /* 0x040fe200078e0004 */
[----:B------:R-:W-:Y:S01]  /*c6c0*/  ISETP.GE.OR P3, PT, R7, R2, P1 ;  /* 0x000000020700720c */ /* 0x000fe20000f66670 */
[----:B------:R-:W-:Y:S02]  /*c6d0*/  SHFL.IDX PT, R12, R9, 0x2, 0x1c1f ;  /* 0x005c1f00090c7f89 */ /* 0x000fe400000e0000 */
[----:B------:R-:W-:-:S02]  /*c6e0*/  IMAD R6, R18, c[0x0][0x3dc], R6 ;  /* 0x0000f70012067a24 */ /* 0x000fc400078e0206 */
[----:B------:R-:W3:Y:S01]  /*c6f0*/  SHFL.IDX PT, R13, R3, 0x2, 0x1c1f ;  /* 0x005c1f00030d7f89 */ /* 0x000ee200000e0000 */
[----:B------:R-:W-:Y:S02]  /*c700*/  IMAD.SHL.U32 R7, R21, 0x8, RZ ;  /* 0x0000000815077824 */ /* 0x000fe400078e00ff */
[----:B------:R-:W-:Y:S01]  /*c710*/  IMAD.IADD R6, R5, 0x1, R6 ;  /* 0x0000000105067824 */ /* 0x000fe200078e0206 */
[----:B------:R4:W-:Y:S01]  /*c720*/  SHFL.IDX PT, R11, R3, 0x3, 0x1c1f ;  /* 0x007c1f00030b7f89 */ /* 0x0009e200000e0000 */
[----:B------:R-:W-:Y:S02]  /*c730*/  LEA R5, P0, R4, c[0x0][0x380], 0x1 ;  /* 0x0000e00004057a11 */ /* 0x000fe400078008ff */
[----:B------:R-:W-:Y:S01]  /*c740*/  LOP3.LUT R7, R20, 0x7ffffe00, R7, 0xf8, !PT ;  /* 0x7ffffe0014077812 */ /* 0x000fe200078ef807 */
[----:B------:R-:W3:Y:S01]  /*c750*/  SHFL.IDX PT, R10, R9, 0x3, 0x1c1f ;  /* 0x007c1f00090a7f89 */ /* 0x000ee200000e0000 */
[----:B------:R-:W-:-:S03]  /*c760*/  LEA.HI.X R4, R4, c[0x0][0x384], R6, 0x1, P0 ;  /* 0x0000e10004047a11 */ /* 0x000fc600000f0c06 */
[----:B-1----:R-:W-:Y:S01]  /*c770*/  @!P4 ST.E [R16.64], R36 ;  /* 0x000000241000c985 */ /* 0x002fe2000c10190c */
[----:B------:R-:W-:-:S03]  /*c780*/  IMAD.SHL.U32 R6, R7, 0x2, RZ ;  /* 0x0000000207067824 */ /* 0x000fc600078e00ff */
[----:B--2---:R-:W-:Y:S04]  /*c790*/  @!P3 ST.E [R14.64], R37 ;  /* 0x000000250e00b985 */ /* 0x004fe8000c10190c */
[----:B------:R-:W-:Y:S04]  /*c7a0*/  SHFL.IDX PT, R9, R4, RZ, 0x181f ;  /* 0x00181fff04097589 */ /* 0x000fe800000e0000 */
[----:B------:R-:W-:Y:S01]  /*c7b0*/  SHFL.IDX PT, R14, R5, 0x2, 0x181f ;  /* 0x00581f00050e7f89 */ /* 0x000fe200000e0000 */
[----:B----4-:R-:W-:-:S03]  /*c7c0*/  IADD3 R3, R8, 0x40, RZ ;  /* 0x0000004008037810 */ /* 0x010fc60007ffe0ff */
[----:B------:R-:W-:Y:S01]  /*c7d0*/  SHFL.IDX PT, R15, R5, 0x3, 0x181f ;  /* 0x00781f00050f7f89 */ /* 0x000fe200000e0000 */
[----:B------:R-:W-:Y:S02]  /*c7e0*/  IADD3 R8, R8, 0x48, RZ ;  /* 0x0000004808087810 */ /* 0x000fe40007ffe0ff */
[-C--:B------:R-:W-:Y:S01]  /*c7f0*/  ISETP.GE.OR P2, PT, R3, R2.reuse, P1 ;  /* 0x000000020300720c */ /* 0x080fe20000f46670 */
[----:B------:R-:W-:Y:S01]  /*c800*/  IMAD R3, R22, 0x80, R19 ;  /* 0x0000008016037824 */ /* 0x000fe200078e0213 */
[-C--:B------:R-:W-:Y:S01]  /*c810*/  ISETP.GE.OR P1, PT, R8, R2.reuse, P1 ;  /* 0x000000020800720c */ /* 0x080fe20000f26670 */
[----:B------:R-:W-:Y:S03]  /*c820*/  SHFL.IDX PT, R44, R4, 0x3, 0x181f ;  /* 0x00781f00042c7f89 */ /* 0x000fe600000e0000 */
[C---:B------:R-:W-:Y:S01]  /*c830*/  IADD3 R7, R3.reuse, 0x10, RZ ;  /* 0x0000001003077810 */ /* 0x040fe20007ffe0ff */
[----:B------:R-:W-:Y:S01]  /*c840*/  SHFL.IDX PT, R8, R5, 0x1, 0x181f ;  /* 0x00381f0005087f89 */ /* 0x000fe200000e0000 */
[----:B------:R-:W-:-:S02]  /*c850*/  ISETP.GE.OR P3, PT, R3, R2, P6 ;  /* 0x000000020300720c */ /* 0x000fc40003766670 */
[C---:B------:R-:W-:Y:S01]  /*c860*/  IADD3 R32, R3.reuse, 0x40, RZ ;  /* 0x0000004003207810 */ /* 0x040fe20007ffe0ff */
[----:B------:R-:W-:Y:S01]  /*c870*/  SHFL.IDX PT, R49, R5, 0x4, 0x181f ;  /* 0x00981f0005317f89 */ /* 0x000fe200000e0000 */
[C---:B------:R-:W-:Y:S02]  /*c880*/  IADD3 R45, R3.reuse, 0x50, RZ ;  /* 0x00000050032d7810 */ /* 0x040fe40007ffe0ff */
[----:B------:R-:W-:Y:S01]  /*c890*/  IADD3 R54, R3, 0x60, RZ ;  /* 0x0000006003367810 */ /* 0x000fe20007ffe0ff */
[----:B---3--:R-:W-:Y:S01]  /*c8a0*/  @!P2 ST.E [R12.64], R38 ;  /* 0x000000260c00a985 */ /* 0x008fe2000c10190c */
[----:B------:R-:W-:-:S03]  /*c8b0*/  ISETP.GE.OR P2, PT, R7, R2, P6 ;  /* 0x000000020700720c */ /* 0x000fc60003746670 */
[----:B------:R-:W1:Y:S04]  /*c8c0*/  SHFL.IDX PT, R12, R5, RZ, 0x181f ;  /* 0x00181fff050c7589 */ /* 0x000e6800000e0000 */
[----:B------:R2:W-:Y:S04]  /*c8d0*/  @!P1 ST.E [R10.64], R39 ;  /* 0x000000270a009985 */ /* 0x0005e8000c10190c */
[----:B------:R-:W-:Y:S04]  /*c8e0*/  LDS.128 R24, [R6+0x80] ;  /* 0x0000800006187984 */ /* 0x000fe80000000c00 */
[----:B------:R-:W3:Y:S04]  /*c8f0*/  SHFL.IDX PT, R11, R4, 0x1, 0x181f ;  /* 0x00381f00040b7f89 */ /* 0x000ee800000e0000 */
[----:B------:R-:W4:Y:S04]  /*c900*/  SHFL.IDX PT, R7, R4, 0x2, 0x181f ;  /* 0x00581f0004077f89 */ /* 0x000f2800000e0000 */
[----:B------:R-:W4:Y:S04]  /*c910*/  LDS.128 R20, [R6+0x880] ;  /* 0x0008800006147984 */ /* 0x000f280000000c00 */
[----:B------:R-:W4:Y:S01]  /*c920*/  LDS.128 R16, [R6+0x1080] ;  /* 0x0010800006107984 */ /* 0x000f220000000c00 */
[----:B-1----:R-:W-:-:S03]  /*c930*/  @!P3 LEA R12, P5, R0, R12, 0x1 ;  /* 0x0000000c000cb211 */ /* 0x002fc600078a08ff */
[----:B------:R-:W1:Y:S01]  /*c940*/  LDS.128 R28, [R6+0x1880] ;  /* 0x00188000061c7984 */ /* 0x000e620000000c00 */
[----:B------:R-:W-:Y:S02]  /*c950*/  @!P3 LEA.HI.X R13, R0, R9, R53, 0x1, P5 ;  /* 0x00000009000db211 */ /* 0x000fe400028f0c35 */
[C---:B--2---:R-:W-:Y:S01]  /*c960*/  IADD3 R10, R3.reuse, 0x20, RZ ;  /* 0x00000020030a7810 */ /* 0x044fe20007ffe0ff */
[----:B------:R-:W-:Y:S01]  /*c970*/  LDS.128 R36, [R6+0x2880] ;  /* 0x0028800006247984 */ /* 0x000fe20000000c00 */
[-C--:B------:R-:W-:Y:S02]  /*c980*/  ISETP.GE.OR P5, PT, R32, R2.reuse, P6 ;  /* 0x000000022000720c */ /* 0x080fe400037a6670 */
[-C--:B------:R-:W-:Y:S01]  /*c990*/  ISETP.GE.OR P1, PT, R10, R2.reuse, P6 ;  /* 0x000000020a00720c */ /* 0x080fe20003726670 */
[----:B------:R-:W-:Y:S01]  /*c9a0*/  LDS.128 R32, [R6+0x2080] ;  /* 0x0020800006207984 */ /* 0x000fe20000000c00 */
[C---:B------:R-:W-:Y:S02]  /*c9b0*/  IADD3 R10, R3.reuse, 0x30, RZ ;  /* 0x00000030030a7810 */ /* 0x040fe40007ffe0ff */
[----:B------:R-:W-:Y:S01]  /*c9c0*/  IADD3 R3, R3, 0x70, RZ ;  /* 0x0000007003037810 */ /* 0x000fe20007ffe0ff */
[----:B------:R-:W-:Y:S01]  /*c9d0*/  LDS.128 R40, [R6+0x3080] ;  /* 0x0030800006287984 */ /* 0x000fe20000000c00 */
[----:B------:R-:W-:-:S02]  /*c9e0*/  ISETP.GE.OR P0, PT, R10, R2, P6 ;  /* 0x000000020a00720c */ /* 0x000fc40003706670 */
[C---:B------:R-:W-:Y:S01]  /*c9f0*/  @!P2 LEA R10, P4, R0.reuse, R8, 0x1 ;  /* 0x00000008000aa211 */ /* 0x040fe200078808ff */
[----:B------:R-:W-:Y:S03]  /*ca00*/  SHFL.IDX PT, R48, R5, 0x5, 0x181f ;  /* 0x00b81f0005307f89 */ /* 0x000fe600000e0000 */
[C---:B---3--:R-:W-:Y:S01]  /*ca10*/  @!P2 LEA.HI.X R11, R0.reuse, R11, R53, 0x1, P4 ;  /* 0x0000000b000ba211 */ /* 0x048fe200020f0c35 */
[----:B------:R-:W2:Y:S01]  /*ca20*/  SHFL.IDX PT, R50, R5, 0x6, 0x181f ;  /* 0x00d81f0005327f89 */ /* 0x000ea200000e0000 */
[----:B------:R-:W-:-:S03]  /*ca30*/  @!P1 LEA R8, P4, R0, R14, 0x1 ;  /* 0x0000000e00089211 */ /* 0x000fc600078808ff */
[----:B------:R-:W-:Y:S01]  /*ca40*/  SHFL.IDX PT, R52, R4, 0x4, 0x181f ;  /* 0x00981f0004347f89 */ /* 0x000fe200000e0000 */
[C-C-:B----4-:R-:W-:Y:S02]  /*ca50*/  @!P1 LEA.HI.X R9, R0.reuse, R7, R53.reuse, 0x1, P4 ;  /* 0x0000000700099211 */ /* 0x150fe400020f0c35 */
[C---:B------:R-:W-:Y:S01]  /*ca60*/  @!P0 LEA R14, P4, R0.reuse, R15, 0x1 ;  /* 0x0000000f000e8211 */ /* 0x040fe200078808ff */
[----:B------:R-:W-:Y:S03]  /*ca70*/  SHFL.IDX PT, R51, R4, 0x5, 0x181f ;  /* 0x00b81f0004337f89 */ /* 0x000fe600000e0000 */
[----:B------:R-:W-:Y:S01]  /*ca80*/  @!P0 LEA.HI.X R15, R0, R44, R53, 0x1, P4 ;  /* 0x0000002c000f8211 */ /* 0x000fe200020f0c35 */
[----:B------:R-:W3:Y:S01]  /*ca90*/  SHFL.IDX PT, R7, R4, 0x6, 0x181f ;  /* 0x00d81f0004077f89 */ /* 0x000ee200000e0000 */
[----:B------:R-:W-:-:S03]  /*caa0*/  ISETP.GE.OR P4, PT, R45, R2, P6 ;  /* 0x000000022d00720c */ /* 0x000fc60003786670 */
[----:B------:R2:W4:Y:S04]  /*cab0*/  LDS.128 R44, [R6+0x3880] ;  /* 0x00388000062c7984 */ /* 0x0005280000000c00 */
[----:B------:R-:W-:Y:S01]  /*cac0*/  @!P3 ST.E.128 [R12.64], R24 ;  /* 0x000000180c00b985 */ /* 0x000fe2000c101d0c */
[-C--:B------:R-:W-:Y:S02]  /*cad0*/  ISETP.GE.OR P3, PT, R54, R2.reuse, P6 ;  /* 0x000000023600720c */ /* 0x080fe40003766670 */
[----:B------:R-:W-:Y:S01]  /*cae0*/  ISETP.GE.OR P6, PT, R3, R2, P6 ;  /* 0x000000020300720c */ /* 0x000fe200037c6670 */
[----:B------:R4:W-:Y:S04]  /*caf0*/  @!P2 ST.E.128 [R10.64], R20 ;  /* 0x000000140a00a985 */ /* 0x0009e8000c101d0c */
[----:B------:R4:W-:Y:S04]  /*cb00*/  @!P1 ST.E.128 [R8.64], R16 ;  /* 0x0000001008009985 */ /* 0x0009e8000c101d0c */
[----:B-1----:R1:W-:Y:S04]  /*cb10*/  @!P0 ST.E.128 [R14.64], R28 ;  /* 0x0000001c0e008985 */ /* 0x0023e8000c101d0c */
[----:B------:R-:W1:Y:S01]  /*cb20*/  SHFL.IDX PT, R5, R5, 0x7, 0x181f ;  /* 0x00f81f0005057f89 */ /* 0x000e6200000e0000 */
[----:B--2---:R-:W-:-:S03]  /*cb30*/  @!P3 LEA R6, P0, R0, R50, 0x1 ;  /* 0x000000320006b211 */ /* 0x004fc600078008ff */
[----:B------:R-:W2:Y:S01]  /*cb40*/  SHFL.IDX PT, R4, R4, 0x7, 0x181f ;  /* 0x00f81f0004047f89 */ /* 0x000ea200000e0000 */
[C-C-:B---3--:R-:W-:Y:S02]  /*cb50*/  @!P3 LEA.HI.X R7, R0.reuse, R7, R53.reuse, 0x1, P0 ;  /* 0x000000070007b211 */ /* 0x148fe400000f0c35 */
[C---:B----4-:R-:W-:Y:S02]  /*cb60*/  @!P5 LEA R10, P2, R0.reuse, R49, 0x1 ;  /* 0x00000031000ad211 */ /* 0x050fe400078408ff */
[C---:B------:R-:W-:Y:S02]  /*cb70*/  @!P4 LEA R8, P1, R0.reuse, R48, 0x1 ;  /* 0x000000300008c211 */ /* 0x040fe400078208ff */
[C-C-:B------:R-:W-:Y:S02]  /*cb80*/  @!P5 LEA.HI.X R11, R0.reuse, R52, R53.reuse, 0x1, P2 ;  /* 0x00000034000bd211 */ /* 0x140fe400010f0c35 */
[----:B------:R-:W-:-:S03]  /*cb90*/  @!P4 LEA.HI.X R9, R0, R51, R53, 0x1, P1 ;  /* 0x000000330009c211 */ /* 0x000fc600008f0c35 */
[----:B------:R3:W-:Y:S04]  /*cba0*/  @!P5 ST.E.128 [R10.64], R32 ;  /* 0x000000200a00d985 */ /* 0x0007e8000c101d0c */
[----:B------:R3:W-:Y:S04]  /*cbb0*/  @!P4 ST.E.128 [R8.64], R36 ;  /* 0x000000240800c985 */ /* 0x0007e8000c101d0c */
[----:B------:R3:W-:Y:S01]  /*cbc0*/  @!P3 ST.E.128 [R6.64], R40 ;  /* 0x000000280600b985 */ /* 0x0007e2000c101d0c */
[----:B------:R-:W-:Y:S05]  /*cbd0*/  @P6 EXIT ;  /* 0x000000000000694d */ /* 0x000fea0003800000 */
[----:B-12---:R-:W-:-:S04]  /*cbe0*/  LEA R2, P0, R0, R5, 0x1 ;  /* 0x0000000500027211 */ /* 0x006fc800078008ff */
[----:B------:R-:W-:-:S05]  /*cbf0*/  LEA.HI.X R3, R0, R4, R53, 0x1, P0 ;  /* 0x0000000400037211 */ /* 0x000fca00000f0c35 */
[----:B------:R-:W-:Y:S01]  /*cc00*/  ST.E.128 [R2.64], R44 ;  /* 0x0000002c02007985 */ /* 0x000fe2000c101d0c */
[----:B------:R-:W-:Y:S05]  /*cc10*/  EXIT ;  /* 0x000000000000794d */ /* 0x000fea0003800000 */
.L_x_38:
[----:B------:R-:W-:Y:S02]  /*cc20*/  ULDC.64 UR4, c[0x0][0x500] ;  /* 0x0001400000047ab9 */ /* 0x000fe40000000a00 */
[----:B------:R-:W-:Y:S02]  /*cc30*/  UISETP.NE.U32.AND UP1, UPT, URZ, UR4, UPT ;  /* 0x000000043f00728c */ /* 0x000fe4000bf25070 */
[----:B------:R-:W-:Y:S02]  /*cc40*/  UMOV UR6, 0x4 ;  /* 0x0000000400067882 */ /* 0x000fe40000000000 */
[----:B------:R-:W-:-:S03]  /*cc50*/  UISETP.NE.AND.EX UP1, UPT, URZ, UR5, UPT, UP1 ;  /* 0x000000053f00728c */ /* 0x000fc6000bf25310 */
[----:B------:R-:W-:Y:S02]  /*cc60*/  ULDC.64 UR4, c[0x0][0x500] ;  /* 0x0001400000047ab9 */ /* 0x000fe40000000a00 */
[----:B------:R-:W-:Y:S01]  /*cc70*/  UIMAD.WIDE UR4, UR11, UR6, UR4 ;  /* 0x000000060b0472a5 */ /* 0x000fe2000f8e0204 */
[----:B------:R-:W-:-:S05]  /*cc80*/  PLOP3.LUT P1, PT, PT, PT, UP1, 0x80, 0x0 ;  /* 0x000000000000781c */ /* 0x000fca0003f2f018 */
[----:B------:R-:W-:Y:S01]  /*cc90*/  IMAD.U32 R4, RZ, RZ, UR4 ;  /* 0x00000004ff047e24 */ /* 0x000fe2000f8e00ff */
[----:B------:R-:W-:Y:S01]  /*cca0*/  MOV R5, UR5 ;  /* 0x0000000500057c02 */ /* 0x000fe20008000f00 */
[----:B------:R-:W-:-:S06]  /*ccb0*/  ULDC.64 UR4, c[0x0][0x508] ;  /* 0x0001420000047ab9 */ /* 0x000fcc0000000a00 */
[----:B------:R-:W2:Y:S01]  /*ccc0*/  @P1 LDG.E R0, [R4.64] ;  /* 0x0000000c04001981 */ /* 0x000ea2000c1e1900 */
[----:B------:R-:W-:Y:S01]  /*ccd0*/  UISETP.NE.U32.AND UP0, UPT, URZ, UR4, UPT ;  /* 0x000000043f00728c */ /* 0x000fe2000bf05070 */
[----:B------:R-:W-:-:S03]  /*cce0*/  IMAD.MOV.U32 R9, RZ, RZ, c[0x0][0x388] ;  /* 0x0000e200ff097624 */ /* 0x000fc600078e00ff */
[----:B------:R-:W-:-:S03]  /*ccf0*/  UISETP.NE.AND.EX UP0, UPT, URZ, UR5, UPT, UP0 ;  /* 0x000000053f00728c */ /* 0x000fc6000bf05300 */
[----:B------:R-:W-:-:S03]  /*cd00*/  ULDC.64 UR4, c[0x0][0x508] ;  /* 0x0001420000047ab9 */ /* 0x000fc60000000a00 */
[----:B------:R-:W-:-:S05]  /*cd10*/  PLOP3.LUT P0, PT, PT, PT, UP0, 0x80, 0x0 ;  /* 0x000000000000781c */ /* 0x000fca0003f0f008 */
[----:B------:R-:W-:-:S06]  /*cd20*/  @UP0 UIMAD.WIDE UR4, UR11, UR6, UR4 ;  /* 0x000000060b0402a5 */ /* 0x000fcc000f8e0204 */
[----:B------:R-:W-:Y:S01]  /*cd30*/  MOV R2, UR4 ;  /* 0x0000000400027c02 */ /* 0x000fe20008000f00 */
[----:B------:R-:W-:-:S05]  /*cd40*/  IMAD.U32 R3, RZ, RZ, UR5 ;  /* 0x00000005ff037e24 */ /* 0x000fca000f8e00ff */
        /* <DEDUP_REMOVED lines=12> */
.L_x_40:
[----:B-1----:R-:W1:Y:S01]  /*ce10*/  S2R R7, SR_TID.X ;  /* 0x0000000000077919 */ /* 0x002e620000002100 */
[----:B------:R-:W-:Y:S01]  /*ce20*/  USHF.R.S32.HI UR6, URZ, 0x1f, UR11 ;  /* 0x0000001f3f067899 */ /* 0x000fe2000801140b */
[----:B------:R-:W-:Y:S01]  /*ce30*/  BSSY B0, `(.L_x_41) ;  /* 0x0000029000007945 */ /* 0x000fe20003800000 */
[----:B------:R-:W-:-:S02]  /*ce40*/  USEL UR11, UR11, URZ, !UP1 ;  /* 0x0000003f0b0b7287 */ /* 0x000fc4000c800000 */
[----:B------:R-:W-:Y:S01]  /*ce50*/  USEL UR6, UR6, URZ, !UP1 ;  /* 0x0000003f06067287 */ /* 0x000fe2000c800000 */
[----:B-1----:R-:W-:-:S13]  /*ce60*/  ISETP.GE.AND P0, PT, R7, 0x80, PT ;  /* 0x000000800700780c */ /* 0x002fda0003f06270 */
[----:B------:R-:W-:Y:S05]  /*ce70*/  @P0 BRA `(.L_x_42) ;  /* 0x0000024000000947 */ /* 0x000fea0003800000 */
[----:B------:R-:W1:Y:S01]  /*ce80*/  S2R R3, SR_CTAID.X ;  /* 0x0000000000037919 */ /* 0x000e620000002500 */
[----:B-----5:R-:W-:Y:S01]  /*ce90*/  IMAD R0, R9, c[0x0][0x4e8], RZ ;  /* 0x00013a0009007a24 */ /* 0x020fe200078e02ff */
[----:B-1----:R-:W-:-:S04]  /*cea0*/  LEA R3, R3, R7, 0x7 ;  /* 0x0000000703037211 */ /* 0x002fc800078e38ff */
[----:B------:R-:W-:-:S13]  /*ceb0*/  ISETP.GE.AND P0, PT, R3, R0, PT ;  /* 0x000000000300720c */ /* 0x000fda0003f06270 */
[----:B------:R-:W-:Y:S05]  /*cec0*/  @P0 BRA `(.L_x_42) ;  /* 0x000001f000000947 */ /* 0x000fea0003800000 */
[----:B------:R-:W-:Y:S01]  /*ced0*/  IMAD.MOV.U32 R0, RZ, RZ, c[0x0][0x4e8] ;  /* 0x00013a00ff007624 */ /* 0x000fe200078e00ff */
[----:B------:R-:W-:Y:S02]  /*cee0*/  ULDC.64 UR4, c[0x0][0x490] ;  /* 0x0001240000047ab9 */ /* 0x000fe40000000a00 */
[----:B------:R-:W-:Y:S02]  /*cef0*/  UIMAD UR7, UR8, UR4, URZ ;  /* 0x00000004080772a4 */ /* 0x000fe4000f8e023f */
[----:B------:R-:W-:Y:S01]  /*cf00*/  ISETP.NE.AND P0, PT, R0, 0x1, PT ;  /* 0x000000010000780c */ /* 0x000fe20003f05270 */
[----:B------:R-:W-:Y:S01]  /*cf10*/  UMOV UR16, UR14 ;  /* 0x0000000e00107c82 */ /* 0x000fe20008000000 */
[----:B------:R-:W-:Y:S01]  /*cf20*/  IMAD.MOV.U32 R0, RZ, RZ, R3 ;  /* 0x000000ffff007224 */ /* 0x000fe200078e0003 */
[----:B------:R-:W-:Y:S02]  /*cf30*/  UMOV UR17, UR15 ;  /* 0x0000000f00117c82 */ /* 0x000fe40008000000 */
[----:B------:R-:W-:-:S02]  /*cf40*/  UIMAD.WIDE.U32 UR16, UR9, UR4, UR16 ;  /* 0x00000004091072a5 */ /* 0x000fc4000f8e0010 */
[----:B------:R-:W-:-:S03]  /*cf50*/  UIMAD UR7, UR9, UR5, UR7 ;  /* 0x00000005090772a4 */ /* 0x000fc6000f8e0207 */
[----:B------:R-:W-:Y:S02]  /*cf60*/  ULDC.64 UR4, c[0x0][0x498] ;  /* 0x0001260000047ab9 */ /* 0x000fe40000000a00 */
[----:B------:R-:W-:Y:S01]  /*cf70*/  UIADD3 UR17, UR7, UR17, URZ ;  /* 0x0000001107117290 */ /* 0x000fe2000fffe03f */
[----:B------:R-:W-:Y:S01]  /*cf80*/  @P0 IMAD.HI.U32 R2, R3, c[0x0][0x4ec], RZ ;  /* 0x00013b0003020a27 */ /* 0x000fe200078e00ff */
[----:B------:R-:W-:Y:S02]  /*cf90*/  UIMAD UR7, UR6, UR4, URZ ;  /* 0x00000004060772a4 */ /* 0x000fe4000f8e023f */
[----:B------:R-:W-:Y:S02]  /*cfa0*/  UIMAD.WIDE.U32 UR16, UR11, UR4, UR16 ;  /* 0x000000040b1072a5 */ /* 0x000fe4000f8e0010 */
[----:B------:R-:W-:Y:S01]  /*cfb0*/  @P0 SHF.R.U32.HI R0, RZ, c[0x0][0x4f0], R2 ;  /* 0x00013c00ff000a19 */ /* 0x000fe20000011602 */
[----:B------:R-:W-:-:S03]  /*cfc0*/  UIMAD UR5, UR11, UR5, UR7 ;  /* 0x000000050b0572a4 */ /* 0x000fc6000f8e0207 */
[----:B------:R-:W-:-:S03]  /*cfd0*/  IADD3 R2, -R0, RZ, RZ ;  /* 0x000000ff00027210 */ /* 0x000fc60007ffe1ff */
[----:B------:R-:W-:Y:S02]  /*cfe0*/  IMAD.U32 R5, RZ, RZ, UR5 ;  /* 0x00000005ff057e24 */ /* 0x000fe4000f8e00ff */
[----:B------:R-:W-:Y:S01]  /*cff0*/  IMAD R4, R2, c[0x0][0x4e8], R3 ;  /* 0x00013a0002047a24 */ /* 0x000fe200078e0203 */
[----:B------:R-:W-:Y:S02]  /*d000*/  SHF.R.S32.HI R3, RZ, 0x1f, R0 ;  /* 0x0000001fff037819 */ /* 0x000fe40000011400 */
[----:B------:R-:W-:Y:S02]  /*d010*/  IADD3 R2, P0, R0, UR16, RZ ;  /* 0x0000001000027c10 */ /* 0x000fe4000ff1e0ff */
[----:B------:R-:W-:Y:S02]  /*d020*/  SHF.R.S32.HI R0, RZ, 0x1f, R4 ;  /* 0x0000001fff007819 */ /* 0x000fe40000011404 */
[----:B------:R-:W-:-:S03]  /*d030*/  IADD3.X R3, R3, UR17, R5, P0, !PT ;  /* 0x0000001103037c10 */ /* 0x000fc600087fe405 */
[----:B------:R-:W-:Y:S02]  /*d040*/  IMAD R0, R0, c[0x0][0x488], RZ ;  /* 0x0001220000007a24 */ /* 0x000fe400078e02ff */
[----:B------:R-:W-:-:S04]  /*d050*/  IMAD.WIDE.U32 R2, R4, c[0x0][0x488], R2 ;  /* 0x0001220004027a25 */ /* 0x000fc800078e0002 */
[----:B------:R-:W-:Y:S01]  /*d060*/  IMAD R0, R4, c[0x0][0x48c], R0 ;  /* 0x0001230004007a24 */ /* 0x000fe200078e0200 */
[----:B------:R-:W-:-:S04]  /*d070*/  LEA R4, P0, R2, c[0x0][0x450], 0x2 ;  /* 0x0001140002047a11 */ /* 0x000fc800078010ff */
[----:B------:R-:W-:-:S04]  /*d080*/  IADD3 R0, R3, R0, RZ ;  /* 0x0000000003007210 */ /* 0x000fc80007ffe0ff */
[----:B------:R-:W-:Y:S01]  /*d090*/  LEA.HI.X R5, R2, c[0x0][0x454], R0, 0x2, P0 ;  /* 0x0001150002057a11 */ /* 0x000fe200000f1400 */
[----:B------:R-:W-:-:S05]  /*d0a0*/  IMAD.MOV.U32 R0, RZ, RZ, -0x800000 ;  /* 0xff800000ff007424 */ /* 0x000fca00078e00ff */
[----:B------:R1:W-:Y:S02]  /*d0b0*/  STG.E [R4.64], R0 ;  /* 0x0000000004007986 */ /* 0x0003e4000c10190c */
.L_x_42:
[----:B------:R-:W-:Y:S05]  /*d0c0*/  BSYNC B0 ;  /* 0x0000000000007941 */ /* 0x000fea0003800000 */
.L_x_41:
[----:B------:R-:W2:Y:S01]  /*d0d0*/  S2R R10, SR_CTAID.X ;  /* 0x00000000000a7919 */ /* 0x000ea20000002500 */
[----:B-1----:R-:W-:Y:S01]  /*d0e0*/  SHF.R.S32.HI R0, RZ, 0x1f, R7 ;  /* 0x0000001fff007819 */ /* 0x002fe20000011407 */
[----:B------:R-:W-:Y:S01]  /*d0f0*/  IMAD.MOV.U32 R3, RZ, RZ, c[0x0][0x4e8] ;  /* 0x00013a00ff037624 */ /* 0x000fe200078e00ff */
[----:B------:R-:W-:Y:S01]  /*d100*/  ULDC.64 UR4, c[0x0][0x3a0] ;  /* 0x0000e80000047ab9 */ /* 0x000fe20000000a00 */
[----:B-----5:R-:W-:Y:S01]  /*d110*/  IMAD R18, R9, c[0x0][0x4e8], RZ ;  /* 0x00013a0009127a24 */ /* 0x020fe200078e02ff */
[----:B------:R-:W-:Y:S01]  /*d120*/  LEA.HI R0, R0, R7, RZ, 0x3 ;  /* 0x0000000700007211 */ /* 0x000fe200078f18ff */
[----:B------:R-:W-:Y:S01]  /*d130*/  UIMAD UR7, UR15, UR4, URZ ;  /* 0x000000040f0772a4 */ /* 0x000fe2000f8e023f */
[----:B------:R-:W-:Y:S01]  /*d140*/  ISETP.NE.AND P0, PT, R3, 0x1, PT ;  /* 0x000000010300780c */ /* 0x000fe20003f05270 */
[----:B------:R-:W-:Y:S01]  /*d150*/  UIMAD.WIDE.U32 UR16, UR14, UR4, URZ ;  /* 0x000000040e1072a5 */ /* 0x000fe2000f8e003f */
[----:B------:R-:W-:Y:S01]  /*d160*/  LOP3.LUT R2, R0, 0xfffffff8, RZ, 0xc0, !PT ;  /* 0xfffffff800027812 */ /* 0x000fe200078ec0ff */
[----:B------:R-:W-:Y:S01]  /*d170*/  UIMAD UR7, UR14, UR5, UR7 ;  /* 0x000000050e0772a4 */ /* 0x000fe2000f8e0207 */
[----:B------:R-:W-:-:S02]  /*d180*/  SHF.R.S32.HI R8, RZ, 0x3, R0 ;  /* 0x00000003ff087819 */ /* 0x000fc40000011400 */
[----:B------:R-:W-:Y:S01]  /*d190*/  ULDC.64 UR4, c[0x0][0x3e8] ;  /* 0x0000fa0000047ab9 */ /* 0x000fe20000000a00 */
[----:B------:R-:W-:Y:S01]  /*d1a0*/  IMAD.IADD R7, R7, 0x1, -R2 ;  /* 0x0000000107077824 */ /* 0x000fe200078e0a02 */
[----:B------:R-:W-:Y:S02]  /*d1b0*/  UIADD3 UR17, UR17, UR7, URZ ;  /* 0x0000000711117290 */ /* 0x000fe4000fffe03f */
[----:B------:R-:W-:Y:S01]  /*d1c0*/  UIMAD UR7, UR8, UR4, URZ ;  /* 0x00000004080772a4 */ /* 0x000fe2000f8e023f */
[----:B------:R-:W-:Y:S01]  /*d1d0*/  IMAD R0, R7, 0x10, R8 ;  /* 0x0000001007007824 */ /* 0x000fe200078e0208 */
[----:B------:R-:W-:Y:S02]  /*d1e0*/  UIMAD.WIDE.U32 UR16, UR9, UR4, UR16 ;  /* 0x00000004091072a5 */ /* 0x000fe4000f8e0010 */
[----:B------:R-:W-:Y:S01]  /*d1f0*/  UIMAD UR7, UR9, UR5, UR7 ;  /* 0x00000005090772a4 */ /* 0x000fe2000f8e0207 */
[----:B--2---:R-:W-:Y:S02]  /*d200*/  IMAD R0, R10, 0x80, R0 ;  /* 0x000000800a007824 */ /* 0x004fe400078e0200 */
[----:B------:R-:W-:-:S02]  /*d210*/  ULDC.64 UR4, c[0x0][0x3f0] ;  /* 0x0000fc0000047ab9 */ /* 0x000fc40000000a00 */
[----:B------:R-:W-:Y:S01]  /*d220*/  UIMAD UR10, UR6, UR4, URZ ;  /* 0x00000004060a72a4 */ /* 0x000fe2000f8e023f */
[----:B------:R-:W-:Y:S01]  /*d230*/  @P0 IMAD.HI.U32 R2, R0, c[0x0][0x4ec], RZ ;  /* 0x00013b0000020a27 */ /* 0x000fe200078e00ff */
[----:B------:R-:W-:Y:S02]  /*d240*/  UIADD3 UR17, UR7, UR17, URZ ;  /* 0x0000001107117290 */ /* 0x000fe4000fffe03f */
[----:B------:R-:W-:Y:S01]  /*d250*/  UIMAD UR5, UR11, UR5, UR10 ;  /* 0x000000050b0572a4 */ /* 0x000fe2000f8e020a */
[----:B------:R-:W-:Y:S01]  /*d260*/  IMAD.MOV.U32 R4, RZ, RZ, R0 ;  /* 0x000000ffff047224 */ /* 0x000fe200078e0000 */
[----:B------:R-:W-:Y:S01]  /*d270*/  @P0 SHF.R.U32.HI R4, RZ, c[0x0][0x4f0], R2 ;  /* 0x00013c00ff040a19 */ /* 0x000fe20000011602 */
[----:B------:R-:W-:-:S03]  /*d280*/  UIMAD.WIDE.U32 UR16, UR11, UR4, UR16 ;  /* 0x000000040b1072a5 */ /* 0x000fc6000f8e0010 */
[--C-:B------:R-:W-:Y:S01]  /*d290*/  SHF.R.S32.HI R3, RZ, 0x1f, R4.reuse ;  /* 0x0000001fff037819 */ /* 0x100fe20000011404 */
[----:B------:R-:W-:Y:S01]  /*d2a0*/  IMAD.MOV R2, RZ, RZ, -R4 ;  /* 0x000000ffff027224 */ /* 0x000fe200078e0a04 */
[----:B------:R-:W-:-:S03]  /*d2b0*/  UIADD3 UR5, UR17, UR5, URZ ;  /* 0x0000000511057290 */ /* 0x000fc6000fffe03f */
[----:B------:R-:W-:Y:S02]  /*d2c0*/  IMAD R5, R2, c[0x0][0x4e8], R0 ;  /* 0x00013a0002057a24 */ /* 0x000fe400078e0200 */
[----:B------:R-:W-:Y:S02]  /*d2d0*/  IMAD R0, R3, c[0x0][0x3e0], RZ ;  /* 0x0000f80003007a24 */ /* 0x000fe400078e02ff */
[----:B------:R-:W-:Y:S02]  /*d2e0*/  IMAD.U32 R3, RZ, RZ, UR17 ;  /* 0x00000011ff037e24 */ /* 0x000fe4000f8e00ff */
[----:B------:R-:W-:Y:S02]  /*d2f0*/  IMAD.U32 R2, RZ, RZ, UR16 ;  /* 0x00000010ff027e24 */ /* 0x000fe4000f8e00ff */
[----:B------:R-:W-:Y:S02]  /*d300*/  IMAD.U32 R3, RZ, RZ, UR5 ;  /* 0x00000005ff037e24 */ /* 0x000fe4000f8e00ff */
[C---:B------:R-:W-:Y:S01]  /*d310*/  IMAD R6, R4.reuse, c[0x0][0x3e4], R0 ;  /* 0x0000f90004067a24 */ /* 0x040fe200078e0200 */
[----:B------:R-:W-:Y:S01]  /*d320*/  SHF.R.S32.HI R0, RZ, 0x1f, R5 ;  /* 0x0000001fff007819 */ /* 0x000fe20000011405 */
[----:B------:R-:W-:-:S04]  /*d330*/  IMAD.WIDE.U32 R2, R4, c[0x0][0x3e0], R2 ;  /* 0x0000f80004027a25 */ /* 0x000fc800078e0002 */
[----:B------:R-:W-:Y:S02]  /*d340*/  IMAD R0, R0, c[0x0][0x3d8], RZ ;  /* 0x0000f60000007a24 */ /* 0x000fe400078e02ff */
[----:B------:R-:W-:Y:S02]  /*d350*/  IMAD.IADD R3, R3, 0x1, R6 ;  /* 0x0000000103037824 */ /* 0x000fe400078e0206 */
[C---:B------:R-:W-:Y:S02]  /*d360*/  IMAD R0, R5.reuse, c[0x0][0x3dc], R0 ;  /* 0x0000f70005007a24 */ /* 0x040fe400078e0200 */
[----:B------:R-:W-:-:S04]  /*d370*/  IMAD.WIDE.U32 R2, R5, c[0x0][0x3d8], R2 ;  /* 0x0000f60005027a25 */ /* 0x000fc800078e0002 */
[----:B------:R-:W-:Y:S01]  /*d380*/  IMAD.IADD R3, R3, 0x1, R0 ;  /* 0x0000000103037824 */ /* 0x000fe200078e0200 */
[----:B------:R-:W-:Y:S01]  /*d390*/  LEA R4, P0, R2, c[0x0][0x380], 0x1 ;  /* 0x0000e00002047a11 */ /* 0x000fe200078008ff */
[----:B------:R-:W-:-:S03]  /*d3a0*/  IMAD.SHL.U32 R0, R7, 0x8, RZ ;  /* 0x0000000807007824 */ /* 0x000fc600078e00ff */
[----:B------:R-:W-:Y:S01]  /*d3b0*/  LEA.HI.X R3, R2, c[0x0][0x384], R3, 0x1, P0 ;  /* 0x0000e10002037a11 */ /* 0x000fe200000f0c03 */
[----:B------:R-:W1:Y:S01]  /*d3c0*/  SHFL.IDX PT, R6, R4, RZ, 0x181f ;  /* 0x00181fff04067589 */ /* 0x000e6200000e0000 */
[----:B------:R-:W-:Y:S01]  /*d3d0*/  IMAD R2, R10, 0x80, R8 ;  /* 0x000000800a027824 */ /* 0x000fe200078e0208 */
[----:B------:R-:W-:Y:S02]  /*d3e0*/  ISETP.GE.AND P0, PT, R0, c[0x0][0x3c8], PT ;  /* 0x0000f20000007a0c */ /* 0x000fe40003f06270 */
[----:B------:R-:W2:Y:S01]  /*d3f0*/  SHFL.IDX PT, R7, R3, RZ, 0x181f ;  /* 0x00181fff03077589 */ /* 0x000ea200000e0000 */
[----:B------:R-:W-:Y:S02]  /*d400*/  SHF.R.S32.HI R19, RZ, 0x1f, R0 ;  /* 0x0000001fff137819 */ /* 0x000fe40000011400 */
[C---:B------:R-:W-:Y:S01]  /*d410*/  ISETP.GE.OR P2, PT, R2.reuse, R18, P0 ;  /* 0x000000120200720c */ /* 0x040fe20000746670 */
[----:B------:R-:W3:Y:S01]  /*d420*/  SHFL.IDX PT, R5, R4, 0x1, 0x181f ;  /* 0x00381f0004057f89 */ /* 0x000ee200000e0000 */
[----:B------:R-:W-:-:S02]  /*d430*/  IADD3 R8, R2, 0x10, RZ ;  /* 0x0000001002087810 */ /* 0x000fc40007ffe0ff */
[----:B------:R-:W-:Y:S01]  /*d440*/  IADD3 R14, R2, 0x20, RZ ;  /* 0x00000020020e7810 */ /* 0x000fe20007ffe0ff */
[----:B------:R-:W4:Y:S01]  /*d450*/  SHFL.IDX PT, R9, R3, 0x1, 0x181f ;  /* 0x00381f0003097f89 */ /* 0x000f2200000e0000 */
[-C--:B------:R-:W-:Y:S02]  /*d460*/  ISETP.GE.OR P4, PT, R8, R18.reuse, P0 ;  /* 0x000000120800720c */ /* 0x080fe40000786670 */
[C---:B------:R-:W-:Y:S01]  /*d470*/  IADD3 R10, R2.reuse, 0x40, RZ ;  /* 0x00000040020a7810 */ /* 0x040fe20007ffe0ff */
[----:B------:R-:W3:Y:S01]  /*d480*/  SHFL.IDX PT, R8, R4, 0x2, 0x181f ;  /* 0x00581f0004087f89 */ /* 0x000ee200000e0000 */
[----:B------:R-:W-:Y:S02]  /*d490*/  IADD3 R13, R2, 0x30, RZ ;  /* 0x00000030020d7810 */ /* 0x000fe40007ffe0ff */
[-C--:B------:R-:W-:Y:S01]  /*d4a0*/  ISETP.GE.OR P3, PT, R14, R18.reuse, P0 ;  /* 0x000000120e00720c */ /* 0x080fe20000766670 */
[----:B------:R-:W3:Y:S01]  /*d4b0*/  SHFL.IDX PT, R12, R3, 0x2, 0x181f ;  /* 0x00581f00030c7f89 */ /* 0x000ee200000e0000 */
[----:B------:R-:W-:-:S02]  /*d4c0*/  ISETP.GE.OR P6, PT, R10, R18, P0 ;  /* 0x000000120a00720c */ /* 0x000fc400007c6670 */
[C---:B-1----:R-:W-:Y:S01]  /*d4d0*/  @!P2 LEA R6, P1, R0.reuse, R6, 0x1 ;  /* 0x000000060006a211 */ /* 0x042fe200078208ff */
[----:B------:R-:W-:Y:S03]  /*d4e0*/  SHFL.IDX PT, R11, R4, 0x3, 0x181f ;  /* 0x00781f00040b7f89 */ /* 0x000fe600000e0000 */
[----:B--2---:R-:W-:Y:S01]  /*d4f0*/  @!P2 LEA.HI.X R7, R0, R7, R19, 0x1, P1 ;  /* 0x000000070007a211 */ /* 0x004fe200008f0c13 */
[----:B------:R-:W-:Y:S01]  /*d500*/  SHFL.IDX PT, R14, R3, 0x3, 0x181f ;  /* 0x00781f00030e7f89 */ /* 0x000fe200000e0000 */
[----:B------:R-:W-:-:S03]  /*d510*/  ISETP.GE.OR P1, PT, R13, R18, P0 ;  /* 0x000000120d00720c */ /* 0x000fc60000726670 */
[----:B------:R3:W-:Y:S04]  /*d520*/  @!P2 ST.E.128 [R6.64], RZ ;  /* 0x000000ff0600a985 */ /* 0x0007e8000c101d0c */
[----:B------:R-:W1:Y:S04]  /*d530*/  SHFL.IDX PT, R10, R4, 0x4, 0x181f ;  /* 0x00981f00040a7f89 */ /* 0x000e6800000e0000 */
[----:B------:R-:W-:Y:S04]  /*d540*/  SHFL.IDX PT, R13, R4, 0x5, 0x181f ;  /* 0x00b81f00040d7f89 */ /* 0x000fe800000e0000 */
[----:B------:R-:W2:Y:S04]  /*d550*/  SHFL.IDX PT, R17, R3, 0x4, 0x181f ;  /* 0x00981f0003117f89 */ /* 0x000ea800000e0000 */
[----:B------:R-:W1:Y:S04]  /*d560*/  SHFL.IDX PT, R16, R3, 0x5, 0x181f ;  /* 0x00b81f0003107f89 */ /* 0x000e6800000e0000 */
[----:B------:R-:W-:Y:S04]  /*d570*/  SHFL.IDX PT, R15, R3, 0x6, 0x181f ;  /* 0x00d81f00030f7f89 */ /* 0x000fe800000e0000 */
[----:B------:R-:W-:Y:S01]  /*d580*/  SHFL.IDX PT, R3, R3, 0x7, 0x181f ;  /* 0x00f81f0003037f89 */ /* 0x000fe200000e0000 */
[----:B---3--:R-:W-:-:S02]  /*d590*/  @!P4 LEA R6, P2, R0, R5, 0x1 ;  /* 0x000000050006c211 */ /* 0x008fc400078408ff */
[----:B------:R-:W-:Y:S01]  /*d5a0*/  IADD3 R7, R2, 0x50, RZ ;  /* 0x0000005002077810 */ /* 0x000fe20007ffe0ff */
[----:B------:R-:W3:Y:S03]  /*d5b0*/  SHFL.IDX PT, R5, R4, 0x6, 0x181f ;  /* 0x00d81f0004057f89 */ /* 0x000ee600000e0000 */
[----:B------:R-:W-:Y:S01]  /*d5c0*/  ISETP.GE.OR P5, PT, R7, R18, P0 ;  /* 0x000000120700720c */ /* 0x000fe200007a6670 */
[----:B------:R-:W2:Y:S01]  /*d5d0*/  SHFL.IDX PT, R4, R4, 0x7, 0x181f ;  /* 0x00f81f0004047f89 */ /* 0x000ea200000e0000 */
[----:B----4-:R-:W-:Y:S02]  /*d5e0*/  @!P4 LEA.HI.X R7, R0, R9, R19, 0x1, P2 ;  /* 0x000000090007c211 */ /* 0x010fe400010f0c13 */
[----:B------:R-:W-:Y:S02]  /*d5f0*/  IADD3 R9, R2, 0x60, RZ ;  /* 0x0000006002097810 */ /* 0x000fe40007ffe0ff */
[----:B------:R-:W-:Y:S01]  /*d600*/  @!P3 LEA R8, P2, R0, R8, 0x1 ;  /* 0x000000080008b211 */ /* 0x000fe200078408ff */
[----:B------:R4:W-:Y:S01]  /*d610*/  @!P4 ST.E.128 [R6.64], RZ ;  /* 0x000000ff0600c985 */ /* 0x0009e2000c101d0c */
[----:B------:R-:W-:-:S02]  /*d620*/  ISETP.GE.OR P4, PT, R9, R18, P0 ;  /* 0x000000120900720c */ /* 0x000fc40000786670 */
[----:B------:R-:W-:Y:S02]  /*d630*/  @!P3 LEA.HI.X R9, R0, R12, R19, 0x1, P2 ;  /* 0x0000000c0009b211 */ /* 0x000fe400010f0c13 */
[----:B------:R-:W-:-:S03]  /*d640*/  IADD3 R2, R2, 0x70, RZ ;  /* 0x0000007002027810 */ /* 0x000fc60007ffe0ff */
[----:B------:R3:W-:Y:S01]  /*d650*/  @!P3 ST.E.128 [R8.64], RZ ;  /* 0x000000ff0800b985 */ /* 0x0007e2000c101d0c */
[----:B------:R-:W-:Y:S02]  /*d660*/  ISETP.GE.OR P0, PT, R2, R18, P0 ;  /* 0x000000120200720c */ /* 0x000fe40000706670 */
[C---:B-1----:R-:W-:Y:S02]  /*d670*/  @!P6 LEA R10, P3, R0.reuse, R10, 0x1 ;  /* 0x0000000a000ae211 */ /* 0x042fe400078608ff */
[C---:B----4-:R-:W-:Y:S02]  /*d680*/  @!P1 LEA R6, P2, R0.reuse, R11, 0x1 ;  /* 0x0000000b00069211 */ /* 0x050fe400078408ff */
[C-C-:B--2---:R-:W-:Y:S02]  /*d690*/  @!P6 LEA.HI.X R11, R0.reuse, R17, R19.reuse, 0x1, P3 ;  /* 0x00000011000be211 */ /* 0x144fe400018f0c13 */
[C---:B------:R-:W-:Y:S02]  /*d6a0*/  @!P1 LEA.HI.X R7, R0.reuse, R14, R19, 0x1, P2 ;  /* 0x0000000e00079211 */ /* 0x040fe400010f0c13 */
[----:B---3--:R-:W-:-:S03]  /*d6b0*/  @!P5 LEA R8, P2, R0, R13, 0x1 ;  /* 0x0000000d0008d211 */ /* 0x008fc600078408ff */
[----:B------:R1:W-:Y:S01]  /*d6c0*/  @!P1 ST.E.128 [R6.64], RZ ;  /* 0x000000ff06009985 */ /* 0x0003e2000c101d0c */
[----:B------:R-:W-:-:S03]  /*d6d0*/  @!P5 LEA.HI.X R9, R0, R16, R19, 0x1, P2 ;  /* 0x000000100009d211 */ /* 0x000fc600010f0c13 */
[----:B------:R2:W-:Y:S04]  /*d6e0*/  @!P6 ST.E.128 [R10.64], RZ ;  /* 0x000000ff0a00e985 */ /* 0x0005e8000c101d0c */
[----:B------:R2:W-:Y:S01]  /*d6f0*/  @!P5 ST.E.128 [R8.64], RZ ;  /* 0x000000ff0800d985 */ /* 0x0005e2000c101d0c */
[----:B-1----:R-:W-:-:S04]  /*d700*/  @!P4 LEA R6, P1, R0, R5, 0x1 ;  /* 0x000000050006c211 */ /* 0x002fc800078208ff */
[----:B------:R-:W-:-:S05]  /*d710*/  @!P4 LEA.HI.X R7, R0, R15, R19, 0x1, P1 ;  /* 0x0000000f0007c211 */ /* 0x000fca00008f0c13 */
[----:B------:R2:W-:Y:S01]  /*d720*/  @!P4 ST.E.128 [R6.64], RZ ;  /* 0x000000ff0600c985 */ /* 0x0005e2000c101d0c */
[----:B------:R-:W-:Y:S05]  /*d730*/  @P0 EXIT ;  /* 0x000000000000094d */ /* 0x000fea0003800000 */
[----:B------:R-:W-:-:S04]  /*d740*/  LEA R2, P0, R0, R4, 0x1 ;  /* 0x0000000400027211 */ /* 0x000fc800078008ff */
[----:B------:R-:W-:-:S05]  /*d750*/  LEA.HI.X R3, R0, R3, R19, 0x1, P0 ;  /* 0x0000000300037211 */ /* 0x000fca00000f0c13 */
[----:B------:R-:W-:Y:S01]  /*d760*/  ST.E.128 [R2.64], RZ ;  /* 0x000000ff02007985 */ /* 0x000fe2000c101d0c */
[----:B------:R-:W-:Y:S05]  /*d770*/  EXIT ;  /* 0x000000000000794d */ /* 0x000fea0003800000 */
.L_x_43:
        /* <DEDUP_REMOVED lines=16> */
.L_x_799:


//--------------------- .text._ZN7cutlass13device_kernelIN5flash19enable_sm80_to_sm89INS1_16FlashAttnFwdSm80INS1_25CollectiveMainloopFwdSm80ILi4ELi1ELb0EN4cute5tupleIJNS5_1CILi128EEENS7_ILi112EEENS7_ILi64EEEEEELi64ENS_6half_tEfNS_4arch4Sm80ELb0ELb0ELb0ELb1ELb1ELb1ELb1ELb0EEENS1_21CollectiveEpilogueFwdINS6_IJS8_SA_S9_EEENS6_IJNS7_ILi1EEESI_SI_EEESC_SE_Li128ELb1ELb1ELb0ELb0EEENS1_19SingleTileSchedulerILb1ELb0ELb1ELi128EEEEEEEEEvNT_6ParamsE --------------------------
	.section	.text._ZN7cutlass13device_kernelIN5flash19enable_sm80_to_sm89INS1_16FlashAttnFwdSm80INS1_25CollectiveMainloopFwdSm80ILi4ELi1ELb0EN4cute5tupleIJNS5_1CILi128EEENS7_ILi112EEENS7_ILi64EEEEEELi64ENS_6half_tEfNS_4arch4Sm80ELb0ELb0ELb0ELb1ELb1ELb1ELb1ELb0EEENS1_21CollectiveEpilogueFwdINS6_IJS8_SA_S9_EEENS6_IJNS7_ILi1EEESI_SI_EEESC_SE_Li128ELb1ELb1ELb0ELb0EEENS1_19SingleTileSchedulerILb1ELb0ELb1ELi128EEEEEEEEEvNT_6ParamsE,"ax",@progbits
	.sectioninfo	@"SHI_REGISTERS=255"
	.align	128
.text._ZN7cutlass13device_kernelIN5flash19enable_sm80_to_sm89INS1_16FlashAttnFwdSm80INS1_25CollectiveMainloopFwdSm80ILi4ELi1ELb0EN4cute5tupleIJNS5_1CILi128EEENS7_ILi112EEENS7_ILi64EEEEEELi64ENS_6half_tEfNS_4arch4Sm80ELb0ELb0ELb0ELb1ELb1ELb1ELb1ELb0EEENS1_21CollectiveEpilogueFwdINS6_IJS8_SA_S9_EEENS6_IJNS7_ILi1EEESI_SI_EEESC_SE_Li128ELb1ELb1ELb0ELb0EEENS1_19SingleTileSchedulerILb1ELb0ELb1ELi128EEEEEEEEEvNT_6ParamsE:
        .type           _ZN7cutlass13device_kernelIN5flash19enable_sm80_to_sm89INS1_16FlashAttnFwdSm80INS1_25CollectiveMainloopFwdSm80ILi4ELi1ELb0EN4cute5tupleIJNS5_1CILi128EEENS7_ILi112EEENS7_ILi64EEEEEELi64ENS_6half_tEfNS_4arch4Sm80ELb0ELb0ELb0ELb1ELb1ELb1ELb1ELb0EEENS1_21CollectiveEpilogueFwdINS6_IJS8_SA_S9_EEENS6_IJNS7_ILi1EEESI_SI_EEESC_SE_Li128ELb1ELb1ELb0ELb0EEENS1_19SingleTileSchedulerILb1ELb0ELb1ELi128EEEEEEEEEvNT_6ParamsE,@function
        .size           _ZN7cutlass13device_kernelIN5flash19enable_sm80_to_sm89INS1_16FlashAttnFwdSm80INS1_25CollectiveMainloopFwdSm80ILi4ELi1ELb0EN4cute5tupleIJNS5_1CILi128EEENS7_ILi112EEENS7_ILi64EEEEEELi64ENS_6half_tEfNS_4arch4Sm80ELb0ELb0ELb0ELb1ELb1ELb1ELb1ELb0EEENS1_21CollectiveEpilogueFwdINS6_IJS8_SA_S9_EEENS6_IJNS7_ILi1EEESI_SI_EEESC_SE_Li128ELb1ELb1ELb0ELb0EEENS1_19SingleTileSchedulerILb1ELb0ELb1ELi128EEEEEEEEEvNT_6ParamsE,(.L_x_800 - _ZN7cutlass13device_kernelIN5flash19enable_sm80_to_sm89INS1_16FlashAttnFwdSm80INS1_25CollectiveMainloopFwdSm80ILi4ELi1ELb0EN4cute5tupleIJNS5_1CILi128EEENS7_ILi112EEENS7_ILi64EEEEEELi64ENS_6half_tEfNS_4arch4Sm80ELb0ELb0ELb0ELb1ELb1ELb1ELb1ELb0EEENS1_21CollectiveEpilogueFwdINS6_IJS8_SA_S9_EEENS6_IJNS7_ILi1EEESI_SI_EEESC_SE_Li128ELb1ELb1ELb0ELb0EEENS1_19SingleTileSchedulerILb1ELb0ELb1ELi128EEEEEEEEEvNT_6ParamsE)
        .other          _ZN7cutlass13device_kernelIN5flash19enable_sm80_to_sm89INS1_16FlashAttnFwdSm80INS1_25CollectiveMainloopFwdSm80ILi4ELi1ELb0EN4cute5tupleIJNS5_1CILi128EEENS7_ILi112EEENS7_ILi64EEEEEELi64ENS_6half_tEfNS_4arch4Sm80ELb0ELb0ELb0ELb1ELb1ELb1ELb1ELb0EEENS1_21CollectiveEpilogueFwdINS6_IJS8_SA_S9_EEENS6_IJNS7_ILi1EEESI_SI_EEESC_SE_Li128ELb1ELb1ELb0ELb0EEENS1_19SingleTileSchedulerILb1ELb0ELb1ELi128EEEEEEEEEvNT_6ParamsE,@"STO_CUDA_ENTRY STV_DEFAULT"
_ZN7cutlass13device_kernelIN5flash19enable_sm80_to_sm89INS1_16FlashAttnFwdSm80INS1_25CollectiveMainloopFwdSm80ILi4ELi1ELb0EN4cute5tupleIJNS5_1CILi128EEENS7_ILi112EEENS7_ILi64EEEEEELi64ENS_6half_tEfNS_4arch4Sm80ELb0ELb0ELb0ELb1ELb1ELb1ELb1ELb0EEENS1_21CollectiveEpilogueFwdINS6_IJS8_SA_S9_EEENS6_IJNS7_ILi1EEESI_SI_EEESC_SE_Li128ELb1ELb1ELb0ELb0EEENS1_19SingleTileSchedulerILb1ELb0ELb1ELi128EEEEEEEEEvNT_6ParamsE:
        /* <DEDUP_REMOVED lines=12> */
[----:B------:R-:W-:Y:S05]  /*00c0*/  @!P0 BRA `(.L_x_44) ;  /* 0x000001c000008947 */ /* 0x000fea0003800000 */
[----:B---3--:R-:W-:-:S04]  /*00d0*/  ISETP.NE.U32.AND P0, PT, RZ, c[0x0][0x568], PT ;  /* 0x00015a00ff007a0c */ /* 0x008fc80003f05070 */
[----:B------:R-:W-:-:S13]  /*00e0*/  ISETP.NE.AND.EX P0, PT, RZ, c[0x0][0x56c], PT, P0 ;  /* 0x00015b00ff007a0c */ /* 0x000fda0003f05300 */
[----:B------:R-:W-:Y:S05]  /*00f0*/  @!P0 BRA `(.L_x_45) ;  /* 0x0000005000008947 */ /* 0x000fea0003800000 */
[----:B------:R-:W-:Y:S02]  /*0100*/  MOV R2, UR4 ;  /* 0x0000000400027c02 */ /* 0x000fe40008000f00 */
[----:B------:R-:W-:-:S05]  /*0110*/  MOV R3, UR5 ;  /* 0x0000000500037c02 */ /* 0x000fca0008000f00 */
[----:B------:R-:W2:Y:S02]  /*0120*/  LDG.E R0, [R2.64] ;  /* 0x0000001602007981 */ /* 0x000ea4000c1e1900 */
[----:B--2---:R1:W2:Y:S02]  /*0130*/  R2UR UR6, R0 ;  /* 0x00000000000673c2 */ /* 0x0042a400000e0000 */
[----:B-12---:R-:W-:Y:S05]  /*0140*/  BRA `(.L_x_46) ;  /* 0x000000e000007947 */ /* 0x006fea0003800000 */
.L_x_45:
        /* <DEDUP_REMOVED lines=13> */
.L_x_47:
[----:B------:R-:W-:Y:S02]  /*0220*/  ULDC UR6, c[0x0][0x54c] ;  /* 0x0001530000067ab9 */ /* 0x000fe40000000800 */
.L_x_46:
[----:B------:R-:W-:Y:S02]  /*0230*/  ULDC UR4, c[0x0][0x548] ;  /* 0x0001520000047ab9 */ /* 0x000fe40000000800 */
[----:B------:R-:W-:-:S02]  /*0240*/  USHF.L.U32 UR5, UR16, 0x7, URZ ;  /* 0x0000000710057899 */ /* 0x000fc4000800063f */
[----:B------:R-:W-:-:S04]  /*0250*/  UIMAD UR4, UR6, UR4, URZ ;  /* 0x00000004060472a4 */ /* 0x000fc8000f8e023f */
[----:B------:R-:W-:-:S04]  /*0260*/  UISETP.GE.AND UP0, UPT, UR5, UR4, UPT ;  /* 0x000000040500728c */ /* 0x000fc8000bf06270 */
[----:B------:R-:W-:Y:S01]  /*0270*/  USEL UR20, UR20, 0xffffffff, !UP0 ;  /* 0xffffffff14147887 */ /* 0x000fe2000c000000 */
[----:B------:R-:W-:Y:S05]  /*0280*/  BRA `(.L_x_48) ;  /* 0x000001b000007947 */ /* 0x000fea0003800000 */
.L_x_44:
        /* <DEDUP_REMOVED lines=8> */
.L_x_49:
        /* <DEDUP_REMOVED lines=13> */
.L_x_51:
[----:B------:R-:W-:Y:S02]  /*03e0*/  ULDC UR6, c[0x0][0x54c] ;  /* 0x0001530000067ab9 */ /* 0x000fe40000000800 */
.L_x_50:
[----:B------:R-:W-:Y:S02]  /*03f0*/  ULDC UR4, c[0x0][0x548] ;  /* 0x0001520000047ab9 */ /* 0x000fe40000000800 */
[----:B------:R-:W-:-:S02]  /*0400*/  USHF.L.U32 UR5, UR16, 0x7, URZ ;  /* 0x0000000710057899 */ /* 0x000fc4000800063f */
[----:B------:R-:W-:-:S04]  /*0410*/  UIMAD UR4, UR6, UR4, URZ ;  /* 0x00000004060472a4 */ /* 0x000fc8000f8e023f */
[----:B------:R-:W-:-:S04]  /*0420*/  UISETP.GE.AND UP0, UPT, UR5, UR4, UPT ;  /* 0x000000040500728c */ /* 0x000fc8000bf06270 */
[----:B------:R-:W-:-:S06]  /*0430*/  USEL UR20, UR20, 0xffffffff, !UP0 ;  /* 0xffffffff14147887 */ /* 0x000fcc000c000000 */
.L_x_48:
[----:B------:R-:W-:-:S13]  /*0440*/  ISETP.LE.AND P0, PT, RZ, UR20, PT ;  /* 0x00000014ff007c0c */ /* 0x000fda000bf03270 */
[----:B------:R-:W-:Y:S05]  /*0450*/  @!P0 EXIT ;  /* 0x000000000000894d */ /* 0x000fea0003800000 */
[----:B------:R-:W-:Y:S01]  /*0460*/  ULDC.64 UR4, c[0x0][0x360] ;  /* 0x0000d80000047ab9 */ /* 0x000fe20000000a00 */
[----:B------:R-:W-:Y:S01]  /*0470*/  ISETP.NE.U32.AND P3, PT, RZ, c[0x0][0x348], PT ;  /* 0x0000d200ff007a0c */ /* 0x000fe20003f65070 */
[----:B------:R-:W-:Y:S02]  /*0480*/  UISETP.NE.U32.AND UP0, UPT, URZ, UR4, UPT ;  /* 0x000000043f00728c */ /* 0x000fe4000bf05070 */
[----:B------:R-:W-:Y:S01]  /*0490*/  ULDC.64 UR6, c[0x0][0x370] ;  /* 0x0000dc0000067ab9 */ /* 0x000fe20000000a00 */
[----:B------:R-:W-:Y:S01]  /*04a0*/  ISETP.NE.AND.EX P3, PT, RZ, c[0x0][0x34c], PT, P3 ;  /* 0x0000d300ff007a0c */ /* 0x000fe20003f65330 */
[----:B------:R-:W-:Y:S02]  /*04b0*/  UISETP.NE.AND.EX UP0, UPT, URZ, UR5, UPT, UP0 ;  /* 0x000000053f00728c */ /* 0x000fe4000bf05300 */
[----:B------:R-:W-:Y:S02]  /*04c0*/  UISETP.NE.U32.AND UP1, UPT, URZ, UR6, UPT ;  /* 0x000000063f00728c */ /* 0x000fe4000bf25070 */
[----:B------:R-:W-:-:S02]  /*04d0*/  ULDC.64 UR4, c[0x0][0x360] ;  /* 0x0000d80000047ab9 */ /* 0x000fc40000000a00 */
[----:B------:R-:W-:Y:S01]  /*04e0*/  UISETP.NE.AND.EX UP1, UPT, URZ, UR7, UPT, UP1 ;  /* 0x000000073f00728c */ /* 0x000fe2000bf25310 */
[----:B------:R-:W-:Y:S01]  /*04f0*/  PLOP3.LUT P1, PT, PT, PT, UP0, 0x80, 0x0 ;  /* 0x000000000000781c */ /* 0x000fe20003f2f008 */
[----:B------:R-:W-:Y:S02]  /*0500*/  ULDC.64 UR8, c[0x0][0x370] ;  /* 0x0000dc0000087ab9 */ /* 0x000fe40000000a00 */
[----:B------:R-:W-:Y:S02]  /*0510*/  ULDC.64 UR6, c[0x0][0x348] ;  /* 0x0000d20000067ab9 */ /* 0x000fe40000000a00 */
[----:B------:R-:W-:Y:S01]  /*0520*/  @UP0 UIMAD.WIDE UR4, UR20, UR10, UR4 ;  /* 0x0000000a140402a5 */ /* 0x000fe2000f8e0204 */
[----:B------:R-:W-:Y:S01]  /*0530*/  PLOP3.LUT P2, PT, PT, PT, UP1, 0x80, 0x0 ;  /* 0x000000000000781c */ /* 0x000fe20003f4f018 */
[----:B------:R-:W-:-:S03]  /*0540*/  UIMAD.WIDE UR6, UR20, UR10, UR6 ;  /* 0x0000000a140672a5 */ /* 0x000fc6000f8e0206 */
[----:B------:R-:W-:Y:S01]  /*0550*/  @UP1 UIMAD.WIDE UR8, UR20, UR10, UR8 ;  /* 0x0000000a140812a5 */ /* 0x000fe2000f8e0208 */
[----:B------:R-:W-:Y:S01]  /*0560*/  IMAD.U32 R2, RZ, RZ, UR4 ;  /* 0x00000004ff027e24 */ /* 0x000fe2000f8e00ff */
[----:B------:R-:W-:Y:S01]  /*0570*/  MOV R3, UR5 ;  /* 0x0000000500037c02 */ /* 0x000fe20008000f00 */
[----:B------:R-:W-:Y:S01]  /*0580*/  ULDC.64 UR4, c[0x0][0x358] ;  /* 0x0000d60000047ab9 */ /* 0x000fe20000000a00 */
[----:B------:R-:W-:Y:S01]  /*0590*/  ISETP.NE.U32.AND P4, PT, RZ, c[0x0][0x350], PT ;  /* 0x0000d400ff007a0c */ /* 0x000fe20003f85070 */
[----:B------:R-:W-:Y:S01]  /*05a0*/  UISETP.NE.U32.AND UP1, UPT, URZ, UR4, UPT ;  /* 0x000000043f00728c */ /* 0x000fe2000bf25070 */
[----:B------:R-:W-:Y:S01]  /*05b0*/  IMAD.U32 R8, RZ, RZ, UR6 ;  /* 0x00000006ff087e24 */ /* 0x000fe2000f8e00ff */
[----:B------:R1:W2:Y:S01]  /*05c0*/  @P1 LDG.E R0, [R2.64] ;  /* 0x0000001602001981 */ /* 0x0002a2000c1e1900 */
[----:B------:R-:W-:Y:S01]  /*05d0*/  IMAD.U32 R9, RZ, RZ, UR7 ;  /* 0x00000007ff097e24 */ /* 0x000fe2000f8e00ff */
[----:B------:R-:W-:Y:S01]  /*05e0*/  UISETP.NE.AND.EX UP1, UPT, URZ, UR5, UPT, UP1 ;  /* 0x000000053f00728c */ /* 0x000fe2000bf25310 */
[----:B------:R-:W-:Y:S01]  /*05f0*/  ISETP.NE.AND.EX P4, PT, RZ, c[0x0][0x354], PT, P4 ;  /* 0x0000d500ff007a0c */ /* 0x000fe20003f85340 */
[----:B------:R-:W-:Y:S01]  /*0600*/  ULDC.64 UR6, c[0x0][0x350] ;  /* 0x0000d40000067ab9 */ /* 0x000fe20000000a00 */
[----:B------:R-:W-:Y:S01]  /*0610*/  IMAD.U32 R4, RZ, RZ, UR8 ;  /* 0x00000008ff047e24 */ /* 0x000fe2000f8e00ff */
[----:B------:R-:W-:Y:S01]  /*0620*/  ULDC.64 UR4, c[0x0][0x358] ;  /* 0x0000d60000047ab9 */ /* 0x000fe20000000a00 */
[----:B------:R-:W-:Y:S01]  /*0630*/  IMAD.U32 R5, RZ, RZ, UR9 ;  /* 0x00000009ff057e24 */ /* 0x000fe2000f8e00ff */
[----:B------:R-:W-:Y:S01]  /*0640*/  PLOP3.LUT P0, PT, PT, PT, UP1, 0x80, 0x0 ;  /* 0x000000000000781c */ /* 0x000fe20003f0f018 */
[----:B------:R-:W-:Y:S01]  /*0650*/  UIMAD.WIDE UR6, UR20, UR10, UR6 ;  /* 0x0000000a140672a5 */ /* 0x000fe2000f8e0206 */
[----:B------:R-:W3:Y:S01]  /*0660*/  @P3 LDG.E R6, [R8.64] ;  /* 0x0000001608063981 */ /* 0x000ee2000c1e1900 */
[----:B------:R-:W-:Y:S01]  /*0670*/  UIMAD.WIDE UR4, UR20, UR10, UR4 ;  /* 0x0000000a140472a5 */ /* 0x000fe2000f8e0204 */
[----:B------:R-:W-:Y:S01]  /*0680*/  MOV R23, RZ ;  /* 0x000000ff00177202 */ /* 0x000fe20000000f00 */
[----:B------:R-:W-:Y:S01]  /*0690*/  IMAD.MOV.U32 R10, RZ, RZ, RZ ;  /* 0x000000ffff0a7224 */ /* 0x000fe200078e00ff */
[----:B------:R4:W3:Y:S03]  /*06a0*/  @P2 LDG.E R7, [R4.64] ;  /* 0x0000001604072981 */ /* 0x0008e6000c1e1900 */
[----:B-1----:R-:W-:Y:S01]  /*06b0*/  IMAD.U32 R2, RZ, RZ, UR4 ;  /* 0x00000004ff027e24 */ /* 0x002fe2000f8e00ff */
[----:B------:R-:W-:-:S05]  /*06c0*/  MOV R3, UR5 ;  /* 0x0000000500037c02 */ /* 0x000fca0008000f00 */
[----:B------:R1:W5:Y:S01]  /*06d0*/  @P0 LDG.E R10, [R2.64] ;  /* 0x00000016020a0981 */ /* 0x000362000c1e1900 */
[----:B----4-:R-:W-:Y:S01]  /*06e0*/  IMAD.U32 R4, RZ, RZ, UR6 ;  /* 0x00000006ff047e24 */ /* 0x010fe2000f8e00ff */
[----:B------:R-:W-:-:S05]  /*06f0*/  MOV R5, UR7 ;  /* 0x0000000700057c02 */ /* 0x000fca0008000f00 */
[----:B------:R1:W5:Y:S01]  /*0700*/  @P4 LDG.E R23, [R4.64] ;  /* 0x0000001604174981 */ /* 0x000362000c1e1900 */
[----:B------:R-:W4:Y:S01]  /*0710*/  S2UR UR15, SR_CTAID.Y ;  /* 0x00000000000f79c3 */ /* 0x000f220000002600 */
[----:B------:R-:W-:Y:S02]  /*0720*/  UMOV UR17, URZ ;  /* 0x0000003f00117c82 */ /* 0x000fe40008000000 */
[----:B------:R-:W-:Y:S02]  /*0730*/  ULDC UR19, c[0x0][0x168] ;  /* 0x00005a0000137ab9 */ /* 0x000fe40000000800 */
[----:B------:R-:W-:Y:S02]  /*0740*/  UMOV UR18, URZ ;  /* 0x0000003f00127c82 */ /* 0x000fe40008000000 */
[----:B------:R-:W-:Y:S02]  /*0750*/  ULDC UR4, c[0x0][0x2ac] ;  /* 0x0000ab0000047ab9 */ /* 0x000fe40000000800 */
[----:B------:R-:W-:-:S02]  /*0760*/  ULDC UR21, c[0x0][0x1d0] ;  /* 0x0000740000157ab9 */ /* 0x000fc40000000800 */
[----:B------:R-:W-:-:S03]  /*0770*/  UIMAD UR21, UR4, UR21, URZ ;  /* 0x00000015041572a4 */ /* 0x000fc6000f8e023f */
[----:B------:R-:W-:Y:S02]  /*0780*/  ULDC UR4, c[0x0][0x228] ;  /* 0x00008a0000047ab9 */ /* 0x000fe40000000800 */
[----:B----4-:R-:W-:Y:S01]  /*0790*/  USHF.R.S32.HI UR14, URZ, 0x1f, UR15 ;  /* 0x0000001f3f0e7899 */ /* 0x010fe2000801140f */
[----:B--2---:R1:W2:Y:S08]  /*07a0*/  @P1 R2UR UR19, R0 ;  /* 0x00000000001313c2 */ /* 0x0042b000000e0000 */
[----:B---3--:R1:W3:Y:S08]  /*07b0*/  @P3 R2UR UR18, R6 ;  /* 0x00000000061233c2 */ /* 0x0082f000000e0000 */
[----:B------:R1:W4:Y:S01]  /*07c0*/  @P2 R2UR UR17, R7 ;  /* 0x00000000071123c2 */ /* 0x00032200000e0000 */
[----:B------:R-:W-:Y:S05]  /*07d0*/  @P1 BRA `(.L_x_52) ;  /* 0x0000006000001947 */ /* 0x000fea0003800000 */
[----:B------:R-:W-:Y:S05]  /*07e0*/  @!P3 BRA `(.L_x_52) ;  /* 0x000000500000b947 */ /* 0x000fea0003800000 */
[----:B-1--4-:R-:W4:Y:S04]  /*07f0*/  LDG.E R6, [R8.64] ;  /* 0x0000001608067981 */ /* 0x012f28000c1e1900 */
[----:B---3--:R-:W3:Y:S01]  /*0800*/  LDG.E R0, [R8.64+0x4] ;  /* 0x0000041608007981 */ /* 0x008ee2000c1e1900 */
[----:B--2-4-:R-:W1:Y:S08]  /*0810*/  R2UR UR19, R6 ;  /* 0x00000000061373c2 */ /* 0x014e7000000e0000 */
[----:B---3--:R-:W1:Y:S02]  /*0820*/  R2UR UR5, R0 ;  /* 0x00000000000573c2 */ /* 0x008e6400000e0000 */
[----:B-1----:R-:W-:-:S06]  /*0830*/  UIADD3 UR19, -UR19, UR5, URZ ;  /* 0x0000000513137290 */ /* 0x002fcc000fffe13f */
.L_x_52:
[----:B------:R-:W-:-:S04]  /*0840*/  ISETP.NE.U32.AND P1, PT, RZ, c[0x0][0x368], PT ;  /* 0x0000da00ff007a0c */ /* 0x000fc80003f25070 */
[----:B------:R-:W-:-:S13]  /*0850*/  ISETP.NE.AND.EX P1, PT, RZ, c[0x0][0x36c], PT, P1 ;  /* 0x0000db00ff007a0c */ /* 0x000fda0003f25310 */
[----:B------:R-:W-:Y:S05]  /*0860*/  @!P1 BRA `(.L_x_53) ;  /* 0x0000007000009947 */ /* 0x000fea0003800000 */
[----:B------:R-:W-:Y:S02]  /*0870*/  ULDC.64 UR6, c[0x0][0x368] ;  /* 0x0000da0000067ab9 */ /* 0x000fe40000000a00 */
[----:B------:R-:W-:-:S06]  /*0880*/  UIMAD.WIDE UR6, UR20, UR10, UR6 ;  /* 0x0000000a140672a5 */ /* 0x000fcc000f8e0206 */
[----:B-1----:R-:W-:Y:S02]  /*0890*/  MOV R4, UR6 ;  /* 0x0000000600047c02 */ /* 0x002fe40008000f00 */
[----:B------:R-:W-:-:S05]  /*08a0*/  MOV R5, UR7 ;  /* 0x0000000700057c02 */ /* 0x000fca0008000f00 */
[----:B----4-:R-:W4:Y:S02]  /*08b0*/  LDG.E R0, [R4.64] ;  /* 0x0000001604007981 */ /* 0x010f24000c1e1900 */
[----:B----4-:R1:W4:Y:S02]  /*08c0*/  R2UR UR21, R0 ;  /* 0x00000000001573c2 */ /* 0x01032400000e0000 */
[----:B-1--4-:R-:W-:Y:S05]  /*08d0*/  BRA `(.L_x_54) ;  /* 0x0000006000007947 */ /* 0x012fea0003800000 */
.L_x_53:
[----:B------:R-:W-:Y:S05]  /*08e0*/  @!P4 BRA `(.L_x_54) ;  /* 0x000000500000c947 */ /* 0x000fea0003800000 */
[----:B-1--4-:R1:W4:Y:S04]  /*08f0*/  LDG.E R0, [R4.64] ;  /* 0x0000001604007981 */ /* 0x012328000c1e1900 */
[----:B-1-3--:R-:W3:Y:S01]  /*0900*/  LDG.E R4, [R4.64+0x4] ;  /* 0x0000041604047981 */ /* 0x00aee2000c1e1900 */
[----:B----4-:R-:W1:Y:S08]  /*0910*/  R2UR UR21, R0 ;  /* 0x00000000001573c2 */ /* 0x010e7000000e0000 */
[----:B---3--:R-:W1:Y:S02]  /*0920*/  R2UR UR5, R4 ;  /* 0x00000000040573c2 */ /* 0x008e6400000e0000 */
[----:B-1----:R-:W-:-:S06]  /*0930*/  UIADD3 UR21, -UR21, UR5, URZ ;  /* 0x0000000515157290 */ /* 0x002fcc000fffe13f */
.L_x_54:
[----:B-1--4-:R1:W4:Y:S01]  /*0940*/  @P0 LDG.E R0, [R2.64] ;  /* 0x0000001602000981 */ /* 0x012322000c1e1900 */
[----:B------:R-:W-:-:S03]  /*0950*/  ULDC.64 UR6, c[0x0][0x378] ;  /* 0x0000de0000067ab9 */ /* 0x000fc60000000a00 */
[----:B-1-3--:R-:W3:Y:S01]  /*0960*/  @P0 LDG.E R2, [R2.64+0x4] ;  /* 0x0000041602020981 */ /* 0x00aee2000c1e1900 */
[----:B------:R-:W-:Y:S01]  /*0970*/  UISETP.NE.U32.AND UP0, UPT, URZ, UR6, UPT ;  /* 0x000000063f00728c */ /* 0x000fe2000bf05070 */
[----:B------:R-:W-:-:S03]  /*0980*/  IMAD.U32 R149, RZ, RZ, UR21 ;  /* 0x00000015ff957e24 */ /* 0x000fc6000f8e00ff */
[----:B------:R-:W-:-:S03]  /*0990*/  UISETP.NE.AND.EX UP0, UPT, URZ, UR7, UPT, UP0 ;  /* 0x000000073f00728c */ /* 0x000fc6000bf05300 */
[----:B------:R-:W-:-:S03]  /*09a0*/  ULDC.64 UR6, c[0x0][0x378] ;  /* 0x0000de0000067ab9 */ /* 0x000fc60000000a00 */
[----:B------:R-:W-:-:S05]  /*09b0*/  PLOP3.LUT P1, PT, PT, PT, UP0, 0x80, 0x0 ;  /* 0x000000000000781c */ /* 0x000fca0003f2f008 */
[----:B------:R-:W-:-:S06]  /*09c0*/  @UP0 UIMAD.WIDE UR6, UR20, UR10, UR6 ;  /* 0x0000000a140602a5 */ /* 0x000fcc000f8e0206 */
[----:B------:R-:W-:Y:S01]  /*09d0*/  IMAD.U32 R4, RZ, RZ, UR6 ;  /* 0x00000006ff047e24 */ /* 0x000fe2000f8e00ff */
[----:B------:R-:W-:-:S05]  /*09e0*/  MOV R5, UR7 ;  /* 0x0000000700057c02 */ /* 0x000fca0008000f00 */
[----:B------:R1:W5:Y:S01]  /*09f0*/  @P1 LDG.E R149, [R4.64] ;  /* 0x0000001604951981 */ /* 0x000362000c1e1900 */
[----:B------:R-:W-:Y:S02]  /*0a00*/  UIADD3 UR5, -UR17, UR21, URZ ;  /* 0x0000001511057290 */ /* 0x000fe4000fffe13f */
[----:B------:R-:W-:Y:S01]  /*0a10*/  UMOV UR24, URZ ;  /* 0x0000003f00187c82 */ /* 0x000fe20008000000 */
[----:B----4-:R-:W4:Y:S08]  /*0a20*/  @P0 R2UR UR6, R0 ;  /* 0x00000000000603c2 */ /* 0x010f3000000e0000 */
[----:B---3--:R-:W4:Y:S02]  /*0a30*/  @P0 R2UR UR7, R2 ;  /* 0x00000000020703c2 */ /* 0x008f2400000e0000 */
[----:B----4-:R-:W-:-:S02]  /*0a40*/  @UP1 UIADD3 UR4, -UR6, UR7, URZ ;  /* 0x0000000706041290 */ /* 0x010fc4000fffe13f */
[----:B------:R-:W-:Y:S02]  /*0a50*/  UIADD3 UR6, -UR5, URZ, URZ ;  /* 0x0000003f05067290 */ /* 0x000fe4000fffe13f */
[----:B------:R-:W-:Y:S02]  /*0a60*/  UIADD3 UR13, UR5, UR4, URZ ;  /* 0x00000004050d7290 */ /* 0x000fe4000fffe03f */
[----:B------:R-:W-:Y:S02]  /*0a70*/  UISETP.LT.AND UP0, UPT, URZ, UR6, UPT ;  /* 0x000000063f00728c */ /* 0x000fe4000bf01270 */
[----:B------:R-:W-:Y:S02]  /*0a80*/  UIADD3 UR25, UR13, 0x6f, URZ ;  /* 0x0000006f0d197890 */ /* 0x000fe4000fffe03f */
[----:B------:R-:W-:Y:S02]  /*0a90*/  USEL UR6, URZ, UR6, !UP0 ;  /* 0x000000063f067287 */ /* 0x000fe4000c000000 */
[----:B------:R-:W-:-:S07]  /*0aa0*/  UIMAD.WIDE UR24, UR25, -0x6db6db6d, UR24 ;  /* 0x92492493191878a5 */ /* 0x000fce000f8e0218 */
[----:B------:R-:W-:Y:S02]  /*0ab0*/  UMOV UR7, UR25 ;  /* 0x0000001900077c82 */ /* 0x000fe40008000000 */
[----:B------:R-:W-:-:S04]  /*0ac0*/  USHF.R.U32.HI UR12, URZ, 0x1f, UR7 ;  /* 0x0000001f3f0c7899 */ /* 0x000fc80008011607 */
[----:B------:R-:W-:Y:S02]  /*0ad0*/  ULEA.HI.SX32 UR12, UR7, UR12, 0x1a ;  /* 0x0000000c070c7291 */ /* 0x000fe4000f8fd23f */
[----:B------:R-:W-:Y:S02]  /*0ae0*/  USHF.R.U32.HI UR7, URZ, 0x4, UR6 ;  /* 0x000000043f077899 */ /* 0x000fe40008011606 */
[----:B------:R-:W-:-:S04]  /*0af0*/  UIMAD UR5, UR12, 0x70, -UR5 ;  /* 0x000000700c0578a4 */ /* 0x000fc8000f8e0a05 */
[----:B------:R-:W-:Y:S01]  /*0b00*/  MOV R0, UR7 ;  /* 0x0000000700007c02 */ /* 0x000fe20008000f00 */
[----:B------:R-:W-:-:S04]  /*0b10*/  UISETP.LT.AND UP0, UPT, UR5, UR4, UPT ;  /* 0x000000040500728c */ /* 0x000fc8000bf01270 */
[----:B------:R-:W-:Y:S01]  /*0b20*/  IMAD.WIDE.U32 R2, R0, 0x24924925, RZ ;  /* 0x2492492500027825 */ /* 0x000fe200078e00ff */
[----:B------:R-:W-:-:S03]  /*0b30*/  USEL UR5, UR5, UR4, UP0 ;  /* 0x0000000405057287 */ /* 0x000fc60008000000 */
[----:B------:R-:W3:Y:S01]  /*0b40*/  R2UR UR7, R3 ;  /* 0x00000000030773c2 */ /* 0x000ee200000e0000 */
[----:B------:R-:W-:-:S07]  /*0b50*/  UISETP.GT.AND UP0, UPT, UR5, UR6, UPT ;  /* 0x000000060500728c */ /* 0x000fce000bf04270 */
[----:B------:R1:W4:Y:S04]  /*0b60*/  R2UR UR6, R2 ;  /* 0x00000000020673c2 */ /* 0x00032800000e0000 */
[----:B------:R-:W-:Y:S02]  /*0b70*/  @UP0 UIADD3 UR25, UR5, 0x6f, URZ ;  /* 0x0000006f05190890 */ /* 0x000fe4000fffe03f */
[----:B------:R-:W-:Y:S02]  /*0b80*/  @UP0 UMOV UR24, URZ ;  /* 0x0000003f00180c82 */ /* 0x000fe40008000000 */
[----:B------:R-:W-:-:S04]  /*0b90*/  @UP0 UIMAD.WIDE UR8, UR25, -0x6db6db6d, UR24 ;  /* 0x92492493190808a5 */ /* 0x000fc8000f8e0218 */
[----:B----4-:R-:W-:Y:S02]  /*0ba0*/  @UP0 USHF.R.U32.HI UR6, URZ, 0x1f, UR9 ;  /* 0x0000001f3f060899 */ /* 0x010fe40008011609 */
[----:B---3--:R-:W-:Y:S02]  /*0bb0*/  UMOV UR5, UR7 ;  /* 0x0000000700057c82 */ /* 0x008fe40008000000 */
[----:B------:R-:W-:-:S04]  /*0bc0*/  @UP0 ULEA.HI.SX32 UR5, UR9, UR6, 0x1a ;  /* 0x0000000609050291 */ /* 0x000fc8000f8fd23f */
[----:B------:R-:W-:-:S06]  /*0bd0*/  UISETP.GT.AND UP0, UPT, UR5, UR7, UPT ;  /* 0x000000070500728c */ /* 0x000fcc000bf04270 */
[----:B------:R-:W-:-:S13]  /*0be0*/  PLOP3.LUT P0, PT, PT, PT, UP0, 0x80, 0x0 ;  /* 0x000000000000781c */ /* 0x000fda0003f0f008 */
[----:B-1----:R-:W-:Y:S05]  /*0bf0*/  @!P0 BRA `(.L_x_55) ;  /* 0x0000762000008947 */ /* 0x002fea0003800000 */
[----:B------:R-:W-:Y:S02]  /*0c00*/  ULDC.64 UR8, c[0x0][0x340] ;  /* 0x0000d00000087ab9 */ /* 0x000fe40000000a00 */
[----:B------:R-:W-:-:S04]  /*0c10*/  UISETP.NE.U32.AND UP0, UPT, URZ, UR8, UPT ;  /* 0x000000083f00728c */ /* 0x000fc8000bf05070 */
[----:B------:R-:W-:-:S03]  /*0c20*/  UISETP.NE.AND.EX UP0, UPT, URZ, UR9, UPT, UP0 ;  /* 0x000000093f00728c */ /* 0x000fc6000bf05300 */
[----:B------:R-:W-:-:S03]  /*0c30*/  ULDC.64 UR8, c[0x0][0x340] ;  /* 0x0000d00000087ab9 */ /* 0x000fc60000000a00 */
[----:B------:R-:W-:-:S05]  /*0c40*/  PLOP3.LUT P5, PT, PT, PT, UP0, 0x80, 0x0 ;  /* 0x000000000000781c */ /* 0x000fca0003faf008 */
[----:B------:R-:W-:Y:S01]  /*0c50*/  @UP0 UIMAD.WIDE UR8, UR20, UR10, UR8 ;  /* 0x0000000a140802a5 */ /* 0x000fe2000f8e0208 */
[----:B------:R-:W-:Y:S01]  /*0c60*/  SHF.R.S32.HI R28, RZ, 0x1f, R247 ;  /* 0x0000001fff1c7819 */ /* 0x000fe200000114f7 */
[----:B------:R-:W-:Y:S02]  /*0c70*/  UIADD3 UR6, UR5, -0x1, URZ ;  /* 0xffffffff05067890 */ /* 0x000fe4000fffe03f */
[----:B------:R-:W-:Y:S02]  /*0c80*/  ULDC.64 UR10, c[0x0][0x238] ;  /* 0x00008e00000a7ab9 */ /* 0x000fe40000000a00 */
[----:B------:R-:W-:Y:S02]  /*0c90*/  IMAD.U32 R2, RZ, RZ, UR8 ;  /* 0x00000008ff027e24 */ /* 0x000fe4000f8e00ff */
[----:B------:R-:W-:Y:S01]  /*0ca0*/  IMAD.U32 R3, RZ, RZ, UR9 ;  /* 0x00000009ff037e24 */ /* 0x000fe2000f8e00ff */
[----:B------:R-:W-:Y:S01]  /*0cb0*/  LEA.HI R0, R28, R247, RZ, 0x3 ;  /* 0x000000f71c007211 */ /* 0x000fe200078f18ff */
[----:B------:R-:W-:-:S03]  /*0cc0*/  ULDC.64 UR8, c[0x0][0x240] ;  /* 0x0000900000087ab9 */ /* 0x000fc60000000a00 */
[----:B------:R-:W-:Y:S01]  /*0cd0*/  SHF.R.S32.HI R8, RZ, 0x3, R0 ;  /* 0x00000003ff087819 */ /* 0x000fe20000011400 */
[----:B------:R1:W3:Y:S01]  /*0ce0*/  @P5 LDG.E R17, [R2.64] ;  /* 0x0000001602115981 */ /* 0x0002e2000c1e1900 */
[----:B------:R-:W-:Y:S01]  /*0cf0*/  LOP3.LUT R0, R0, 0x1ffffff8, RZ, 0xc0, !PT ;  /* 0x1ffffff800007812 */ /* 0x000fe200078ec0ff */
[----:B------:R-:W-:Y:S01]  /*0d00*/  UMOV UR5, 0x70 ;  /* 0x0000007000057882 */ /* 0x000fe20000000000 */
[C---:B-----5:R-:W-:Y:S01]  /*0d10*/  IADD3 R128, P0, R8.reuse, R10, RZ ;  /* 0x0000000a08807210 */ /* 0x060fe20007f1e0ff */
[----:B------:R-:W-:Y:S01]  /*0d20*/  UIMAD UR8, UR14, UR8, URZ ;  /* 0x000000080e0872a4 */ /* 0x000fe2000f8e023f */
[----:B------:R-:W-:Y:S01]  /*0d30*/  IADD3 R125, -R8, UR4, RZ ;  /* 0x00000004087d7c10 */ /* 0x000fe2000fffe1ff */
[----:B------:R-:W-:Y:S01]  /*0d40*/  IMAD.IADD R0, R247, 0x1, -R0 ;  /* 0x00000001f7007824 */ /* 0x000fe200078e0a00 */
[----:B------:R-:W-:Y:S01]  /*0d50*/  UIMAD.WIDE.U32 UR24, UR5, UR10, URZ ;  /* 0x0000000a051872a5 */ /* 0x000fe2000f8e003f */
[----:B------:R-:W-:Y:S01]  /*0d60*/  IMAD.MOV.U32 R148, RZ, RZ, c[0x0][0x238] ;  /* 0x00008e00ff947624 */ /* 0x000fe200078e00ff */
[----:B------:R-:W-:Y:S01]  /*0d70*/  USHF.R.S32.HI UR10, URZ, 0x1f, UR20 ;  /* 0x0000001f3f0a7899 */ /* 0x000fe20008011414 */
[----:B------:R-:W-:Y:S01]  /*0d80*/  IMAD.SHL.U32 R4, R0, 0x8, RZ ;  /* 0x0000000800047824 */ /* 0x000fe200078e00ff */
[----:B------:R-:W-:Y:S01]  /*0d90*/  UIMAD UR28, UR15, UR9, UR8 ;  /* 0x000000090f1c72a4 */ /* 0x000fe2000f8e0208 */
[----:B------:R-:W-:Y:S01]  /*0da0*/  IMAD.MOV.U32 R29, RZ, RZ, c[0x0][0x23c] ;  /* 0x00008f00ff1d7624 */ /* 0x000fe200078e00ff */
[----:B------:R-:W-:Y:S01]  /*0db0*/  USEL UR27, UR20, URZ, !UP1 ;  /* 0x0000003f141b7287 */ /* 0x000fe2000c800000 */
[----:B------:R-:W-:Y:S01]  /*0dc0*/  IMAD.U32 R6, RZ, RZ, UR24 ;  /* 0x00000018ff067e24 */ /* 0x000fe2000f8e00ff */
[----:B------:R-:W-:Y:S01]  /*0dd0*/  SHF.R.S32.HI R5, RZ, 0x1f, R4 ;  /* 0x0000001fff057819 */ /* 0x000fe20000011404 */
[----:B------:R-:W-:Y:S01]  /*0de0*/  USEL UR26, UR10, URZ, !UP1 ;  /* 0x0000003f0a1a7287 */ /* 0x000fe2000c800000 */
[----:B------:R-:W-:Y:S01]  /*0df0*/  IMAD.WIDE.U32 R12, R148, 0x20, RZ ;  /* 0x00000020940c7825 */ /* 0x000fe200078e00ff */
[----:B------:R-:W-:Y:S01]  /*0e00*/  ULDC.64 UR8, c[0x0][0x248] ;  /* 0x0000920000087ab9 */ /* 0x000fe20000000a00 */
[-C--:B------:R-:W-:Y:S01]  /*0e10*/  LEA.HI R90, R28, R247.reuse, RZ, 0x6 ;  /* 0x000000f71c5a7211 */ /* 0x080fe200078f30ff */
[----:B------:R-:W-:Y:S01]  /*0e20*/  UIMAD UR8, UR26, UR8, URZ ;  /* 0x000000081a0872a4 */ /* 0x000fe2000f8e023f */
[----:B------:R-:W-:Y:S01]  /*0e30*/  IMAD.U32 R96, RZ, RZ, UR27 ;  /* 0x0000001bff607e24 */ /* 0x000fe2000f8e00ff */
[----:B------:R-:W-:Y:S01]  /*0e40*/  UIMAD UR11, UR5, UR11, URZ ;  /* 0x0000000b050b72a4 */ /* 0x000fe2000f8e023f */
[----:B------:R-:W-:Y:S01]  /*0e50*/  IMAD.MOV.U32 R145, RZ, RZ, R6 ;  /* 0x000000ffff917224 */ /* 0x000fe200078e0006 */
[----:B------:R-:W-:Y:S01]  /*0e60*/  UIMAD UR8, UR27, UR9, UR8 ;  /* 0x000000091b0872a4 */ /* 0x000fe2000f8e0208 */
[----:B-1----:R-:W-:Y:S01]  /*0e70*/  SHF.R.S32.HI R2, RZ, 0x1f, R10 ;  /* 0x0000001fff027819 */ /* 0x002fe2000001140a */
[----:B------:R-:W-:Y:S01]  /*0e80*/  UIADD3 UR11, UR25, UR11, URZ ;  /* 0x0000000b190b7290 */ /* 0x000fe2000fffe03f */
[----:B------:R-:W-:Y:S01]  /*0e90*/  IMAD.U32 R7, RZ, RZ, UR25 ;  /* 0x00000019ff077e24 */ /* 0x000fe2000f8e00ff */
[----:B------:R-:W-:Y:S01]  /*0ea0*/  ISETP.GE.AND P6, PT, R4, c[0x0][0x1d4], PT ;  /* 0x0000750004007a0c */ /* 0x000fe20003fc6270 */
[----:B------:R-:W-:Y:S01]  /*0eb0*/  IMAD.SHL.U32 R11, R29, 0x20, RZ ;  /* 0x000000201d0b7824 */ /* 0x000fe200078e00ff */
[----:B------:R-:W-:Y:S01]  /*0ec0*/  LEA.HI.X.SX32 R129, R8, R2, 0x1, P0 ;  /* 0x0000000208817211 */ /* 0x000fe200000f0eff */
[----:B------:R-:W-:Y:S01]  /*0ed0*/  IMAD.WIDE.U32 R2, R128, c[0x0][0x238], R4 ;  /* 0x00008e0080027a25 */ /* 0x000fe200078e0004 */
[----:B------:R-:W-:Y:S01]  /*0ee0*/  UIMAD UR9, UR11, UR6, URZ ;  /* 0x000000060b0972a4 */ /* 0x000fe2000f8e023f */
[----:B------:R-:W-:-:S02]  /*0ef0*/  LEA.HI R22, R28, R247, RZ, 0x2 ;  /* 0x000000f71c167211 */ /* 0x000fc400078f10ff */
[----:B------:R-:W-:Y:S01]  /*0f00*/  IMAD R0, R129, c[0x0][0x238], RZ ;  /* 0x00008e0081007a24 */ /* 0x000fe200078e02ff */
[----:B------:R-:W-:Y:S01]  /*0f10*/  IADD3 R146, R23, UR21, RZ ;  /* 0x0000001517927c10 */ /* 0x000fe2000fffe0ff */
[----:B------:R-:W-:Y:S01]  /*0f20*/  IMAD.SHL.U32 R90, R90, 0x8, RZ ;  /* 0x000000085a5a7824 */ /* 0x000fe200078e00ff */
[----:B------:R-:W-:Y:S01]  /*0f30*/  SHF.R.S32.HI R38, RZ, 0x2, R22 ;  /* 0x00000002ff267819 */ /* 0x000fe20000011416 */
[----:B------:R-:W-:Y:S01]  /*0f40*/  IMAD R0, R128, c[0x0][0x23c], R0 ;  /* 0x00008f0080007a24 */ /* 0x000fe200078e0200 */
[----:B------:R-:W-:Y:S01]  /*0f50*/  ULDC UR21, c[0x0][0x294] ;  /* 0x0000a50000157ab9 */ /* 0x000fe20000000800 */
[----:B------:R-:W-:Y:S01]  /*0f60*/  IMAD.MOV.U32 R153, RZ, RZ, 0x6 ;  /* 0x00000006ff997424 */ /* 0x000fe200078e00ff */
[C---:B------:R-:W-:Y:S01]  /*0f70*/  IADD3 R157, R38.reuse, 0x40, RZ ;  /* 0x00000040269d7810 */ /* 0x040fe20007ffe0ff */
[----:B------:R-:W-:Y:S01]  /*0f80*/  IMAD.IADD R3, R3, 0x1, R0 ;  /* 0x0000000103037824 */ /* 0x000fe200078e0200 */
[C---:B------:R-:W-:Y:S01]  /*0f90*/  IADD3 R158, R38.reuse, 0x20, RZ ;  /* 0x00000020269e7810 */ /* 0x040fe20007ffe0ff */
[----:B------:R-:W-:Y:S01]  /*0fa0*/  IMAD.U32 R0, RZ, RZ, UR15 ;  /* 0x0000000fff007e24 */ /* 0x000fe2000f8e00ff */
[----:B------:R-:W-:Y:S01]  /*0fb0*/  IADD3 R156, R38, 0x60, RZ ;  /* 0x00000060269c7810 */ /* 0x000fe20007ffe0ff */
[----:B------:R-:W-:Y:S01]  /*0fc0*/  IMAD.MOV.U32 R155, RZ, RZ, 0x5 ;  /* 0x00000005ff9b7424 */ /* 0x000fe200078e00ff */
[----:B------:R-:W-:Y:S01]  /*0fd0*/  UIMAD UR21, UR5, UR21, URZ ;  /* 0x00000015051572a4 */ /* 0x000fe2000f8e023f */
[----:B------:R-:W-:Y:S01]  /*0fe0*/  IMAD.WIDE.U32 R2, R0, c[0x0][0x240], R2 ;  /* 0x0000900000027a25 */ /* 0x000fe200078e0002 */
[----:B------:R-:W-:-:S03]  /*0ff0*/  P2R R121, PR, RZ, 0x40 ;  /* 0x00000040ff797803 */ /* 0x000fc60000000000 */
[----:B------:R-:W-:Y:S01]  /*1000*/  IMAD.U32 R0, RZ, RZ, UR6 ;  /* 0x00000006ff007e24 */ /* 0x000fe2000f8e00ff */
[----:B------:R-:W-:Y:S01]  /*1010*/  IADD3 R3, R3, UR28, RZ ;  /* 0x0000001c03037c10 */ /* 0x000fe2000fffe0ff */
[----:B------:R-:W-:Y:S01]  /*1020*/  USHF.R.S32.HI UR28, URZ, 0x1f, UR6 ;  /* 0x0000001f3f1c7899 */ /* 0x000fe20008011406 */
[----:B------:R-:W-:Y:S02]  /*1030*/  IMAD.SHL.U32 R150, R148, 0x20, RZ ;  /* 0x0000002094967824 */ /* 0x000fe400078e00ff */
[----:B------:R-:W-:Y:S01]  /*1040*/  IMAD R10, R0, -0x70, R125 ;  /* 0xffffff90000a7824 */ /* 0x000fe200078e027d */
[----:B------:R-:W-:Y:S01]  /*1050*/  UIMAD UR9, UR28, UR24, UR9 ;  /* 0x000000181c0972a4 */ /* 0x000fe2000f8e0209 */
[----:B------:R-:W-:-:S03]  /*1060*/  IMAD.WIDE.U32 R130, R96, c[0x0][0x248], R2 ;  /* 0x0000920060827a25 */ /* 0x000fc600078e0002 */
[----:B------:R-:W-:Y:S01]  /*1070*/  ISETP.GE.AND P0, PT, R10, 0x11, PT ;  /* 0x000000110a00780c */ /* 0x000fe20003f06270 */
[----:B------:R-:W-:Y:S01]  /*1080*/  IMAD.SHL.U32 R0, R8, 0x40, RZ ;  /* 0x0000004008007824 */ /* 0x000fe200078e00ff */
[----:B------:R-:W-:Y:S01]  /*1090*/  ISETP.GE.AND P4, PT, R10, 0x21, PT ;  /* 0x000000210a00780c */ /* 0x000fe20003f86270 */
[----:B------:R-:W-:Y:S01]  /*10a0*/  IMAD.MOV.U32 R126, RZ, RZ, R130 ;  /* 0x000000ffff7e7224 */ /* 0x000fe200078e0082 */
[----:B------:R-:W-:Y:S01]  /*10b0*/  IADD3 R127, R131, UR8, RZ ;  /* 0x00000008837f7c10 */ /* 0x000fe2000fffe0ff */
[----:B------:R-:W-:Y:S01]  /*10c0*/  IMAD.MOV.U32 R175, RZ, RZ, c[0x0][0x2b8] ;  /* 0x0000ae00ffaf7624 */ /* 0x000fe200078e00ff */
[----:B------:R-:W-:Y:S01]  /*10d0*/  LOP3.LUT R0, R0, 0x1c0, RZ, 0xc0, !PT ;  /* 0x000001c000007812 */ /* 0x000fe200078ec0ff */
[----:B------:R-:W-:Y:S01]  /*10e0*/  IMAD.MOV.U32 R174, RZ, RZ, c[0x0][0x27c] ;  /* 0x00009f00ffae7624 */ /* 0x000fe200078e00ff */
[----:B------:R-:W-:Y:S01]  /*10f0*/  ISETP.GE.AND P1, PT, R10, 0x1, PT ;  /* 0x000000010a00780c */ /* 0x000fe20003f26270 */
[----:B------:R-:W-:Y:S01]  /*1100*/  IMAD.WIDE.U32 R2, R145, UR6, R126 ;  /* 0x0000000691027c25 */ /* 0x000fe2000f8e007e */
[----:B------:R-:W-:-:S02]  /*1110*/  LOP3.LUT R7, R0, 0x38, R4, 0xf8, !PT ;  /* 0x0000003800077812 */ /* 0x000fc400078ef804 */
[----:B------:R-:W-:Y:S01]  /*1120*/  SHF.R.U32.HI R6, RZ, 0x3, R0 ;  /* 0x00000003ff067819 */ /* 0x000fe20000011600 */
[----:B------:R-:W-:Y:S01]  /*1130*/  IMAD.MOV.U32 R151, RZ, RZ, c[0x0][0x27c] ;  /* 0x00009f00ff977624 */ /* 0x000fe200078e00ff */
[----:B------:R-:W-:Y:S01]  /*1140*/  IADD3 R3, R3, UR9, RZ ;  /* 0x0000000903037c10 */ /* 0x000fe2000fffe0ff */
[----:B------:R-:W-:Y:S01]  /*1150*/  ULDC.64 UR8, c[0x0][0x260] ;  /* 0x0000980000087ab9 */ /* 0x000fe20000000a00 */
[----:B------:R-:W-:Y:S01]  /*1160*/  @P0 LEA R0, P2, R148, R2, 0x4 ;  /* 0x0000000294000211 */ /* 0x000fe200078420ff */
[----:B------:R-:W-:Y:S01]  /*1170*/  UIMAD UR8, UR14, UR8, URZ ;  /* 0x000000080e0872a4 */ /* 0x000fe2000f8e023f */
[----:B------:R-:W-:Y:S01]  /*1180*/  @P4 IADD3 R8, P3, R2, R12, RZ ;  /* 0x0000000c02084210 */ /* 0x000fe20007f7e0ff */
[----:B------:R-:W-:Y:S01]  /*1190*/  IMAD.U32 R12, RZ, RZ, UR15 ;  /* 0x0000000fff0c7e24 */ /* 0x000fe2000f8e00ff */
[----:B------:R-:W-:Y:S01]  /*11a0*/  LOP3.LUT R9, R7, R6, RZ, 0x3c, !PT ;  /* 0x0000000607097212 */ /* 0x000fe200078e3cff */
[----:B------:R-:W-:Y:S01]  /*11b0*/  UIMAD UR8, UR15, UR9, UR8 ;  /* 0x000000090f0872a4 */ /* 0x000fe2000f8e0208 */
[----:B------:R-:W-:Y:S01]  /*11c0*/  @P0 LEA.HI.X R7, R148, R3, R29, 0x4, P2 ;  /* 0x0000000394070211 */ /* 0x000fe200010f241d */
[----:B------:R-:W-:Y:S01]  /*11d0*/  IMAD.SHL.U32 R151, R151, 0x2, RZ ;  /* 0x0000000297977824 */ /* 0x000fe200078e00ff */
[----:B------:R-:W-:-:S02]  /*11e0*/  @P0 LEA R6, P2, R0, c[0x0][0x220], 0x1 ;  /* 0x0000880000060a11 */ /* 0x000fc400078408ff */
[----:B------:R-:W-:Y:S01]  /*11f0*/  @P4 IADD3.X R11, R3, R13, R11, P3, !PT ;  /* 0x0000000d030b4210 */ /* 0x000fe20001ffe40b */
[----:B------:R-:W-:Y:S01]  /*1200*/  IMAD.WIDE.U32 R12, R12, c[0x0][0x260], R4 ;  /* 0x000098000c0c7a25 */ /* 0x000fe200078e0004 */
[----:B------:R-:W-:Y:S02]  /*1210*/  LOP3.LUT R90, R9, 0xfffffe00, R90, 0xf8, !PT ;  /* 0xfffffe00095a7812 */ /* 0x000fe400078ef85a */
[----:B------:R-:W-:Y:S02]  /*1220*/  @P1 LEA R4, P3, R2, c[0x0][0x220], 0x1 ;  /* 0x0000880002041a11 */ /* 0x000fe400078608ff */
[----:B------:R-:W-:Y:S01]  /*1230*/  @P0 LEA.HI.X R7, R0, c[0x0][0x224], R7, 0x1, P2 ;  /* 0x0000890000070a11 */ /* 0x000fe200010f0c07 */
[----:B------:R-:W-:Y:S01]  /*1240*/  IMAD.SHL.U32 R90, R90, 0x2, RZ ;  /* 0x000000025a5a7824 */ /* 0x000fe200078e00ff */
[----:B------:R-:W-:Y:S02]  /*1250*/  LOP3.LUT R0, R22, 0xfffffffc, RZ, 0xc0, !PT ;  /* 0xfffffffc16007812 */ /* 0x000fe400078ec0ff */
[----:B------:R-:W-:-:S02]  /*1260*/  @P1 LEA.HI.X R5, R2, c[0x0][0x224], R3, 0x1, P3 ;  /* 0x0000890002051a11 */ /* 0x000fc400018f0c03 */
[----:B------:R-:W-:Y:S01]  /*1270*/  @P4 LEA R14, P2, R8, c[0x0][0x220], 0x1 ;  /* 0x00008800080e4a11 */ /* 0x000fe200078408ff */
[----:B------:R-:W-:Y:S01]  /*1280*/  IMAD.IADD R0, R247, 0x1, -R0 ;  /* 0x00000001f7007824 */ /* 0x000fe200078e0a00 */
[----:B------:R-:W-:Y:S01]  /*1290*/  ISETP.GE.AND P3, PT, R10, 0x41, PT ;  /* 0x000000410a00780c */ /* 0x000fe20003f66270 */
[----:B------:R-:W-:Y:S01]  /*12a0*/  @!PT LDS RZ, [RZ] ;  /* 0x00000000fffff984 */ /* 0x000fe20000000800 */
[----:B------:R-:W-:Y:S01]  /*12b0*/  @!PT LDS RZ, [RZ] ;  /* 0x00000000fffff984 */ /* 0x000fe20000000800 */
[----:B------:R-:W-:Y:S01]  /*12c0*/  @!PT LDS RZ, [RZ] ;  /* 0x00000000fffff984 */ /* 0x000fe20000000800 */
[----:B------:R1:W-:Y:S01]  /*12d0*/  @P1 LDGSTS.E.BYPASS.LTC128B.128 [R90+0x3900], [R4.64], !P6 ;  /* 0x03900000045a1fae */ /* 0x0003e2000f101d56 */
[----:B------:R-:W-:Y:S01]  /*12e0*/  @P4 LEA.HI.X R15, R8, c[0x0][0x224], R11, 0x1, P2 ;  /* 0x00008900080f4a11 */ /* 0x000fe200010f0c0b */
[----:B------:R-:W-:Y:S01]  /*12f0*/  IMAD.SHL.U32 R36, R0, 0x4, RZ ;  /* 0x0000000400247824 */ /* 0x000fe200078e00ff */
[----:B------:R-:W-:Y:S01]  /*1300*/  ISETP.GE.AND P2, PT, R10, 0x31, PT ;  /* 0x000000310a00780c */ /* 0x000fe20003f46270 */
[----:B------:R-:W-:Y:S01]  /*1310*/  IMAD.SHL.U32 R20, R0, 0x8, RZ ;  /* 0x0000000800147824 */ /* 0x000fe200078e00ff */
[----:B------:R4:W-:Y:S01]  /*1320*/  @P0 LDGSTS.E.BYPASS.LTC128B.128 [R90+0x4100], [R6.64], !P6 ;  /* 0x04100000065a0fae */ /* 0x0009e2000f101d56 */
[----:B------:R-:W-:Y:S01]  /*1330*/  ISETP.GE.AND P1, PT, R10, 0x51, PT ;  /* 0x000000510a00780c */ /* 0x000fe20003f26270 */
[----:B------:R-:W-:Y:S01]  /*1340*/  IMAD R0, R0, 0x20, R38 ;  /* 0x0000002000007824 */ /* 0x000fe200078e0226 */
[----:B------:R-:W-:Y:S01]  /*1350*/  SHF.R.S32.HI R37, RZ, 0x1f, R36 ;  /* 0x0000001fff257819 */ /* 0x000fe20000011424 */
[----:B------:R2:W-:Y:S01]  /*1360*/  @P4 LDGSTS.E.BYPASS.LTC128B.128 [R90+0x4900], [R14.64], !P6 ;  /* 0x049000000e5a4fae */ /* 0x0005e2000f101d56 */
[----:B------:R-:W-:-:S02]  /*1370*/  SHF.R.S32.HI R21, RZ, 0x1f, R20 ;  /* 0x0000001fff157819 */ /* 0x000fc40000011414 */
[----:B------:R-:W-:Y:S01]  /*1380*/  ISETP.GE.AND P4, PT, R20, c[0x0][0x27c], PT ;  /* 0x00009f0014007a0c */ /* 0x000fe20003f86270 */
[----:B------:R-:W-:Y:S01]  /*1390*/  IMAD.WIDE.U32 R8, R38, c[0x0][0x280], R36 ;  /* 0x0000a00026087a25 */ /* 0x000fe200078e0024 */
[----:B------:R-:W-:Y:S02]  /*13a0*/  ISETP.GT.AND P0, PT, R10, 0x60, PT ;  /* 0x000000600a00780c */ /* 0x000fe40003f04270 */
[----:B------:R-:W-:Y:S01]  /*13b0*/  P2R R147, PR, RZ, 0x10 ;  /* 0x00000010ff937803 */ /* 0x000fe20000000000 */
[----:B------:R-:W-:Y:S01]  /*13c0*/  IMAD.MOV.U32 R26, RZ, RZ, R8 ;  /* 0x000000ffff1a7224 */ /* 0x000fe200078e0008 */
[----:B------:R-:W-:Y:S02]  /*13d0*/  SEL R8, RZ, c[0x0][0x27c], !P4 ;  /* 0x00009f00ff087a07 */ /* 0x000fe40006000000 */
[----:B------:R-:W-:Y:S01]  /*13e0*/  IADD3 R13, R13, UR8, RZ ;  /* 0x000000080d0d7c10 */ /* 0x000fe2000fffe0ff */
[----:B------:R-:W-:Y:S01]  /*13f0*/  ULDC.64 UR8, c[0x0][0x210] ;  /* 0x0000840000087ab9 */ /* 0x000fe20000000a00 */
[----:B------:R-:W-:Y:S01]  /*1400*/  IADD3 R94, R20, 0x20, RZ ;  /* 0x00000020145e7810 */ /* 0x000fe20007ffe0ff */
[----:B------:R-:W-:Y:S01]  /*1410*/  UIMAD UR29, UR14, UR8, URZ ;  /* 0x000000080e1d72a4 */ /* 0x000fe2000f8e023f */
[----:B------:R-:W-:Y:S01]  /*1420*/  IADD3 R23, R36, 0x10, RZ ;  /* 0x0000001024177810 */ /* 0x000fe20007ffe0ff */
[----:B------:R-:W-:Y:S01]  /*1430*/  UIMAD.WIDE.U32 UR30, UR15, UR8, URZ ;  /* 0x000000080f1e72a5 */ /* 0x000fe2000f8e003f */
[----:B------:R-:W-:Y:S01]  /*1440*/  SHF.R.S32.HI R83, RZ, 0x1f, R94 ;  /* 0x0000001fff537819 */ /* 0x000fe2000001145e */
[----:B------:R-:W-:Y:S01]  /*1450*/  UIMAD UR29, UR15, UR9, UR29 ;  /* 0x000000090f1d72a4 */ /* 0x000fe2000f8e021d */
[----:B-1----:R-:W-:Y:S01]  /*1460*/  SHF.R.S32.HI R4, RZ, 0x1f, R38 ;  /* 0x0000001fff047819 */ /* 0x002fe20000011426 */
[----:B------:R-:W-:Y:S01]  /*1470*/  IMAD.WIDE.U32 R96, R96, c[0x0][0x268], R12 ;  /* 0x00009a0060607a25 */ /* 0x000fe200078e000c */
[----:B------:R-:W-:Y:S01]  /*1480*/  ULDC.64 UR8, c[0x0][0x1e8] ;  /* 0x00007a0000087ab9 */ /* 0x000fe20000000a00 */
[----:B------:R-:W-:Y:S01]  /*1490*/  LEA.HI R83, R83, R94, RZ, 0x3 ;  /* 0x0000005e53537211 */ /* 0x000fe200078f18ff */
[----:B------:R-:W-:Y:S01]  /*14a0*/  UIMAD UR32, UR14, UR8, URZ ;  /* 0x000000080e2072a4 */ /* 0x000fe2000f8e023f */
[C---:B------:R-:W-:Y:S01]  /*14b0*/  IMAD R11, R4.reuse, c[0x0][0x280], RZ ;  /* 0x0000a000040b7a24 */ /* 0x040fe200078e02ff */
[----:B------:R-:W-:Y:S01]  /*14c0*/  UIMAD.WIDE.U32 UR34, UR15, UR8, URZ ;  /* 0x000000080f2272a5 */ /* 0x000fe2000f8e003f */
[----:B------:R-:W-:Y:S01]  /*14d0*/  IMAD R4, R4, c[0x0][0x290], RZ ;  /* 0x0000a40004047a24 */ /* 0x000fe200078e02ff */
[----:B------:R-:W-:Y:S01]  /*14e0*/  UIMAD UR32, UR15, UR9, UR32 ;  /* 0x000000090f2072a4 */ /* 0x000fe2000f8e0220 */
[C---:B------:R-:W-:Y:S01]  /*14f0*/  IMAD R11, R38.reuse, c[0x0][0x284], R11 ;  /* 0x0000a100260b7a24 */ /* 0x040fe200078e020b */
[----:B------:R-:W-:Y:S01]  /*1500*/  LOP3.LUT R83, R83, 0xfffffff8, RZ, 0xc0, !PT ;  /* 0xfffffff853537812 */ /* 0x000fe200078ec0ff */
[C---:B------:R-:W-:Y:S01]  /*1510*/  IMAD R16, R38.reuse, c[0x0][0x294], R4 ;  /* 0x0000a50026107a24 */ /* 0x040fe200078e0204 */
[----:B------:R-:W-:Y:S01]  /*1520*/  ULDC.64 UR8, c[0x0][0x268] ;  /* 0x00009a0000087ab9 */ /* 0x000fe20000000a00 */
[C---:B----4-:R-:W-:Y:S01]  /*1530*/  IMAD.WIDE.U32 R6, R38.reuse, c[0x0][0x290], R36 ;  /* 0x0000a40026067a25 */ /* 0x050fe200078e0024 */
[----:B------:R-:W-:Y:S01]  /*1540*/  UIMAD UR8, UR26, UR8, URZ ;  /* 0x000000081a0872a4 */ /* 0x000fe2000f8e023f */
[----:B------:R-:W-:Y:S01]  /*1550*/  SHF.R.S32.HI R93, RZ, 0x1f, R83 ;  /* 0x0000001fff5d7819 */ /* 0x000fe20000011453 */
[----:B------:R-:W-:Y:S01]  /*1560*/  UIADD3 UR29, UR31, UR29, URZ ;  /* 0x0000001d1f1d7290 */ /* 0x000fe2000fffe03f */
[----:B------:R-:W-:Y:S01]  /*1570*/  IMAD.WIDE.U32 R4, R38, c[0x0][0x280], R20 ;  /* 0x0000a00026047a25 */ /* 0x000fe200078e0014 */
[----:B------:R-:W-:-:S02]  /*1580*/  UIMAD UR27, UR27, UR9, UR8 ;  /* 0x000000091b1b72a4 */ /* 0x000fc4000f8e0208 */
[----:B------:R-:W-:Y:S01]  /*1590*/  UMOV UR26, 0x60 ;  /* 0x00000060001a7882 */ /* 0x000fe20000000000 */
[----:B------:R-:W-:Y:S01]  /*15a0*/  IMAD.IADD R27, R9, 0x1, R11 ;  /* 0x00000001091b7824 */ /* 0x000fe200078e020b */
[----:B------:R-:W-:Y:S01]  /*15b0*/  ULDC.64 UR8, c[0x0][0x2b0] ;  /* 0x0000ac0000087ab9 */ /* 0x000fe20000000a00 */
[----:B------:R-:W-:Y:S01]  /*15c0*/  IMAD.IADD R25, R7, 0x1, R16 ;  /* 0x0000000107197824 */ /* 0x000fe200078e0210 */
[----:B------:R-:W-:Y:S01]  /*15d0*/  IADD3 R98, R97, UR27, RZ ;  /* 0x0000001b61627c10 */ /* 0x000fe2000fffe0ff */
[----:B------:R-:W-:Y:S01]  /*15e0*/  IMAD.IADD R19, R11, 0x1, R5 ;  /* 0x000000010b137824 */ /* 0x000fe200078e0205 */
[----:B------:R-:W-:Y:S01]  /*15f0*/  UIADD3 UR32, UR35, UR32, URZ ;  /* 0x0000002023207290 */ /* 0x000fe2000fffe03f */
[----:B------:R-:W-:Y:S02]  /*1600*/  IMAD.MOV.U32 R24, RZ, RZ, R6 ;  /* 0x000000ffff187224 */ /* 0x000fe400078e0006 */
[----:B------:R-:W-:Y:S02]  /*1610*/  IMAD.MOV.U32 R18, RZ, RZ, R4 ;  /* 0x000000ffff127224 */ /* 0x000fe400078e0004 */
[----:B------:R-:W-:-:S02]  /*1620*/  @P2 IMAD R9, R29, 0x30, RZ ;  /* 0x000000301d092824 */ /* 0x000fc400078e02ff */
[----:B------:R-:W-:-:S04]  /*1630*/  IMAD.WIDE.U32 R6, R38, c[0x0][0x290], R20 ;  /* 0x0000a40026067a25 */ /* 0x000fc800078e0014 */
[----:B------:R-:W-:-:S04]  /*1640*/  @P2 IMAD.WIDE.U32 R4, R148, 0x30, R2 ;  /* 0x0000003094042825 */ /* 0x000fc800078e0002 */
[----:B------:R-:W-:Y:S01]  /*1650*/  @P2 IMAD.IADD R9, R5, 0x1, R9 ;  /* 0x0000000105092824 */ /* 0x000fe200078e0209 */
[C---:B------:R-:W-:Y:S01]  /*1660*/  @P2 LEA R10, P4, R4.reuse, c[0x0][0x220], 0x1 ;  /* 0x00008800040a2a11 */ /* 0x040fe200078808ff */
[----:B------:R-:W-:Y:S02]  /*1670*/  @P1 IMAD.MOV.U32 R5, RZ, RZ, R3 ;  /* 0x000000ffff051224 */ /* 0x000fe400078e0003 */
[----:B------:R-:W-:Y:S01]  /*1680*/  IMAD.WIDE.U32 R108, R149, c[0x0][0x280], R26 ;  /* 0x0000a000956c7a25 */ /* 0x000fe200078e001a */
[----:B------:R-:W-:-:S03]  /*1690*/  @P2 LEA.HI.X R11, R4, c[0x0][0x224], R9, 0x1, P4 ;  /* 0x00008900040b2a11 */ /* 0x000fc600020f0c09 */
[----:B------:R-:W-:Y:S02]  /*16a0*/  @P1 IMAD.MOV.U32 R4, RZ, RZ, R2 ;  /* 0x000000ffff041224 */ /* 0x000fe400078e0002 */
[----:B------:R1:W-:Y:S01]  /*16b0*/  @P2 LDGSTS.E.BYPASS.LTC128B.128 [R90+0x5100], [R10.64], !P6 ;  /* 0x051000000a5a2fae */ /* 0x0003e2000f101d56 */
[----:B------:R-:W-:-:S04]  /*16c0*/  IMAD.WIDE.U32 R106, R149, c[0x0][0x290], R24 ;  /* 0x0000a400956a7a25 */ /* 0x000fc800078e0018 */
[----:B------:R-:W-:-:S04]  /*16d0*/  @P1 IMAD.WIDE.U32 R4, R148, 0x50, R4 ;  /* 0x0000005094041825 */ /* 0x000fc800078e0004 */
[----:B------:R-:W-:-:S04]  /*16e0*/  IMAD.WIDE.U32 R104, R149, c[0x0][0x280], R18 ;  /* 0x0000a00095687a25 */ /* 0x000fc800078e0012 */
[----:B-1----:R-:W-:-:S05]  /*16f0*/  IMAD.SHL.U32 R10, R156, 0x40, RZ ;  /* 0x000000409c0a7824 */ /* 0x002fca00078e00ff */
[----:B------:R-:W-:-:S04]  /*1700*/  LOP3.LUT R122, R10, 0x1c0, RZ, 0xc0, !PT ;  /* 0x000001c00a7a7812 */ /* 0x000fc800078ec0ff */
[----:B------:R-:W-:Y:S01]  /*1710*/  SHF.R.U32.HI R159, RZ, 0x3, R122 ;  /* 0x00000003ff9f7819 */ /* 0x000fe2000001167a */
[----:B---3--:R1:W3:Y:S02]  /*1720*/  @P5 R2UR UR28, R17 ;  /* 0x00000000111c53c2 */ /* 0x0082e400000e0000 */
[----:B-1----:R-:W-:Y:S01]  /*1730*/  IMAD.IADD R17, R16, 0x1, R7 ;  /* 0x0000000110117824 */ /* 0x002fe200078e0207 */
[----:B---3--:R-:W-:Y:S01]  /*1740*/  @UP0 USHF.R.S32.HI UR39, URZ, 0x1f, UR28 ;  /* 0x0000001f3f270899 */ /* 0x008fe2000801141c */
[----:B------:R-:W-:Y:S01]  /*1750*/  IMAD.IADD R7, R20, 0x1, R8 ;  /* 0x0000000114077824 */ /* 0x000fe200078e0208 */
[----:B------:R-:W-:Y:S01]  /*1760*/  @UP0 UMOV UR38, UR28 ;  /* 0x0000001c00260c82 */ /* 0x000fe20008000000 */
[----:B------:R-:W-:Y:S01]  /*1770*/  IMAD.MOV.U32 R16, RZ, RZ, R6 ;  /* 0x000000ffff107224 */ /* 0x000fe200078e0006 */
[C---:B------:R-:W-:Y:S01]  /*1780*/  @P3 LEA R6, P4, R148.reuse, R2, 0x6 ;  /* 0x0000000294063211 */ /* 0x040fe200078830ff */
[----:B------:R-:W-:Y:S01]  /*1790*/  @!UP0 UMOV UR38, UR20 ;  /* 0x0000001400268c82 */ /* 0x000fe20008000000 */
[----:B--2---:R-:W-:Y:S01]  /*17a0*/  SHF.R.S32.HI R14, RZ, 0x1f, R7 ;  /* 0x0000001fff0e7819 */ /* 0x004fe20000011407 */
[----:B------:R-:W-:Y:S01]  /*17b0*/  @!UP0 UMOV UR39, UR10 ;  /* 0x0000000a00278c82 */ /* 0x000fe20008000000 */
[C---:B------:R-:W-:Y:S01]  /*17c0*/  @P3 LEA.HI.X R9, R148.reuse, R3, R29, 0x6, P4 ;  /* 0x0000000394093211 */ /* 0x040fe200020f341d */
[----:B------:R-:W-:Y:S01]  /*17d0*/  @P0 IMAD.WIDE.U32 R2, R148, 0x60, R2 ;  /* 0x0000006094020825 */ /* 0x000fe200078e0002 */
[----:B------:R-:W-:Y:S01]  /*17e0*/  LEA.HI R14, R14, R7, RZ, 0x3 ;  /* 0x000000070e0e7211 */ /* 0x000fe200078f18ff */
[----:B------:R-:W-:Y:S01]  /*17f0*/  UIMAD UR28, UR39, UR8, URZ ;  /* 0x00000008271c72a4 */ /* 0x000fe2000f8e023f */
[----:B------:R-:W-:Y:S01]  /*1800*/  @P3 LEA R8, P4, R6, c[0x0][0x220], 0x1 ;  /* 0x0000880006083a11 */ /* 0x000fe200078808ff */
[----:B------:R-:W-:Y:S01]  /*1810*/  @P1 IMAD R7, R29, 0x50, RZ ;  /* 0x000000501d071824 */ /* 0x000fe200078e02ff */
[----:B------:R-:W-:Y:S01]  /*1820*/  SHF.L.U64.HI R148, R148, R155, c[0x0][0x23c] ;  /* 0x00008f0094947619 */ /* 0x000fe2000001029b */
[----:B------:R-:W-:Y:S01]  /*1830*/  UIMAD UR28, UR38, UR9, UR28 ;  /* 0x00000009261c72a4 */ /* 0x000fe2000f8e021c */
[----:B------:R-:W-:Y:S01]  /*1840*/  @P3 LEA.HI.X R9, R6, c[0x0][0x224], R9, 0x1, P4 ;  /* 0x0000890006093a11 */ /* 0x000fe200020f0c09 */
[----:B------:R-:W-:Y:S01]  /*1850*/  @P1 IMAD.IADD R7, R5, 0x1, R7 ;  /* 0x0000000105071824 */ /* 0x000fe200078e0207 */
[C---:B------:R-:W-:Y:S01]  /*1860*/  @P1 LEA R6, P4, R4.reuse, c[0x0][0x220], 0x1 ;  /* 0x0000880004061a11 */ /* 0x040fe200078808ff */
[----:B------:R-:W-:Y:S01]  /*1870*/  @P0 IMAD R5, R29, 0x60, RZ ;  /* 0x000000601d050824 */ /* 0x000fe200078e02ff */
[----:B------:R-:W-:Y:S01]  /*1880*/  ULDC UR10, c[0x0][0x284] ;  /* 0x0000a100000a7ab9 */ /* 0x000fe20000000800 */
[----:B------:R1:W-:Y:S01]  /*1890*/  @P3 LDGSTS.E.BYPASS.LTC128B.128 [R90+0x5900], [R8.64], !P6 ;  /* 0x05900000085a3fae */ /* 0x0003e2000f101d56 */
[----:B------:R-:W-:Y:S01]  /*18a0*/  @P1 LEA.HI.X R7, R4, c[0x0][0x224], R7, 0x1, P4 ;  /* 0x0000890004071a11 */ /* 0x000fe200020f0c07 */
[----:B------:R-:W-:Y:S01]  /*18b0*/  @P0 IMAD.IADD R5, R3, 0x1, R5 ;  /* 0x0000000103050824 */ /* 0x000fe200078e0205 */
[----:B------:R-:W-:Y:S01]  /*18c0*/  @P0 LEA R4, P4, R2, c[0x0][0x220], 0x1 ;  /* 0x0000880002040a11 */ /* 0x000fe200078808ff */
[----:B------:R-:W-:Y:S01]  /*18d0*/  ULDC UR9, c[0x0][0x294] ;  /* 0x0000a50000097ab9 */ /* 0x000fe20000000800 */
[----:B------:R-:W-:Y:S01]  /*18e0*/  LEA.HI R3, R28, R247, RZ, 0x5 ;  /* 0x000000f71c037211 */ /* 0x000fe200078f28ff */
[----:B------:R2:W-:Y:S01]  /*18f0*/  @P1 LDGSTS.E.BYPASS.LTC128B.128 [R90+0x6100], [R6.64], !P6 ;  /* 0x06100000065a1fae */ /* 0x0005e2000f101d56 */
[----:B------:R-:W-:Y:S01]  /*1900*/  @P0 LEA.HI.X R5, R2, c[0x0][0x224], R5, 0x1, P4 ;  /* 0x0000890002050a11 */ /* 0x000fe200020f0c05 */
[----:B------:R-:W-:Y:S01]  /*1910*/  UIMAD.WIDE.U32 UR36, UR38, UR8, URZ ;  /* 0x00000008262472a5 */ /* 0x000fe2000f8e003f */
[----:B------:R-:W-:Y:S01]  /*1920*/  SHF.R.S32.HI R2, RZ, 0x1f, R149 ;  /* 0x0000001fff027819 */ /* 0x000fe20000011495 */
[----:B------:R-:W-:Y:S01]  /*1930*/  IMAD.SHL.U32 R3, R3, 0x10, RZ ;  /* 0x0000001003037824 */ /* 0x000fe200078e00ff */
[----:B------:R-:W-:Y:S01]  /*1940*/  ULDC UR8, c[0x0][0x284] ;  /* 0x0000a10000087ab9 */ /* 0x000fe20000000800 */
[----:B------:R3:W-:Y:S01]  /*1950*/  @P0 LDGSTS.E.BYPASS.LTC128B.128 [R90+0x6900], [R4.64], !P6 ;  /* 0x06900000045a0fae */ /* 0x0007e2000f101d56 */
[----:B------:R-:W-:Y:S01]  /*1960*/  ISETP.GE.AND P0, PT, R20, c[0x0][0x1d4], PT ;  /* 0x0000750014007a0c */ /* 0x000fe20003f06270 */
[----:B------:R-:W-:Y:S01]  /*1970*/  UIMAD UR10, UR26, UR10, URZ ;  /* 0x0000000a1a0a72a4 */ /* 0x000fe2000f8e023f */
[----:B------:R-:W-:Y:S01]  /*1980*/  LOP3.LUT R135, R3, 0xfffffe00, RZ, 0xc0, !PT ;  /* 0xfffffe0003877812 */ /* 0x000fe200078ec0ff */
[----:B------:R-:W-:Y:S01]  /*1990*/  IMAD.SHL.U32 R3, R158, 0x40, RZ ;  /* 0x000000409e037824 */ /* 0x000fe200078e00ff */
[----:B------:R-:W-:Y:S01]  /*19a0*/  P2R R101, PR, RZ, 0x1 ;  /* 0x00000001ff657803 */ /* 0x000fe20000000000 */
[----:B------:R-:W0:Y:S01]  /*19b0*/  LDGDEPBAR ;  /* 0x00000000000079af */ /* 0x000e220000000000 */
[----:B------:R-:W-:Y:S01]  /*19c0*/  UIMAD UR9, UR26, UR9, URZ ;  /* 0x000000091a0972a4 */ /* 0x000fe2000f8e023f */
[----:B------:R-:W-:Y:S01]  /*19d0*/  ISETP.GE.AND P1, PT, R94, c[0x0][0x1d4], PT ;  /* 0x000075005e007a0c */ /* 0x000fe20003f26270 */
[----:B------:R-:W-:Y:S01]  /*19e0*/  UIMAD UR8, UR5, UR8, URZ ;  /* 0x00000008050872a4 */ /* 0x000fe2000f8e023f */
[----:B------:R-:W-:Y:S01]  /*19f0*/  LOP3.LUT R124, R3, 0x1c0, RZ, 0xc0, !PT ;  /* 0x000001c0037c7812 */ /* 0x000fe200078ec0ff */
[----:B------:R-:W-:Y:S01]  /*1a00*/  IMAD.WIDE.U32 R102, R149, c[0x0][0x290], R16 ;  /* 0x0000a40095667a25 */ /* 0x000fe200078e0010 */
[----:B------:R-:W-:Y:S01]  /*1a10*/  LOP3.LUT R95, R14, 0xfffffff8, RZ, 0xc0, !PT ;  /* 0xfffffff80e5f7812 */ /* 0x000fe200078ec0ff */
[----:B------:R-:W-:Y:S01]  /*1a20*/  UIADD3 UR28, UR37, UR28, URZ ;  /* 0x0000001c251c7290 */ /* 0x000fe2000fffe03f */
[----:B------:R-:W-:-:S02]  /*1a30*/  SHF.R.U32.HI R161, RZ, 0x3, R124 ;  /* 0x00000003ffa17819 */ /* 0x000fc4000001167c */
[----:B-1----:R-:W-:Y:S02]  /*1a40*/  SHF.R.S32.HI R9, RZ, 0x1f, R156 ;  /* 0x0000001fff097819 */ /* 0x002fe4000001149c */
[----:B------:R-:W-:Y:S02]  /*1a50*/  P2R R116, PR, RZ, 0x2 ;  /* 0x00000002ff747803 */ /* 0x000fe40000000000 */
[----:B------:R-:W-:Y:S01]  /*1a60*/  LEA.HI R3, R9, R156, RZ, 0x3 ;  /* 0x0000009c09037211 */ /* 0x000fe200078f18ff */
[----:B--2---:R-:W-:Y:S01]  /*1a70*/  IMAD.MOV.U32 R6, RZ, RZ, c[0x0][0x280] ;  /* 0x0000a000ff067624 */ /* 0x004fe200078e00ff */
[----:B------:R-:W-:Y:S02]  /*1a80*/  SHF.R.S32.HI R115, RZ, 0x3, R14 ;  /* 0x00000003ff737819 */ /* 0x000fe4000001140e */
[----:B------:R-:W-:Y:S01]  /*1a90*/  SHF.R.S32.HI R110, RZ, 0x1f, R95 ;  /* 0x0000001fff6e7819 */ /* 0x000fe2000001145f */
[C---:B------:R-:W-:Y:S01]  /*1aa0*/  IMAD.SHL.U32 R172, R6.reuse, 0x40, RZ ;  /* 0x0000004006ac7824 */ /* 0x040fe200078e00ff */
[C---:B------:R-:W-:Y:S01]  /*1ab0*/  SHF.L.U64.HI R152, R6.reuse, R153, c[0x0][0x284] ;  /* 0x0000a10006987619 */ /* 0x040fe20000010299 */
[----:B---3--:R-:W-:Y:S01]  /*1ac0*/  IMAD.MOV.U32 R4, RZ, RZ, c[0x0][0x290] ;  /* 0x0000a400ff047624 */ /* 0x008fe200078e00ff */
[----:B------:R-:W-:Y:S01]  /*1ad0*/  SHF.L.U64.HI R154, R6, R155, c[0x0][0x284] ;  /* 0x0000a100069a7619 */ /* 0x000fe2000001029b */
[C---:B------:R-:W-:Y:S01]  /*1ae0*/  IMAD R5, R2.reuse, c[0x0][0x280], RZ ;  /* 0x0000a00002057a24 */ /* 0x040fe200078e02ff */
[----:B------:R-:W-:Y:S01]  /*1af0*/  ISETP.NE.AND P1, PT, R175, 0x1, PT ;  /* 0x00000001af00780c */ /* 0x000fe20003f25270 */
[----:B------:R-:W-:Y:S01]  /*1b00*/  IMAD R2, R2, c[0x0][0x290], RZ ;  /* 0x0000a40002027a24 */ /* 0x000fe200078e02ff */
[C---:B------:R-:W-:Y:S01]  /*1b10*/  SHF.L.U64.HI R153, R4.reuse, R153, c[0x0][0x294] ;  /* 0x0000a50004997619 */ /* 0x040fe20000010299 */
[C---:B------:R-:W-:Y:S01]  /*1b20*/  IMAD.SHL.U32 R170, R4.reuse, 0x40, RZ ;  /* 0x0000004004aa7824 */ /* 0x040fe200078e00ff */
[C---:B------:R-:W-:Y:S01]  /*1b30*/  SHF.L.U64.HI R155, R4.reuse, R155, c[0x0][0x294] ;  /* 0x0000a500049b7619 */ /* 0x040fe2000001029b */
[----:B------:R-:W-:-:S02]  /*1b40*/  IMAD.SHL.U32 R171, R4, 0x20, RZ ;  /* 0x0000002004ab7824 */ /* 0x000fc400078e00ff */
[----:B------:R-:W-:-:S04]  /*1b50*/  IMAD.WIDE.U32 R166, R4, 0x60, RZ ;  /* 0x0000006004a67825 */ /* 0x000fc800078e00ff */
[----:B------:R-:W-:Y:S01]  /*1b60*/  IMAD.WIDE.U32 R162, R4, 0x70, RZ ;  /* 0x0000007004a27825 */ /* 0x000fe200078e00ff */
[----:B------:R-:W-:Y:S02]  /*1b70*/  SHF.R.S32.HI R4, RZ, 0x1f, R22 ;  /* 0x0000001fff047819 */ /* 0x000fe40000011416 */
[----:B------:R-:W-:Y:S01]  /*1b80*/  IADD3 R120, R167, UR9, RZ ;  /* 0x00000009a7787c10 */ /* 0x000fe2000fffe0ff */
[----:B------:R-:W-:Y:S01]  /*1b90*/  IMAD R7, R149, c[0x0][0x294], R2 ;  /* 0x0000a50095077a24 */ /* 0x000fe200078e0202 */
[----:B------:R-:W-:Y:S01]  /*1ba0*/  LEA.HI R2, R4, R38, RZ, 0x3 ;  /* 0x0000002604027211 */ /* 0x000fe200078f18ff */
[C---:B------:R-:W-:Y:S01]  /*1bb0*/  IMAD.SHL.U32 R173, R6.reuse, 0x20, RZ ;  /* 0x0000002006ad7824 */ /* 0x040fe200078e00ff */
[----:B------:R-:W-:Y:S01]  /*1bc0*/  SHF.R.S32.HI R4, RZ, 0x1f, R157 ;  /* 0x0000001fff047819 */ /* 0x000fe2000001149d */
[----:B------:R-:W-:Y:S01]  /*1bd0*/  IMAD.WIDE.U32 R168, R6, 0x60, RZ ;  /* 0x0000006006a87825 */ /* 0x000fe200078e00ff */
[----:B------:R-:W-:Y:S02]  /*1be0*/  LOP3.LUT R2, R2, 0xfffffff8, RZ, 0xc0, !PT ;  /* 0xfffffff802027812 */ /* 0x000fe400078ec0ff */
[----:B------:R-:W-:Y:S01]  /*1bf0*/  LEA.HI R4, R4, R157, RZ, 0x3 ;  /* 0x0000009d04047211 */ /* 0x000fe200078f18ff */
[----:B------:R-:W-:Y:S01]  /*1c00*/  IMAD.WIDE.U32 R164, R6, 0x70, RZ ;  /* 0x0000007006a47825 */ /* 0x000fe200078e00ff */
[----:B------:R-:W-:-:S02]  /*1c10*/  SHF.R.S32.HI R6, RZ, 0x1f, R158 ;  /* 0x0000001fff067819 */ /* 0x000fc4000001149e */
[----:B------:R-:W-:Y:S01]  /*1c20*/  IADD3 R119, R169, UR10, RZ ;  /* 0x0000000aa9777c10 */ /* 0x000fe2000fffe0ff */
[----:B------:R-:W-:Y:S01]  /*1c30*/  IMAD R8, R149, c[0x0][0x284], R5 ;  /* 0x0000a10095087a24 */ /* 0x000fe200078e0205 */
[----:B------:R-:W-:Y:S01]  /*1c40*/  LEA.HI R6, R6, R158, RZ, 0x3 ;  /* 0x0000009e06067211 */ /* 0x000fe200078f18ff */
[----:B------:R-:W-:Y:S01]  /*1c50*/  IMAD.SHL.U32 R5, R157, 0x40, RZ ;  /* 0x000000409d057824 */ /* 0x000fe200078e00ff */
[----:B------:R-:W-:Y:S01]  /*1c60*/  IADD3 R144, R163, UR21, RZ ;  /* 0x00000015a3907c10 */ /* 0x000fe2000fffe0ff */
[----:B------:R-:W-:Y:S01]  /*1c70*/  IMAD.IADD R2, R38, 0x1, -R2 ;  /* 0x0000000126027824 */ /* 0x000fe200078e0a02 */
[----:B------:R-:W-:Y:S01]  /*1c80*/  IADD3 R143, R165, UR8, RZ ;  /* 0x00000008a58f7c10 */ /* 0x000fe2000fffe0ff */
[----:B------:R-:W-:Y:S01]  /*1c90*/  IMAD.SHL.U32 R3, R3, 0x40, RZ ;  /* 0x0000004003037824 */ /* 0x000fe200078e00ff */
[----:B------:R-:W-:Y:S01]  /*1ca0*/  LOP3.LUT R123, R5, 0x1c0, RZ, 0xc0, !PT ;  /* 0x000001c0057b7812 */ /* 0x000fe200078ec0ff */
[C---:B------:R-:W-:Y:S01]  /*1cb0*/  IMAD.SHL.U32 R5, R2.reuse, 0x40, RZ ;  /* 0x0000004002057824 */ /* 0x040fe200078e00ff */
[----:B------:R-:W-:Y:S01]  /*1cc0*/  LOP3.LUT P0, RZ, R2, 0x4, RZ, 0xc0, !PT ;  /* 0x0000000402ff7812 */ /* 0x000fe2000780c0ff */
[----:B------:R-:W-:Y:S01]  /*1cd0*/  IMAD.SHL.U32 R2, R6, 0x40, RZ ;  /* 0x0000004006027824 */ /* 0x000fe200078e00ff */
[----:B------:R-:W-:Y:S01]  /*1ce0*/  LOP3.LUT R136, R3, 0xfffffe00, RZ, 0xc0, !PT ;  /* 0xfffffe0003887812 */ /* 0x000fe200078ec0ff */
[----:B------:R-:W-:Y:S01]  /*1cf0*/  IMAD.SHL.U32 R4, R4, 0x40, RZ ;  /* 0x0000004004047824 */ /* 0x000fe200078e00ff */
[----:B------:R-:W-:Y:S01]  /*1d00*/  LOP3.LUT R133, R5, 0x1c0, RZ, 0xc0, !PT ;  /* 0x000001c005857812 */ /* 0x000fe200078ec0ff */
[----:B------:R-:W-:Y:S01]  /*1d10*/  IMAD.IADD R114, R109, 0x1, R8 ;  /* 0x000000016d727824 */ /* 0x000fe200078e0208 */
[----:B------:R-:W-:Y:S01]  /*1d20*/  LOP3.LUT R138, R2, 0xfffffe00, RZ, 0xc0, !PT ;  /* 0xfffffe00028a7812 */ /* 0x000fe200078ec0ff */
[----:B------:R-:W-:Y:S01]  /*1d30*/  IMAD.IADD R112, R8, 0x1, R105 ;  /* 0x0000000108707824 */ /* 0x000fe200078e0269 */
[----:B------:R-:W-:Y:S01]  /*1d40*/  SHF.R.U32.HI R134, RZ, 0x3, R133 ;  /* 0x00000003ff867819 */ /* 0x000fe20000011685 */
[----:B------:R-:W-:Y:S01]  /*1d50*/  IMAD.IADD R113, R107, 0x1, R7 ;  /* 0x000000016b717824 */ /* 0x000fe200078e0207 */
[----:B------:R-:W-:Y:S01]  /*1d60*/  LOP3.LUT R2, R133, 0x18, R20, 0xf8, !PT ;  /* 0x0000001885027812 */ /* 0x000fe200078ef814 */
[----:B------:R-:W-:Y:S01]  /*1d70*/  IMAD.IADD R111, R7, 0x1, R103 ;  /* 0x00000001076f7824 */ /* 0x000fe200078e0267 */
[----:B------:R-:W-:Y:S01]  /*1d80*/  LOP3.LUT R3, R133, 0x38, R14, 0xf8, !PT ;  /* 0x0000003885037812 */ /* 0x000fe200078ef80e */
[----:B------:R-:W-:Y:S01]  /*1d90*/  ULDC.U8 UR8, c[0x0][0x298] ;  /* 0x0000a60000087ab9 */ /* 0x000fe20000000000 */
[----:B------:R-:W-:-:S02]  /*1da0*/  LOP3.LUT R2, R2, R134, RZ, 0x3c, !PT ;  /* 0x0000008602027212 */ /* 0x000fc400078e3cff */
[----:B------:R-:W-:Y:S02]  /*1db0*/  LOP3.LUT R137, R4, 0xfffffe00, RZ, 0xc0, !PT ;  /* 0xfffffe0004897812 */ /* 0x000fe400078ec0ff */
[----:B------:R-:W-:Y:S01]  /*1dc0*/  SHF.R.U32.HI R160, RZ, 0x3, R123 ;  /* 0x00000003ffa07819 */ /* 0x000fe2000001167b */
[----:B------:R-:W-:Y:S01]  /*1dd0*/  IMAD.IADD R2, R2, 0x1, R135 ;  /* 0x0000000102027824 */ /* 0x000fe200078e0287 */
[--C-:B------:R-:W-:Y:S02]  /*1de0*/  LOP3.LUT R6, R124, 0x38, R14.reuse, 0xf8, !PT ;  /* 0x000000387c067812 */ /* 0x100fe400078ef80e */
[--C-:B------:R-:W-:Y:S02]  /*1df0*/  LOP3.LUT R5, R123, 0x38, R14.reuse, 0xf8, !PT ;  /* 0x000000387b057812 */ /* 0x100fe400078ef80e */
[----:B------:R-:W-:Y:S02]  /*1e00*/  LEA R91, R2, 0x100, 0x1 ;  /* 0x00000100025b7811 */ /* 0x000fe400078e08ff */
[----:B------:R-:W-:-:S02]  /*1e10*/  LOP3.LUT R4, R122, 0x38, R14, 0xf8, !PT ;  /* 0x000000387a047812 */ /* 0x000fc400078ef80e */
[----:B------:R-:W-:Y:S02]  /*1e20*/  LOP3.LUT R2, R3, R134, RZ, 0x3c, !PT ;  /* 0x0000008603027212 */ /* 0x000fe400078e3cff */
[----:B------:R-:W-:Y:S02]  /*1e30*/  LOP3.LUT R6, R138, R6, R161, 0xf6, !PT ;  /* 0x000000068a067212 */ /* 0x000fe400078ef6a1 */
[----:B------:R-:W-:Y:S01]  /*1e40*/  LOP3.LUT R5, R137, R5, R160, 0xf6, !PT ;  /* 0x0000000589057212 */ /* 0x000fe200078ef6a0 */
[----:B------:R-:W-:Y:S01]  /*1e50*/  IMAD.IADD R2, R2, 0x1, R135 ;  /* 0x0000000102027824 */ /* 0x000fe200078e0287 */
[----:B------:R-:W-:Y:S01]  /*1e60*/  LOP3.LUT R3, R136, R4, R159, 0xf6, !PT ;  /* 0x0000000488037212 */ /* 0x000fe200078ef69f */
[----:B------:R-:W-:Y:S01]  /*1e70*/  IMAD.SHL.U32 R142, R6, 0x2, RZ ;  /* 0x00000002068e7824 */ /* 0x000fe200078e00ff */
[----:B------:R-:W-:Y:S01]  /*1e80*/  IADD3 R92, R91, 0x40, RZ ;  /* 0x000000405b5c7810 */ /* 0x000fe20007ffe0ff */
[----:B------:R-:W-:Y:S01]  /*1e90*/  IMAD.SHL.U32 R141, R5, 0x2, RZ ;  /* 0x00000002058d7824 */ /* 0x000fe200078e00ff */
[----:B------:R-:W-:Y:S01]  /*1ea0*/  @P0 IADD3 R92, R91, -0x40, RZ ;  /* 0xffffffc05b5c0810 */ /* 0x000fe20007ffe0ff */
[----:B------:R-:W-:Y:S01]  /*1eb0*/  IMAD.SHL.U32 R140, R3, 0x2, RZ ;  /* 0x00000002038c7824 */ /* 0x000fe200078e00ff */
[----:B------:R-:W-:Y:S01]  /*1ec0*/  BAR.SYNC.DEFER_BLOCKING 0x0 ;  /* 0x0000000000007b1d */ /* 0x000fe20000010000 */
[----:B------:R-:W-:Y:S01]  /*1ed0*/  IMAD.SHL.U32 R139, R2, 0x2, RZ ;  /* 0x00000002028b7824 */ /* 0x000fe200078e00ff */
[----:B------:R-:W-:-:S04]  /*1ee0*/  ISETP.GE.AND P0, PT, R174, 0x1, PT ;  /* 0x00000001ae00780c */ /* 0x000fc80003f06270 */
.L_x_102:
[----:B-1----:R-:W-:Y:S01]  /*1ef0*/  IMAD.U32 R2, RZ, RZ, UR6 ;  /* 0x00000006ff027e24 */ /* 0x002fe2000f8e00ff */
[----:B------:R-:W-:Y:S04]  /*1f00*/  DEPBAR.LE SB0, 0x0 ;  /* 0x000080000000791a */ /* 0x000fe80000000000 */
[----:B------:R-:W-:Y:S01]  /*1f10*/  IMAD R2, R2, 0x70, R0 ;  /* 0x0000007002027824 */ /* 0x000fe200078e0200 */
[----:B------:R-:W-:Y:S01]  /*1f20*/  ISETP.NE.AND P1, PT, R175, 0x1, PT ;  /* 0x00000001af00780c */ /* 0x000fe20003f25270 */
[----:B------:R-:W-:Y:S01]  /*1f30*/  IMAD.MOV.U32 R99, RZ, RZ, RZ ;  /* 0x000000ffff637224 */ /* 0x000fe200078e00ff */
[----:B------:R-:W-:Y:S01]  /*1f40*/  ISETP.GE.AND P2, PT, R174, 0x1, PT ;  /* 0x00000001ae00780c */ /* 0x000fe20003f46270 */
[----:B------:R-:W-:Y:S01]  /*1f50*/  IMAD.IADD R3, R146, 0x1, R2 ;  /* 0x0000000192037824 */ /* 0x000fe200078e0202 */
[----:B------:R-:W-:Y:S01]  /*1f60*/  ISETP.GE.AND P0, PT, R2, UR4, PT ;  /* 0x0000000402007c0c */ /* 0x000fe2000bf06270 */
[----:B------:R-:W-:Y:S02]  /*1f70*/  BSSY B2, `(.L_x_56) ;  /* 0x0000547000027945 */ /* 0x000fe40003800000 */
[--C-:B------:R-:W-:Y:S01]  /*1f80*/  IMAD.MOV.U32 R2, RZ, RZ, R3.reuse ;  /* 0x000000ffff027224 */ /* 0x100fe200078e0003 */
[----:B------:R-:W-:Y:S05]  /*1f90*/  ISETP.GT.OR P0, PT, R0, 0x6f, P0 ;  /* 0x0000006f0000780c */ /* 0x000fea0000704670 */
[----:B------:R-:W-:Y:S05]  /*1fa0*/  @P1 IMAD.HI.U32 R4, R3, c[0x0][0x2bc], RZ ;  /* 0x0000af0003041a27 */ /* 0x000fea00078e00ff */
[----:B------:R-:W-:Y:S04]  /*1fb0*/  @P1 SHF.R.U32.HI R2, RZ, c[0x0][0x2c0], R4 ;  /* 0x0000b000ff021a19 */ /* 0x000fe80000011604 */
[C---:B------:R-:W-:Y:S04]  /*1fc0*/  @!P0 IADD3 R5, P1, R2.reuse, UR36, RZ ;  /* 0x0000002402058c10 */ /* 0x040fe8000ff3e0ff */
[----:B------:R-:W-:Y:S01]  /*1fd0*/  @!P0 LEA.HI.X.SX32 R6, R2, UR28, 0x1, P1 ;  /* 0x0000001c02068c11 */ /* 0x000fe200088f0eff */
[----:B------:R-:W-:Y:S01]  /*1fe0*/  IMAD.MOV R2, RZ, RZ, -R2 ;  /* 0x000000ffff027224 */ /* 0x000fe200078e0a02 */
[C---:B------:R-:W-:Y:S03]  /*1ff0*/  @!P0 LEA R4, P1, R5.reuse, c[0x0][0x2a0], 0x2 ;  /* 0x0000a80005048a11 */ /* 0x040fe600078210ff */
[----:B------:R-:W-:Y:S01]  /*2000*/  IMAD R100, R2, c[0x0][0x2b8], R3 ;  /* 0x0000ae0002647a24 */ /* 0x000fe200078e0203 */
[----:B------:R-:W-:Y:S03]  /*2010*/  @!P0 LEA.HI.X R5, R5, c[0x0][0x2a4], R6, 0x2, P1 ;  /* 0x0000a90005058a11 */ /* 0x000fe600008f1406 */
[C---:B------:R-:W-:Y:S01]  /*2020*/  IMAD.WIDE.U32 R2, R100.reuse, c[0x0][0x1e0], RZ ;  /* 0x0000780064027a25 */ /* 0x040fe200078e00ff */
[----:B------:R-:W-:Y:S01]  /*2030*/  SHF.R.S32.HI R117, RZ, 0x1f, R100 ;  /* 0x0000001fff757819 */ /* 0x000fe20000011464 */
[----:B------:R1:W2:Y:S04]  /*2040*/  @!P0 LDG.E R99, [R4.64] ;  /* 0x0000001604638981 */ /* 0x0002a8000c1e1900 */
[----:B------:R-:W-:Y:S01]  /*2050*/  BAR.SYNC.DEFER_BLOCKING 0x0 ;  /* 0x0000000000007b1d */ /* 0x000fe20000010000 */
[----:B-1----:R-:W-:Y:S04]  /*2060*/  IMAD R4, R117, c[0x0][0x1e0], RZ ;  /* 0x0000780075047a24 */ /* 0x002fe800078e02ff */
[----:B------:R-:W-:Y:S04]  /*2070*/  IMAD R4, R100, c[0x0][0x1e4], R4 ;  /* 0x0000790064047a24 */ /* 0x000fe800078e0204 */
[----:B------:R-:W-:Y:S01]  /*2080*/  IMAD.IADD R3, R3, 0x1, R4 ;  /* 0x0000000103037824 */ /* 0x000fe200078e0204 */
[----:B--2---:R-:W-:Y:S03]  /*2090*/  SHF.R.S32.HI R118, RZ, 0x1f, R99 ;  /* 0x0000001fff767819 */ /* 0x004fe60000011463 */
[C---:B------:R-:W-:Y:S04]  /*20a0*/  IMAD.WIDE.U32 R2, R99.reuse, c[0x0][0x1f0], R2 ;  /* 0x00007c0063027a25 */ /* 0x040fe800078e0002 */
[----:B------:R-:W-:Y:S01]  /*20b0*/  IMAD R4, R118, c[0x0][0x1f0], RZ ;  /* 0x00007c0076047a24 */ /* 0x000fe200078e02ff */
[----:B------:R-:W-:Y:S03]  /*20c0*/  IADD3 R2, P0, R2, UR34, RZ ;  /* 0x0000002202027c10 */ /* 0x000fe6000ff1e0ff */
[----:B------:R-:W-:Y:S05]  /*20d0*/  IMAD R4, R99, c[0x0][0x1f4], R4 ;  /* 0x00007d0063047a24 */ /* 0x000fea00078e0204 */
[----:B------:R-:W-:Y:S02]  /*20e0*/  IADD3.X R3, R3, UR32, R4, P0, !PT ;  /* 0x0000002003037c10 */ /* 0x000fe400087fe404 */
[C---:B------:R-:W-:Y:S04]  /*20f0*/  LEA R89, P0, R2.reuse, c[0x0][0x1c8], 0x1 ;  /* 0x0000720002597a11 */ /* 0x040fe800078008ff */
[----:B------:R-:W-:Y:S01]  /*2100*/  LEA.HI.X R88, R2, c[0x0][0x1cc], R3, 0x1, P0 ;  /* 0x0000730002587a11 */ /* 0x000fe200000f0c03 */
[----:B------:R-:W-:-:S05]  /*2110*/  @!P2 BRA `(.L_x_57) ;  /* 0x00004e100000a947 */ /* 0x000fca0003800000 */
[----:B------:R-:W-:Y:S01]  /*2120*/  IMAD R3, R143, UR6, RZ ;  /* 0x000000068f037c24 */ /* 0x000fe2000f8e02ff */
[----:B------:R-:W-:Y:S01]  /*2130*/  ISETP.NE.AND P0, PT, RZ, UR8, PT ;  /* 0x00000008ff007c0c */ /* 0x000fe2000bf05270 */
[----:B------:R-:W-:Y:S01]  /*2140*/  IMAD R2, R144, UR6, RZ ;  /* 0x0000000690027c24 */ /* 0x000fe2000f8e02ff */
[----:B------:R-:W-:Y:S01]  /*2150*/  USHF.R.S32.HI UR9, URZ, 0x1f, UR6 ;  /* 0x0000001f3f097899 */ /* 0x000fe20008011406 */
[----:B------:R-:W-:Y:S01]  /*2160*/  IMAD.WIDE.U32 R72, R164, UR6, RZ ;  /* 0x00000006a4487c25 */ /* 0x000fe2000f8e00ff */
[----:B------:R-:W-:Y:S03]  /*2170*/  UIMAD UR5, UR6, -0x70, UR4 ;  /* 0xffffff90060578a4 */ /* 0x000fe6000f8e0204 */
[----:B------:R-:W-:Y:S01]  /*2180*/  IMAD.WIDE.U32 R74, R162, UR6, RZ ;  /* 0x00000006a24a7c25 */ /* 0x000fe2000f8e00ff */
[----:B------:R-:W-:Y:S03]  /*2190*/  UISETP.LT.AND UP0, UPT, UR5, 0x70, UPT ;  /* 0x000000700500788c */ /* 0x000fe6000bf01270 */
[----:B------:R-:W-:Y:S02]  /*21a0*/  IMAD R3, R164, UR9, R3 ;  /* 0x00000009a4037c24 */ /* 0x000fe4000f8e0203 */
[----:B------:R-:W-:Y:S01]  /*21b0*/  IMAD R2, R162, UR9, R2 ;  /* 0x00000009a2027c24 */ /* 0x000fe2000f8e0202 */
[----:B------:R-:W-:Y:S02]  /*21c0*/  USEL UR9, UR5, 0x70, UP0 ;  /* 0x0000007005097887 */ /* 0x000fe40008000000 */
[----:B------:R-:W-:Y:S02]  /*21d0*/  IADD3 R39, R73, R3, RZ ;  /* 0x0000000349277210 */ /* 0x000fe40007ffe0ff */
[----:B------:R-:W-:Y:S01]  /*21e0*/  IADD3 R43, R75, R2, RZ ;  /* 0x000000024b2b7210 */ /* 0x000fe20007ffe0ff */
[----:B------:R-:W-:-:S05]  /*21f0*/  @!P0 BRA `(.L_x_58) ;  /* 0x0000284000008947 */ /* 0x000fca0003800000 */
[----:B------:R-:W-:Y:S01]  /*2200*/  ISETP.GE.AND P4, PT, R38, UR9, PT ;  /* 0x0000000926007c0c */ /* 0x000fe2000bf86270 */
[----:B------:R-:W-:Y:S01]  /*2210*/  BSSY B0, `(.L_x_59) ;  /* 0x000001b000007945 */ /* 0x000fe20003800000 */
[----:B------:R-:W-:Y:S01]  /*2220*/  CS2R R50, SRZ ;  /* 0x0000000000327805 */ /* 0x000fe2000001ff00 */
[----:B------:R-:W-:Y:S01]  /*2230*/  CS2R R46, SRZ ;  /* 0x00000000002e7805 */ /* 0x000fe2000001ff00 */
[----:B------:R-:W-:Y:S01]  /*2240*/  CS2R R40, SRZ ;  /* 0x0000000000287805 */ /* 0x000fe2000001ff00 */
[----:B------:R-:W-:Y:S01]  /*2250*/  CS2R R12, SRZ ;  /* 0x00000000000c7805 */ /* 0x000fe2000001ff00 */
[----:B------:R-:W-:Y:S07]  /*2260*/  CS2R R2, SRZ ;  /* 0x0000000000027805 */ /* 0x000fee000001ff00 */
[----:B------:R-:W-:-:S05]  /*2270*/  @P4 BRA `(.L_x_60) ;  /* 0x0000014000004947 */ /* 0x000fca0003800000 */
[----:B------:R-:W-:Y:S01]  /*2280*/  IADD3 R2, P0, R108, R72, RZ ;  /* 0x000000486c027210 */ /* 0x000fe20007f1e0ff */
[----:B------:R-:W-:Y:S01]  /*2290*/  CS2R R40, SRZ ;  /* 0x0000000000287805 */ /* 0x000fe2000001ff00 */
[----:B------:R-:W-:Y:S01]  /*22a0*/  CS2R R46, SRZ ;  /* 0x00000000002e7805 */ /* 0x000fe2000001ff00 */
[----:B------:R-:W-:Y:S02]  /*22b0*/  CS2R R12, SRZ ;  /* 0x00000000000c7805 */ /* 0x000fe4000001ff00 */
[----:B------:R-:W-:Y:S01]  /*22c0*/  IMAD.X R4, R39, 0x1, R114, P0 ;  /* 0x0000000127047824 */ /* 0x000fe200000e0672 */
[----:B------:R-:W-:Y:S05]  /*22d0*/  IADD3 R3, P0, R106, R74, RZ ;  /* 0x0000004a6a037210 */ /* 0x000fea0007f1e0ff */
[----:B------:R-:W-:Y:S01]  /*22e0*/  IMAD.X R5, R43, 0x1, R113, P0 ;  /* 0x000000012b057824 */ /* 0x000fe200000e0671 */
[C---:B------:R-:W-:Y:S04]  /*22f0*/  LEA R6, P0, R2.reuse, c[0x0][0x270], 0x1 ;  /* 0x00009c0002067a11 */ /* 0x040fe800078008ff */
[----:B------:R-:W-:Y:S02]  /*2300*/  LEA.HI.X R7, R2, c[0x0][0x274], R4, 0x1, P0 ;  /* 0x00009d0002077a11 */ /* 0x000fe400000f0c04 */
[C---:B------:R-:W-:Y:S04]  /*2310*/  LEA R4, P0, R3.reuse, c[0x0][0x288], 0x1 ;  /* 0x0000a20003047a11 */ /* 0x040fe800078008ff */
[----:B------:R-:W-:Y:S02]  /*2320*/  LEA.HI.X R5, R3, c[0x0][0x28c], R5, 0x1, P0 ;  /* 0x0000a30003057a11 */ /* 0x000fe400000f0c05 */
[----:B------:R-:W-:Y:S01]  /*2330*/  ISETP.GE.AND P0, PT, R36, c[0x0][0x27c], PT ;  /* 0x00009f0024007a0c */ /* 0x000fe20003f06270 */
[----:B------:R-:W-:Y:S11]  /*2340*/  CS2R R2, SRZ ;  /* 0x0000000000027805 */ /* 0x000ff6000001ff00 */
[----:B------:R-:W-:Y:S01]  /*2350*/  @!UPT UIADD3 URZ, URZ, URZ, URZ ;  /* 0x0000003f3f3ff290 */ /* 0x000fe2000fffe03f */
[----:B------:R1:W5:Y:S04]  /*2360*/  @!P0 LDG.E.64 R40, [R6.64] ;  /* 0x0000001606288981 */ /* 0x000368000c1e1b00 */
[----:B------:R1:W5:Y:S01]  /*2370*/  @!P0 LDG.E.64 R2, [R4.64] ;  /* 0x0000001604028981 */ /* 0x000362000c1e1b00 */
[----:B------:R-:W-:Y:S11]  /*2380*/  ISETP.GE.AND P0, PT, R23, c[0x0][0x27c], PT ;  /* 0x00009f0017007a0c */ /* 0x000ff60003f06270 */
[----:B------:R-:W-:Y:S02]  /*2390*/  @!UPT UIADD3 URZ, URZ, URZ, URZ ;  /* 0x0000003f3f3ff290 */ /* 0x000fe4000fffe03f */
[----:B------:R1:W5:Y:S04]  /*23a0*/  @!P0 LDG.E.64 R46, [R6.64+0x20] ;  /* 0x00002016062e8981 */ /* 0x000368000c1e1b00 */
[----:B------:R1:W5:Y:S02]  /*23b0*/  @!P0 LDG.E.64 R12, [R4.64+0x20] ;  /* 0x00002016040c8981 */ /* 0x000364000c1e1b00 */
.L_x_60:
[----:B------:R-:W-:Y:S05]  /*23c0*/  BSYNC B0 ;  /* 0x0000000000007941 */ /* 0x000fea0003800000 */
.L_x_59:
[----:B------:R-:W-:Y:S01]  /*23d0*/  ISETP.GE.AND P5, PT, R158, UR9, PT ;  /* 0x000000099e007c0c */ /* 0x000fe2000bfa6270 */
[----:B-1---5:R-:W-:Y:S01]  /*23e0*/  IMAD.MOV.U32 R7, RZ, RZ, R46 ;  /* 0x000000ffff077224 */ /* 0x022fe200078e002e */
[----:B------:R-:W-:Y:S01]  /*23f0*/  BSSY B0, `(.L_x_61) ;  /* 0x0000025000007945 */ /* 0x000fe20003800000 */
[----:B------:R-:W-:Y:S01]  /*2400*/  IMAD.MOV.U32 R6, RZ, RZ, R47 ;  /* 0x000000ffff067224 */ /* 0x000fe200078e002f */
[----:B------:R-:W-:Y:S01]  /*2410*/  CS2R R48, SRZ ;  /* 0x0000000000307805 */ /* 0x000fe2000001ff00 */
[----:B------:R-:W-:Y:S01]  /*2420*/  IMAD.MOV.U32 R5, RZ, RZ, R40 ;  /* 0x000000ffff057224 */ /* 0x000fe200078e0028 */
[----:B------:R-:W-:Y:S01]  /*2430*/  CS2R R16, SRZ ;  /* 0x0000000000107805 */ /* 0x000fe2000001ff00 */
[----:B------:R-:W-:Y:S01]  /*2440*/  IMAD.MOV.U32 R4, RZ, RZ, R41 ;  /* 0x000000ffff047224 */ /* 0x000fe200078e0029 */
[----:B------:R-:W-:Y:S01]  /*2450*/  PRMT R60, R7, 0x5410, R6 ;  /* 0x00005410073c7816 */ /* 0x000fe20000000006 */
[----:B------:R-:W-:Y:S01]  /*2460*/  IMAD.MOV.U32 R6, RZ, RZ, R13 ;  /* 0x000000ffff067224 */ /* 0x000fe200078e000d */
[----:B------:R-:W-:Y:S01]  /*2470*/  PRMT R42, R5, 0x7610, R42 ;  /* 0x00007610052a7816 */ /* 0x000fe2000000002a */
[----:B------:R-:W-:Y:S01]  /*2480*/  IMAD.MOV.U32 R5, RZ, RZ, R2 ;  /* 0x000000ffff057224 */ /* 0x000fe200078e0002 */
[----:B------:R-:W-:Y:S01]  /*2490*/  PRMT R44, R4, 0x7610, R44 ;  /* 0x00007610042c7816 */ /* 0x000fe2000000002c */
[----:B------:R-:W-:Y:S01]  /*24a0*/  CS2R R14, SRZ ;  /* 0x00000000000e7805 */ /* 0x000fe2000001ff00 */
[----:B------:R-:W-:Y:S02]  /*24b0*/  MOV R7, R12 ;  /* 0x0000000c00077202 */ /* 0x000fe40000000f00 */
[----:B------:R-:W-:Y:S02]  /*24c0*/  MOV R4, R3 ;  /* 0x0000000300047202 */ /* 0x000fe40000000f00 */
[----:B------:R-:W-:Y:S02]  /*24d0*/  PRMT R30, R7, 0x5410, R6 ;  /* 0x00005410071e7816 */ /* 0x000fe40000000006 */
[----:B------:R-:W-:Y:S01]  /*24e0*/  PRMT R22, R5, 0x5410, R4 ;  /* 0x0000541005167816 */ /* 0x000fe20000000004 */
[----:B------:R-:W-:-:S05]  /*24f0*/  @P5 BRA `(.L_x_62) ;  /* 0x0000014000005947 */ /* 0x000fca0003800000 */
[----:B------:R-:W-:Y:S01]  /*2500*/  IADD3 R4, P1, P0, R108, R72, R173 ;  /* 0x000000486c047210 */ /* 0x000fe2000783e0ad */
[----:B------:R-:W-:Y:S01]  /*2510*/  CS2R R48, SRZ ;  /* 0x0000000000307805 */ /* 0x000fe2000001ff00 */
[----:B------:R-:W-:Y:S01]  /*2520*/  CS2R R14, SRZ ;  /* 0x00000000000e7805 */ /* 0x000fe2000001ff00 */
[----:B------:R-:W-:Y:S01]  /*2530*/  CS2R R50, SRZ ;  /* 0x0000000000327805 */ /* 0x000fe2000001ff00 */
[----:B------:R-:W-:Y:S01]  /*2540*/  IADD3.X R7, R114, R39, R154, P1, P0 ;  /* 0x0000002772077210 */ /* 0x000fe20000fe049a */
[----:B------:R-:W-:Y:S01]  /*2550*/  CS2R R16, SRZ ;  /* 0x0000000000107805 */ /* 0x000fe2000001ff00 */
[----:B------:R-:W-:Y:S04]  /*2560*/  IADD3 R5, P1, P0, R106, R74, R171 ;  /* 0x0000004a6a057210 */ /* 0x000fe8000783e0ab */
[----:B------:R-:W-:Y:S02]  /*2570*/  IADD3.X R8, R113, R43, R155, P1, P0 ;  /* 0x0000002b71087210 */ /* 0x000fe40000fe049b */
[C---:B------:R-:W-:Y:S04]  /*2580*/  LEA R6, P0, R4.reuse, c[0x0][0x270], 0x1 ;  /* 0x00009c0004067a11 */ /* 0x040fe800078008ff */
[----:B------:R-:W-:Y:S02]  /*2590*/  LEA.HI.X R7, R4, c[0x0][0x274], R7, 0x1, P0 ;  /* 0x00009d0004077a11 */ /* 0x000fe400000f0c07 */
[C---:B------:R-:W-:Y:S04]  /*25a0*/  LEA R4, P0, R5.reuse, c[0x0][0x288], 0x1 ;  /* 0x0000a20005047a11 */ /* 0x040fe800078008ff */
[----:B------:R-:W-:Y:S02]  /*25b0*/  LEA.HI.X R5, R5, c[0x0][0x28c], R8, 0x1, P0 ;  /* 0x0000a30005057a11 */ /* 0x000fe400000f0c08 */
[----:B------:R-:W-:Y:S11]  /*25c0*/  ISETP.GE.AND P0, PT, R36, c[0x0][0x27c], PT ;  /* 0x00009f0024007a0c */ /* 0x000ff60003f06270 */
[----:B------:R-:W-:Y:S02]  /*25d0*/  @!UPT UIADD3 URZ, URZ, URZ, URZ ;  /* 0x0000003f3f3ff290 */ /* 0x000fe4000fffe03f */
[----:B------:R1:W5:Y:S04]  /*25e0*/  @!P0 LDG.E.64 R48, [R6.64] ;  /* 0x0000001606308981 */ /* 0x000368000c1e1b00 */
[----:B------:R1:W5:Y:S01]  /*25f0*/  @!P0 LDG.E.64 R14, [R4.64] ;  /* 0x00000016040e8981 */ /* 0x000362000c1e1b00 */
[----:B------:R-:W-:Y:S11]  /*2600*/  ISETP.GE.AND P0, PT, R23, c[0x0][0x27c], PT ;  /* 0x00009f0017007a0c */ /* 0x000ff60003f06270 */
[----:B------:R-:W-:Y:S02]  /*2610*/  @!UPT UIADD3 URZ, URZ, URZ, URZ ;  /* 0x0000003f3f3ff290 */ /* 0x000fe4000fffe03f */
[----:B------:R1:W5:Y:S04]  /*2620*/  @!P0 LDG.E.64 R50, [R6.64+0x20] ;  /* 0x0000201606328981 */ /* 0x000368000c1e1b00 */
[----:B------:R1:W5:Y:S02]  /*2630*/  @!P0 LDG.E.64 R16, [R4.64+0x20] ;  /* 0x0000201604108981 */ /* 0x000364000c1e1b00 */
.L_x_62:
[----:B------:R-:W-:Y:S05]  /*2640*/  BSYNC B0 ;  /* 0x0000000000007941 */ /* 0x000fea0003800000 */
.L_x_61:
[----:B------:R-:W-:Y:S01]  /*2650*/  ISETP.GE.AND P3, PT, R157, UR9, PT ;  /* 0x000000099d007c0c */ /* 0x000fe2000bf66270 */
[----:B-1---5:R-:W-:Y:S01]  /*2660*/  IMAD.MOV.U32 R7, RZ, RZ, R50 ;  /* 0x000000ffff077224 */ /* 0x022fe200078e0032 */
[----:B------:R-:W-:Y:S01]  /*2670*/  MOV R5, R48 ;  /* 0x0000003000057202 */ /* 0x000fe20000000f00 */
[----:B------:R-:W-:Y:S01]  /*2680*/  IMAD.MOV.U32 R6, RZ, RZ, R51 ;  /* 0x000000ffff067224 */ /* 0x000fe200078e0033 */
[----:B------:R-:W-:Y:S01]  /*2690*/  BSSY B0, `(.L_x_63) ;  /* 0x0000024000007945 */ /* 0x000fe20003800000 */
[----:B------:R-:W-:Y:S01]  /*26a0*/  IMAD.MOV.U32 R4, RZ, RZ, R49 ;  /* 0x000000ffff047224 */ /* 0x000fe200078e0031 */
[----:B------:R-:W-:Y:S01]  /*26b0*/  CS2R R58, SRZ ;  /* 0x00000000003a7805 */ /* 0x000fe2000001ff00 */
[----:B------:R-:W-:Y:S01]  /*26c0*/  CS2R R54, SRZ ;  /* 0x0000000000367805 */ /* 0x000fe2000001ff00 */
[----:B------:R-:W-:Y:S01]  /*26d0*/  PRMT R62, R7, 0x5410, R6 ;  /* 0x00005410073e7816 */ /* 0x000fe20000000006 */
[----:B------:R-:W-:Y:S01]  /*26e0*/  IMAD.MOV.U32 R7, RZ, RZ, R16 ;  /* 0x000000ffff077224 */ /* 0x000fe200078e0010 */
[----:B------:R-:W-:Y:S01]  /*26f0*/  PRMT R61, R5, 0x5410, R4 ;  /* 0x00005410053d7816 */ /* 0x000fe20000000004 */
[----:B------:R-:W-:Y:S01]  /*2700*/  IMAD.MOV.U32 R5, RZ, RZ, R14 ;  /* 0x000000ffff057224 */ /* 0x000fe200078e000e */
[----:B------:R-:W-:Y:S01]  /*2710*/  MOV R6, R17 ;  /* 0x0000001100067202 */ /* 0x000fe20000000f00 */
[----:B------:R-:W-:Y:S01]  /*2720*/  CS2R R52, SRZ ;  /* 0x0000000000347805 */ /* 0x000fe2000001ff00 */
[----:B------:R-:W-:Y:S01]  /*2730*/  MOV R4, R15 ;  /* 0x0000000f00047202 */ /* 0x000fe20000000f00 */
[----:B------:R-:W-:Y:S01]  /*2740*/  CS2R R24, SRZ ;  /* 0x0000000000187805 */ /* 0x000fe2000001ff00 */
[----:B------:R-:W-:Y:S01]  /*2750*/  PRMT R32, R7, 0x5410, R6 ;  /* 0x0000541007207816 */ /* 0x000fe20000000006 */
[----:B------:R-:W-:Y:S01]  /*2760*/  CS2R R18, SRZ ;  /* 0x0000000000127805 */ /* 0x000fe2000001ff00 */
        /* <DEDUP_REMOVED lines=22> */
.L_x_64:
[----:B------:R-:W-:Y:S05]  /*28d0*/  BSYNC B0 ;  /* 0x0000000000007941 */ /* 0x000fea0003800000 */
.L_x_63:
        /* <DEDUP_REMOVED lines=38> */
.L_x_66:
[----:B------:R-:W-:Y:S05]  /*2b40*/  BSYNC B0 ;  /* 0x0000000000007941 */ /* 0x000fea0003800000 */
.L_x_65:
[----:B-1---5:R-:W-:Y:S01]  /*2b50*/  MOV R5, R56 ;  /* 0x0000003800057202 */ /* 0x022fe20000000f00 */
[----:B------:R1:W2:Y:S01]  /*2b60*/  SHFL.IDX PT, R70, R88, RZ, 0x1c1f ;  /* 0x001c1fff58467589 */ /* 0x0002a200000e0000 */
[----:B------:R-:W-:Y:S01]  /*2b70*/  IMAD.MOV.U32 R7, RZ, RZ, R58 ;  /* 0x000000ffff077224 */ /* 0x000fe200078e003a */
[----:B------:R-:W-:Y:S01]  /*2b80*/  BSSY B1, `(.L_x_67) ;  /* 0x0000081000017945 */ /* 0x000fe20003800000 */
[----:B------:R-:W-:Y:S02]  /*2b90*/  IMAD.MOV.U32 R6, RZ, RZ, R59 ;  /* 0x000000ffff067224 */ /* 0x000fe400078e003b */
[----:B------:R-:W-:Y:S01]  /*2ba0*/  IMAD.MOV.U32 R4, RZ, RZ, R57 ;  /* 0x000000ffff047224 */ /* 0x000fe200078e0039 */
[----:B------:R1:W3:Y:S02]  /*2bb0*/  SHFL.IDX PT, R67, R89, RZ, 0x1c1f ;  /* 0x001c1fff59437589 */ /* 0x0002e400000e0000 */
[----:B------:R-:W-:Y:S01]  /*2bc0*/  PRMT R66, R7, 0x5410, R6 ;  /* 0x0000541007427816 */ /* 0x000fe20000000006 */
[----:B------:R-:W-:Y:S01]  /*2bd0*/  IMAD.MOV.U32 R7, RZ, RZ, R28 ;  /* 0x000000ffff077224 */ /* 0x000fe200078e001c */
[----:B------:R-:W-:Y:S01]  /*2be0*/  PRMT R65, R5, 0x5410, R4 ;  /* 0x0000541005417816 */ /* 0x000fe20000000004 */
[----:B------:R-:W-:Y:S01]  /*2bf0*/  IMAD.MOV.U32 R5, RZ, RZ, R26 ;  /* 0x000000ffff057224 */ /* 0x000fe200078e001a */
[----:B------:R-:W-:Y:S02]  /*2c00*/  MOV R6, R29 ;  /* 0x0000001d00067202 */ /* 0x000fe40000000f00 */
[----:B------:R-:W-:Y:S02]  /*2c10*/  MOV R4, R27 ;  /* 0x0000001b00047202 */ /* 0x000fe40000000f00 */
[----:B------:R-:W-:Y:S02]  /*2c20*/  PRMT R39, R7, 0x5410, R6 ;  /* 0x0000541007277816 */ /* 0x000fe40000000006 */
[----:B------:R-:W-:Y:S01]  /*2c30*/  PRMT R35, R5, 0x5410, R4 ;  /* 0x0000541005237816 */ /* 0x000fe20000000004 */
[----:B------:R-:W-:-:S05]  /*2c40*/  @P4 BRA `(.L_x_68) ;  /* 0x0000074000004947 */ /* 0x000fca0003800000 */
[----:B------:R-:W-:Y:S01]  /*2c50*/  ISETP.NE.AND P0, PT, R101, RZ, PT ;  /* 0x000000ff6500720c */ /* 0x000fe20003f05270 */
[----:B------:R-:W-:Y:S01]  /*2c60*/  @!UPT UIADD3 URZ, URZ, URZ, URZ ;  /* 0x0000003f3f3ff290 */ /* 0x000fe2000fffe03f */
[----:B------:R-:W-:Y:S11]  /*2c70*/  BSSY B0, `(.L_x_69) ;  /* 0x0000038000007945 */ /* 0x000ff60003800000 */
[----:B------:R-:W-:-:S05]  /*2c80*/  @P0 BRA `(.L_x_70) ;  /* 0x0000036000000947 */ /* 0x000fca0003800000 */
[C---:B---3--:R-:W-:Y:S01]  /*2c90*/  LEA R68, P0, R20.reuse, R67, 0x1 ;  /* 0x0000004314447211 */ /* 0x048fe200078008ff */
[----:B------:R-:W3:Y:S03]  /*2ca0*/  LDS.128 R8, [R91+0x3800] ;  /* 0x003800005b087984 */ /* 0x000ee60000000c00 */
[----:B--2---:R-:W-:Y:S02]  /*2cb0*/  LEA.HI.X R69, R20, R70, R21, 0x1, P0 ;  /* 0x0000004614457211 */ /* 0x004fe400000f0c15 */
[----:B------:R-:W-:Y:S11]  /*2cc0*/  ISETP.GE.AND P0, PT, R36, c[0x0][0x27c], PT ;  /* 0x00009f0024007a0c */ /* 0x000ff60003f06270 */
[----:B------:R-:W-:Y:S02]  /*2cd0*/  @!UPT UIADD3 URZ, URZ, URZ, URZ ;  /* 0x0000003f3f3ff290 */ /* 0x000fe4000fffe03f */
[----:B------:R-:W-:Y:S01]  /*2ce0*/  @!P0 SHF.R.U64 R6, R2, 0x10, R3 ;  /* 0x0000001002068819 */ /* 0x000fe20000001203 */
[----:B------:R-:W-:Y:S01]  /*2cf0*/  @!P0 HADD2.F32 R2, -RZ, R22.H0_H0 ;  /* 0x20000016ff028230 */ /* 0x000fe20000004100 */
[----:B------:R-:W-:Y:S02]  /*2d00*/  @!P0 SHF.R.U64 R43, R40, 0x10, R41 ;  /* 0x00000010282b8819 */ /* 0x000fe40000001229 */
[----:B------:R-:W-:Y:S02]  /*2d10*/  @!P0 SHF.R.U32.HI R7, RZ, 0x10, R3 ;  /* 0x00000010ff078819 */ /* 0x000fe40000011603 */
[----:B------:R-:W-:Y:S01]  /*2d20*/  @!P0 SHF.R.U32.HI R45, RZ, 0x10, R41 ;  /* 0x00000010ff2d8819 */ /* 0x000fe20000011629 */
[----:B------:R-:W-:Y:S02]  /*2d30*/  @!P0 HADD2.F32 R41, -RZ, R42.H0_H0 ;  /* 0x2000002aff298230 */ /* 0x000fe40000004100 */
[----:B------:R-:W-:Y:S02]  /*2d40*/  @!P0 HADD2.F32 R43, -RZ, R43.H0_H0 ;  /* 0x2000002bff2b8230 */ /* 0x000fe40000004100 */
[----:B------:R-:W-:Y:S01]  /*2d50*/  @!P0 HADD2.F32 R45, -RZ, R45.H0_H0 ;  /* 0x2000002dff2d8230 */ /* 0x000fe20000004100 */
[----:B---3--:R-:W-:Y:S02]  /*2d60*/  @!P0 MOV R5, R8 ;  /* 0x0000000800058202 */ /* 0x008fe40000000f00 */
[----:B------:R-:W-:Y:S03]  /*2d70*/  @!P0 MOV R4, R9 ;  /* 0x0000000900048202 */ /* 0x000fe60000000f00 */
[--C-:B------:R-:W-:Y:S02]  /*2d80*/  @!P0 HADD2.F32 R40, -RZ, R5.reuse.H1_H1 ;  /* 0x30000005ff288230 */ /* 0x100fe40000004100 */
[----:B------:R-:W-:Y:S02]  /*2d90*/  @!P0 HADD2.F32 R3, -RZ, R5.H0_H0 ;  /* 0x20000005ff038230 */ /* 0x000fe40000004100 */
[----:B------:R-:W-:Y:S01]  /*2da0*/  @!P0 HADD2.F32 R5, -RZ, R6.H0_H0 ;  /* 0x20000006ff058230 */ /* 0x000fe20000004100 */
[-C--:B------:R-:W-:Y:S01]  /*2db0*/  @!P0 FMUL.FTZ R71, R40, R2.reuse ;  /* 0x0000000228478220 */ /* 0x080fe20000410000 */
[--C-:B------:R-:W-:Y:S01]  /*2dc0*/  @!P0 HADD2.F32 R42, -RZ, R4.reuse.H1_H1 ;  /* 0x30000004ff2a8230 */ /* 0x100fe20000004100 */
[C---:B------:R-:W-:Y:S01]  /*2dd0*/  @!P0 FMUL.FTZ R2, R3.reuse, R2 ;  /* 0x0000000203028220 */ /* 0x040fe20000410000 */
[----:B------:R-:W-:Y:S01]  /*2de0*/  @!P0 HADD2.F32 R4, -RZ, R4.H0_H0 ;  /* 0x20000004ff048230 */ /* 0x000fe20000004100 */
[----:B------:R-:W-:Y:S01]  /*2df0*/  @!P0 FFMA.FTZ R73, R3, R41, -R71 ;  /* 0x0000002903498223 */ /* 0x000fe20000010847 */
[----:B------:R-:W-:Y:S01]  /*2e00*/  @!P0 MOV R6, R10 ;  /* 0x0000000a00068202 */ /* 0x000fe20000000f00 */
[-C--:B------:R-:W-:Y:S02]  /*2e10*/  @!P0 FMUL.FTZ R71, R42, R5.reuse ;  /* 0x000000052a478220 */ /* 0x080fe40000410000 */
[----:B------:R-:W-:Y:S01]  /*2e20*/  @!P0 FMUL.FTZ R3, R4, R5 ;  /* 0x0000000504038220 */ /* 0x000fe20000410000 */
[----:B------:R-:W-:Y:S01]  /*2e30*/  @!P0 MOV R5, R11 ;  /* 0x0000000b00058202 */ /* 0x000fe20000000f00 */
[----:B------:R-:W-:Y:S01]  /*2e40*/  @!P0 FFMA.FTZ R2, R40, R41, R2 ;  /* 0x0000002928028223 */ /* 0x000fe20000010002 */
[----:B------:R-:W-:Y:S01]  /*2e50*/  @!P0 HADD2.F32 R40, -RZ, R6.H1_H1 ;  /* 0x30000006ff288230 */ /* 0x000fe20000004100 */
[-C--:B------:R-:W-:Y:S01]  /*2e60*/  @!P0 FFMA.FTZ R72, R4, R43.reuse, -R71 ;  /* 0x0000002b04488223 */ /* 0x080fe20000010847 */
[----:B------:R-:W-:Y:S01]  /*2e70*/  @!P0 HADD2.F32 R4, -RZ, R22.H1_H1 ;  /* 0x30000016ff048230 */ /* 0x000fe20000004100 */
[----:B------:R-:W-:Y:S01]  /*2e80*/  @!P0 FFMA.FTZ R3, R42, R43, R3 ;  /* 0x0000002b2a038223 */ /* 0x000fe20000010003 */
[----:B------:R-:W-:Y:S01]  /*2e90*/  @!P0 F2FP.PACK_AB R2, R2, R73 ;  /* 0x000000490202823e */ /* 0x000fe200000000ff */
[----:B------:R-:W-:Y:S02]  /*2ea0*/  @!P0 HADD2.F32 R22, -RZ, R7.H0_H0 ;  /* 0x20000007ff168230 */ /* 0x000fe40000004100 */
[----:B------:R-:W-:Y:S01]  /*2eb0*/  @!P0 HADD2.F32 R7, -RZ, R6.H0_H0 ;  /* 0x20000006ff078230 */ /* 0x000fe20000004100 */
[----:B------:R-:W-:Y:S01]  /*2ec0*/  @!P0 F2FP.PACK_AB R3, R3, R72 ;  /* 0x000000480303823e */ /* 0x000fe200000000ff */
[----:B------:R-:W-:Y:S01]  /*2ed0*/  @!P0 HADD2.F32 R41, -RZ, R44.H0_H0 ;  /* 0x2000002cff298230 */ /* 0x000fe20000004100 */
[----:B------:R-:W-:Y:S01]  /*2ee0*/  @!P0 MOV R8, R2 ;  /* 0x0000000200088202 */ /* 0x000fe20000000f00 */
[--C-:B------:R-:W-:Y:S01]  /*2ef0*/  @!P0 HADD2.F32 R44, -RZ, R5.reuse.H1_H1 ;  /* 0x30000005ff2c8230 */ /* 0x100fe20000004100 */
[----:B------:R-:W-:Y:S01]  /*2f00*/  @!P0 MOV R9, R3 ;  /* 0x0000000300098202 */ /* 0x000fe20000000f00 */
[----:B------:R-:W-:Y:S01]  /*2f10*/  @!P0 HADD2.F32 R6, -RZ, R5.H0_H0 ;  /* 0x20000005ff068230 */ /* 0x000fe20000004100 */
[-C--:B------:R-:W-:Y:S02]  /*2f20*/  @!P0 FMUL.FTZ R5, R40, R4.reuse ;  /* 0x0000000428058220 */ /* 0x080fe40000410000 */
[C---:B------:R-:W-:Y:S02]  /*2f30*/  @!P0 FMUL.FTZ R4, R7.reuse, R4 ;  /* 0x0000000407048220 */ /* 0x040fe40000410000 */
[-C--:B------:R-:W-:Y:S02]  /*2f40*/  @!P0 FMUL.FTZ R71, R44, R22.reuse ;  /* 0x000000162c478220 */ /* 0x080fe40000410000 */
[-C--:B------:R-:W-:Y:S02]  /*2f50*/  @!P0 FFMA.FTZ R7, R7, R41.reuse, -R5 ;  /* 0x0000002907078223 */ /* 0x080fe40000010805 */
[----:B------:R-:W-:Y:S02]  /*2f60*/  @!P0 FMUL.FTZ R5, R6, R22 ;  /* 0x0000001606058220 */ /* 0x000fe40000410000 */
[----:B------:R-:W-:Y:S02]  /*2f70*/  @!P0 FFMA.FTZ R4, R40, R41, R4 ;  /* 0x0000002928048223 */ /* 0x000fe40000010004 */
[-C--:B------:R-:W-:Y:S02]  /*2f80*/  @!P0 FFMA.FTZ R71, R6, R45.reuse, -R71 ;  /* 0x0000002d06478223 */ /* 0x080fe40000010847 */
[----:B------:R-:W-:Y:S01]  /*2f90*/  @!P0 FFMA.FTZ R5, R44, R45, R5 ;  /* 0x0000002d2c058223 */ /* 0x000fe20000010005 */
[----:B------:R-:W-:Y:S04]  /*2fa0*/  @!P0 F2FP.PACK_AB R4, R4, R7 ;  /* 0x000000070404823e */ /* 0x000fe800000000ff */
[----:B------:R-:W-:Y:S02]  /*2fb0*/  @!P0 F2FP.PACK_AB R5, R5, R71 ;  /* 0x000000470505823e */ /* 0x000fe400000000ff */
[----:B------:R-:W-:Y:S02]  /*2fc0*/  @!P0 MOV R10, R4 ;  /* 0x00000004000a8202 */ /* 0x000fe40000000f00 */
[----:B------:R-:W-:Y:S05]  /*2fd0*/  @!P0 MOV R11, R5 ;  /* 0x00000005000b8202 */ /* 0x000fea0000000f00 */
[----:B------:R2:W-:Y:S02]  /*2fe0*/  ST.E.128 [R68.64], R8 ;  /* 0x0000000844007985 */ /* 0x0005e4000c101d16 */
.L_x_70:
[----:B------:R-:W-:Y:S05]  /*2ff0*/  BSYNC B0 ;  /* 0x0000000000007941 */ /* 0x000fea0003800000 */
.L_x_69:
[----:B------:R-:W-:Y:S11]  /*3000*/  ISETP.NE.AND P0, PT, R116, RZ, PT ;  /* 0x000000ff7400720c */ /* 0x000ff60003f05270 */
[----:B------:R-:W-:Y:S02]  /*3010*/  @!UPT UIADD3 URZ, URZ, URZ, URZ ;  /* 0x0000003f3f3ff290 */ /* 0x000fe4000fffe03f */
[----:B------:R-:W-:-:S05]  /*3020*/  @P0 BRA `(.L_x_68) ;  /* 0x0000036000000947 */ /* 0x000fca0003800000 */
[C---:B---3--:R-:W-:Y:S01]  /*3030*/  LEA R44, P0, R83.reuse, R67, 0x1 ;  /* 0x00000043532c7211 */ /* 0x048fe200078008ff */
[----:B--2---:R-:W2:Y:S03]  /*3040*/  LDS.128 R8, [R92+0x3800] ;  /* 0x003800005c087984 */ /* 0x004ea60000000c00 */
[----:B------:R-:W-:Y:S02]  /*3050*/  LEA.HI.X R45, R83, R70, R93, 0x1, P0 ;  /* 0x00000046532d7211 */ /* 0x000fe400000f0c5d */
[----:B------:R-:W-:Y:S11]  /*3060*/  ISETP.GE.AND P0, PT, R23, c[0x0][0x27c], PT ;  /* 0x00009f0017007a0c */ /* 0x000ff60003f06270 */
[----:B------:R-:W-:Y:S02]  /*3070*/  @!UPT UIADD3 URZ, URZ, URZ, URZ ;  /* 0x0000003f3f3ff290 */ /* 0x000fe4000fffe03f */
[----:B------:R-:W-:Y:S01]  /*3080*/  @!P0 HADD2.F32 R2, -RZ, R30.H0_H0 ;  /* 0x2000001eff028230 */ /* 0x000fe20000004100 */
[----:B------:R-:W-:Y:S01]  /*3090*/  @!P0 SHF.R.U64 R5, R12, 0x10, R13 ;  /* 0x000000100c058819 */ /* 0x000fe2000000120d */
[----:B------:R-:W-:Y:S01]  /*30a0*/  @!P0 HADD2.F32 R7, -RZ, R60.H0_H0 ;  /* 0x2000003cff078230 */ /* 0x000fe20000004100 */
[----:B------:R-:W-:Y:S02]  /*30b0*/  @!P0 SHF.R.U64 R22, R46, 0x10, R47 ;  /* 0x000000102e168819 */ /* 0x000fe4000000122f */
[----:B------:R-:W-:Y:S01]  /*30c0*/  @!P0 SHF.R.U32.HI R12, RZ, 0x10, R13 ;  /* 0x00000010ff0c8819 */ /* 0x000fe2000001160d */
[----:B------:R-:W-:Y:S01]  /*30d0*/  @!P0 HADD2.F32 R5, -RZ, R5.H0_H0 ;  /* 0x20000005ff058230 */ /* 0x000fe20000004100 */
[----:B------:R-:W-:Y:S01]  /*30e0*/  @!P0 SHF.R.U32.HI R42, RZ, 0x10, R47 ;  /* 0x00000010ff2a8819 */ /* 0x000fe2000001162f */
[----:B------:R-:W-:Y:S02]  /*30f0*/  @!P0 HADD2.F32 R22, -RZ, R22.H0_H0 ;  /* 0x20000016ff168230 */ /* 0x000fe40000004100 */
[----:B------:R-:W-:Y:S02]  /*3100*/  @!P0 HADD2.F32 R12, -RZ, R12.H0_H0 ;  /* 0x2000000cff0c8230 */ /* 0x000fe40000004100 */
[----:B------:R-:W-:Y:S01]  /*3110*/  @!P0 HADD2.F32 R42, -RZ, R42.H0_H0 ;  /* 0x2000002aff2a8230 */ /* 0x000fe20000004100 */
[----:B--2---:R-:W-:Y:S02]  /*3120*/  @!P0 MOV R3, R8 ;  /* 0x0000000800038202 */ /* 0x004fe40000000f00 */
[----:B------:R-:W-:Y:S03]  /*3130*/  @!P0 MOV R4, R9 ;  /* 0x0000000900048202 */ /* 0x000fe60000000f00 */
[--C-:B------:R-:W-:Y:S02]  /*3140*/  @!P0 HADD2.F32 R6, -RZ, R3.reuse.H1_H1 ;  /* 0x30000003ff068230 */ /* 0x100fe40000004100 */
[----:B------:R-:W-:Y:S02]  /*3150*/  @!P0 HADD2.F32 R3, -RZ, R3.H0_H0 ;  /* 0x20000003ff038230 */ /* 0x000fe40000004100 */
[--C-:B------:R-:W-:Y:S01]  /*3160*/  @!P0 HADD2.F32 R13, -RZ, R4.reuse.H1_H1 ;  /* 0x30000004ff0d8230 */ /* 0x100fe20000004100 */
[CC--:B------:R-:W-:Y:S01]  /*3170*/  @!P0 FMUL.FTZ R40, R6.reuse, R2.reuse ;  /* 0x0000000206288220 */ /* 0x0c0fe20000410000 */
[----:B------:R-:W-:Y:S01]  /*3180*/  @!P0 HADD2.F32 R4, -RZ, R4.H0_H0 ;  /* 0x20000004ff048230 */ /* 0x000fe20000004100 */
[C---:B------:R-:W-:Y:S02]  /*3190*/  @!P0 FMUL.FTZ R2, R3.reuse, R2 ;  /* 0x0000000203028220 */ /* 0x040fe40000410000 */
[-C--:B------:R-:W-:Y:S02]  /*31a0*/  @!P0 FFMA.FTZ R47, R3, R7.reuse, -R40 ;  /* 0x00000007032f8223 */ /* 0x080fe40000010828 */
[----:B------:R-:W-:Y:S01]  /*31b0*/  @!P0 FFMA.FTZ R2, R6, R7, R2 ;  /* 0x0000000706028223 */ /* 0x000fe20000010002 */
[----:B------:R-:W-:Y:S01]  /*31c0*/  @!P0 MOV R6, R10 ;  /* 0x0000000a00068202 */ /* 0x000fe20000000f00 */
[CC--:B------:R-:W-:Y:S02]  /*31d0*/  @!P0 FMUL.FTZ R40, R13.reuse, R5.reuse ;  /* 0x000000050d288220 */ /* 0x0c0fe40000410000 */
[C---:B------:R-:W-:Y:S01]  /*31e0*/  @!P0 FMUL.FTZ R3, R4.reuse, R5 ;  /* 0x0000000504038220 */ /* 0x040fe20000410000 */
[----:B------:R-:W-:Y:S01]  /*31f0*/  @!P0 MOV R5, R11 ;  /* 0x0000000b00058202 */ /* 0x000fe20000000f00 */
[-C--:B------:R-:W-:Y:S01]  /*3200*/  @!P0 FFMA.FTZ R46, R4, R22.reuse, -R40 ;  /* 0x00000016042e8223 */ /* 0x080fe20000010828 */
[----:B------:R-:W-:Y:S01]  /*3210*/  @!P0 HADD2.F32 R4, -RZ, R30.H1_H1 ;  /* 0x3000001eff048230 */ /* 0x000fe20000004100 */
[----:B------:R-:W-:Y:S01]  /*3220*/  @!P0 FFMA.FTZ R3, R13, R22, R3 ;  /* 0x000000160d038223 */ /* 0x000fe20000010003 */
[----:B------:R-:W-:Y:S01]  /*3230*/  @!P0 F2FP.PACK_AB R2, R2, R47 ;  /* 0x0000002f0202823e */ /* 0x000fe200000000ff */
[--C-:B------:R-:W-:Y:S02]  /*3240*/  @!P0 HADD2.F32 R30, -RZ, R6.reuse.H1_H1 ;  /* 0x30000006ff1e8230 */ /* 0x100fe40000004100 */
[----:B------:R-:W-:Y:S01]  /*3250*/  @!P0 HADD2.F32 R7, -RZ, R6.H0_H0 ;  /* 0x20000006ff078230 */ /* 0x000fe20000004100 */
[----:B------:R-:W-:Y:S01]  /*3260*/  @!P0 F2FP.PACK_AB R3, R3, R46 ;  /* 0x0000002e0303823e */ /* 0x000fe200000000ff */
[----:B------:R-:W-:Y:S01]  /*3270*/  @!P0 HADD2.F32 R40, -RZ, R60.H1_H1 ;  /* 0x3000003cff288230 */ /* 0x000fe20000004100 */
[----:B------:R-:W-:Y:S01]  /*3280*/  @!P0 MOV R8, R2 ;  /* 0x0000000200088202 */ /* 0x000fe20000000f00 */
[--C-:B------:R-:W-:Y:S01]  /*3290*/  @!P0 HADD2.F32 R41, -RZ, R5.reuse.H1_H1 ;  /* 0x30000005ff298230 */ /* 0x100fe20000004100 */
[----:B------:R-:W-:Y:S01]  /*32a0*/  @!P0 MOV R9, R3 ;  /* 0x0000000300098202 */ /* 0x000fe20000000f00 */
[----:B------:R-:W-:Y:S01]  /*32b0*/  @!P0 HADD2.F32 R6, -RZ, R5.H0_H0 ;  /* 0x20000005ff068230 */ /* 0x000fe20000004100 */
[-C--:B------:R-:W-:Y:S02]  /*32c0*/  @!P0 FMUL.FTZ R5, R30, R4.reuse ;  /* 0x000000041e058220 */ /* 0x080fe40000410000 */
[----:B------:R-:W-:Y:S02]  /*32d0*/  @!P0 FMUL.FTZ R4, R7, R4 ;  /* 0x0000000407048220 */ /* 0x000fe40000410000 */
[----:B------:R-:W-:Y:S02]  /*32e0*/  @!P0 FMUL.FTZ R43, R41, R12 ;  /* 0x0000000c292b8220 */ /* 0x000fe40000410000 */
[----:B------:R-:W-:Y:S02]  /*32f0*/  @!P0 FFMA.FTZ R7, R7, R40, -R5 ;  /* 0x0000002807078223 */ /* 0x000fe40000010805 */
        /* <DEDUP_REMOVED lines=9> */
.L_x_68:
[----:B------:R-:W-:Y:S05]  /*3390*/  BSYNC B1 ;  /* 0x0000000000017941 */ /* 0x000fea0003800000 */
.L_x_67:
[----:B------:R4:W1:Y:S01]  /*33a0*/  SHFL.IDX PT, R43, R88, 0x1, 0x1c1f ;  /* 0x003c1f00582b7f89 */ /* 0x00086200000e0000 */
[----:B------:R-:W-:Y:S03]  /*33b0*/  BSSY B1, `(.L_x_71) ;  /* 0x0000077000017945 */ /* 0x000fe60003800000 */
[----:B------:R4:W3:Y:S01]  /*33c0*/  SHFL.IDX PT, R42, R89, 0x1, 0x1c1f ;  /* 0x003c1f00592a7f89 */ /* 0x0008e200000e0000 */
[----:B------:R-:W-:-:S05]  /*33d0*/  @P5 BRA `(.L_x_72) ;  /* 0x0000074000005947 */ /* 0x000fca0003800000 */
[----:B------:R-:W-:Y:S01]  /*33e0*/  ISETP.NE.AND P0, PT, R101, RZ, PT ;  /* 0x000000ff6500720c */ /* 0x000fe20003f05270 */
[----:B------:R-:W-:Y:S01]  /*33f0*/  @!UPT UIADD3 URZ, URZ, URZ, URZ ;  /* 0x0000003f3f3ff290 */ /* 0x000fe2000fffe03f */
[----:B------:R-:W-:Y:S11]  /*3400*/  BSSY B0, `(.L_x_73) ;  /* 0x0000038000007945 */ /* 0x000ff60003800000 */
[----:B------:R-:W-:-:S05]  /*3410*/  @P0 BRA `(.L_x_74) ;  /* 0x0000036000000947 */ /* 0x000fca0003800000 */
[C---:B---3--:R-:W-:Y:S01]  /*3420*/  LEA R40, P0, R20.reuse, R42, 0x1 ;  /* 0x0000002a14287211 */ /* 0x048fe200078008ff */
[----:B--2---:R-:W2:Y:S03]  /*3430*/  LDS.128 R8, [R91+0x4800] ;  /* 0x004800005b087984 */ /* 0x004ea60000000c00 */
[----:B-1----:R-:W-:Y:S02]  /*3440*/  LEA.HI.X R41, R20, R43, R21, 0x1, P0 ;  /* 0x0000002b14297211 */ /* 0x002fe400000f0c15 */
[----:B------:R-:W-:Y:S11]  /*3450*/  ISETP.GE.AND P0, PT, R36, c[0x0][0x27c], PT ;  /* 0x00009f0024007a0c */ /* 0x000ff60003f06270 */
[----:B------:R-:W-:Y:S02]  /*3460*/  @!UPT UIADD3 URZ, URZ, URZ, URZ ;  /* 0x0000003f3f3ff290 */ /* 0x000fe4000fffe03f */
[----:B------:R-:W-:Y:S01]  /*3470*/  @!P0 HADD2.F32 R2, -RZ, R31.H0_H0 ;  /* 0x2000001fff028230 */ /* 0x000fe20000004100 */
[----:B------:R-:W-:Y:S01]  /*3480*/  @!P0 SHF.R.U64 R5, R14, 0x10, R15 ;  /* 0x000000100e058819 */ /* 0x000fe2000000120f */
[--C-:B------:R-:W-:Y:S01]  /*3490*/  @!P0 HADD2.F32 R7, -RZ, R61.reuse.H0_H0 ;  /* 0x2000003dff078230 */ /* 0x100fe20000004100 */
[----:B------:R-:W-:Y:S01]  /*34a0*/  @!P0 SHF.R.U64 R13, R48, 0x10, R49 ;  /* 0x00000010300d8819 */ /* 0x000fe20000001231 */
[----:B------:R-:W-:Y:S01]  /*34b0*/  @!P0 HADD2.F32 R22, -RZ, R61.H1_H1 ;  /* 0x3000003dff168230 */ /* 0x000fe20000004100 */
[----:B------:R-:W-:Y:S01]  /*34c0*/  @!P0 SHF.R.U32.HI R14, RZ, 0x10, R15 ;  /* 0x00000010ff0e8819 */ /* 0x000fe2000001160f */
[----:B------:R-:W-:Y:S01]  /*34d0*/  @!P0 HADD2.F32 R5, -RZ, R5.H0_H0 ;  /* 0x20000005ff058230 */ /* 0x000fe20000004100 */
[----:B------:R-:W-:Y:S01]  /*34e0*/  @!P0 SHF.R.U32.HI R48, RZ, 0x10, R49 ;  /* 0x00000010ff308819 */ /* 0x000fe20000011631 */
        /* <DEDUP_REMOVED lines=13> */
[-C--:B------:R-:W-:Y:S02]  /*35c0*/  @!P0 FMUL.FTZ R15, R12, R5.reuse ;  /* 0x000000050c0f8220 */ /* 0x080fe40000410000 */
[C---:B------:R-:W-:Y:S01]  /*35d0*/  @!P0 FMUL.FTZ R3, R4.reuse, R5 ;  /* 0x0000000504038220 */ /* 0x040fe20000410000 */
[----:B------:R-:W-:Y:S01]  /*35e0*/  @!P0 MOV R5, R11 ;  /* 0x0000000b00058202 */ /* 0x000fe20000000f00 */
[-C--:B------:R-:W-:Y:S01]  /*35f0*/  @!P0 FFMA.FTZ R45, R4, R13.reuse, -R15 ;  /* 0x0000000d042d8223 */ /* 0x080fe2000001080f */
[--C-:B------:R-:W-:Y:S01]  /*3600*/  @!P0 HADD2.F32 R15, -RZ, R6.reuse.H1_H1 ;  /* 0x30000006ff0f8230 */ /* 0x100fe20000004100 */
[----:B------:R-:W-:Y:S01]  /*3610*/  @!P0 FFMA.FTZ R3, R12, R13, R3 ;  /* 0x0000000d0c038223 */ /* 0x000fe20000010003 */
[----:B------:R-:W-:Y:S01]  /*3620*/  @!P0 F2FP.PACK_AB R2, R2, R46 ;  /* 0x0000002e0202823e */ /* 0x000fe200000000ff */
[----:B------:R-:W-:Y:S02]  /*3630*/  @!P0 HADD2.F32 R4, -RZ, R31.H1_H1 ;  /* 0x3000001fff048230 */ /* 0x000fe40000004100 */
[----:B------:R-:W-:Y:S01]  /*3640*/  @!P0 HADD2.F32 R7, -RZ, R6.H0_H0 ;  /* 0x20000006ff078230 */ /* 0x000fe20000004100 */
[----:B------:R-:W-:Y:S01]  /*3650*/  @!P0 F2FP.PACK_AB R3, R3, R45 ;  /* 0x0000002d0303823e */ /* 0x000fe200000000ff */
[--C-:B------:R-:W-:Y:S01]  /*3660*/  @!P0 HADD2.F32 R30, -RZ, R5.reuse.H1_H1 ;  /* 0x30000005ff1e8230 */ /* 0x100fe20000004100 */
[----:B------:R-:W-:Y:S01]  /*3670*/  @!P0 MOV R8, R2 ;  /* 0x0000000200088202 */ /* 0x000fe20000000f00 */
[----:B------:R-:W-:Y:S01]  /*3680*/  @!P0 HADD2.F32 R6, -RZ, R5.H0_H0 ;  /* 0x20000005ff068230 */ /* 0x000fe20000004100 */
[-C--:B------:R-:W-:Y:S01]  /*3690*/  @!P0 FMUL.FTZ R5, R15, R4.reuse ;  /* 0x000000040f058220 */ /* 0x080fe20000410000 */
[----:B------:R-:W-:Y:S01]  /*36a0*/  @!P0 MOV R9, R3 ;  /* 0x0000000300098202 */ /* 0x000fe20000000f00 */
[C---:B------:R-:W-:Y:S01]  /*36b0*/  @!P0 FMUL.FTZ R4, R7.reuse, R4 ;  /* 0x0000000407048220 */ /* 0x040fe20000410000 */
[----:B------:R-:W-:Y:S01]  /*36c0*/  @!P0 HADD2.F32 R31, -RZ, R48.H0_H0 ;  /* 0x20000030ff1f8230 */ /* 0x000fe20000004100 */
[----:B------:R-:W-:Y:S02]  /*36d0*/  @!P0 FMUL.FTZ R44, R30, R14 ;  /* 0x0000000e1e2c8220 */ /* 0x000fe40000410000 */
[----:B------:R-:W-:Y:S02]  /*36e0*/  @!P0 FFMA.FTZ R7, R7, R22, -R5 ;  /* 0x0000001607078223 */ /* 0x000fe40000010805 */
[C---:B------:R-:W-:Y:S02]  /*36f0*/  @!P0 FMUL.FTZ R5, R6.reuse, R14 ;  /* 0x0000000e06058220 */ /* 0x040fe40000410000 */
        /* <DEDUP_REMOVED lines=8> */
.L_x_74:
[----:B------:R-:W-:Y:S05]  /*3780*/  BSYNC B0 ;  /* 0x0000000000007941 */ /* 0x000fea0003800000 */
.L_x_73:
[----:B------:R-:W-:Y:S11]  /*3790*/  ISETP.NE.AND P0, PT, R116, RZ, PT ;  /* 0x000000ff7400720c */ /* 0x000ff60003f05270 */
[----:B------:R-:W-:Y:S02]  /*37a0*/  @!UPT UIADD3 URZ, URZ, URZ, URZ ;  /* 0x0000003f3f3ff290 */ /* 0x000fe4000fffe03f */
[----:B------:R-:W-:-:S05]  /*37b0*/  @P0 BRA `(.L_x_72) ;  /* 0x0000036000000947 */ /* 0x000fca0003800000 */
[C---:B---3--:R-:W-:Y:S01]  /*37c0*/  LEA R30, P0, R83.reuse, R42, 0x1 ;  /* 0x0000002a531e7211 */ /* 0x048fe200078008ff */
[----:B-12---:R-:W1:Y:S03]  /*37d0*/  LDS.128 R8, [R92+0x4800] ;  /* 0x004800005c087984 */ /* 0x006e660000000c00 */
[----:B------:R-:W-:Y:S02]  /*37e0*/  LEA.HI.X R31, R83, R43, R93, 0x1, P0 ;  /* 0x0000002b531f7211 */ /* 0x000fe400000f0c5d */
        /* <DEDUP_REMOVED lines=11> */
[----:B------:R-:W-:Y:S02]  /*38a0*/  @!P0 HADD2.F32 R12, -RZ, R12.H0_H0 ;  /* 0x2000000cff0c8230 */ /* 0x000fe40000004100 */
[----:B------:R-:W-:Y:S01]  /*38b0*/  @!P0 HADD2.F32 R22, -RZ, R22.H0_H0 ;  /* 0x20000016ff168230 */ /* 0x000fe20000004100 */
[----:B-1----:R-:W-:Y:S02]  /*38c0*/  @!P0 MOV R3, R8 ;  /* 0x0000000800038202 */ /* 0x002fe40000000f00 */
        /* <DEDUP_REMOVED lines=25> */
[----:B------:R-:W-:Y:S02]  /*3a60*/  @!P0 FMUL.FTZ R4, R7, R4 ;  /* 0x0000000407048220 */ /* 0x000fe40000410000 */
        /* <DEDUP_REMOVED lines=11> */
.L_x_72:
[----:B------:R-:W-:Y:S05]  /*3b20*/  BSYNC B1 ;  /* 0x0000000000017941 */ /* 0x000fea0003800000 */
.L_x_71:
[----:B------:R4:W3:Y:S01]  /*3b30*/  SHFL.IDX PT, R32, R88, 0x2, 0x1c1f ;  /* 0x005c1f0058207f89 */ /* 0x0008e200000e0000 */
[----:B------:R-:W-:Y:S03]  /*3b40*/  BSSY B1, `(.L_x_75) ;  /* 0x0000077000017945 */ /* 0x000fe60003800000 */
[----:B------:R4:W2:Y:S01]  /*3b50*/  SHFL.IDX PT, R22, R89, 0x2, 0x1c1f ;  /* 0x005c1f0059167f89 */ /* 0x0008a200000e0000 */
[----:B------:R-:W-:-:S05]  /*3b60*/  @P3 BRA `(.L_x_76) ;  /* 0x0000074000003947 */ /* 0x000fca0003800000 */
[----:B------:R-:W-:Y:S01]  /*3b70*/  ISETP.NE.AND P0, PT, R101, RZ, PT ;  /* 0x000000ff6500720c */ /* 0x000fe20003f05270 */
[----:B------:R-:W-:Y:S01]  /*3b80*/  @!UPT UIADD3 URZ, URZ, URZ, URZ ;  /* 0x0000003f3f3ff290 */ /* 0x000fe2000fffe03f */
[----:B------:R-:W-:Y:S11]  /*3b90*/  BSSY B0, `(.L_x_77) ;  /* 0x0000038000007945 */ /* 0x000ff60003800000 */
[----:B------:R-:W-:-:S05]  /*3ba0*/  @P0 BRA `(.L_x_78) ;  /* 0x0000036000000947 */ /* 0x000fca0003800000 */
[C---:B-12---:R-:W-:Y:S01]  /*3bb0*/  LEA R30, P0, R20.reuse, R22, 0x1 ;  /* 0x00000016141e7211 */ /* 0x046fe200078008ff */
[----:B------:R-:W1:Y:S03]  /*3bc0*/  LDS.128 R8, [R91+0x5800] ;  /* 0x005800005b087984 */ /* 0x000e660000000c00 */
[----:B---3--:R-:W-:Y:S02]  /*3bd0*/  LEA.HI.X R31, R20, R32, R21, 0x1, P0 ;  /* 0x00000020141f7211 */ /* 0x008fe400000f0c15 */
        /* <DEDUP_REMOVED lines=51> */
.L_x_78:
[----:B------:R-:W-:Y:S05]  /*3f10*/  BSYNC B0 ;  /* 0x0000000000007941 */ /* 0x000fea0003800000 */
.L_x_77:
[----:B------:R-:W-:Y:S11]  /*3f20*/  ISETP.NE.AND P0, PT, R116, RZ, PT ;  /* 0x000000ff7400720c */ /* 0x000ff60003f05270 */
[----:B------:R-:W-:Y:S02]  /*3f30*/  @!UPT UIADD3 URZ, URZ, URZ, URZ ;  /* 0x0000003f3f3ff290 */ /* 0x000fe4000fffe03f */
        /* <DEDUP_REMOVED lines=55> */
.L_x_76:
[----:B------:R-:W-:Y:S05]  /*42b0*/  BSYNC B1 ;  /* 0x0000000000017941 */ /* 0x000fea0003800000 */
.L_x_75:
[----:B-1----:R1:W4:Y:S04]  /*42c0*/  SHFL.IDX PT, R31, R88, 0x3, 0x1c1f ;  /* 0x007c1f00581f7f89 */ /* 0x00232800000e0000 */
        /* <DEDUP_REMOVED lines=8> */
[----:B----4-:R-:W-:Y:S02]  /*4350*/  LEA.HI.X R25, R20, R31, R21, 0x1, P0 ;  /* 0x0000001f14197211 */ /* 0x010fe400000f0c15 */
        /* <DEDUP_REMOVED lines=51> */
.L_x_81:
[----:B------:R-:W-:Y:S05]  /*4690*/  BSYNC B0 ;  /* 0x0000000000007941 */ /* 0x000fea0003800000 */
.L_x_80:
[----:B------:R-:W-:Y:S11]  /*46a0*/  ISETP.NE.AND P0, PT, R116, RZ, PT ;  /* 0x000000ff7400720c */ /* 0x000ff60003f05270 */
[----:B------:R-:W-:Y:S02]  /*46b0*/  @!UPT UIADD3 URZ, URZ, URZ, URZ ;  /* 0x0000003f3f3ff290 */ /* 0x000fe4000fffe03f */
[----:B------:R-:W-:-:S05]  /*46c0*/  @P0 BRA `(.L_x_79) ;  /* 0x00002d1000000947 */ /* 0x000fca0003800000 */
[C---:B--23--:R-:W-:Y:S01]  /*46d0*/  LEA R24, P0, R83.reuse, R30, 0x1 ;  /* 0x0000001e53187211 */ /* 0x04cfe200078008ff */
[----:B------:R-:W2:Y:S03]  /*46e0*/  LDS.128 R8, [R92+0x6800] ;  /* 0x006800005c087984 */ /* 0x000ea60000000c00 */
        /* <DEDUP_REMOVED lines=51> */
[----:B------:R2:W-:Y:S01]  /*4a20*/  ST.E.128 [R24.64], R8 ;  /* 0x0000000818007985 */ /* 0x0005e2000c101d16 */
[----:B------:R-:W-:-:S05]  /*4a30*/  BRA `(.L_x_79) ;  /* 0x000029a000007947 */ /* 0x000fca0003800000 */
.L_x_58:
[----:B------:R-:W-:Y:S01]  /*4a40*/  ISETP.GE.AND P0, PT, R158, UR9, PT ;  /* 0x000000099e007c0c */ /* 0x000fe2000bf06270 */
[----:B------:R-:W-:Y:S01]  /*4a50*/  CS2R R66, SRZ ;  /* 0x0000000000427805 */ /* 0x000fe2000001ff00 */
[----:B------:R-:W-:Y:S01]  /*4a60*/  ISETP.NE.AND P6, PT, R101, RZ, PT ;  /* 0x000000ff6500720c */ /* 0x000fe20003fc5270 */
[----:B------:R-:W-:Y:S01]  /*4a70*/  CS2R R64, SRZ ;  /* 0x0000000000407805 */ /* 0x000fe2000001ff00 */
[----:B------:R-:W-:Y:S01]  /*4a80*/  ISETP.GE.OR P4, PT, R20, c[0x0][0x27c], P0 ;  /* 0x00009f0014007a0c */ /* 0x000fe20000786670 */
[----:B------:R-:W-:Y:S01]  /*4a90*/  CS2R R26, SRZ ;  /* 0x00000000001a7805 */ /* 0x000fe2000001ff00 */
[----:B------:R-:W-:Y:S01]  /*4aa0*/  ISETP.NE.AND P5, PT, R147, RZ, PT ;  /* 0x000000ff9300720c */ /* 0x000fe20003fa5270 */
[----:B------:R-:W-:Y:S01]  /*4ab0*/  CS2R R24, SRZ ;  /* 0x0000000000187805 */ /* 0x000fe2000001ff00 */
[----:B------:R-:W-:Y:S01]  /*4ac0*/  IADD3 R132, -R151, c[0x0][0x1d4], RZ ;  /* 0x0000750097847a10 */ /* 0x000fe20007ffe1ff */
[----:B------:R-:W-:Y:S01]  /*4ad0*/  CS2R R62, SRZ ;  /* 0x00000000003e7805 */ /* 0x000fe2000001ff00 */
[----:B------:R-:W-:Y:S01]  /*4ae0*/  CS2R R60, SRZ ;  /* 0x00000000003c7805 */ /* 0x000fe2000001ff00 */
[----:B------:R-:W-:Y:S01]  /*4af0*/  CS2R R30, SRZ ;  /* 0x00000000001e7805 */ /* 0x000fe2000001ff00 */
[----:B------:R-:W-:Y:S01]  /*4b00*/  CS2R R28, SRZ ;  /* 0x00000000001c7805 */ /* 0x000fe2000001ff00 */
[----:B------:R-:W-:Y:S01]  /*4b10*/  CS2R R70, SRZ ;  /* 0x0000000000467805 */ /* 0x000fe2000001ff00 */
[----:B------:R-:W-:Y:S01]  /*4b20*/  CS2R R68, SRZ ;  /* 0x0000000000447805 */ /* 0x000fe2000001ff00 */
[----:B------:R-:W-:Y:S01]  /*4b30*/  CS2R R34, SRZ ;  /* 0x0000000000227805 */ /* 0x000fe2000001ff00 */
[----:B------:R-:W-:Y:S01]  /*4b40*/  CS2R R32, SRZ ;  /* 0x0000000000207805 */ /* 0x000fe2000001ff00 */
[----:B------:R-:W-:Y:S01]  /*4b50*/  @!P4 IADD3 R2, P1, P0, R104, R72, R173 ;  /* 0x000000486802c210 */ /* 0x000fe2000783e0ad */
[----:B------:R-:W-:Y:S01]  /*4b60*/  CS2R R46, SRZ ;  /* 0x00000000002e7805 */ /* 0x000fe2000001ff00 */
[----:B------:R-:W-:Y:S01]  /*4b70*/  CS2R R44, SRZ ;  /* 0x00000000002c7805 */ /* 0x000fe2000001ff00 */
[----:B------:R1:W2:Y:S01]  /*4b80*/  SHFL.IDX PT, R77, R88, RZ, 0x1c1f ;  /* 0x001c1fff584d7589 */ /* 0x0002a200000e0000 */
[----:B------:R-:W-:Y:S01]  /*4b90*/  @!P4 IADD3.X R5, R112, R39, R154, P1, P0 ;  /* 0x000000277005c210 */ /* 0x000fe20000fe049a */
[----:B------:R-:W-:Y:S01]  /*4ba0*/  BSSY B0, `(.L_x_82) ;  /* 0x00000d2000007945 */ /* 0x000fe20003800000 */
[----:B------:R-:W-:Y:S04]  /*4bb0*/  @!P4 IADD3 R3, P1, P0, R102, R74, R171 ;  /* 0x0000004a6603c210 */ /* 0x000fe8000783e0ab */
[----:B------:R-:W-:Y:S01]  /*4bc0*/  @!P4 IADD3.X R8, R111, R43, R155, P1, P0 ;  /* 0x0000002b6f08c210 */ /* 0x000fe20000fe049b */
[----:B------:R1:W3:Y:S01]  /*4bd0*/  SHFL.IDX PT, R76, R89, RZ, 0x1c1f ;  /* 0x001c1fff594c7589 */ /* 0x0002e200000e0000 */
[----:B------:R-:W-:Y:S04]  /*4be0*/  ISETP.GE.AND P0, PT, R157, UR9, PT ;  /* 0x000000099d007c0c */ /* 0x000fe8000bf06270 */
[----:B------:R-:W-:Y:S11]  /*4bf0*/  ISETP.GE.OR P2, PT, R20, c[0x0][0x27c], P0 ;  /* 0x00009f0014007a0c */ /* 0x000ff60000746670 */
[----:B------:R-:W-:Y:S02]  /*4c00*/  @!UPT UIADD3 URZ, URZ, URZ, URZ ;  /* 0x0000003f3f3ff290 */ /* 0x000fe4000fffe03f */
[----:B------:R-:W-:Y:S04]  /*4c10*/  @!P2 IADD3 R6, P1, P0, R104, R172, R72 ;  /* 0x000000ac6806a210 */ /* 0x000fe8000783e048 */
[----:B------:R-:W-:Y:S02]  /*4c20*/  @!P2 IADD3.X R9, R112, R152, R39, P1, P0 ;  /* 0x000000987009a210 */ /* 0x000fe40000fe0427 */
[----:B------:R-:W-:Y:S04]  /*4c30*/  @!P2 IADD3 R7, P1, P0, R102, R170, R74 ;  /* 0x000000aa6607a210 */ /* 0x000fe8000783e04a */
[C---:B------:R-:W-:Y:S02]  /*4c40*/  @!P2 IADD3.X R12, R111.reuse, R153, R43, P1, P0 ;  /* 0x000000996f0ca210 */ /* 0x040fe40000fe042b */
[----:B------:R-:W-:Y:S04]  /*4c50*/  ISETP.GE.AND P0, PT, R156, UR9, PT ;  /* 0x000000099c007c0c */ /* 0x000fe8000bf06270 */
[----:B------:R-:W-:Y:S11]  /*4c60*/  ISETP.GE.OR P1, PT, R20, c[0x0][0x27c], P0 ;  /* 0x00009f0014007a0c */ /* 0x000ff60000726670 */
[----:B------:R-:W-:Y:S02]  /*4c70*/  @!UPT UIADD3 URZ, URZ, URZ, URZ ;  /* 0x0000003f3f3ff290 */ /* 0x000fe4000fffe03f */
[----:B------:R-:W-:Y:S04]  /*4c80*/  @!P1 IADD3 R10, P3, P0, R104, R168, R72 ;  /* 0x000000a8680a9210 */ /* 0x000fe8000787e048 */
[----:B------:R-:W-:Y:S02]  /*4c90*/  @!P1 IADD3.X R13, R112, R119, R39, P3, P0 ;  /* 0x00000077700d9210 */ /* 0x000fe40001fe0427 */
[----:B------:R-:W-:Y:S04]  /*4ca0*/  @!P1 IADD3 R11, P3, P0, R102, R166, R74 ;  /* 0x000000a6660b9210 */ /* 0x000fe8000787e04a */
[----:B------:R-:W-:Y:S02]  /*4cb0*/  @!P1 IADD3.X R14, R111, R120, R43, P3, P0 ;  /* 0x000000786f0e9210 */ /* 0x000fe40001fe042b */
[C---:B------:R-:W-:Y:S04]  /*4cc0*/  @!P4 LEA R4, P0, R2.reuse, c[0x0][0x270], 0x1 ;  /* 0x00009c000204ca11 */ /* 0x040fe800078008ff */
[----:B------:R-:W-:Y:S02]  /*4cd0*/  @!P4 LEA.HI.X R5, R2, c[0x0][0x274], R5, 0x1, P0 ;  /* 0x00009d000205ca11 */ /* 0x000fe400000f0c05 */
[C---:B------:R-:W-:Y:S03]  /*4ce0*/  @!P4 LEA R2, P0, R3.reuse, c[0x0][0x288], 0x1 ;  /* 0x0000a2000302ca11 */ /* 0x040fe600078008ff */
[----:B------:R4:W2:Y:S01]  /*4cf0*/  @!P4 LDG.E.128 R60, [R4.64] ;  /* 0x00000016043cc981 */ /* 0x0008a2000c1e1d00 */
[----:B------:R-:W-:Y:S02]  /*4d00*/  @!P4 LEA.HI.X R3, R3, c[0x0][0x28c], R8, 0x1, P0 ;  /* 0x0000a3000303ca11 */ /* 0x000fe400000f0c08 */
[C---:B------:R-:W-:Y:S04]  /*4d10*/  @!P2 LEA R8, P0, R6.reuse, c[0x0][0x270], 0x1 ;  /* 0x00009c000608aa11 */ /* 0x040fe800078008ff */
[----:B------:R-:W-:Y:S01]  /*4d20*/  @!P2 LEA.HI.X R9, R6, c[0x0][0x274], R9, 0x1, P0 ;  /* 0x00009d000609aa11 */ /* 0x000fe200000f0c09 */
[----:B------:R1:W3:Y:S01]  /*4d30*/  @!P4 LDG.E.128 R24, [R2.64] ;  /* 0x000000160218c981 */ /* 0x0002e2000c1e1d00 */
[C---:B------:R-:W-:Y:S04]  /*4d40*/  @!P2 LEA R6, P0, R7.reuse, c[0x0][0x288], 0x1 ;  /* 0x0000a2000706aa11 */ /* 0x040fe800078008ff */
[----:B------:R-:W-:Y:S02]  /*4d50*/  @!P2 LEA.HI.X R7, R7, c[0x0][0x28c], R12, 0x1, P0 ;  /* 0x0000a3000707aa11 */ /* 0x000fe400000f0c0c */
[C---:B------:R-:W-:Y:S01]  /*4d60*/  @!P1 LEA R12, P0, R10.reuse, c[0x0][0x270], 0x1 ;  /* 0x00009c000a0c9a11 */ /* 0x040fe200078008ff */
[----:B------:R1:W3:Y:S03]  /*4d70*/  @!P2 LDG.E.128 R64, [R8.64] ;  /* 0x000000160840a981 */ /* 0x0002e6000c1e1d00 */
[----:B------:R-:W-:Y:S02]  /*4d80*/  @!P1 LEA.HI.X R13, R10, c[0x0][0x274], R13, 0x1, P0 ;  /* 0x00009d000a0d9a11 */ /* 0x000fe400000f0c0d */
[C---:B------:R-:W-:Y:S03]  /*4d90*/  @!P1 LEA R10, P0, R11.reuse, c[0x0][0x288], 0x1 ;  /* 0x0000a2000b0a9a11 */ /* 0x040fe600078008ff */
[----:B------:R1:W3:Y:S01]  /*4da0*/  @!P2 LDG.E.128 R28, [R6.64] ;  /* 0x00000016061ca981 */ /* 0x0002e2000c1e1d00 */
[----:B------:R-:W-:Y:S01]  /*4db0*/  @!P1 LEA.HI.X R11, R11, c[0x0][0x28c], R14, 0x1, P0 ;  /* 0x0000a3000b0b9a11 */ /* 0x000fe200000f0c0e */
[----:B----4-:R-:W-:Y:S01]  /*4dc0*/  CS2R R4, SRZ ;  /* 0x0000000000047805 */ /* 0x010fe2000001ff00 */
[----:B------:R-:W-:Y:S04]  /*4dd0*/  ISETP.GE.AND P0, PT, R38, UR9, PT ;  /* 0x0000000926007c0c */ /* 0x000fe8000bf06270 */
[----:B------:R-:W-:Y:S01]  /*4de0*/  ISETP.GE.OR P0, PT, R20, c[0x0][0x27c], P0 ;  /* 0x00009f0014007a0c */ /* 0x000fe20000706670 */
[----:B------:R-:W4:Y:S08]  /*4df0*/  @!P1 LDG.E.128 R68, [R12.64] ;  /* 0x000000160c449981 */ /* 0x000f30000c1e1d00 */
[----:B------:R-:W4:Y:S04]  /*4e00*/  @!P1 LDG.E.128 R32, [R10.64] ;  /* 0x000000160a209981 */ /* 0x000f28000c1e1d00 */
[----:B------:R-:W-:Y:S05]  /*4e10*/  @!P0 IADD3 R72, P1, R104, R72, RZ ;  /* 0x0000004868488210 */ /* 0x000fea0007f3e0ff */
[----:B------:R-:W-:Y:S01]  /*4e20*/  @!P0 IMAD.X R39, R112, 0x1, R39, P1 ;  /* 0x0000000170278824 */ /* 0x000fe200008e0627 */
[C---:B-1----:R-:W-:Y:S01]  /*4e30*/  @!P0 LEA R8, P1, R72.reuse, c[0x0][0x270], 0x1 ;  /* 0x00009c0048088a11 */ /* 0x042fe200078208ff */
[----:B------:R-:W-:Y:S03]  /*4e40*/  CS2R R6, SRZ ;  /* 0x0000000000067805 */ /* 0x000fe6000001ff00 */
[----:B------:R-:W-:Y:S02]  /*4e50*/  @!P0 LEA.HI.X R9, R72, c[0x0][0x274], R39, 0x1, P1 ;  /* 0x00009d0048098a11 */ /* 0x000fe400008f0c27 */
[----:B------:R-:W-:Y:S03]  /*4e60*/  @!P0 IADD3 R74, P1, R102, R74, RZ ;  /* 0x0000004a664a8210 */ /* 0x000fe60007f3e0ff */
[----:B------:R2:W5:Y:S02]  /*4e70*/  @!P0 LDG.E.128 R44, [R8.64] ;  /* 0x00000016082c8981 */ /* 0x000564000c1e1d00 */
[----:B------:R-:W-:Y:S01]  /*4e80*/  @!P0 IMAD.X R3, R111, 0x1, R43, P1 ;  /* 0x000000016f038824 */ /* 0x000fe200008e062b */
[C---:B------:R-:W-:Y:S04]  /*4e90*/  @!P0 LEA R2, P1, R74.reuse, c[0x0][0x288], 0x1 ;  /* 0x0000a2004a028a11 */ /* 0x040fe800078208ff */
[----:B------:R-:W-:Y:S02]  /*4ea0*/  @!P0 LEA.HI.X R3, R74, c[0x0][0x28c], R3, 0x1, P1 ;  /* 0x0000a3004a038a11 */ /* 0x000fe400008f0c03 */
[----:B------:R-:W-:Y:S03]  /*4eb0*/  ISETP.GE.AND P1, PT, R20, c[0x0][0x27c], PT ;  /* 0x00009f0014007a0c */ /* 0x000fe60003f26270 */
[----:B------:R1:W5:Y:S01]  /*4ec0*/  @!P0 LDG.E.128 R4, [R2.64] ;  /* 0x0000001602048981 */ /* 0x000362000c1e1d00 */
[----:B------:R-:W-:Y:S01]  /*4ed0*/  ISETP.GE.OR P0, PT, R38, UR9, P6 ;  /* 0x0000000926007c0c */ /* 0x000fe2000b706670 */
[----:B--2---:R-:W-:Y:S02]  /*4ee0*/  IMAD.MOV.U32 R9, RZ, RZ, R62 ;  /* 0x000000ffff097224 */ /* 0x004fe400078e003e */
[----:B------:R-:W-:Y:S02]  /*4ef0*/  IMAD.MOV.U32 R8, RZ, RZ, R63 ;  /* 0x000000ffff087224 */ /* 0x000fe400078e003f */
[----:B-1----:R-:W-:Y:S02]  /*4f00*/  IMAD.MOV.U32 R3, RZ, RZ, R60 ;  /* 0x000000ffff037224 */ /* 0x002fe400078e003c */
[----:B------:R-:W-:Y:S01]  /*4f10*/  IMAD.MOV.U32 R2, RZ, RZ, R61 ;  /* 0x000000ffff027224 */ /* 0x000fe200078e003d */
[----:B------:R-:W-:Y:S01]  /*4f20*/  PRMT R55, R8, 0x5410, R9 ;  /* 0x0000541008377816 */ /* 0x000fe20000000009 */
[----:B---3--:R-:W-:Y:S02]  /*4f30*/  IMAD.MOV.U32 R9, RZ, RZ, R26 ;  /* 0x000000ffff097224 */ /* 0x008fe400078e001a */
[----:B------:R-:W-:Y:S01]  /*4f40*/  IMAD.MOV.U32 R8, RZ, RZ, R27 ;  /* 0x000000ffff087224 */ /* 0x000fe200078e001b */
[----:B------:R-:W-:Y:S01]  /*4f50*/  PRMT R54, R3, 0x5410, R2 ;  /* 0x0000541003367816 */ /* 0x000fe20000000002 */
[----:B------:R-:W-:Y:S02]  /*4f60*/  IMAD.MOV.U32 R3, RZ, RZ, R24 ;  /* 0x000000ffff037224 */ /* 0x000fe400078e0018 */
        /* <DEDUP_REMOVED lines=14> */
[----:B----4-:R-:W-:Y:S02]  /*5050*/  IMAD.MOV.U32 R9, RZ, RZ, R70 ;  /* 0x000000ffff097224 */ /* 0x010fe400078e0046 */
        /* <DEDUP_REMOVED lines=10> */
[----:B------:R-:W-:Y:S04]  /*5100*/  PRMT R42, R8, 0x5410, R9 ;  /* 0x00005410082a7816 */ /* 0x000fe80000000009 */
[----:B------:R-:W-:Y:S01]  /*5110*/  PRMT R41, R2, 0x5410, R3 ;  /* 0x0000541002297816 */ /* 0x000fe20000000003 */
[----:B------:R-:W-:-:S05]  /*5120*/  @P0 BRA `(.L_x_83) ;  /* 0x0000079000000947 */ /* 0x000fca0003800000 */
[----:B-----5:R-:W-:Y:S01]  /*5130*/  IMAD.MOV.U32 R10, RZ, RZ, R5 ;  /* 0x000000ffff0a7224 */ /* 0x020fe200078e0005 */
[----:B------:R-:W-:Y:S01]  /*5140*/  SEL R2, R151, R132, !P5 ;  /* 0x0000008497027207 */ /* 0x000fe20006800000 */
[----:B------:R-:W-:Y:S01]  /*5150*/  LDS.128 R16, [R139+0x3900] ;  /* 0x003900008b107984 */ /* 0x000fe20000000c00 */
[----:B------:R-:W-:Y:S01]  /*5160*/  MOV R3, R4 ;  /* 0x0000000400037202 */ /* 0x000fe20000000f00 */
[----:B------:R-:W-:Y:S01]  /*5170*/  IMAD.MOV.U32 R48, RZ, RZ, R45 ;  /* 0x000000ffff307224 */ /* 0x000fe200078e002d */
[----:B------:R-:W-:Y:S01]  /*5180*/  SHF.R.S32.HI R78, RZ, 0x1f, R2 ;  /* 0x0000001fff4e7819 */ /* 0x000fe20000011402 */
[----:B------:R-:W-:Y:S01]  /*5190*/  IMAD.MOV.U32 R50, RZ, RZ, R46 ;  /* 0x000000ffff327224 */ /* 0x000fe200078e002e */
[--C-:B------:R-:W-:Y:S01]  /*51a0*/  @!P1 SHF.R.U64 R8, R4, 0x10, R5.reuse ;  /* 0x0000001004089819 */ /* 0x100fe20000001205 */
[----:B------:R-:W-:Y:S01]  /*51b0*/  @!P1 HADD2.F32 R4, -RZ, R3.H0_H0 ;  /* 0x20000003ff049230 */ /* 0x000fe20000004100 */
[----:B------:R-:W-:Y:S02]  /*51c0*/  LEA.HI R78, R78, R2, RZ, 0x4 ;  /* 0x000000024e4e7211 */ /* 0x000fe400078f20ff */
[----:B------:R-:W-:Y:S01]  /*51d0*/  @!P1 SHF.R.U32.HI R9, RZ, 0x10, R5 ;  /* 0x00000010ff099819 */ /* 0x000fe20000011605 */
[----:B------:R-:W-:Y:S01]  /*51e0*/  @!P1 HADD2.F32 R3, -RZ, R8.H0_H0 ;  /* 0x20000008ff039230 */ /* 0x000fe20000004100 */
[----:B------:R-:W-:Y:S02]  /*51f0*/  LEA.HI.SX32 R78, R78, R115, 0x1c ;  /* 0x000000734e4e7211 */ /* 0x000fe400078fe2ff */
[----:B------:R-:W-:Y:S02]  /*5200*/  MOV R43, R44 ;  /* 0x0000002c002b7202 */ /* 0x000fe40000000f00 */
[----:B------:R-:W-:Y:S02]  /*5210*/  SHF.L.U32 R78, R78, 0x3, RZ ;  /* 0x000000034e4e7819 */ /* 0x000fe400000006ff */
[----:B------:R-:W-:Y:S01]  /*5220*/  MOV R11, R6 ;  /* 0x00000006000b7202 */ /* 0x000fe20000000f00 */
[----:B------:R-:W-:Y:S01]  /*5230*/  @!P1 HADD2.F32 R8, -RZ, R43.H0_H0 ;  /* 0x2000002bff089230 */ /* 0x000fe20000004100 */
[----:B------:R-:W-:Y:S02]  /*5240*/  LOP3.LUT R56, R133, 0x38, R78, 0xf8, !PT ;  /* 0x0000003885387812 */ /* 0x000fe400078ef84e */
[----:B------:R-:W-:Y:S02]  /*5250*/  @!P1 SHF.R.U64 R12, R6, 0x10, R7 ;  /* 0x00000010060c9819 */ /* 0x000fe40000001207 */
[----:B------:R-:W-:Y:S02]  /*5260*/  LOP3.LUT R56, R56, R134, RZ, 0x3c, !PT ;  /* 0x0000008638387212 */ /* 0x000fe400078e3cff */
[----:B------:R-:W-:Y:S02]  /*5270*/  @!P1 SHF.R.U64 R44, R44, 0x10, R45 ;  /* 0x000000102c2c9819 */ /* 0x000fe4000000122d */
[----:B------:R-:W-:Y:S02]  /*5280*/  IADD3 R56, R56, R135, RZ ;  /* 0x0000008738387210 */ /* 0x000fe40007ffe0ff */
[C---:B------:R-:W-:Y:S01]  /*5290*/  LEA R80, P0, R95.reuse, R76, 0x1 ;  /* 0x0000004c5f507211 */ /* 0x040fe200078008ff */
[----:B------:R-:W-:Y:S01]  /*52a0*/  @!P1 HADD2.F32 R44, -RZ, R44.H0_H0 ;  /* 0x2000002cff2c9230 */ /* 0x000fe20000004100 */
[----:B------:R-:W-:Y:S01]  /*52b0*/  MOV R13, R7 ;  /* 0x00000007000d7202 */ /* 0x000fe20000000f00 */
[----:B------:R-:W-:Y:S01]  /*52c0*/  IMAD.SHL.U32 R56, R56, 0x2, RZ ;  /* 0x0000000238387824 */ /* 0x000fe200078e00ff */
[----:B------:R-:W-:Y:S02]  /*52d0*/  @!P1 SHF.R.U32.HI R14, RZ, 0x10, R7 ;  /* 0x00000010ff0e9819 */ /* 0x000fe40000011607 */
[----:B------:R-:W-:Y:S02]  /*52e0*/  @!P1 SHF.R.U32.HI R49, RZ, 0x10, R45 ;  /* 0x00000010ff319819 */ /* 0x000fe4000001162d */
[----:B------:R-:W-:Y:S01]  /*52f0*/  LEA.HI.X R81, R95, R77, R110, 0x1, P0 ;  /* 0x0000004d5f517211 */ /* 0x000fe200000f0c6e */
[----:B------:R-:W1:Y:S01]  /*5300*/  LDS.128 R56, [R56+0x3900] ;  /* 0x0039000038387984 */ /* 0x000e620000000c00 */
[----:B------:R-:W-:Y:S02]  /*5310*/  ISETP.GE.AND P0, PT, R78, c[0x0][0x1d4], PT ;  /* 0x000075004e007a0c */ /* 0x000fe40003f06270 */
[--C-:B------:R-:W-:Y:S02]  /*5320*/  @!P1 SHF.R.U32.HI R53, RZ, 0x10, R47.reuse ;  /* 0x00000010ff359819 */ /* 0x100fe4000001162f */
[----:B------:R-:W-:Y:S01]  /*5330*/  @!P1 SHF.R.U64 R51, R46, 0x10, R47 ;  /* 0x000000102e339819 */ /* 0x000fe2000000122f */
[----:B------:R-:W-:Y:S01]  /*5340*/  @!P1 HADD2.F32 R46, -RZ, R49.H0_H0 ;  /* 0x20000031ff2e9230 */ /* 0x000fe20000004100 */
[----:B------:R-:W-:Y:S07]  /*5350*/  MOV R52, R47 ;  /* 0x0000002f00347202 */ /* 0x000fee0000000f00 */
[----:B------:R-:W-:Y:S04]  /*5360*/  @!P0 IMAD.WIDE R76, R78, 0x2, R76 ;  /* 0x000000024e4c8825 */ /* 0x000fe800078e024c */
[----:B-1----:R-:W-:Y:S01]  /*5370*/  @!P1 IMAD.MOV.U32 R5, RZ, RZ, R56 ;  /* 0x000000ffff059224 */ /* 0x002fe200078e0038 */
[----:B------:R-:W-:Y:S04]  /*5380*/  @!P1 MOV R2, R16 ;  /* 0x0000001000029202 */ /* 0x000fe80000000f00 */
[--C-:B------:R-:W-:Y:S02]  /*5390*/  @!P1 HADD2.F32 R7, -RZ, R5.reuse.H0_H0 ;  /* 0x20000005ff079230 */ /* 0x100fe40000004100 */
[--C-:B------:R-:W-:Y:S02]  /*53a0*/  @!P1 HADD2.F32 R6, -RZ, R2.reuse.H0_H0 ;  /* 0x20000002ff069230 */ /* 0x100fe40000004100 */
[----:B------:R-:W-:Y:S01]  /*53b0*/  @!P1 HADD2.F32 R43, -RZ, R5.H1_H1 ;  /* 0x30000005ff2b9230 */ /* 0x000fe20000004100 */
[-C--:B------:R-:W-:Y:S01]  /*53c0*/  @!P1 FMUL.FTZ R45, R7, R4.reuse ;  /* 0x00000004072d9220 */ /* 0x080fe20000410000 */
[----:B------:R-:W-:Y:S01]  /*53d0*/  @!P1 HADD2.F32 R5, -RZ, R2.H1_H1 ;  /* 0x30000002ff059230 */ /* 0x000fe20000004100 */
[C---:B------:R-:W-:Y:S02]  /*53e0*/  @!P1 FMUL.FTZ R2, R6.reuse, R4 ;  /* 0x0000000406029220 */ /* 0x040fe40000410000 */
[----:B------:R-:W-:Y:S02]  /*53f0*/  @!P1 FMUL.FTZ R4, R43, R3 ;  /* 0x000000032b049220 */ /* 0x000fe40000410000 */
[----:B------:R-:W-:Y:S01]  /*5400*/  @!P1 FFMA.FTZ R2, R7, R8, R2 ;  /* 0x0000000807029223 */ /* 0x000fe20000010002 */
[----:B------:R-:W-:Y:S01]  /*5410*/  @!P1 MOV R7, R57 ;  /* 0x0000003900079202 */ /* 0x000fe20000000f00 */
[C---:B------:R-:W-:Y:S02]  /*5420*/  @!P1 FMUL.FTZ R3, R5.reuse, R3 ;  /* 0x0000000305039220 */ /* 0x040fe40000410000 */
[----:B------:R-:W-:Y:S01]  /*5430*/  @!P1 FFMA.FTZ R86, R5, R44, -R4 ;  /* 0x0000002c05569223 */ /* 0x000fe20000010804 */
[----:B------:R-:W-:Y:S01]  /*5440*/  @!P1 MOV R5, R17 ;  /* 0x0000001100059202 */ /* 0x000fe20000000f00 */
[----:B------:R-:W-:Y:S01]  /*5450*/  @!P1 FFMA.FTZ R87, R6, R8, -R45 ;  /* 0x0000000806579223 */ /* 0x000fe2000001082d */
[----:B------:R-:W-:Y:S01]  /*5460*/  @!P1 HADD2.F32 R6, -RZ, R9.H0_H0 ;  /* 0x20000009ff069230 */ /* 0x000fe20000004100 */
[----:B------:R-:W-:Y:S01]  /*5470*/  @!P1 FFMA.FTZ R3, R43, R44, R3 ;  /* 0x0000002c2b039223 */ /* 0x000fe20000010003 */
[--C-:B------:R-:W-:Y:S01]  /*5480*/  @!P1 HADD2.F32 R43, -RZ, R7.reuse.H0_H0 ;  /* 0x20000007ff2b9230 */ /* 0x100fe20000004100 */
[----:B------:R-:W-:Y:S01]  /*5490*/  @!P1 IMAD.MOV.U32 R9, RZ, RZ, R58 ;  /* 0x000000ffff099224 */ /* 0x000fe200078e003a */
[----:B------:R-:W-:Y:S02]  /*54a0*/  @!P1 HADD2.F32 R4, -RZ, R10.H0_H0 ;  /* 0x2000000aff049230 */ /* 0x000fe40000004100 */
[----:B------:R-:W-:Y:S01]  /*54b0*/  @!P1 HADD2.F32 R45, -RZ, R7.H1_H1 ;  /* 0x30000007ff2d9230 */ /* 0x000fe20000004100 */
[----:B------:R-:W-:Y:S01]  /*54c0*/  @!P1 F2FP.PACK_AB R2, R3, R2 ;  /* 0x000000020302923e */ /* 0x000fe200000000ff */
[--C-:B------:R-:W-:Y:S02]  /*54d0*/  @!P1 HADD2.F32 R7, -RZ, R5.reuse.H1_H1 ;  /* 0x30000005ff079230 */ /* 0x100fe40000004100 */
[----:B------:R-:W-:Y:S01]  /*54e0*/  @!P1 HADD2.F32 R44, -RZ, R48.H0_H0 ;  /* 0x20000030ff2c9230 */ /* 0x000fe20000004100 */
[----:B------:R-:W-:Y:S01]  /*54f0*/  @!P1 FMUL.FTZ R10, R45, R6 ;  /* 0x000000062d0a9220 */ /* 0x000fe20000410000 */
[----:B------:R-:W-:Y:S01]  /*5500*/  @!P1 HADD2.F32 R8, -RZ, R5.H0_H0 ;  /* 0x20000005ff089230 */ /* 0x000fe20000004100 */
[----:B------:R-:W-:Y:S01]  /*5510*/  @!P1 FMUL.FTZ R5, R43, R4 ;  /* 0x000000042b059220 */ /* 0x000fe20000410000 */
[----:B------:R-:W-:Y:S01]  /*5520*/  @!P1 MOV R56, R2 ;  /* 0x0000000200389202 */ /* 0x000fe20000000f00 */
[C---:B------:R-:W-:Y:S01]  /*5530*/  @!P1 FFMA.FTZ R84, R7.reuse, R46, -R10 ;  /* 0x0000002e07549223 */ /* 0x040fe2000001080a */
[--C-:B------:R-:W-:Y:S01]  /*5540*/  @!P1 HADD2.F32 R47, -RZ, R9.reuse.H0_H0 ;  /* 0x20000009ff2f9230 */ /* 0x100fe20000004100 */
[C---:B------:R-:W-:Y:S01]  /*5550*/  @!P1 FFMA.FTZ R85, R8.reuse, R44, -R5 ;  /* 0x0000002c08559223 */ /* 0x040fe20000010805 */
[----:B------:R-:W-:Y:S01]  /*5560*/  @!P1 HADD2.F32 R49, -RZ, R9.H1_H1 ;  /* 0x30000009ff319230 */ /* 0x000fe20000004100 */
[----:B------:R-:W-:Y:S01]  /*5570*/  @!P1 FMUL.FTZ R5, R7, R6 ;  /* 0x0000000607059220 */ /* 0x000fe20000410000 */
[----:B------:R-:W-:Y:S01]  /*5580*/  @!P1 MOV R7, R18 ;  /* 0x0000001200079202 */ /* 0x000fe20000000f00 */
[----:B------:R-:W-:Y:S01]  /*5590*/  @!P1 FMUL.FTZ R4, R8, R4 ;  /* 0x0000000408049220 */ /* 0x000fe20000410000 */
[----:B------:R-:W-:Y:S01]  /*55a0*/  @!P1 HADD2.F32 R6, -RZ, R11.H0_H0 ;  /* 0x2000000bff069230 */ /* 0x000fe20000004100 */
[----:B------:R-:W-:Y:S01]  /*55b0*/  @!P1 MOV R11, R59 ;  /* 0x0000003b000b9202 */ /* 0x000fe20000000f00 */
[----:B------:R-:W-:Y:S01]  /*55c0*/  @!P1 HADD2.F32 R8, -RZ, R12.H0_H0 ;  /* 0x2000000cff089230 */ /* 0x000fe20000004100 */
[----:B------:R-:W-:Y:S01]  /*55d0*/  @!P1 FFMA.FTZ R4, R43, R44, R4 ;  /* 0x0000002c2b049223 */ /* 0x000fe20000010004 */
[--C-:B------:R-:W-:Y:S01]  /*55e0*/  @!P1 HADD2.F32 R9, -RZ, R7.reuse.H1_H1 ;  /* 0x30000007ff099230 */ /* 0x100fe20000004100 */
[----:B------:R-:W-:Y:S01]  /*55f0*/  @!P1 FFMA.FTZ R5, R45, R46, R5 ;  /* 0x0000002e2d059223 */ /* 0x000fe20000010005 */
[----:B------:R-:W-:Y:S01]  /*5600*/  @!P1 HADD2.F32 R48, -RZ, R50.H0_H0 ;  /* 0x20000032ff309230 */ /* 0x000fe20000004100 */
[----:B------:R-:W-:Y:S01]  /*5610*/  @!P1 FMUL.FTZ R12, R49, R8 ;  /* 0x00000008310c9220 */ /* 0x000fe20000410000 */
[----:B------:R-:W-:Y:S01]  /*5620*/  @!P1 HADD2.F32 R10, -RZ, R7.H0_H0 ;  /* 0x20000007ff0a9230 */ /* 0x000fe20000004100 */
[----:B------:R-:W-:Y:S01]  /*5630*/  @!P1 FMUL.FTZ R7, R47, R6 ;  /* 0x000000062f079220 */ /* 0x000fe20000410000 */
[----:B------:R-:W-:Y:S01]  /*5640*/  @!P1 HADD2.F32 R50, -RZ, R51.H0_H0 ;  /* 0x20000033ff329230 */ /* 0x000fe20000004100 */
[----:B------:R-:W-:Y:S01]  /*5650*/  @!P1 F2FP.PACK_AB R4, R5, R4 ;  /* 0x000000040504923e */ /* 0x000fe200000000ff */
[----:B------:R-:W-:Y:S01]  /*5660*/  @!P1 HADD2.F32 R51, -RZ, R11.H1_H1 ;  /* 0x3000000bff339230 */ /* 0x000fe20000004100 */
[C---:B------:R-:W-:Y:S02]  /*5670*/  @!P1 FFMA.FTZ R82, R10.reuse, R48, -R7 ;  /* 0x000000300a529223 */ /* 0x040fe40000010807 */
[C---:B------:R-:W-:Y:S01]  /*5680*/  @!P1 FMUL.FTZ R7, R9.reuse, R8 ;  /* 0x0000000809079220 */ /* 0x040fe20000410000 */
[----:B------:R-:W-:Y:S01]  /*5690*/  @!P1 HADD2.F32 R8, -RZ, R13.H0_H0 ;  /* 0x2000000dff089230 */ /* 0x000fe20000004100 */
[----:B------:R-:W-:Y:S01]  /*56a0*/  @!P1 FFMA.FTZ R79, R9, R50, -R12 ;  /* 0x00000032094f9223 */ /* 0x000fe2000001080c */
[----:B------:R-:W-:Y:S01]  /*56b0*/  @!P1 HADD2.F32 R13, -RZ, R11.H0_H0 ;  /* 0x2000000bff0d9230 */ /* 0x000fe20000004100 */
[----:B------:R-:W-:Y:S02]  /*56c0*/  @!P1 IMAD.MOV.U32 R9, RZ, RZ, R19 ;  /* 0x000000ffff099224 */ /* 0x000fe400078e0013 */
[----:B------:R-:W-:Y:S01]  /*56d0*/  @!P1 FMUL.FTZ R6, R10, R6 ;  /* 0x000000060a069220 */ /* 0x000fe20000410000 */
[----:B------:R-:W-:Y:S01]  /*56e0*/  @!P1 HADD2.F32 R10, -RZ, R14.H0_H0 ;  /* 0x2000000eff0a9230 */ /* 0x000fe20000004100 */
[----:B------:R-:W-:Y:S01]  /*56f0*/  @!P1 IMAD.MOV.U32 R57, RZ, RZ, R4 ;  /* 0x000000ffff399224 */ /* 0x000fe200078e0004 */
[--C-:B------:R-:W-:Y:S01]  /*5700*/  @!P1 HADD2.F32 R12, -RZ, R9.reuse.H0_H0 ;  /* 0x20000009ff0c9230 */ /* 0x100fe20000004100 */
[----:B------:R-:W-:Y:S01]  /*5710*/  @!P1 FFMA.FTZ R6, R47, R48, R6 ;  /* 0x000000302f069223 */ /* 0x000fe20000010006 */
[----:B------:R-:W-:Y:S01]  /*5720*/  @!P1 HADD2.F32 R11, -RZ, R9.H1_H1 ;  /* 0x30000009ff0b9230 */ /* 0x000fe20000004100 */
[-C--:B------:R-:W-:Y:S01]  /*5730*/  @!P1 FMUL.FTZ R9, R13, R8.reuse ;  /* 0x000000080d099220 */ /* 0x080fe20000410000 */
[----:B------:R-:W-:Y:S01]  /*5740*/  @!P1 HADD2.F32 R14, -RZ, R52.H0_H0 ;  /* 0x20000034ff0e9230 */ /* 0x000fe20000004100 */
[C---:B------:R-:W-:Y:S01]  /*5750*/  @!P1 FMUL.FTZ R8, R12.reuse, R8 ;  /* 0x000000080c089220 */ /* 0x040fe20000410000 */
[----:B------:R-:W-:Y:S01]  /*5760*/  @!P1 HADD2.F32 R52, -RZ, R53.H0_H0 ;  /* 0x20000035ff349230 */ /* 0x000fe20000004100 */
[----:B------:R-:W-:Y:S02]  /*5770*/  @!P1 FMUL.FTZ R53, R51, R10 ;  /* 0x0000000a33359220 */ /* 0x000fe40000410000 */
[----:B------:R-:W-:Y:S01]  /*5780*/  @!P1 FFMA.FTZ R78, R12, R14, -R9 ;  /* 0x0000000e0c4e9223 */ /* 0x000fe20000010809 */
[----:B------:R-:W-:Y:S01]  /*5790*/  @!P1 F2FP.PACK_AB R12, R79, R82 ;  /* 0x000000524f0c923e */ /* 0x000fe200000000ff */
[C---:B------:R-:W-:Y:S02]  /*57a0*/  @!P1 FFMA.FTZ R53, R11.reuse, R52, -R53 ;  /* 0x000000340b359223 */ /* 0x040fe40000010835 */
[----:B------:R-:W-:Y:S01]  /*57b0*/  @!P1 FMUL.FTZ R9, R11, R10 ;  /* 0x0000000a0b099220 */ /* 0x000fe20000410000 */
[----:B------:R-:W-:Y:S01]  /*57c0*/  @!P1 F2FP.PACK_AB R11, R84, R85 ;  /* 0x00000055540b923e */ /* 0x000fe200000000ff */
[----:B------:R-:W-:Y:S01]  /*57d0*/  @!P1 FFMA.FTZ R7, R49, R50, R7 ;  /* 0x0000003231079223 */ /* 0x000fe20000010007 */
[----:B------:R-:W-:Y:S01]  /*57e0*/  @!P1 F2FP.PACK_AB R10, R86, R87 ;  /* 0x00000057560a923e */ /* 0x000fe200000000ff */
[----:B------:R-:W-:Y:S01]  /*57f0*/  @!P1 FFMA.FTZ R8, R13, R14, R8 ;  /* 0x0000000e0d089223 */ /* 0x000fe20000010008 */
[----:B------:R-:W-:Y:S01]  /*5800*/  @!P1 F2FP.PACK_AB R43, R53, R78 ;  /* 0x0000004e352b923e */ /* 0x000fe200000000ff */
[----:B------:R-:W-:Y:S01]  /*5810*/  @!P1 FFMA.FTZ R9, R51, R52, R9 ;  /* 0x0000003433099223 */ /* 0x000fe20000010009 */
[----:B------:R-:W-:Y:S01]  /*5820*/  @!P1 MOV R16, R10 ;  /* 0x0000000a00109202 */ /* 0x000fe20000000f00 */
[----:B------:R-:W-:Y:S01]  /*5830*/  @!P1 IMAD.MOV.U32 R18, RZ, RZ, R12 ;  /* 0x000000ffff129224 */ /* 0x000fe200078e000c */
[----:B------:R-:W-:Y:S02]  /*5840*/  @!P1 MOV R17, R11 ;  /* 0x0000000b00119202 */ /* 0x000fe40000000f00 */
[----:B------:R-:W-:Y:S02]  /*5850*/  @!P1 MOV R19, R43 ;  /* 0x0000002b00139202 */ /* 0x000fe40000000f00 */
[----:B------:R-:W-:Y:S02]  /*5860*/  @!P1 F2FP.PACK_AB R6, R7, R6 ;  /* 0x000000060706923e */ /* 0x000fe400000000ff */
[----:B------:R-:W-:Y:S01]  /*5870*/  @!P1 F2FP.PACK_AB R8, R9, R8 ;  /* 0x000000080908923e */ /* 0x000fe200000000ff */
[----:B------:R1:W-:Y:S01]  /*5880*/  ST.E.128 [R80.64], R16 ;  /* 0x0000001050007985 */ /* 0x0003e2000c101d16 */
[----:B------:R-:W-:Y:S02]  /*5890*/  @!P1 MOV R58, R6 ;  /* 0x00000006003a9202 */ /* 0x000fe40000000f00 */
[----:B------:R-:W-:Y:S05]  /*58a0*/  @!P1 MOV R59, R8 ;  /* 0x00000008003b9202 */ /* 0x000fea0000000f00 */
[----:B------:R1:W-:Y:S02]  /*58b0*/  @!P0 ST.E.128 [R76.64], R56 ;  /* 0x000000384c008985 */ /* 0x0003e4000c101d16 */
.L_x_83:
[----:B------:R-:W-:Y:S05]  /*58c0*/  BSYNC B0 ;  /* 0x0000000000007941 */ /* 0x000fea0003800000 */
.L_x_82:
[----:B-----5:R2:W3:Y:S01]  /*58d0*/  SHFL.IDX PT, R5, R88, 0x1, 0x1c1f ;  /* 0x003c1f0058057f89 */ /* 0x0204e200000e0000 */
[----:B------:R-:W-:Y:S01]  /*58e0*/  ISETP.GE.OR P0, PT, R158, UR9, P6 ;  /* 0x000000099e007c0c */ /* 0x000fe2000b706670 */
[----:B------:R-:W-:Y:S02]  /*58f0*/  BSSY B0, `(.L_x_84) ;  /* 0x0000074000007945 */ /* 0x000fe40003800000 */
[----:B------:R2:W4:Y:S10]  /*5900*/  SHFL.IDX PT, R4, R89, 0x1, 0x1c1f ;  /* 0x003c1f0059047f89 */ /* 0x00053400000e0000 */
[----:B------:R-:W-:-:S05]  /*5910*/  @P0 BRA `(.L_x_85) ;  /* 0x0000071000000947 */ /* 0x000fca0003800000 */
[----:B------:R-:W-:Y:S01]  /*5920*/  SEL R2, R151, R132, !P5 ;  /* 0x0000008497027207 */ /* 0x000fe20006800000 */
[----:B-1----:R-:W-:Y:S01]  /*5930*/  LDS.128 R16, [R142+0x3900] ;  /* 0x003900008e107984 */ /* 0x002fe20000000c00 */
[C---:B----4-:R-:W-:Y:S01]  /*5940*/  LEA R56, P0, R95.reuse, R4, 0x1 ;  /* 0x000000045f387211 */ /* 0x050fe200078008ff */
[----:B------:R-:W-:Y:S01]  /*5950*/  @!P1 HADD2.F32 R10, -RZ, R54.H0_H0 ;  /* 0x20000036ff0a9230 */ /* 0x000fe20000004100 */
[----:B------:R-:W-:Y:S01]  /*5960*/  SHF.R.S32.HI R6, RZ, 0x1f, R2 ;  /* 0x0000001fff067819 */ /* 0x000fe20000011402 */
[----:B------:R-:W-:Y:S01]  /*5970*/  @!P1 HADD2.F32 R44, -RZ, R55.H0_H0 ;  /* 0x20000037ff2c9230 */ /* 0x000fe20000004100 */
[----:B---3--:R-:W-:Y:S02]  /*5980*/  LEA.HI.X R57, R95, R5, R110, 0x1, P0 ;  /* 0x000000055f397211 */ /* 0x008fe400000f0c6e */
[----:B------:R-:W-:Y:S02]  /*5990*/  LEA.HI R6, R6, R2, RZ, 0x4 ;  /* 0x0000000206067211 */ /* 0x000fe400078f20ff */
[--C-:B------:R-:W-:Y:S02]  /*59a0*/  @!P1 SHF.R.U64 R3, R24, 0x10, R25.reuse ;  /* 0x0000001018039819 */ /* 0x100fe40000001219 */
[----:B------:R-:W-:Y:S02]  /*59b0*/  LEA.HI.SX32 R6, R6, R115, 0x1c ;  /* 0x0000007306067211 */ /* 0x000fe400078fe2ff */
[----:B------:R-:W-:Y:S01]  /*59c0*/  @!P1 SHF.R.U32.HI R7, RZ, 0x10, R25 ;  /* 0x00000010ff079819 */ /* 0x000fe20000011619 */
[----:B------:R-:W-:Y:S01]  /*59d0*/  @!P1 HADD2.F32 R3, -RZ, R3.H0_H0 ;  /* 0x20000003ff039230 */ /* 0x000fe20000004100 */
[----:B------:R-:W-:Y:S02]  /*59e0*/  SHF.L.U32 R6, R6, 0x3, RZ ;  /* 0x0000000306067819 */ /* 0x000fe400000006ff */
[----:B------:R-:W-:Y:S02]  /*59f0*/  @!P1 SHF.R.U32.HI R25, RZ, 0x10, R63 ;  /* 0x00000010ff199819 */ /* 0x000fe4000001163f */
[----:B------:R-:W-:Y:S02]  /*5a00*/  LOP3.LUT R48, R124, 0x38, R6, 0xf8, !PT ;  /* 0x000000387c307812 */ /* 0x000fe400078ef806 */
[----:B------:R-:W-:Y:S01]  /*5a10*/  ISETP.GE.AND P0, PT, R6, c[0x0][0x1d4], PT ;  /* 0x0000750006007a0c */ /* 0x000fe20003f06270 */
[----:B------:R-:W-:Y:S01]  /*5a20*/  @!P1 HADD2.F32 R46, -RZ, R25.H0_H0 ;  /* 0x20000019ff2e9230 */ /* 0x000fe20000004100 */
[----:B------:R-:W-:Y:S01]  /*5a30*/  LOP3.LUT R48, R48, R161, RZ, 0x3c, !PT ;  /* 0x000000a130307212 */ /* 0x000fe200078e3cff */
[----:B------:R-:W-:Y:S01]  /*5a40*/  @!P1 HADD2.F32 R25, -RZ, R55.H1_H1 ;  /* 0x30000037ff199230 */ /* 0x000fe20000004100 */
[--C-:B------:R-:W-:Y:S02]  /*5a50*/  @!P1 SHF.R.U32.HI R9, RZ, 0x10, R27.reuse ;  /* 0x00000010ff099819 */ /* 0x100fe4000001161b */
[----:B------:R-:W-:Y:S02]  /*5a60*/  IADD3 R48, R138, R48, RZ ;  /* 0x000000308a307210 */ /* 0x000fe40007ffe0ff */
[----:B------:R-:W-:Y:S01]  /*5a70*/  @!P1 SHF.R.U64 R11, R26, 0x10, R27 ;  /* 0x000000101a0b9819 */ /* 0x000fe2000000121b */
[----:B------:R-:W-:Y:S01]  /*5a80*/  @!P1 HADD2.F32 R9, -RZ, R9.H0_H0 ;  /* 0x20000009ff099230 */ /* 0x000fe20000004100 */
[----:B------:R-:W-:Y:S01]  /*5a90*/  @!P1 SHF.R.U64 R27, R62, 0x10, R63 ;  /* 0x000000103e1b9819 */ /* 0x000fe2000000123f */
[----:B------:R-:W-:Y:S01]  /*5aa0*/  IMAD.SHL.U32 R48, R48, 0x2, RZ ;  /* 0x0000000230307824 */ /* 0x000fe200078e00ff */
[----:B------:R-:W-:Y:S01]  /*5ab0*/  @!P1 SHF.R.U64 R13, R60, 0x10, R61 ;  /* 0x000000103c0d9819 */ /* 0x000fe2000000123d */
[----:B------:R-:W-:Y:S01]  /*5ac0*/  @!P0 IMAD.WIDE R62, R6, 0x2, R4 ;  /* 0x00000002063e8825 */ /* 0x000fe200078e0204 */
[----:B------:R-:W-:Y:S01]  /*5ad0*/  @!P1 HADD2.F32 R5, -RZ, R15.H0_H0 ;  /* 0x2000000fff059230 */ /* 0x000fe20000004100 */
[----:B------:R-:W-:Y:S01]  /*5ae0*/  @!P1 SHF.R.U32.HI R24, RZ, 0x10, R61 ;  /* 0x00000010ff189819 */ /* 0x000fe2000001163d */
[----:B------:R-:W-:Y:S01]  /*5af0*/  @!P1 HADD2.F32 R27, -RZ, R27.H0_H0 ;  /* 0x2000001bff1b9230 */ /* 0x000fe20000004100 */
[----:B------:R-:W1:Y:S01]  /*5b00*/  LDS.128 R48, [R48+0x3900] ;  /* 0x0039000030307984 */ /* 0x000e620000000c00 */
[----:B------:R-:W-:Y:S02]  /*5b10*/  @!P1 HADD2.F32 R13, -RZ, R13.H0_H0 ;  /* 0x2000000dff0d9230 */ /* 0x000fe40000004100 */
[----:B------:R-:W-:Y:S01]  /*5b20*/  @!P1 HADD2.F32 R24, -RZ, R24.H0_H0 ;  /* 0x20000018ff189230 */ /* 0x000fe20000004100 */
[----:B-1----:R-:W-:Y:S02]  /*5b30*/  @!P1 MOV R4, R48 ;  /* 0x0000003000049202 */ /* 0x002fe40000000f00 */
[----:B------:R-:W-:Y:S03]  /*5b40*/  @!P1 MOV R2, R16 ;  /* 0x0000001000029202 */ /* 0x000fe60000000f00 */
[----:B------:R-:W-:Y:S02]  /*5b50*/  @!P1 HADD2.F32 R8, -RZ, R4.H0_H0 ;  /* 0x20000004ff089230 */ /* 0x000fe40000004100 */
[----:B------:R-:W-:Y:S02]  /*5b60*/  @!P1 HADD2.F32 R6, -RZ, R2.H0_H0 ;  /* 0x20000002ff069230 */ /* 0x000fe40000004100 */
[----:B------:R-:W-:Y:S01]  /*5b70*/  @!P1 HADD2.F32 R12, -RZ, R4.H1_H1 ;  /* 0x30000004ff0c9230 */ /* 0x000fe20000004100 */
[-C--:B------:R-:W-:Y:S01]  /*5b80*/  @!P1 FMUL.FTZ R14, R8, R5.reuse ;  /* 0x00000005080e9220 */ /* 0x080fe20000410000 */
[----:B------:R-:W-:Y:S01]  /*5b90*/  @!P1 HADD2.F32 R4, -RZ, R2.H1_H1 ;  /* 0x30000002ff049230 */ /* 0x000fe20000004100 */
[----:B------:R-:W-:Y:S02]  /*5ba0*/  @!P1 FMUL.FTZ R2, R6, R5 ;  /* 0x0000000506029220 */ /* 0x000fe40000410000 */
[-C--:B------:R-:W-:Y:S02]  /*5bb0*/  @!P1 FMUL.FTZ R5, R12, R3.reuse ;  /* 0x000000030c059220 */ /* 0x080fe40000410000 */
[-C--:B------:R-:W-:Y:S02]  /*5bc0*/  @!P1 FFMA.FTZ R2, R8, R10.reuse, R2 ;  /* 0x0000000a08029223 */ /* 0x080fe40000010002 */
[----:B------:R-:W-:Y:S01]  /*5bd0*/  @!P1 FFMA.FTZ R61, R6, R10, -R14 ;  /* 0x0000000a063d9223 */ /* 0x000fe2000001080e */
[----:B------:R-:W-:Y:S01]  /*5be0*/  @!P1 HADD2.F32 R6, -RZ, R7.H0_H0 ;  /* 0x20000007ff069230 */ /* 0x000fe20000004100 */
[----:B------:R-:W-:Y:S01]  /*5bf0*/  @!P1 IMAD.MOV.U32 R10, RZ, RZ, R49 ;  /* 0x000000ffff0a9224 */ /* 0x000fe200078e0031 */
[----:B------:R-:W-:Y:S01]  /*5c00*/  @!P1 HADD2.F32 R14, -RZ, R54.H1_H1 ;  /* 0x30000036ff0e9230 */ /* 0x000fe20000004100 */
[C---:B------:R-:W-:Y:S02]  /*5c10*/  @!P1 FMUL.FTZ R3, R4.reuse, R3 ;  /* 0x0000000304039220 */ /* 0x040fe40000410000 */
[----:B------:R-:W-:Y:S01]  /*5c20*/  @!P1 FFMA.FTZ R60, R4, R13, -R5 ;  /* 0x0000000d043c9223 */ /* 0x000fe20000010805 */
[----:B------:R-:W-:Y:S01]  /*5c30*/  @!P1 MOV R5, R17 ;  /* 0x0000001100059202 */ /* 0x000fe20000000f00 */
[----:B------:R-:W-:Y:S01]  /*5c40*/  @!P1 FFMA.FTZ R3, R12, R13, R3 ;  /* 0x0000000d0c039223 */ /* 0x000fe20000010003 */
[--C-:B------:R-:W-:Y:S02]  /*5c50*/  @!P1 HADD2.F32 R13, -RZ, R10.reuse.H0_H0 ;  /* 0x2000000aff0d9230 */ /* 0x100fe40000004100 */
[----:B------:R-:W-:Y:S02]  /*5c60*/  @!P1 HADD2.F32 R4, -RZ, R15.H1_H1 ;  /* 0x3000000fff049230 */ /* 0x000fe40000004100 */
[----:B------:R-:W-:Y:S01]  /*5c70*/  @!P1 HADD2.F32 R15, -RZ, R10.H1_H1 ;  /* 0x3000000aff0f9230 */ /* 0x000fe20000004100 */
[----:B------:R-:W-:Y:S01]  /*5c80*/  @!P1 F2FP.PACK_AB R2, R3, R2 ;  /* 0x000000020302923e */ /* 0x000fe200000000ff */
[--C-:B------:R-:W-:Y:S02]  /*5c90*/  @!P1 HADD2.F32 R8, -RZ, R5.reuse.H0_H0 ;  /* 0x20000005ff089230 */ /* 0x100fe40000004100 */
[----:B------:R-:W-:Y:S01]  /*5ca0*/  @!P1 HADD2.F32 R7, -RZ, R5.H1_H1 ;  /* 0x30000005ff079230 */ /* 0x000fe20000004100 */
[----:B------:R-:W-:Y:S02]  /*5cb0*/  @!P1 FMUL.FTZ R5, R13, R4 ;  /* 0x000000040d059220 */ /* 0x000fe40000410000 */
[----:B------:R-:W-:Y:S02]  /*5cc0*/  @!P1 FMUL.FTZ R10, R15, R6 ;  /* 0x000000060f0a9220 */ /* 0x000fe40000410000 */
[C---:B------:R-:W-:Y:S02]  /*5cd0*/  @!P1 FMUL.FTZ R4, R8.reuse, R4 ;  /* 0x0000000408049220 */ /* 0x040fe40000410000 */
[----:B------:R-:W-:Y:S01]  /*5ce0*/  @!P1 FFMA.FTZ R59, R8, R14, -R5 ;  /* 0x0000000e083b9223 */ /* 0x000fe20000010805 */
[----:B------:R-:W-:Y:S01]  /*5cf0*/  @!P1 MOV R8, R51 ;  /* 0x0000003300089202 */ /* 0x000fe20000000f00 */
[C---:B------:R-:W-:Y:S01]  /*5d00*/  @!P1 FMUL.FTZ R5, R7.reuse, R6 ;  /* 0x0000000607059220 */ /* 0x040fe20000410000 */
[----:B------:R-:W-:Y:S01]  /*5d10*/  @!P1 HADD2.F32 R6, -RZ, R22.H0_H0 ;  /* 0x20000016ff069230 */ /* 0x000fe20000004100 */
[----:B------:R-:W-:Y:S02]  /*5d20*/  @!P1 FFMA.FTZ R58, R7, R24, -R10 ;  /* 0x00000018073a9223 */ /* 0x000fe4000001080a */
[----:B------:R-:W-:Y:S01]  /*5d30*/  @!P1 IMAD.MOV.U32 R7, RZ, RZ, R19 ;  /* 0x000000ffff079224 */ /* 0x000fe200078e0013 */
[--C-:B------:R-:W-:Y:S01]  /*5d40*/  @!P1 HADD2.F32 R43, -RZ, R8.reuse.H0_H0 ;  /* 0x20000008ff2b9230 */ /* 0x100fe20000004100 */
[----:B------:R-:W-:Y:S01]  /*5d50*/  @!P1 FFMA.FTZ R4, R13, R14, R4 ;  /* 0x0000000e0d049223 */ /* 0x000fe20000010004 */
[----:B------:R-:W-:Y:S01]  /*5d60*/  @!P1 HADD2.F32 R45, -RZ, R8.H1_H1 ;  /* 0x30000008ff2d9230 */ /* 0x000fe20000004100 */
[----:B------:R-:W-:Y:S01]  /*5d70*/  @!P1 FFMA.FTZ R5, R15, R24, R5 ;  /* 0x000000180f059223 */ /* 0x000fe20000010005 */
[--C-:B------:R-:W-:Y:S01]  /*5d80*/  @!P1 HADD2.F32 R10, -RZ, R7.reuse.H0_H0 ;  /* 0x20000007ff0a9230 */ /* 0x100fe20000004100 */
[----:B------:R-:W-:Y:S01]  /*5d90*/  @!P1 FMUL.FTZ R12, R43, R6 ;  /* 0x000000062b0c9220 */ /* 0x000fe20000410000 */
[----:B------:R-:W-:Y:S01]  /*5da0*/  @!P1 HADD2.F32 R7, -RZ, R7.H1_H1 ;  /* 0x30000007ff079230 */ /* 0x000fe20000004100 */
[----:B------:R-:W-:Y:S01]  /*5db0*/  @!P1 IMAD.MOV.U32 R48, RZ, RZ, R2 ;  /* 0x000000ffff309224 */ /* 0x000fe200078e0002 */
[----:B------:R-:W-:Y:S01]  /*5dc0*/  @!P1 F2FP.PACK_AB R4, R5, R4 ;  /* 0x000000040504923e */ /* 0x000fe200000000ff */
[C---:B------:R-:W-:Y:S02]  /*5dd0*/  @!P1 FMUL.FTZ R8, R10.reuse, R6 ;  /* 0x000000060a089220 */ /* 0x040fe40000410000 */
[-C--:B------:R-:W-:Y:S01]  /*5de0*/  @!P1 FMUL.FTZ R6, R45, R9.reuse ;  /* 0x000000092d069220 */ /* 0x080fe20000410000 */
[----:B------:R-:W-:Y:S01]  /*5df0*/  @!P1 MOV R49, R4 ;  /* 0x0000000400319202 */ /* 0x000fe20000000f00 */
[----:B------:R-:W-:Y:S01]  /*5e00*/  @!P1 FFMA.FTZ R54, R10, R44, -R12 ;  /* 0x0000002c0a369223 */ /* 0x000fe2000001080c */
[----:B------:R-:W-:Y:S01]  /*5e10*/  @!P1 MOV R12, R50 ;  /* 0x00000032000c9202 */ /* 0x000fe20000000f00 */
[C---:B------:R-:W-:Y:S01]  /*5e20*/  @!P1 FMUL.FTZ R9, R7.reuse, R9 ;  /* 0x0000000907099220 */ /* 0x040fe20000410000 */
[----:B------:R-:W-:Y:S01]  /*5e30*/  @!P1 HADD2.F32 R10, -RZ, R11.H0_H0 ;  /* 0x2000000bff0a9230 */ /* 0x000fe20000004100 */
[----:B------:R-:W-:Y:S01]  /*5e40*/  @!P1 FFMA.FTZ R53, R7, R46, -R6 ;  /* 0x0000002e07359223 */ /* 0x000fe20000010806 */
[----:B------:R-:W-:Y:S01]  /*5e50*/  @!P1 MOV R7, R18 ;  /* 0x0000001200079202 */ /* 0x000fe20000000f00 */
[----:B------:R-:W-:Y:S02]  /*5e60*/  @!P1 HADD2.F32 R26, -RZ, R12.H1_H1 ;  /* 0x3000000cff1a9230 */ /* 0x000fe40000004100 */
[----:B------:R-:W-:Y:S01]  /*5e70*/  @!P1 HADD2.F32 R6, -RZ, R22.H1_H1 ;  /* 0x30000016ff069230 */ /* 0x000fe20000004100 */
[----:B------:R-:W-:Y:S01]  /*5e80*/  @!P1 F2FP.PACK_AB R13, R53, R54 ;  /* 0x00000036350d923e */ /* 0x000fe200000000ff */
[----:B------:R-:W-:Y:S01]  /*5e90*/  @!P1 HADD2.F32 R22, -RZ, R12.H0_H0 ;  /* 0x2000000cff169230 */ /* 0x000fe20000004100 */
[----:B------:R-:W-:Y:S01]  /*5ea0*/  @!P1 FMUL.FTZ R47, R26, R10 ;  /* 0x0000000a1a2f9220 */ /* 0x000fe20000410000 */
[--C-:B------:R-:W-:Y:S01]  /*5eb0*/  @!P1 HADD2.F32 R12, -RZ, R7.reuse.H0_H0 ;  /* 0x20000007ff0c9230 */ /* 0x100fe20000004100 */
[----:B------:R-:W-:Y:S01]  /*5ec0*/  @!P1 MOV R19, R13 ;  /* 0x0000000d00139202 */ /* 0x000fe20000000f00 */
[----:B------:R-:W-:Y:S01]  /*5ed0*/  @!P1 HADD2.F32 R11, -RZ, R7.H1_H1 ;  /* 0x30000007ff0b9230 */ /* 0x000fe20000004100 */
[-C--:B------:R-:W-:Y:S02]  /*5ee0*/  @!P1 FMUL.FTZ R7, R22, R6.reuse ;  /* 0x0000000616079220 */ /* 0x080fe40000410000 */
[C---:B------:R-:W-:Y:S02]  /*5ef0*/  @!P1 FMUL.FTZ R6, R12.reuse, R6 ;  /* 0x000000060c069220 */ /* 0x040fe40000410000 */
[----:B------:R-:W-:Y:S02]  /*5f00*/  @!P1 FFMA.FTZ R52, R12, R25, -R7 ;  /* 0x000000190c349223 */ /* 0x000fe40000010807 */
[C---:B------:R-:W-:Y:S01]  /*5f10*/  @!P1 FMUL.FTZ R7, R11.reuse, R10 ;  /* 0x0000000a0b079220 */ /* 0x040fe20000410000 */
[----:B------:R-:W-:Y:S01]  /*5f20*/  @!P1 F2FP.PACK_AB R10, R60, R61 ;  /* 0x0000003d3c0a923e */ /* 0x000fe200000000ff */
[----:B------:R-:W-:Y:S01]  /*5f30*/  @!P1 FFMA.FTZ R12, R11, R27, -R47 ;  /* 0x0000001b0b0c9223 */ /* 0x000fe2000001082f */
[----:B------:R-:W-:Y:S01]  /*5f40*/  @!P1 F2FP.PACK_AB R11, R58, R59 ;  /* 0x0000003b3a0b923e */ /* 0x000fe200000000ff */
[----:B------:R-:W-:Y:S02]  /*5f50*/  @!P1 FFMA.FTZ R6, R22, R25, R6 ;  /* 0x0000001916069223 */ /* 0x000fe40000010006 */
[----:B------:R-:W-:Y:S01]  /*5f60*/  @!P1 FFMA.FTZ R7, R26, R27, R7 ;  /* 0x0000001b1a079223 */ /* 0x000fe20000010007 */
[----:B------:R-:W-:Y:S01]  /*5f70*/  @!P1 F2FP.PACK_AB R12, R12, R52 ;  /* 0x000000340c0c923e */ /* 0x000fe200000000ff */
[----:B------:R-:W-:Y:S01]  /*5f80*/  @!P1 FFMA.FTZ R8, R43, R44, R8 ;  /* 0x0000002c2b089223 */ /* 0x000fe20000010008 */
[----:B------:R-:W-:Y:S01]  /*5f90*/  @!P1 MOV R17, R11 ;  /* 0x0000000b00119202 */ /* 0x000fe20000000f00 */
[----:B------:R-:W-:Y:S01]  /*5fa0*/  @!P1 FFMA.FTZ R9, R45, R46, R9 ;  /* 0x0000002e2d099223 */ /* 0x000fe20000010009 */
[----:B------:R-:W-:Y:S01]  /*5fb0*/  @!P1 MOV R18, R12 ;  /* 0x0000000c00129202 */ /* 0x000fe20000000f00 */
[----:B------:R-:W-:Y:S01]  /*5fc0*/  @!P1 IMAD.MOV.U32 R16, RZ, RZ, R10 ;  /* 0x000000ffff109224 */ /* 0x000fe200078e000a */
[----:B------:R-:W-:Y:S02]  /*5fd0*/  @!P1 F2FP.PACK_AB R6, R7, R6 ;  /* 0x000000060706923e */ /* 0x000fe400000000ff */
[----:B------:R-:W-:Y:S02]  /*5fe0*/  @!P1 F2FP.PACK_AB R8, R9, R8 ;  /* 0x000000080908923e */ /* 0x000fe400000000ff */
[----:B------:R1:W-:Y:S01]  /*5ff0*/  ST.E.128 [R56.64], R16 ;  /* 0x0000001038007985 */ /* 0x0003e2000c101d16 */
[----:B------:R-:W-:Y:S02]  /*6000*/  @!P1 MOV R50, R6 ;  /* 0x0000000600329202 */ /* 0x000fe40000000f00 */
[----:B------:R-:W-:Y:S05]  /*6010*/  @!P1 MOV R51, R8 ;  /* 0x0000000800339202 */ /* 0x000fea0000000f00 */
[----:B------:R1:W-:Y:S02]  /*6020*/  @!P0 ST.E.128 [R62.64], R48 ;  /* 0x000000303e008985 */ /* 0x0003e4000c101d16 */
.L_x_85:
[----:B------:R-:W-:Y:S05]  /*6030*/  BSYNC B0 ;  /* 0x0000000000007941 */ /* 0x000fea0003800000 */
.L_x_84:
[----:B---3--:R3:W1:Y:S01]  /*6040*/  SHFL.IDX PT, R5, R88, 0x2, 0x1c1f ;  /* 0x005c1f0058057f89 */ /* 0x00866200000e0000 */
[----:B------:R-:W-:Y:S01]  /*6050*/  ISETP.GE.OR P0, PT, R157, UR9, P6 ;  /* 0x000000099d007c0c */ /* 0x000fe2000b706670 */
[----:B------:R-:W-:Y:S02]  /*6060*/  BSSY B0, `(.L_x_86) ;  /* 0x0000074000007945 */ /* 0x000fe40003800000 */
[----:B----4-:R3:W4:Y:S10]  /*6070*/  SHFL.IDX PT, R4, R89, 0x2, 0x1c1f ;  /* 0x005c1f0059047f89 */ /* 0x01073400000e0000 */
[----:B------:R-:W-:-:S05]  /*6080*/  @P0 BRA `(.L_x_87) ;  /* 0x0000071000000947 */ /* 0x000fca0003800000 */
[----:B------:R-:W-:Y:S01]  /*6090*/  SEL R2, R151, R132, !P5 ;  /* 0x0000008497027207 */ /* 0x000fe20006800000 */
[----:B-1----:R-:W-:Y:S01]  /*60a0*/  LDS.128 R16, [R141+0x3900] ;  /* 0x003900008d107984 */ /* 0x002fe20000000c00 */
[C---:B----4-:R-:W-:Y:S01]  /*60b0*/  LEA R50, P0, R95.reuse, R4, 0x1 ;  /* 0x000000045f327211 */ /* 0x050fe200078008ff */
[----:B------:R-:W-:Y:S01]  /*60c0*/  @!P1 HADD2.F32 R10, -RZ, R72.H0_H0 ;  /* 0x20000048ff0a9230 */ /* 0x000fe20000004100 */
[----:B------:R-:W-:Y:S01]  /*60d0*/  SHF.R.S32.HI R6, RZ, 0x1f, R2 ;  /* 0x0000001fff067819 */ /* 0x000fe20000011402 */
[----:B------:R-:W-:Y:S01]  /*60e0*/  @!P1 HADD2.F32 R25, -RZ, R73.H1_H1 ;  /* 0x30000049ff199230 */ /* 0x000fe20000004100 */
[----:B------:R-:W-:Y:S02]  /*60f0*/  LEA.HI.X R51, R95, R5, R110, 0x1, P0 ;  /* 0x000000055f337211 */ /* 0x000fe400000f0c6e */
[----:B------:R-:W-:Y:S02]  /*6100*/  LEA.HI R6, R6, R2, RZ, 0x4 ;  /* 0x0000000206067211 */ /* 0x000fe400078f20ff */
[----:B------:R-:W-:Y:S02]  /*6110*/  @!P1 SHF.R.U64 R3, R28, 0x10, R29 ;  /* 0x000000101c039819 */ /* 0x000fe4000000121d */
[----:B------:R-:W-:Y:S02]  /*6120*/  LEA.HI.SX32 R6, R6, R115, 0x1c ;  /* 0x0000007306067211 */ /* 0x000fe400078fe2ff */
[----:B------:R-:W-:Y:S01]  /*6130*/  @!P1 SHF.R.U64 R13, R64, 0x10, R65 ;  /* 0x00000010400d9819 */ /* 0x000fe20000001241 */
[----:B------:R-:W-:Y:S01]  /*6140*/  @!P1 HADD2.F32 R3, -RZ, R3.H0_H0 ;  /* 0x20000003ff039230 */ /* 0x000fe20000004100 */
[----:B------:R-:W-:Y:S02]  /*6150*/  SHF.L.U32 R6, R6, 0x3, RZ ;  /* 0x0000000306067819 */ /* 0x000fe400000006ff */
[----:B------:R-:W-:Y:S01]  /*6160*/  @!P1 SHF.R.U32.HI R7, RZ, 0x10, R29 ;  /* 0x00000010ff079819 */ /* 0x000fe2000001161d */
[----:B------:R-:W-:Y:S01]  /*6170*/  @!P1 HADD2.F32 R13, -RZ, R13.H0_H0 ;  /* 0x2000000dff0d9230 */ /* 0x000fe20000004100 */
[----:B------:R-:W-:Y:S01]  /*6180*/  LOP3.LUT R44, R123, 0x38, R6, 0xf8, !PT ;  /* 0x000000387b2c7812 */ /* 0x000fe200078ef806 */
[----:B------:R-:W-:Y:S01]  /*6190*/  @!P1 HADD2.F32 R29, -RZ, R73.H0_H0 ;  /* 0x20000049ff1d9230 */ /* 0x000fe20000004100 */
[----:B------:R-:W-:Y:S02]  /*61a0*/  ISETP.GE.AND P0, PT, R6, c[0x0][0x1d4], PT ;  /* 0x0000750006007a0c */ /* 0x000fe40003f06270 */
[----:B------:R-:W-:Y:S02]  /*61b0*/  LOP3.LUT R44, R44, R160, RZ, 0x3c, !PT ;  /* 0x000000a02c2c7212 */ /* 0x000fe400078e3cff */
[----:B------:R-:W-:Y:S02]  /*61c0*/  @!P1 SHF.R.U64 R11, R30, 0x10, R31 ;  /* 0x000000101e0b9819 */ /* 0x000fe4000000121f */
[----:B------:R-:W-:Y:S02]  /*61d0*/  IADD3 R44, R137, R44, RZ ;  /* 0x0000002c892c7210 */ /* 0x000fe40007ffe0ff */
[----:B------:R-:W-:Y:S02]  /*61e0*/  @!P1 SHF.R.U32.HI R22, RZ, 0x10, R65 ;  /* 0x00000010ff169819 */ /* 0x000fe40000011641 */
[----:B------:R-:W-:Y:S01]  /*61f0*/  @!P1 SHF.R.U32.HI R9, RZ, 0x10, R31 ;  /* 0x00000010ff099819 */ /* 0x000fe2000001161f */
[----:B------:R-:W-:Y:S01]  /*6200*/  IMAD.SHL.U32 R44, R44, 0x2, RZ ;  /* 0x000000022c2c7824 */ /* 0x000fe200078e00ff */
[----:B------:R-:W-:Y:S01]  /*6210*/  @!P1 SHF.R.U32.HI R24, RZ, 0x10, R67 ;  /* 0x00000010ff189819 */ /* 0x000fe20000011643 */
[----:B------:R-:W-:Y:S01]  /*6220*/  @!P0 IMAD.WIDE R56, R6, 0x2, R4 ;  /* 0x0000000206388825 */ /* 0x000fe200078e0204 */
[----:B------:R-:W-:Y:S01]  /*6230*/  @!P1 HADD2.F32 R5, -RZ, R39.H0_H0 ;  /* 0x20000027ff059230 */ /* 0x000fe20000004100 */
[----:B------:R-:W-:Y:S01]  /*6240*/  @!P1 SHF.R.U64 R27, R66, 0x10, R67 ;  /* 0x00000010421b9819 */ /* 0x000fe20000001243 */
[----:B------:R-:W-:Y:S01]  /*6250*/  @!P1 HADD2.F32 R22, -RZ, R22.H0_H0 ;  /* 0x20000016ff169230 */ /* 0x000fe20000004100 */
[----:B------:R-:W1:Y:S01]  /*6260*/  LDS.128 R44, [R44+0x3900] ;  /* 0x003900002c2c7984 */ /* 0x000e620000000c00 */
[----:B------:R-:W-:Y:S02]  /*6270*/  @!P1 HADD2.F32 R9, -RZ, R9.H0_H0 ;  /* 0x20000009ff099230 */ /* 0x000fe40000004100 */
        /* <DEDUP_REMOVED lines=44> */
[----:B------:R-:W-:Y:S02]  /*6540*/  @!P1 FMUL.FTZ R8, R10, R6 ;  /* 0x000000060a089220 */ /* 0x000fe40000410000 */
[----:B------:R-:W-:Y:S01]  /*6550*/  @!P1 FMUL.FTZ R6, R30, R9 ;  /* 0x000000091e069220 */ /* 0x000fe20000410000 */
        /* <DEDUP_REMOVED lines=8> */
[--C-:B------:R-:W-:Y:S01]  /*65e0*/  @!P1 HADD2.F32 R24, -RZ, R12.reuse.H0_H0 ;  /* 0x2000000cff189230 */ /* 0x100fe20000004100 */
[----:B------:R-:W-:Y:S01]  /*65f0*/  @!P1 F2FP.PACK_AB R13, R43, R48 ;  /* 0x000000302b0d923e */ /* 0x000fe200000000ff */
[----:B------:R-:W-:Y:S02]  /*6600*/  @!P1 HADD2.F32 R26, -RZ, R12.H1_H1 ;  /* 0x3000000cff1a9230 */ /* 0x000fe40000004100 */
[--C-:B------:R-:W-:Y:S01]  /*6610*/  @!P1 HADD2.F32 R12, -RZ, R7.reuse.H0_H0 ;  /* 0x20000007ff0c9230 */ /* 0x100fe20000004100 */
[----:B------:R-:W-:Y:S01]  /*6620*/  @!P1 MOV R19, R13 ;  /* 0x0000000d00139202 */ /* 0x000fe20000000f00 */
[----:B------:R-:W-:Y:S01]  /*6630*/  @!P1 HADD2.F32 R11, -RZ, R7.H1_H1 ;  /* 0x30000007ff0b9230 */ /* 0x000fe20000004100 */
[----:B------:R-:W-:Y:S02]  /*6640*/  @!P1 FMUL.FTZ R7, R24, R6 ;  /* 0x0000000618079220 */ /* 0x000fe40000410000 */
[----:B------:R-:W-:Y:S02]  /*6650*/  @!P1 FMUL.FTZ R39, R26, R10 ;  /* 0x0000000a1a279220 */ /* 0x000fe40000410000 */
[C---:B------:R-:W-:Y:S02]  /*6660*/  @!P1 FMUL.FTZ R6, R12.reuse, R6 ;  /* 0x000000060c069220 */ /* 0x040fe40000410000 */
[----:B------:R-:W-:Y:S02]  /*6670*/  @!P1 FFMA.FTZ R40, R12, R25, -R7 ;  /* 0x000000190c289223 */ /* 0x000fe40000010807 */
[----:B------:R-:W-:Y:S01]  /*6680*/  @!P1 FMUL.FTZ R7, R11, R10 ;  /* 0x0000000a0b079220 */ /* 0x000fe20000410000 */
        /* <DEDUP_REMOVED lines=17> */
.L_x_87:
[----:B------:R-:W-:Y:S05]  /*67a0*/  BSYNC B0 ;  /* 0x0000000000007941 */ /* 0x000fea0003800000 */
.L_x_86:
[----:B-1----:R1:W2:Y:S01]  /*67b0*/  SHFL.IDX PT, R49, R88, 0x3, 0x1c1f ;  /* 0x007c1f0058317f89 */ /* 0x0022a200000e0000 */
[----:B------:R-:W-:Y:S03]  /*67c0*/  ISETP.GE.OR P0, PT, R156, UR9, P6 ;  /* 0x000000099c007c0c */ /* 0x000fe6000b706670 */
[----:B------:R1:W3:Y:S10]  /*67d0*/  SHFL.IDX PT, R48, R89, 0x3, 0x1c1f ;  /* 0x007c1f0059307f89 */ /* 0x0002f400000e0000 */
[----:B------:R-:W-:-:S05]  /*67e0*/  @P0 BRA `(.L_x_79) ;  /* 0x00000bf000000947 */ /* 0x000fca0003800000 */
[----:B------:R-:W-:Y:S01]  /*67f0*/  SEL R2, R151, R132, !P5 ;  /* 0x0000008497027207 */ /* 0x000fe20006800000 */
[----:B------:R-:W5:Y:S01]  /*6800*/  LDS.128 R16, [R140+0x3900] ;  /* 0x003900008c107984 */ /* 0x000f620000000c00 */
[C---:B---3--:R-:W-:Y:S01]  /*6810*/  LEA R52, P0, R95.reuse, R48, 0x1 ;  /* 0x000000305f347211 */ /* 0x048fe200078008ff */
[--C-:B------:R-:W-:Y:S01]  /*6820*/  @!P1 HADD2.F32 R26, -RZ, R74.reuse.H0_H0 ;  /* 0x2000004aff1a9230 */ /* 0x100fe20000004100 */
[----:B------:R-:W-:Y:S01]  /*6830*/  SHF.R.S32.HI R3, RZ, 0x1f, R2 ;  /* 0x0000001fff037819 */ /* 0x000fe20000011402 */
[----:B------:R-:W-:Y:S01]  /*6840*/  @!P1 HADD2.F32 R15, -RZ, R74.H1_H1 ;  /* 0x3000004aff0f9230 */ /* 0x000fe20000004100 */
[----:B--2---:R-:W-:Y:S01]  /*6850*/  LEA.HI.X R53, R95, R49, R110, 0x1, P0 ;  /* 0x000000315f357211 */ /* 0x004fe200000f0c6e */
[----:B------:R-:W-:Y:S01]  /*6860*/  @!P1 HADD2.F32 R30, -RZ, R75.H1_H1 ;  /* 0x3000004bff1e9230 */ /* 0x000fe20000004100 */
[----:B------:R-:W-:Y:S02]  /*6870*/  LEA.HI R2, R3, R2, RZ, 0x4 ;  /* 0x0000000203027211 */ /* 0x000fe400078f20ff */
[----:B------:R-:W-:Y:S02]  /*6880*/  @!P1 SHF.R.U32.HI R10, RZ, 0x10, R69 ;  /* 0x00000010ff0a9819 */ /* 0x000fe40000011645 */
[----:B------:R-:W-:Y:S02]  /*6890*/  LEA.HI.SX32 R2, R2, R115, 0x1c ;  /* 0x0000007302027211 */ /* 0x000fe400078fe2ff */
[--C-:B------:R-:W-:Y:S01]  /*68a0*/  @!P1 SHF.R.U32.HI R11, RZ, 0x10, R35.reuse ;  /* 0x00000010ff0b9819 */ /* 0x100fe20000011623 */
[----:B------:R-:W-:Y:S01]  /*68b0*/  @!P1 HADD2.F32 R28, -RZ, R10.H0_H0 ;  /* 0x2000000aff1c9230 */ /* 0x000fe20000004100 */
[----:B------:R-:W-:Y:S01]  /*68c0*/  SHF.L.U32 R43, R2, 0x3, RZ ;  /* 0x00000003022b7819 */ /* 0x000fe200000006ff */
[----:B------:R-:W-:Y:S01]  /*68d0*/  @!P1 HADD2.F32 R2, -RZ, R41.H0_H0 ;  /* 0x20000029ff029230 */ /* 0x000fe20000004100 */
[----:B------:R-:W-:Y:S01]  /*68e0*/  @!P1 SHF.R.U64 R12, R34, 0x10, R35 ;  /* 0x00000010220c9819 */ /* 0x000fe20000001223 */
[----:B------:R-:W-:Y:S01]  /*68f0*/  @!P1 HADD2.F32 R34, -RZ, R75.H0_H0 ;  /* 0x2000004bff229230 */ /* 0x000fe20000004100 */
[----:B------:R-:W-:Y:S02]  /*6900*/  LOP3.LUT R44, R122, 0x38, R43, 0xf8, !PT ;  /* 0x000000387a2c7812 */ /* 0x000fe400078ef82b */
[--C-:B------:R-:W-:Y:S02]  /*6910*/  @!P1 SHF.R.U32.HI R6, RZ, 0x10, R33.reuse ;  /* 0x00000010ff069819 */ /* 0x100fe40000011621 */
[----:B------:R-:W-:Y:S02]  /*6920*/  LOP3.LUT R44, R44, R159, RZ, 0x3c, !PT ;  /* 0x0000009f2c2c7212 */ /* 0x000fe400078e3cff */
[----:B------:R-:W-:Y:S02]  /*6930*/  @!P1 SHF.R.U64 R9, R32, 0x10, R33 ;  /* 0x0000001020099819 */ /* 0x000fe40000001221 */
[----:B------:R-:W-:Y:S02]  /*6940*/  IADD3 R44, R136, R44, RZ ;  /* 0x0000002c882c7210 */ /* 0x000fe40007ffe0ff */
[----:B------:R-:W-:Y:S02]  /*6950*/  @!P1 SHF.R.U64 R24, R68, 0x10, R69 ;  /* 0x0000001044189819 */ /* 0x000fe40000001245 */
[--C-:B------:R-:W-:Y:S01]  /*6960*/  @!P1 SHF.R.U64 R32, R70, 0x10, R71.reuse ;  /* 0x0000001046209819 */ /* 0x100fe20000001247 */
[----:B------:R-:W-:Y:S01]  /*6970*/  IMAD.SHL.U32 R44, R44, 0x2, RZ ;  /* 0x000000022c2c7824 */ /* 0x000fe200078e00ff */
[----:B------:R-:W-:Y:S01]  /*6980*/  @!P1 SHF.R.U32.HI R39, RZ, 0x10, R71 ;  /* 0x00000010ff279819 */ /* 0x000fe20000011647 */
[----:B------:R-:W-:Y:S01]  /*6990*/  @!P1 HADD2.F32 R24, -RZ, R24.H0_H0 ;  /* 0x20000018ff189230 */ /* 0x000fe20000004100 */
[----:B------:R-:W-:Y:S01]  /*69a0*/  ISETP.GE.AND P0, PT, R43, c[0x0][0x1d4], PT ;  /* 0x000075002b007a0c */ /* 0x000fe20003f06270 */
[----:B------:R-:W-:Y:S02]  /*69b0*/  @!P1 HADD2.F32 R32, -RZ, R32.H0_H0 ;  /* 0x20000020ff209230 */ /* 0x000fe40000004100 */
[----:B------:R-:W2:Y:S01]  /*69c0*/  LDS.128 R44, [R44+0x3900] ;  /* 0x003900002c2c7984 */ /* 0x000ea20000000c00 */
[----:B------:R-:W-:Y:S01]  /*69d0*/  @!P1 HADD2.F32 R39, -RZ, R39.H0_H0 ;  /* 0x20000027ff279230 */ /* 0x000fe20000004100 */
[----:B-----5:R-:W-:Y:S05]  /*69e0*/  @!P1 IMAD.MOV.U32 R5, RZ, RZ, R17 ;  /* 0x000000ffff059224 */ /* 0x020fea00078e0011 */
[----:B------:R-:W-:Y:S05]  /*69f0*/  @!P1 HADD2.F32 R3, -RZ, R5.H0_H0 ;  /* 0x20000005ff039230 */ /* 0x000fea0000004100 */
[----:B----4-:R-:W-:Y:S02]  /*6a00*/  @!P1 FMUL.FTZ R4, R3, R2 ;  /* 0x0000000203049220 */ /* 0x010fe40000410000 */
[----:B--2---:R-:W-:Y:S01]  /*6a10*/  @!P1 IMAD.MOV.U32 R35, RZ, RZ, R47 ;  /* 0x000000ffff239224 */ /* 0x004fe200078e002f */
[----:B------:R-:W-:Y:S01]  /*6a20*/  @!P1 MOV R7, R45 ;  /* 0x0000002d00079202 */ /* 0x000fe20000000f00 */
[----:B------:R-:W-:Y:S01]  /*6a30*/  @!P1 IMAD.MOV.U32 R31, RZ, RZ, R46 ;  /* 0x000000ffff1f9224 */ /* 0x000fe200078e002e */
[----:B------:R-:W-:Y:S02]  /*6a40*/  @!P1 MOV R13, R44 ;  /* 0x0000002c000d9202 */ /* 0x000fe40000000f00 */
[----:B------:R-:W-:Y:S02]  /*6a50*/  @!P1 HADD2.F32 R33, -RZ, R35.H0_H0 ;  /* 0x20000023ff219230 */ /* 0x000fe40000004100 */
[--C-:B------:R-:W-:Y:S02]  /*6a60*/  @!P1 HADD2.F32 R25, -RZ, R7.reuse.H0_H0 ;  /* 0x20000007ff199230 */ /* 0x100fe40000004100 */
[----:B------:R-:W-:Y:S02]  /*6a70*/  @!P1 HADD2.F32 R27, -RZ, R7.H1_H1 ;  /* 0x30000007ff1b9230 */ /* 0x000fe40000004100 */
[----:B------:R-:W-:Y:S01]  /*6a80*/  @!P1 HADD2.F32 R35, -RZ, R35.H1_H1 ;  /* 0x30000023ff239230 */ /* 0x000fe20000004100 */
[----:B------:R-:W-:Y:S01]  /*6a90*/  @!P1 FMUL.FTZ R8, R25, R2 ;  /* 0x0000000219089220 */ /* 0x000fe20000410000 */
[----:B------:R-:W-:Y:S02]  /*6aa0*/  @!P1 HADD2.F32 R2, -RZ, R6.H0_H0 ;  /* 0x20000006ff029230 */ /* 0x000fe40000004100 */
[----:B------:R-:W-:Y:S01]  /*6ab0*/  @!P1 HADD2.F32 R6, -RZ, R5.H1_H1 ;  /* 0x30000005ff069230 */ /* 0x000fe20000004100 */
[----:B------:R-:W-:Y:S01]  /*6ac0*/  @!P1 FFMA.FTZ R56, R3, R26, -R8 ;  /* 0x0000001a03389223 */ /* 0x000fe20000010808 */
[----:B------:R-:W-:Y:S01]  /*6ad0*/  @!P1 MOV R8, R16 ;  /* 0x0000001000089202 */ /* 0x000fe20000000f00 */
[-C--:B------:R-:W-:Y:S01]  /*6ae0*/  @!P1 FMUL.FTZ R10, R27, R2.reuse ;  /* 0x000000021b0a9220 */ /* 0x080fe20000410000 */
[----:B------:R-:W-:Y:S01]  /*6af0*/  @!P1 HADD2.F32 R3, -RZ, R41.H1_H1 ;  /* 0x30000029ff039230 */ /* 0x000fe20000004100 */
[C---:B------:R-:W-:Y:S01]  /*6b00*/  @!P1 FMUL.FTZ R5, R6.reuse, R2 ;  /* 0x0000000206059220 */ /* 0x040fe20000410000 */
[----:B------:R-:W-:Y:S01]  /*6b10*/  @!P1 HADD2.F32 R14, -RZ, R13.H0_H0 ;  /* 0x2000000dff0e9230 */ /* 0x000fe20000004100 */
[----:B------:R-:W-:Y:S01]  /*6b20*/  @!P1 FFMA.FTZ R55, R6, R28, -R10 ;  /* 0x0000001c06379223 */ /* 0x000fe2000001080a */
[----:B------:R-:W-:Y:S01]  /*6b30*/  @!P1 HADD2.F32 R7, -RZ, R8.H0_H0 ;  /* 0x20000008ff079230 */ /* 0x000fe20000004100 */
[----:B------:R-:W-:Y:S01]  /*6b40*/  @!P1 MOV R10, R19 ;  /* 0x00000013000a9202 */ /* 0x000fe20000000f00 */
[----:B------:R-:W-:Y:S01]  /*6b50*/  @!P1 HADD2.F32 R6, -RZ, R42.H0_H0 ;  /* 0x2000002aff069230 */ /* 0x000fe20000004100 */
[CC--:B------:R-:W-:Y:S01]  /*6b60*/  @!P1 FMUL.FTZ R22, R14.reuse, R3.reuse ;  /* 0x000000030e169220 */ /* 0x0c0fe20000410000 */
[----:B------:R-:W-:Y:S01]  /*6b70*/  @!P1 HADD2.F32 R29, -RZ, R31.H0_H0 ;  /* 0x2000001fff1d9230 */ /* 0x000fe20000004100 */
[C---:B------:R-:W-:Y:S01]  /*6b80*/  @!P1 FMUL.FTZ R2, R7.reuse, R3 ;  /* 0x0000000307029220 */ /* 0x040fe20000410000 */
[----:B------:R-:W-:Y:S01]  /*6b90*/  @!P1 HADD2.F32 R3, -RZ, R9.H0_H0 ;  /* 0x20000009ff039230 */ /* 0x000fe20000004100 */
[-C--:B------:R-:W-:Y:S01]  /*6ba0*/  @!P1 FFMA.FTZ R54, R7, R15.reuse, -R22 ;  /* 0x0000000f07369223 */ /* 0x080fe20000010816 */
[----:B------:R-:W-:Y:S01]  /*6bb0*/  @!P1 HADD2.F32 R22, -RZ, R13.H1_H1 ;  /* 0x3000000dff169230 */ /* 0x000fe20000004100 */
[----:B------:R-:W-:Y:S01]  /*6bc0*/  @!P1 FMUL.FTZ R13, R33, R6 ;  /* 0x00000006210d9220 */ /* 0x000fe20000410000 */
[----:B------:R-:W-:Y:S01]  /*6bd0*/  @!P1 HADD2.F32 R7, -RZ, R8.H1_H1 ;  /* 0x30000008ff079230 */ /* 0x000fe20000004100 */
[----:B------:R-:W-:Y:S01]  /*6be0*/  @!P1 FFMA.FTZ R2, R14, R15, R2 ;  /* 0x0000000f0e029223 */ /* 0x000fe20000010002 */
[--C-:B------:R-:W-:Y:S01]  /*6bf0*/  @!P1 HADD2.F32 R9, -RZ, R10.reuse.H0_H0 ;  /* 0x2000000aff099230 */ /* 0x100fe20000004100 */
[CC--:B------:R-:W-:Y:S01]  /*6c00*/  @!P1 FMUL.FTZ R8, R22.reuse, R3.reuse ;  /* 0x0000000316089220 */ /* 0x0c0fe20000410000 */
[----:B------:R-:W-:Y:S01]  /*6c10*/  @!P1 HADD2.F32 R10, -RZ, R10.H1_H1 ;  /* 0x3000000aff0a9230 */ /* 0x000fe20000004100 */
[C---:B------:R-:W-:Y:S01]  /*6c20*/  @!P1 FMUL.FTZ R3, R7.reuse, R3 ;  /* 0x0000000307039220 */ /* 0x040fe20000410000 */
[----:B------:R-:W-:Y:S01]  /*6c30*/  @!P1 HADD2.F32 R31, -RZ, R31.H1_H1 ;  /* 0x3000001fff1f9230 */ /* 0x000fe20000004100 */
[----:B------:R-:W-:Y:S01]  /*6c40*/  @!P1 FFMA.FTZ R51, R7, R24, -R8 ;  /* 0x0000001807339223 */ /* 0x000fe20000010808 */
[----:B------:R-:W-:Y:S01]  /*6c50*/  @!P1 MOV R7, R18 ;  /* 0x0000001200079202 */ /* 0x000fe20000000f00 */
[C---:B------:R-:W-:Y:S01]  /*6c60*/  @!P1 FMUL.FTZ R8, R9.reuse, R6 ;  /* 0x0000000609089220 */ /* 0x040fe20000410000 */
[----:B------:R-:W-:Y:S01]  /*6c70*/  @!P1 HADD2.F32 R6, -RZ, R42.H1_H1 ;  /* 0x3000002aff069230 */ /* 0x000fe20000004100 */
[----:B------:R-:W-:Y:S01]  /*6c80*/  @!P1 FFMA.FTZ R50, R9, R34, -R13 ;  /* 0x0000002209329223 */ /* 0x000fe2000001080d */
[----:B------:R-:W-:Y:S01]  /*6c90*/  @!P1 HADD2.F32 R9, -RZ, R12.H0_H0 ;  /* 0x2000000cff099230 */ /* 0x000fe20000004100 */
[----:B------:R-:W-:Y:S01]  /*6ca0*/  @!P1 FFMA.FTZ R3, R22, R24, R3 ;  /* 0x0000001816039223 */ /* 0x000fe20000010003 */
[----:B------:R-:W-:Y:S01]  /*6cb0*/  @!P1 HADD2.F32 R13, -RZ, R11.H0_H0 ;  /* 0x2000000bff0d9230 */ /* 0x000fe20000004100 */
[----:B------:R-:W-:Y:S01]  /*6cc0*/  @!P1 FFMA.FTZ R4, R25, R26, R4 ;  /* 0x0000001a19049223 */ /* 0x000fe20000010004 */
[--C-:B------:R-:W-:Y:S01]  /*6cd0*/  @!P1 HADD2.F32 R12, -RZ, R7.reuse.H0_H0 ;  /* 0x20000007ff0c9230 */ /* 0x100fe20000004100 */
[----:B------:R-:W-:Y:S01]  /*6ce0*/  @!P1 FMUL.FTZ R41, R31, R9 ;  /* 0x000000091f299220 */ /* 0x000fe20000410000 */
[----:B------:R-:W-:Y:S01]  /*6cf0*/  @!P1 HADD2.F32 R11, -RZ, R7.H1_H1 ;  /* 0x30000007ff0b9230 */ /* 0x000fe20000004100 */
[----:B------:R-:W-:Y:S01]  /*6d00*/  @!P1 FMUL.FTZ R7, R29, R6 ;  /* 0x000000061d079220 */ /* 0x000fe20000410000 */
[----:B------:R-:W-:Y:S01]  /*6d10*/  @!P1 F2FP.PACK_AB R2, R3, R2 ;  /* 0x000000020302923e */ /* 0x000fe200000000ff */
[----:B------:R-:W-:Y:S02]  /*6d20*/  @!P1 FMUL.FTZ R40, R35, R13 ;  /* 0x0000000d23289220 */ /* 0x000fe40000410000 */
[----:B------:R-:W-:Y:S01]  /*6d30*/  @!P1 FFMA.FTZ R42, R12, R30, -R7 ;  /* 0x0000001e0c2a9223 */ /* 0x000fe20000010807 */
[----:B------:R-:W-:Y:S01]  /*6d40*/  @!P1 MOV R44, R2 ;  /* 0x00000002002c9202 */ /* 0x000fe20000000f00 */
[C---:B------:R-:W-:Y:S02]  /*6d50*/  @!P1 FFMA.FTZ R41, R11.reuse, R32, -R41 ;  /* 0x000000200b299223 */ /* 0x040fe40000010829 */
[C---:B------:R-:W-:Y:S02]  /*6d60*/  @!P1 FFMA.FTZ R40, R10.reuse, R39, -R40 ;  /* 0x000000270a289223 */ /* 0x040fe40000010828 */
[----:B------:R-:W-:Y:S02]  /*6d70*/  @!P1 FMUL.FTZ R7, R11, R9 ;  /* 0x000000090b079220 */ /* 0x000fe40000410000 */
[----:B------:R-:W-:Y:S01]  /*6d80*/  @!P1 FMUL.FTZ R9, R10, R13 ;  /* 0x0000000d0a099220 */ /* 0x000fe20000410000 */
[----:B------:R-:W-:Y:S01]  /*6d90*/  @!P1 F2FP.PACK_AB R10, R41, R42 ;  /* 0x0000002a290a923e */ /* 0x000fe200000000ff */
[----:B------:R-:W-:Y:S01]  /*6da0*/  @!P1 FMUL.FTZ R6, R12, R6 ;  /* 0x000000060c069220 */ /* 0x000fe20000410000 */
[----:B------:R-:W-:Y:S01]  /*6db0*/  @!P1 F2FP.PACK_AB R13, R55, R56 ;  /* 0x00000038370d923e */ /* 0x000fe200000000ff */
[----:B------:R-:W-:Y:S01]  /*6dc0*/  @!P1 FFMA.FTZ R5, R27, R28, R5 ;  /* 0x0000001c1b059223 */ /* 0x000fe20000010005 */
[----:B------:R-:W-:Y:S01]  /*6dd0*/  @!P1 F2FP.PACK_AB R12, R51, R54 ;  /* 0x00000036330c923e */ /* 0x000fe200000000ff */
[----:B------:R-:W-:Y:S01]  /*6de0*/  @!P1 IMAD.MOV.U32 R18, RZ, RZ, R10 ;  /* 0x000000ffff129224 */ /* 0x000fe200078e000a */
[----:B------:R-:W-:Y:S01]  /*6df0*/  @!P1 F2FP.PACK_AB R11, R40, R50 ;  /* 0x00000032280b923e */ /* 0x000fe200000000ff */
[----:B------:R-:W-:Y:S01]  /*6e00*/  @!P1 FFMA.FTZ R6, R29, R30, R6 ;  /* 0x0000001e1d069223 */ /* 0x000fe20000010006 */
[----:B------:R-:W-:Y:S01]  /*6e10*/  @!P1 MOV R16, R12 ;  /* 0x0000000c00109202 */ /* 0x000fe20000000f00 */
[----:B------:R-:W-:Y:S01]  /*6e20*/  @!P1 FFMA.FTZ R7, R31, R32, R7 ;  /* 0x000000201f079223 */ /* 0x000fe20000010007 */
[----:B------:R-:W-:Y:S01]  /*6e30*/  @!P1 MOV R17, R13 ;  /* 0x0000000d00119202 */ /* 0x000fe20000000f00 */
[----:B------:R-:W-:Y:S01]  /*6e40*/  @!P1 FFMA.FTZ R8, R33, R34, R8 ;  /* 0x0000002221089223 */ /* 0x000fe20000010008 */
[----:B------:R-:W-:Y:S01]  /*6e50*/  @!P1 MOV R19, R11 ;  /* 0x0000000b00139202 */ /* 0x000fe20000000f00 */
[----:B------:R-:W-:Y:S01]  /*6e60*/  @!P1 FFMA.FTZ R9, R35, R39, R9 ;  /* 0x0000002723099223 */ /* 0x000fe20000010009 */
[----:B------:R-:W-:Y:S02]  /*6e70*/  @!P1 F2FP.PACK_AB R4, R5, R4 ;  /* 0x000000040504923e */ /* 0x000fe400000000ff */
[----:B------:R-:W-:Y:S01]  /*6e80*/  @!P1 F2FP.PACK_AB R6, R7, R6 ;  /* 0x000000060706923e */ /* 0x000fe200000000ff */
[----:B------:R2:W-:Y:S01]  /*6e90*/  ST.E.128 [R52.64], R16 ;  /* 0x0000001034007985 */ /* 0x0005e2000c101d16 */
[----:B------:R-:W-:Y:S01]  /*6ea0*/  @!P1 F2FP.PACK_AB R8, R9, R8 ;  /* 0x000000080908923e */ /* 0x000fe200000000ff */
[----:B------:R-:W-:Y:S01]  /*6eb0*/  @!P1 IMAD.MOV.U32 R45, RZ, RZ, R4 ;  /* 0x000000ffff2d9224 */ /* 0x000fe200078e0004 */
[----:B------:R-:W-:Y:S02]  /*6ec0*/  @!P1 MOV R46, R6 ;  /* 0x00000006002e9202 */ /* 0x000fe40000000f00 */
[----:B------:R-:W-:Y:S01]  /*6ed0*/  @!P1 MOV R47, R8 ;  /* 0x00000008002f9202 */ /* 0x000fe20000000f00 */
[----:B------:R-:W-:-:S05]  /*6ee0*/  @P0 BRA `(.L_x_79) ;  /* 0x000004f000000947 */ /* 0x000fca0003800000 */
[C---:B------:R-:W-:Y:S04]  /*6ef0*/  LEA R2, P0, R43.reuse, R48, 0x1 ;  /* 0x000000302b027211 */ /* 0x040fe800078008ff */
[----:B------:R-:W-:Y:S05]  /*6f00*/  LEA.HI.X.SX32 R3, R43, R49, 0x1, P0 ;  /* 0x000000312b037211 */ /* 0x000fea00000f0eff */
[----:B------:R3:W-:Y:S01]  /*6f10*/  ST.E.128 [R2.64], R44 ;  /* 0x0000002c02007985 */ /* 0x0007e2000c101d16 */
[----:B------:R-:W-:-:S05]  /*6f20*/  BRA `(.L_x_79) ;  /* 0x000004b000007947 */ /* 0x000fca0003800000 */
.L_x_57:
[----:B------:R1:W2:Y:S01]  /*6f30*/  SHFL.IDX PT, R5, R88, RZ, 0x1c1f ;  /* 0x001c1fff58057589 */ /* 0x0002a200000e0000 */
[----:B------:R-:W-:Y:S01]  /*6f40*/  UIMAD UR5, UR6, -0x70, UR4 ;  /* 0xffffff90060578a4 */ /* 0x000fe2000f8e0204 */
[----:B------:R-:W-:Y:S02]  /*6f50*/  BSSY B0, `(.L_x_88) ;  /* 0x0000014000007945 */ /* 0x000fe40003800000 */
[----:B------:R1:W3:Y:S01]  /*6f60*/  SHFL.IDX PT, R4, R89, RZ, 0x1c1f ;  /* 0x001c1fff59047589 */ /* 0x0002e200000e0000 */
[----:B------:R-:W-:Y:S04]  /*6f70*/  UISETP.LT.AND UP0, UPT, UR5, 0x70, UPT ;  /* 0x000000700500788c */ /* 0x000fe8000bf01270 */
[----:B------:R-:W-:Y:S06]  /*6f80*/  USEL UR9, UR5, 0x70, UP0 ;  /* 0x0000007005097887 */ /* 0x000fec0008000000 */
[----:B------:R-:W-:Y:S04]  /*6f90*/  IADD3 R12, -R38, UR9, RZ ;  /* 0x00000009260c7c10 */ /* 0x000fe8000fffe1ff */
[----:B------:R-:W-:Y:S11]  /*6fa0*/  ISETP.GE.AND P0, PT, R12, 0x1, PT ;  /* 0x000000010c00780c */ /* 0x000ff60003f06270 */
[----:B------:R-:W-:Y:S02]  /*6fb0*/  @!UPT UIADD3 URZ, URZ, URZ, URZ ;  /* 0x0000003f3f3ff290 */ /* 0x000fe4000fffe03f */
[----:B------:R-:W-:-:S05]  /*6fc0*/  @!P0 BRA `(.L_x_89) ;  /* 0x000000c000008947 */ /* 0x000fca0003800000 */
[C---:B-123--:R-:W-:Y:S11]  /*6fd0*/  ISETP.GE.AND P1, PT, R20.reuse, c[0x0][0x1d4], PT ;  /* 0x0000750014007a0c */ /* 0x04eff60003f26270 */
[----:B------:R-:W-:Y:S02]  /*6fe0*/  @!UPT UIADD3 URZ, URZ, URZ, URZ ;  /* 0x0000003f3f3ff290 */ /* 0x000fe4000fffe03f */
[----:B------:R-:W1:Y:S01]  /*6ff0*/  @!P1 LDS.128 R8, [R91+0x3800] ;  /* 0x003800005b089984 */ /* 0x000e620000000c00 */
[CC--:B------:R-:W-:Y:S04]  /*7000*/  @!P1 LEA R2, P0, R20.reuse, R4.reuse, 0x1 ;  /* 0x0000000414029211 */ /* 0x0c0fe800078008ff */
[-C--:B------:R-:W-:Y:S02]  /*7010*/  @!P1 LEA.HI.X R3, R20, R5.reuse, R21, 0x1, P0 ;  /* 0x0000000514039211 */ /* 0x080fe400000f0c15 */
[----:B------:R-:W-:Y:S11]  /*7020*/  ISETP.GE.AND P0, PT, R94, c[0x0][0x1d4], PT ;  /* 0x000075005e007a0c */ /* 0x000ff60003f06270 */
[----:B------:R-:W-:Y:S02]  /*7030*/  @!UPT UIADD3 URZ, URZ, URZ, URZ ;  /* 0x0000003f3f3ff290 */ /* 0x000fe4000fffe03f */
[C---:B------:R-:W-:Y:S04]  /*7040*/  @!P0 LEA R4, P2, R83.reuse, R4, 0x1 ;  /* 0x0000000453048211 */ /* 0x040fe800078408ff */
[----:B------:R-:W-:Y:S01]  /*7050*/  @!P0 LEA.HI.X R5, R83, R5, R93, 0x1, P2 ;  /* 0x0000000553058211 */ /* 0x000fe200010f0c5d */
[----:B-1----:R-:W-:Y:S04]  /*7060*/  @!P1 ST.E.128 [R2.64], R8 ;  /* 0x0000000802009985 */ /* 0x002fe8000c101d16 */
[----:B------:R-:W1:Y:S04]  /*7070*/  @!P0 LDS.128 R8, [R92+0x3800] ;  /* 0x003800005c088984 */ /* 0x000e680000000c00 */
[----:B-1----:R1:W-:Y:S02]  /*7080*/  @!P0 ST.E.128 [R4.64], R8 ;  /* 0x0000000804008985 */ /* 0x0023e4000c101d16 */
.L_x_89:
[----:B-123--:R-:W-:Y:S05]  /*7090*/  BSYNC B0 ;  /* 0x0000000000007941 */ /* 0x00efea0003800000 */
.L_x_88:
[----:B------:R1:W2:Y:S01]  /*70a0*/  SHFL.IDX PT, R5, R88, 0x1, 0x1c1f ;  /* 0x003c1f0058057f89 */ /* 0x0002a200000e0000 */
[----:B------:R-:W-:Y:S01]  /*70b0*/  ISETP.GE.AND P0, PT, R12, 0x21, PT ;  /* 0x000000210c00780c */ /* 0x000fe20003f06270 */
[----:B------:R-:W-:Y:S02]  /*70c0*/  BSSY B0, `(.L_x_90) ;  /* 0x000000f000007945 */ /* 0x000fe40003800000 */
[----:B------:R1:W3:Y:S10]  /*70d0*/  SHFL.IDX PT, R4, R89, 0x1, 0x1c1f ;  /* 0x003c1f0059047f89 */ /* 0x0002f400000e0000 */
[----:B------:R-:W-:-:S05]  /*70e0*/  @!P0 BRA `(.L_x_91) ;  /* 0x000000c000008947 */ /* 0x000fca0003800000 */
[C---:B------:R-:W-:Y:S11]  /*70f0*/  ISETP.GE.AND P1, PT, R20.reuse, c[0x0][0x1d4], PT ;  /* 0x0000750014007a0c */ /* 0x040ff60003f26270 */
[----:B------:R-:W-:Y:S02]  /*7100*/  @!UPT UIADD3 URZ, URZ, URZ, URZ ;  /* 0x0000003f3f3ff290 */ /* 0x000fe4000fffe03f */
[----:B------:R-:W4:Y:S01]  /*7110*/  @!P1 LDS.128 R8, [R91+0x4800] ;  /* 0x004800005b089984 */ /* 0x000f220000000c00 */
[CC--:B---3--:R-:W-:Y:S04]  /*7120*/  @!P1 LEA R2, P0, R20.reuse, R4.reuse, 0x1 ;  /* 0x0000000414029211 */ /* 0x0c8fe800078008ff */
[-C--:B--2---:R-:W-:Y:S02]  /*7130*/  @!P1 LEA.HI.X R3, R20, R5.reuse, R21, 0x1, P0 ;  /* 0x0000000514039211 */ /* 0x084fe400000f0c15 */
[----:B------:R-:W-:Y:S11]  /*7140*/  ISETP.GE.AND P0, PT, R94, c[0x0][0x1d4], PT ;  /* 0x000075005e007a0c */ /* 0x000ff60003f06270 */
[----:B------:R-:W-:Y:S02]  /*7150*/  @!UPT UIADD3 URZ, URZ, URZ, URZ ;  /* 0x0000003f3f3ff290 */ /* 0x000fe4000fffe03f */
[C---:B------:R-:W-:Y:S04]  /*7160*/  @!P0 LEA R4, P2, R83.reuse, R4, 0x1 ;  /* 0x0000000453048211 */ /* 0x040fe800078408ff */
[----:B------:R-:W-:Y:S01]  /*7170*/  @!P0 LEA.HI.X R5, R83, R5, R93, 0x1, P2 ;  /* 0x0000000553058211 */ /* 0x000fe200010f0c5d */
[----:B----4-:R-:W-:Y:S04]  /*7180*/  @!P1 ST.E.128 [R2.64], R8 ;  /* 0x0000000802009985 */ /* 0x010fe8000c101d16 */
[----:B------:R-:W2:Y:S04]  /*7190*/  @!P0 LDS.128 R8, [R92+0x4800] ;  /* 0x004800005c088984 */ /* 0x000ea80000000c00 */
[----:B--2---:R2:W-:Y:S02]  /*71a0*/  @!P0 ST.E.128 [R4.64], R8 ;  /* 0x0000000804008985 */ /* 0x0045e4000c101d16 */
.L_x_91:
[----:B------:R-:W-:Y:S05]  /*71b0*/  BSYNC B0 ;  /* 0x0000000000007941 */ /* 0x000fea0003800000 */
.L_x_90:
[----:B------:R4:W1:Y:S01]  /*71c0*/  SHFL.IDX PT, R3, R88, 0x2, 0x1c1f ;  /* 0x005c1f0058037f89 */ /* 0x00086200000e0000 */
[----:B------:R-:W-:Y:S01]  /*71d0*/  ISETP.GE.AND P0, PT, R12, 0x41, PT ;  /* 0x000000410c00780c */ /* 0x000fe20003f06270 */
[----:B------:R-:W-:Y:S02]  /*71e0*/  BSSY B0, `(.L_x_92) ;  /* 0x000000f000007945 */ /* 0x000fe40003800000 */
[----:B------:R4:W3:Y:S10]  /*71f0*/  SHFL.IDX PT, R2, R89, 0x2, 0x1c1f ;  /* 0x005c1f0059027f89 */ /* 0x0008f400000e0000 */
[----:B------:R-:W-:-:S05]  /*7200*/  @!P0 BRA `(.L_x_93) ;  /* 0x000000c000008947 */ /* 0x000fca0003800000 */
[C---:B------:R-:W-:Y:S11]  /*7210*/  ISETP.GE.AND P1, PT, R20.reuse, c[0x0][0x1d4], PT ;  /* 0x0000750014007a0c */ /* 0x040ff60003f26270 */
[----:B------:R-:W-:Y:S02]  /*7220*/  @!UPT UIADD3 URZ, URZ, URZ, URZ ;  /* 0x0000003f3f3ff290 */ /* 0x000fe4000fffe03f */
[----:B--2---:R-:W2:Y:S01]  /*7230*/  @!P1 LDS.128 R8, [R91+0x5800] ;  /* 0x005800005b089984 */ /* 0x004ea20000000c00 */
[CC--:B---3--:R-:W-:Y:S04]  /*7240*/  @!P1 LEA R4, P0, R20.reuse, R2.reuse, 0x1 ;  /* 0x0000000214049211 */ /* 0x0c8fe800078008ff */
[-C--:B-1----:R-:W-:Y:S02]  /*7250*/  @!P1 LEA.HI.X R5, R20, R3.reuse, R21, 0x1, P0 ;  /* 0x0000000314059211 */ /* 0x082fe400000f0c15 */
[----:B------:R-:W-:Y:S11]  /*7260*/  ISETP.GE.AND P0, PT, R94, c[0x0][0x1d4], PT ;  /* 0x000075005e007a0c */ /* 0x000ff60003f06270 */
[----:B------:R-:W-:Y:S02]  /*7270*/  @!UPT UIADD3 URZ, URZ, URZ, URZ ;  /* 0x0000003f3f3ff290 */ /* 0x000fe4000fffe03f */
[C---:B------:R-:W-:Y:S04]  /*7280*/  @!P0 LEA R2, P2, R83.reuse, R2, 0x1 ;  /* 0x0000000253028211 */ /* 0x040fe800078408ff */
[----:B------:R-:W-:Y:S01]  /*7290*/  @!P0 LEA.HI.X R3, R83, R3, R93, 0x1, P2 ;  /* 0x0000000353038211 */ /* 0x000fe200010f0c5d */
[----:B--2---:R-:W-:Y:S04]  /*72a0*/  @!P1 ST.E.128 [R4.64], R8 ;  /* 0x0000000804009985 */ /* 0x004fe8000c101d16 */
[----:B------:R-:W1:Y:S04]  /*72b0*/  @!P0 LDS.128 R4, [R92+0x5800] ;  /* 0x005800005c048984 */ /* 0x000e680000000c00 */
[----:B-1----:R1:W-:Y:S02]  /*72c0*/  @!P0 ST.E.128 [R2.64], R4 ;  /* 0x0000000402008985 */ /* 0x0023e4000c101d16 */
.L_x_93:
[----:B------:R-:W-:Y:S05]  /*72d0*/  BSYNC B0 ;  /* 0x0000000000007941 */ /* 0x000fea0003800000 */
.L_x_92:
[----:B-1----:R1:W4:Y:S01]  /*72e0*/  SHFL.IDX PT, R3, R88, 0x3, 0x1c1f ;  /* 0x007c1f0058037f89 */ /* 0x00232200000e0000 */
[----:B------:R-:W-:Y:S03]  /*72f0*/  ISETP.GE.AND P0, PT, R12, 0x61, PT ;  /* 0x000000610c00780c */ /* 0x000fe60003f06270 */
[----:B---3--:R1:W3:Y:S10]  /*7300*/  SHFL.IDX PT, R2, R89, 0x3, 0x1c1f ;  /* 0x007c1f0059027f89 */ /* 0x0082f400000e0000 */
[----:B------:R-:W-:-:S05]  /*7310*/  @!P0 BRA `(.L_x_79) ;  /* 0x000000c000008947 */ /* 0x000fca0003800000 */
[C---:B------:R-:W-:Y:S11]  /*7320*/  ISETP.GE.AND P1, PT, R20.reuse, c[0x0][0x1d4], PT ;  /* 0x0000750014007a0c */ /* 0x040ff60003f26270 */
[----:B------:R-:W-:Y:S02]  /*7330*/  @!UPT UIADD3 URZ, URZ, URZ, URZ ;  /* 0x0000003f3f3ff290 */ /* 0x000fe4000fffe03f */
[----:B--2---:R-:W2:Y:S01]  /*7340*/  @!P1 LDS.128 R8, [R91+0x6800] ;  /* 0x006800005b089984 */ /* 0x004ea20000000c00 */
[CC--:B---3--:R-:W-:Y:S04]  /*7350*/  @!P1 LEA R4, P0, R20.reuse, R2.reuse, 0x1 ;  /* 0x0000000214049211 */ /* 0x0c8fe800078008ff */
[-C--:B----4-:R-:W-:Y:S02]  /*7360*/  @!P1 LEA.HI.X R5, R20, R3.reuse, R21, 0x1, P0 ;  /* 0x0000000314059211 */ /* 0x090fe400000f0c15 */
[----:B------:R-:W-:Y:S11]  /*7370*/  ISETP.GE.AND P0, PT, R94, c[0x0][0x1d4], PT ;  /* 0x000075005e007a0c */ /* 0x000ff60003f06270 */
[----:B------:R-:W-:Y:S02]  /*7380*/  @!UPT UIADD3 URZ, URZ, URZ, URZ ;  /* 0x0000003f3f3ff290 */ /* 0x000fe4000fffe03f */
[C---:B------:R-:W-:Y:S04]  /*7390*/  @!P0 LEA R2, P2, R83.reuse, R2, 0x1 ;  /* 0x0000000253028211 */ /* 0x040fe800078408ff */
[----:B------:R-:W-:Y:S01]  /*73a0*/  @!P0 LEA.HI.X R3, R83, R3, R93, 0x1, P2 ;  /* 0x0000000353038211 */ /* 0x000fe200010f0c5d */
[----:B--2---:R-:W-:Y:S04]  /*73b0*/  @!P1 ST.E.128 [R4.64], R8 ;  /* 0x0000000804009985 */ /* 0x004fe8000c101d16 */
[----:B------:R-:W2:Y:S04]  /*73c0*/  @!P0 LDS.128 R4, [R92+0x6800] ;  /* 0x006800005c048984 */ /* 0x000ea80000000c00 */
[----:B--2---:R2:W-:Y:S02]  /*73d0*/  @!P0 ST.E.128 [R2.64], R4 ;  /* 0x0000000402008985 */ /* 0x0045e4000c101d16 */
.L_x_79:
[----:B------:R-:W-:Y:S05]  /*73e0*/  BSYNC B2 ;  /* 0x0000000000027941 */ /* 0x000fea0003800000 */
.L_x_56:
[----:B--23--:R-:W-:Y:S01]  /*73f0*/  IMAD.U32 R2, RZ, RZ, UR6 ;  /* 0x00000006ff027e24 */ /* 0x00cfe2000f8e00ff */
[----:B------:R-:W-:Y:S01]  /*7400*/  UIMAD UR5, UR6, -0x70, URZ ;  /* 0xffffff90060578a4 */ /* 0x000fe2000f8e023f */
[----:B------:R-:W-:Y:S02]  /*7410*/  BSSY B0, `(.L_x_94) ;  /* 0x0000085000007945 */ /* 0x000fe40003800000 */
[----:B----4-:R-:W-:Y:S03]  /*7420*/  IMAD.WIDE R2, R2, 0x70, R128 ;  /* 0x0000007002027825 */ /* 0x010fe600078e0280 */
[----:B------:R-:W-:Y:S01]  /*7430*/  IADD3 R4, R125, UR5, RZ ;  /* 0x000000057d047c10 */ /* 0x000fe2000fffe0ff */
[----:B------:R-:W-:Y:S03]  /*7440*/  UIADD3 UR5, UR5, UR4, URZ ;  /* 0x0000000405057290 */ /* 0x000fe6000fffe03f */
[C---:B------:R-:W-:Y:S01]  /*7450*/  ISETP.GE.AND P5, PT, R4.reuse, 0x11, PT ;  /* 0x000000110400780c */ /* 0x040fe20003fa6270 */
[----:B------:R-:W-:Y:S01]  /*7460*/  UISETP.LT.AND UP0, UPT, UR5, 0x70, UPT ;  /* 0x000000700500788c */ /* 0x000fe2000bf01270 */
[C---:B------:R-:W-:Y:S02]  /*7470*/  ISETP.GE.AND P4, PT, R4.reuse, 0x21, PT ;  /* 0x000000210400780c */ /* 0x040fe40003f86270 */
[C---:B------:R-:W-:Y:S01]  /*7480*/  ISETP.GE.AND P3, PT, R4.reuse, 0x31, PT ;  /* 0x000000310400780c */ /* 0x040fe20003f66270 */
[----:B------:R-:W-:Y:S01]  /*7490*/  USEL UR5, UR5, 0x70, UP0 ;  /* 0x0000007005057887 */ /* 0x000fe20008000000 */
[C---:B------:R-:W-:Y:S02]  /*74a0*/  ISETP.GE.AND P2, PT, R4.reuse, 0x41, PT ;  /* 0x000000410400780c */ /* 0x040fe40003f46270 */
[----:B------:R-:W-:Y:S02]  /*74b0*/  ISETP.GE.AND P1, PT, R4, 0x51, PT ;  /* 0x000000510400780c */ /* 0x000fe40003f26270 */
[----:B------:R-:W-:Y:S03]  /*74c0*/  P2R R8, PR, RZ, 0x20 ;  /* 0x00000020ff087803 */ /* 0x000fe60000000000 */
[C---:B------:R-:W-:Y:S05]  /*74d0*/  @P5 IADD3 R6, P0, R2.reuse, 0x10, RZ ;  /* 0x0000001002065810 */ /* 0x040fea0007f1e0ff */
[--C-:B------:R-:W-:Y:S01]  /*74e0*/  @P5 IMAD.X R7, RZ, RZ, R3.reuse, P0 ;  /* 0x000000ffff075224 */ /* 0x100fe200000e0603 */
[C---:B------:R-:W-:Y:S05]  /*74f0*/  @P4 IADD3 R9, P0, R2.reuse, 0x20, RZ ;  /* 0x0000002002094810 */ /* 0x040fea0007f1e0ff */
[--C-:B------:R-:W-:Y:S01]  /*7500*/  @P4 IMAD.X R11, RZ, RZ, R3.reuse, P0 ;  /* 0x000000ffff0b4224 */ /* 0x100fe200000e0603 */
[C---:B------:R-:W-:Y:S04]  /*7510*/  @P3 IADD3 R10, P0, R2.reuse, 0x30, RZ ;  /* 0x00000030020a3810 */ /* 0x040fe80007f1e0ff */
[-C--:B------:R-:W-:Y:S02]  /*7520*/  @P3 IADD3.X R19, RZ, R3.reuse, RZ, P0, !PT ;  /* 0x00000003ff133210 */ /* 0x080fe400007fe4ff */
[C---:B------:R-:W-:Y:S05]  /*7530*/  @P2 IADD3 R18, P0, R2.reuse, 0x40, RZ ;  /* 0x0000004002122810 */ /* 0x040fea0007f1e0ff */
[--C-:B------:R-:W-:Y:S01]  /*7540*/  @P2 IMAD.X R25, RZ, RZ, R3.reuse, P0 ;  /* 0x000000ffff192224 */ /* 0x100fe200000e0603 */
[----:B------:R-:W-:Y:S05]  /*7550*/  @P1 IADD3 R22, P0, R2, 0x50, RZ ;  /* 0x0000005002161810 */ /* 0x000fea0007f1e0ff */
[----:B------:R-:W-:Y:S01]  /*7560*/  @P1 IMAD.X R27, RZ, RZ, R3, P0 ;  /* 0x000000ffff1b1224 */ /* 0x000fe200000e0603 */
[----:B------:R-:W-:Y:S11]  /*7570*/  ISETP.GE.AND P0, PT, R4, 0x61, PT ;  /* 0x000000610400780c */ /* 0x000ff60003f06270 */
[----:B------:R-:W-:Y:S02]  /*7580*/  @!UPT UIADD3 URZ, URZ, URZ, URZ ;  /* 0x0000003f3f3ff290 */ /* 0x000fe4000fffe03f */
[----:B------:R-:W-:Y:S04]  /*7590*/  @P0 IADD3 R24, P6, R2, 0x60, RZ ;  /* 0x0000006002180810 */ /* 0x000fe80007fde0ff */
[----:B------:R-:W-:Y:S02]  /*75a0*/  @P0 IADD3.X R29, RZ, R3, RZ, P6, !PT ;  /* 0x00000003ff1d0210 */ /* 0x000fe400037fe4ff */
[----:B------:R-:W-:Y:S04]  /*75b0*/  ISETP.GE.AND P6, PT, R4, 0x1, PT ;  /* 0x000000010400780c */ /* 0x000fe80003fc6270 */
[----:B------:R-:W-:Y:S09]  /*75c0*/  P2R R28, PR, RZ, 0x40 ;  /* 0x00000040ff1c7803 */ /* 0x000ff20000000000 */
[----:B------:R-:W-:Y:S02]  /*75d0*/  @P6 IMAD R3, R3, c[0x0][0x258], RZ ;  /* 0x0000960003036a24 */ /* 0x000fe400078e02ff */
[----:B------:R-:W-:Y:S02]  /*75e0*/  @P6 IMAD.MOV.U32 R4, RZ, RZ, R96 ;  /* 0x000000ffff046224 */ /* 0x000fe400078e0060 */
[----:B------:R-:W-:Y:S04]  /*75f0*/  @P6 IMAD.MOV.U32 R5, RZ, RZ, R98 ;  /* 0x000000ffff056224 */ /* 0x000fe800078e0062 */
[C---:B------:R-:W-:Y:S04]  /*7600*/  @P6 IMAD.WIDE.U32 R4, R2.reuse, c[0x0][0x258], R4 ;  /* 0x0000960002046a25 */ /* 0x040fe800078e0004 */
[----:B------:R-:W-:Y:S01]  /*7610*/  @P6 IMAD R2, R2, c[0x0][0x25c], R3 ;  /* 0x0000970002026a24 */ /* 0x000fe200078e0203 */
[C---:B------:R-:W-:Y:S04]  /*7620*/  @P6 LEA R16, P5, R4.reuse, c[0x0][0x250], 0x1 ;  /* 0x0000940004106a11 */ /* 0x040fe800078a08ff */
[----:B------:R-:W-:Y:S04]  /*7630*/  @P6 IADD3 R2, R5, R2, RZ ;  /* 0x0000000205026210 */ /* 0x000fe80007ffe0ff */
[----:B------:R-:W-:Y:S02]  /*7640*/  @P6 LEA.HI.X R17, R4, c[0x0][0x254], R2, 0x1, P5 ;  /* 0x0000950004116a11 */ /* 0x000fe400028f0c02 */
[----:B------:R-:W-:Y:S04]  /*7650*/  ISETP.NE.AND P5, PT, R8, RZ, PT ;  /* 0x000000ff0800720c */ /* 0x000fe80003fa5270 */
[----:B------:R-:W-:Y:S09]  /*7660*/  P2R R26, PR, RZ, 0x20 ;  /* 0x00000020ff1a7803 */ /* 0x000ff20000000000 */
[----:B------:R-:W-:Y:S02]  /*7670*/  @P5 IMAD R4, R7, c[0x0][0x258], RZ ;  /* 0x0000960007045a24 */ /* 0x000fe400078e02ff */
[----:B------:R-:W-:Y:S02]  /*7680*/  @P5 IMAD.MOV.U32 R2, RZ, RZ, R96 ;  /* 0x000000ffff025224 */ /* 0x000fe400078e0060 */
[----:B------:R-:W-:Y:S02]  /*7690*/  @P5 IMAD.MOV.U32 R3, RZ, RZ, R98 ;  /* 0x000000ffff035224 */ /* 0x000fe400078e0062 */
[C---:B------:R-:W-:Y:S02]  /*76a0*/  @P5 IMAD R4, R6.reuse, c[0x0][0x25c], R4 ;  /* 0x0000970006045a24 */ /* 0x040fe400078e0204 */
[----:B------:R-:W-:Y:S04]  /*76b0*/  @P5 IMAD.WIDE.U32 R2, R6, c[0x0][0x258], R2 ;  /* 0x0000960006025a25 */ /* 0x000fe800078e0002 */
[----:B------:R-:W-:Y:S01]  /*76c0*/  @P0 IMAD R6, R29, c[0x0][0x258], RZ ;  /* 0x000096001d060a24 */ /* 0x000fe200078e02ff */
[----:B------:R-:W-:Y:S02]  /*76d0*/  @P5 LEA R14, P6, R2, c[0x0][0x250], 0x1 ;  /* 0x00009400020e5a11 */ /* 0x000fe400078c08ff */
[----:B------:R-:W-:Y:S01]  /*76e0*/  @P5 IADD3 R4, R3, R4, RZ ;  /* 0x0000000403045210 */ /* 0x000fe20007ffe0ff */
[----:B------:R-:W-:Y:S02]  /*76f0*/  @P4 IMAD.MOV.U32 R3, RZ, RZ, R98 ;  /* 0x000000ffff034224 */ /* 0x000fe400078e0062 */
[----:B------:R-:W-:Y:S01]  /*7700*/  @P0 IMAD R6, R24, c[0x0][0x25c], R6 ;  /* 0x0000970018060a24 */ /* 0x000fe200078e0206 */
[----:B------:R-:W-:Y:S01]  /*7710*/  @P5 LEA.HI.X R15, R2, c[0x0][0x254], R4, 0x1, P6 ;  /* 0x00009500020f5a11 */ /* 0x000fe200030f0c04 */
[----:B------:R-:W-:Y:S02]  /*7720*/  @P4 IMAD R4, R11, c[0x0][0x258], RZ ;  /* 0x000096000b044a24 */ /* 0x000fe400078e02ff */
[----:B------:R-:W-:Y:S02]  /*7730*/  @P4 IMAD.MOV.U32 R2, RZ, RZ, R96 ;  /* 0x000000ffff024224 */ /* 0x000fe400078e0060 */
[C---:B------:R-:W-:Y:S02]  /*7740*/  @P4 IMAD R4, R9.reuse, c[0x0][0x25c], R4 ;  /* 0x0000970009044a24 */ /* 0x040fe400078e0204 */
[----:B------:R-:W-:Y:S05]  /*7750*/  @P4 IMAD.WIDE.U32 R2, R9, c[0x0][0x258], R2 ;  /* 0x0000960009024a25 */ /* 0x000fea00078e0002 */
[C---:B------:R-:W-:Y:S02]  /*7760*/  @P4 LEA R12, P6, R2.reuse, c[0x0][0x250], 0x1 ;  /* 0x00009400020c4a11 */ /* 0x040fe400078c08ff */
[----:B------:R-:W-:Y:S01]  /*7770*/  @P4 IADD3 R4, R3, R4, RZ ;  /* 0x0000000403044210 */ /* 0x000fe20007ffe0ff */
[----:B------:R-:W-:Y:S03]  /*7780*/  @P3 IMAD.MOV.U32 R3, RZ, RZ, R98 ;  /* 0x000000ffff033224 */ /* 0x000fe600078e0062 */
        /* <DEDUP_REMOVED lines=9> */
[----:B------:R-:W-:Y:S01]  /*7820*/  @P2 IMAD.MOV.U32 R2, RZ, RZ, R96 ;  /* 0x000000ffff022224 */ /* 0x000fe200078e0060 */
[----:B------:R-:W-:Y:S01]  /*7830*/  ISETP.NE.AND P5, PT, R121, RZ, PT ;  /* 0x000000ff7900720c */ /* 0x000fe20003fa5270 */
[----:B------:R-:W-:Y:S02]  /*7840*/  @P2 IMAD R4, R25, c[0x0][0x258], RZ ;  /* 0x0000960019042a24 */ /* 0x000fe400078e02ff */
[C---:B------:R-:W-:Y:S04]  /*7850*/  @P2 IMAD.WIDE.U32 R2, R18.reuse, c[0x0][0x258], R2 ;  /* 0x0000960012022a25 */ /* 0x040fe800078e0002 */
[----:B------:R-:W-:Y:S01]  /*7860*/  @P2 IMAD R4, R18, c[0x0][0x25c], R4 ;  /* 0x0000970012042a24 */ /* 0x000fe200078e0204 */
[C---:B------:R-:W-:Y:S04]  /*7870*/  @P2 LEA R8, P6, R2.reuse, c[0x0][0x250], 0x1 ;  /* 0x0000940002082a11 */ /* 0x040fe800078c08ff */
[----:B------:R-:W-:Y:S01]  /*7880*/  @P2 IADD3 R4, R3, R4, RZ ;  /* 0x0000000403042210 */ /* 0x000fe20007ffe0ff */
[----:B------:R-:W-:Y:S03]  /*7890*/  @P1 IMAD.MOV.U32 R3, RZ, RZ, R98 ;  /* 0x000000ffff031224 */ /* 0x000fe600078e0062 */
[----:B------:R-:W-:Y:S01]  /*78a0*/  @P2 LEA.HI.X R9, R2, c[0x0][0x254], R4, 0x1, P6 ;  /* 0x0000950002092a11 */ /* 0x000fe200030f0c04 */
[----:B------:R-:W-:Y:S02]  /*78b0*/  @P1 IMAD R4, R27, c[0x0][0x258], RZ ;  /* 0x000096001b041a24 */ /* 0x000fe400078e02ff */
[----:B------:R-:W-:Y:S02]  /*78c0*/  @P1 IMAD.MOV.U32 R2, RZ, RZ, R96 ;  /* 0x000000ffff021224 */ /* 0x000fe400078e0060 */
[C---:B------:R-:W-:Y:S02]  /*78d0*/  @P1 IMAD R4, R22.reuse, c[0x0][0x25c], R4 ;  /* 0x0000970016041a24 */ /* 0x040fe400078e0204 */
[----:B------:R-:W-:Y:S05]  /*78e0*/  @P1 IMAD.WIDE.U32 R2, R22, c[0x0][0x258], R2 ;  /* 0x0000960016021a25 */ /* 0x000fea00078e0002 */
[----:B------:R-:W-:Y:S02]  /*78f0*/  @P1 IADD3 R3, R3, R4, RZ ;  /* 0x0000000403031210 */ /* 0x000fe40007ffe0ff */
[C---:B------:R-:W-:Y:S04]  /*7900*/  @P1 LEA R4, P6, R2.reuse, c[0x0][0x250], 0x1 ;  /* 0x0000940002041a11 */ /* 0x040fe800078c08ff */
[----:B------:R-:W-:Y:S01]  /*7910*/  @P1 LEA.HI.X R5, R2, c[0x0][0x254], R3, 0x1, P6 ;  /* 0x0000950002051a11 */ /* 0x000fe200030f0c03 */
[----:B------:R-:W-:Y:S02]  /*7920*/  @P0 IMAD.MOV.U32 R2, RZ, RZ, R96 ;  /* 0x000000ffff020224 */ /* 0x000fe400078e0060 */
[----:B------:R-:W-:Y:S04]  /*7930*/  @P0 IMAD.MOV.U32 R3, RZ, RZ, R98 ;  /* 0x000000ffff030224 */ /* 0x000fe800078e0062 */
[----:B------:R-:W-:Y:S05]  /*7940*/  @P0 IMAD.WIDE.U32 R2, R24, c[0x0][0x258], R2 ;  /* 0x0000960018020a25 */ /* 0x000fea00078e0002 */
[----:B------:R-:W-:Y:S02]  /*7950*/  @P0 IADD3 R3, R3, R6, RZ ;  /* 0x0000000603030210 */ /* 0x000fe40007ffe0ff */
[C---:B------:R-:W-:Y:S04]  /*7960*/  @P0 LEA R6, P6, R2.reuse, c[0x0][0x250], 0x1 ;  /* 0x0000940002060a11 */ /* 0x040fe800078c08ff */
[----:B------:R-:W-:Y:S01]  /*7970*/  @P0 LEA.HI.X R7, R2, c[0x0][0x254], R3, 0x1, P6 ;  /* 0x0000950002070a11 */ /* 0x000fe200030f0c03 */
[----:B------:R-:W-:Y:S01]  /*7980*/  IMAD R2, R117, c[0x0][0x208], RZ ;  /* 0x0000820075027a24 */ /* 0x000fe200078e02ff */
[----:B------:R-:W-:Y:S11]  /*7990*/  ISETP.NE.AND P6, PT, R28, RZ, PT ;  /* 0x000000ff1c00720c */ /* 0x000ff60003fc5270 */
[----:B------:R-:W-:Y:S02]  /*79a0*/  @!UPT UIADD3 URZ, URZ, URZ, URZ ;  /* 0x0000003f3f3ff290 */ /* 0x000fe4000fffe03f */
[----:B------:R-:W-:Y:S01]  /*79b0*/  @!PT LDS RZ, [RZ] ;  /* 0x00000000fffff984 */ /* 0x000fe20000000800 */
[----:B------:R-:W-:Y:S01]  /*79c0*/  @!PT LDS RZ, [RZ] ;  /* 0x00000000fffff984 */ /* 0x000fe20000000800 */
[----:B------:R-:W-:Y:S01]  /*79d0*/  @!PT LDS RZ, [RZ] ;  /* 0x00000000fffff984 */ /* 0x000fe20000000800 */
[----:B------:R2:W-:Y:S01]  /*79e0*/  @P6 LDGSTS.E.BYPASS.LTC128B.128 [R90+0x100], [R16.64], !P5 ;  /* 0x00100000105a6fae */ /* 0x0005e2000e901d56 */
[----:B------:R-:W-:Y:S02]  /*79f0*/  ISETP.NE.AND P5, PT, R26, RZ, PT ;  /* 0x000000ff1a00720c */ /* 0x000fe40003fa5270 */
[----:B------:R-:W-:Y:S11]  /*7a00*/  ISETP.NE.AND P6, PT, R121, RZ, PT ;  /* 0x000000ff7900720c */ /* 0x000ff60003fc5270 */
[----:B------:R-:W-:Y:S02]  /*7a10*/  @!UPT UIADD3 URZ, URZ, URZ, URZ ;  /* 0x0000003f3f3ff290 */ /* 0x000fe4000fffe03f */
[----:B------:R3:W-:Y:S08]  /*7a20*/  @P5 LDGSTS.E.BYPASS.LTC128B.128 [R90+0x900], [R14.64], !P6 ;  /* 0x009000000e5a5fae */ /* 0x0007f0000f101d56 */
[----:B------:R4:W-:Y:S08]  /*7a30*/  @P4 LDGSTS.E.BYPASS.LTC128B.128 [R90+0x1100], [R12.64], !P6 ;  /* 0x011000000c5a4fae */ /* 0x0009f0000f101d56 */
[----:B------:R2:W-:Y:S08]  /*7a40*/  @P3 LDGSTS.E.BYPASS.LTC128B.128 [R90+0x1900], [R10.64], !P6 ;  /* 0x019000000a5a3fae */ /* 0x0005f0000f101d56 */
[----:B------:R2:W-:Y:S08]  /*7a50*/  @P2 LDGSTS.E.BYPASS.LTC128B.128 [R90+0x2100], [R8.64], !P6 ;  /* 0x02100000085a2fae */ /* 0x0005f0000f101d56 */
[----:B------:R5:W-:Y:S01]  /*7a60*/  @P1 LDGSTS.E.BYPASS.LTC128B.128 [R90+0x2900], [R4.64], !P6 ;  /* 0x02900000045a1fae */ /* 0x000be2000f101d56 */
[----:B----4-:R-:W-:Y:S07]  /*7a70*/  IADD3 R12, -R38, UR5, RZ ;  /* 0x00000005260c7c10 */ /* 0x010fee000fffe1ff */
[----:B------:R2:W-:Y:S08]  /*7a80*/  @P0 LDGSTS.E.BYPASS.LTC128B.128 [R90+0x3100], [R6.64], !P6 ;  /* 0x03100000065a0fae */ /* 0x0005f0000f101d56 */
[----:B------:R-:W0:Y:S01]  /*7a90*/  LDGDEPBAR ;  /* 0x00000000000079af */ /* 0x000e220000000000 */
[C---:B-----5:R-:W-:Y:S02]  /*7aa0*/  IMAD R4, R100.reuse, c[0x0][0x20c], R2 ;  /* 0x0000830064047a24 */ /* 0x060fe400078e0202 */
[----:B------:R-:W-:Y:S04]  /*7ab0*/  IMAD.WIDE.U32 R2, R100, c[0x0][0x208], RZ ;  /* 0x0000820064027a25 */ /* 0x000fe800078e00ff */
[----:B------:R-:W-:Y:S02]  /*7ac0*/  IMAD.IADD R3, R3, 0x1, R4 ;  /* 0x0000000103037824 */ /* 0x000fe400078e0204 */
[----:B------:R-:W-:Y:S02]  /*7ad0*/  IMAD R4, R118, c[0x0][0x218], RZ ;  /* 0x0000860076047a24 */ /* 0x000fe400078e02ff */
[C---:B------:R-:W-:Y:S01]  /*7ae0*/  IMAD.WIDE.U32 R2, R99.reuse, c[0x0][0x218], R2 ;  /* 0x0000860063027a25 */ /* 0x040fe200078e0002 */
[----:B------:R-:W-:Y:S04]  /*7af0*/  DEPBAR.LE SB0, 0x0 ;  /* 0x000080000000791a */ /* 0x000fe80000000000 */
[----:B------:R-:W-:Y:S01]  /*7b00*/  BAR.SYNC.DEFER_BLOCKING 0x0 ;  /* 0x0000000000007b1d */ /* 0x000fe20000010000 */
[----:B------:R-:W-:Y:S01]  /*7b10*/  IMAD R4, R99, c[0x0][0x21c], R4 ;  /* 0x0000870063047a24 */ /* 0x000fe200078e0204 */
[----:B------:R-:W-:Y:S04]  /*7b20*/  IADD3 R2, P0, R2, UR30, RZ ;  /* 0x0000001e02027c10 */ /* 0x000fe8000ff1e0ff */
[----:B------:R-:W-:Y:S02]  /*7b30*/  IADD3.X R3, R3, UR29, R4, P0, !PT ;  /* 0x0000001d03037c10 */ /* 0x000fe400087fe404 */
[C---:B---3--:R-:W-:Y:S04]  /*7b40*/  LEA R14, P0, R2.reuse, c[0x0][0x1f8], 0x1 ;  /* 0x00007e00020e7a11 */ /* 0x048fe800078008ff */
[----:B------:R-:W-:Y:S02]  /*7b50*/  LEA.HI.X R13, R2, c[0x0][0x1fc], R3, 0x1, P0 ;  /* 0x00007f00020d7a11 */ /* 0x000fe400000f0c03 */
[----:B------:R2:W3:Y:S01]  /*7b60*/  SHFL.IDX PT, R2, R14, RZ, 0x1c1f ;  /* 0x001c1fff0e027589 */ /* 0x0004e200000e0000 */
[----:B------:R-:W-:Y:S07]  /*7b70*/  ISETP.GE.AND P0, PT, R12, 0x1, PT ;  /* 0x000000010c00780c */ /* 0x000fee0003f06270 */
[----:B------:R2:W4:Y:S06]  /*7b80*/  SHFL.IDX PT, R3, R13, RZ, 0x1c1f ;  /* 0x001c1fff0d037589 */ /* 0x00052c00000e0000 */
[----:B------:R-:W-:-:S05]  /*7b90*/  @!P0 BRA `(.L_x_95) ;  /* 0x000000c000008947 */ /* 0x000fca0003800000 */
[C---:B------:R-:W-:Y:S11]  /*7ba0*/  ISETP.GE.AND P1, PT, R20.reuse, c[0x0][0x1d4], PT ;  /* 0x0000750014007a0c */ /* 0x040ff60003f26270 */
[----:B------:R-:W-:Y:S02]  /*7bb0*/  @!UPT UIADD3 URZ, URZ, URZ, URZ ;  /* 0x0000003f3f3ff290 */ /* 0x000fe4000fffe03f */
[----:B--2---:R-:W2:Y:S01]  /*7bc0*/  @!P1 LDS.128 R8, [R91] ;  /* 0x000000005b089984 */ /* 0x004ea20000000c00 */
[CC--:B---3--:R-:W-:Y:S04]  /*7bd0*/  @!P1 LEA R4, P0, R20.reuse, R2.reuse, 0x1 ;  /* 0x0000000214049211 */ /* 0x0c8fe800078008ff */
[-C--:B----4-:R-:W-:Y:S02]  /*7be0*/  @!P1 LEA.HI.X R5, R20, R3.reuse, R21, 0x1, P0 ;  /* 0x0000000314059211 */ /* 0x090fe400000f0c15 */
[----:B------:R-:W-:Y:S11]  /*7bf0*/  ISETP.GE.AND P0, PT, R94, c[0x0][0x1d4], PT ;  /* 0x000075005e007a0c */ /* 0x000ff60003f06270 */
[----:B------:R-:W-:Y:S02]  /*7c00*/  @!UPT UIADD3 URZ, URZ, URZ, URZ ;  /* 0x0000003f3f3ff290 */ /* 0x000fe4000fffe03f */
[C---:B------:R-:W-:Y:S04]  /*7c10*/  @!P0 LEA R2, P2, R83.reuse, R2, 0x1 ;  /* 0x0000000253028211 */ /* 0x040fe800078408ff */
[----:B------:R-:W-:Y:S01]  /*7c20*/  @!P0 LEA.HI.X R3, R83, R3, R93, 0x1, P2 ;  /* 0x0000000353038211 */ /* 0x000fe200010f0c5d */
[----:B--2---:R-:W-:Y:S04]  /*7c30*/  @!P1 ST.E.128 [R4.64], R8 ;  /* 0x0000000804009985 */ /* 0x004fe8000c101d16 */
[----:B------:R-:W2:Y:S04]  /*7c40*/  @!P0 LDS.128 R4, [R92] ;  /* 0x000000005c048984 */ /* 0x000ea80000000c00 */
[----:B--2---:R2:W-:Y:S02]  /*7c50*/  @!P0 ST.E.128 [R2.64], R4 ;  /* 0x0000000402008985 */ /* 0x0045e4000c101d16 */
.L_x_95:
[----:B------:R-:W-:Y:S05]  /*7c60*/  BSYNC B0 ;  /* 0x0000000000007941 */ /* 0x000fea0003800000 */
.L_x_94:
[----:B--2-4-:R2:W4:Y:S01]  /*7c70*/  SHFL.IDX PT, R3, R13, 0x1, 0x1c1f ;  /* 0x003c1f000d037f89 */ /* 0x01452200000e0000 */
[----:B------:R-:W-:Y:S01]  /*7c80*/  ISETP.GE.AND P0, PT, R12, 0x21, PT ;  /* 0x000000210c00780c */ /* 0x000fe20003f06270 */
[----:B------:R-:W-:Y:S02]  /*7c90*/  BSSY B0, `(.L_x_96) ;  /* 0x000000f000007945 */ /* 0x000fe40003800000 */
[----:B---3--:R2:W3:Y:S10]  /*7ca0*/  SHFL.IDX PT, R2, R14, 0x1, 0x1c1f ;  /* 0x003c1f000e027f89 */ /* 0x0084f400000e0000 */
[----:B------:R-:W-:-:S05]  /*7cb0*/  @!P0 BRA `(.L_x_97) ;  /* 0x000000c000008947 */ /* 0x000fca0003800000 */
[C---:B------:R-:W-:Y:S11]  /*7cc0*/  ISETP.GE.AND P1, PT, R20.reuse, c[0x0][0x1d4], PT ;  /* 0x0000750014007a0c */ /* 0x040ff60003f26270 */
[----:B------:R-:W-:Y:S02]  /*7cd0*/  @!UPT UIADD3 URZ, URZ, URZ, URZ ;  /* 0x0000003f3f3ff290 */ /* 0x000fe4000fffe03f */
[----:B------:R-:W5:Y:S01]  /*7ce0*/  @!P1 LDS.128 R8, [R91+0x1000] ;  /* 0x001000005b089984 */ /* 0x000f620000000c00 */
[CC--:B---3--:R-:W-:Y:S04]  /*7cf0*/  @!P1 LEA R4, P0, R20.reuse, R2.reuse, 0x1 ;  /* 0x0000000214049211 */ /* 0x0c8fe800078008ff */
[-C--:B----4-:R-:W-:Y:S02]  /*7d00*/  @!P1 LEA.HI.X R5, R20, R3.reuse, R21, 0x1, P0 ;  /* 0x0000000314059211 */ /* 0x090fe400000f0c15 */
[----:B------:R-:W-:Y:S11]  /*7d10*/  ISETP.GE.AND P0, PT, R94, c[0x0][0x1d4], PT ;  /* 0x000075005e007a0c */ /* 0x000ff60003f06270 */
[----:B------:R-:W-:Y:S02]  /*7d20*/  @!UPT UIADD3 URZ, URZ, URZ, URZ ;  /* 0x0000003f3f3ff290 */ /* 0x000fe4000fffe03f */
[C---:B------:R-:W-:Y:S04]  /*7d30*/  @!P0 LEA R2, P2, R83.reuse, R2, 0x1 ;  /* 0x0000000253028211 */ /* 0x040fe800078408ff */
[----:B------:R-:W-:Y:S01]  /*7d40*/  @!P0 LEA.HI.X R3, R83, R3, R93, 0x1, P2 ;  /* 0x0000000353038211 */ /* 0x000fe200010f0c5d */
[----:B-----5:R-:W-:Y:S04]  /*7d50*/  @!P1 ST.E.128 [R4.64], R8 ;  /* 0x0000000804009985 */ /* 0x020fe8000c101d16 */
[----:B------:R-:W3:Y:S04]  /*7d60*/  @!P0 LDS.128 R4, [R92+0x1000] ;  /* 0x001000005c048984 */ /* 0x000ee80000000c00 */
[----:B---3--:R3:W-:Y:S02]  /*7d70*/  @!P0 ST.E.128 [R2.64], R4 ;  /* 0x0000000402008985 */ /* 0x0087e4000c101d16 */
.L_x_97:
[----:B------:R-:W-:Y:S05]  /*7d80*/  BSYNC B0 ;  /* 0x0000000000007941 */ /* 0x000fea0003800000 */
.L_x_96:
[----:B---34-:R3:W4:Y:S01]  /*7d90*/  SHFL.IDX PT, R3, R13, 0x2, 0x1c1f ;  /* 0x005c1f000d037f89 */ /* 0x01872200000e0000 */
[----:B------:R-:W-:Y:S01]  /*7da0*/  ISETP.GE.AND P0, PT, R12, 0x41, PT ;  /* 0x000000410c00780c */ /* 0x000fe20003f06270 */
[----:B------:R-:W-:Y:S02]  /*7db0*/  BSSY B0, `(.L_x_98) ;  /* 0x000000f000007945 */ /* 0x000fe40003800000 */
[----:B------:R3:W1:Y:S10]  /*7dc0*/  SHFL.IDX PT, R2, R14, 0x2, 0x1c1f ;  /* 0x005c1f000e027f89 */ /* 0x00067400000e0000 */
[----:B------:R-:W-:-:S05]  /*7dd0*/  @!P0 BRA `(.L_x_99) ;  /* 0x000000c000008947 */ /* 0x000fca0003800000 */
[C---:B------:R-:W-:Y:S11]  /*7de0*/  ISETP.GE.AND P1, PT, R20.reuse, c[0x0][0x1d4], PT ;  /* 0x0000750014007a0c */ /* 0x040ff60003f26270 */
[----:B------:R-:W-:Y:S02]  /*7df0*/  @!UPT UIADD3 URZ, URZ, URZ, URZ ;  /* 0x0000003f3f3ff290 */ /* 0x000fe4000fffe03f */
[----:B------:R-:W5:Y:S01]  /*7e00*/  @!P1 LDS.128 R8, [R91+0x2000] ;  /* 0x002000005b089984 */ /* 0x000f620000000c00 */
[CC--:B-1----:R-:W-:Y:S04]  /*7e10*/  @!P1 LEA R4, P0, R20.reuse, R2.reuse, 0x1 ;  /* 0x0000000214049211 */ /* 0x0c2fe800078008ff */
[-C--:B----4-:R-:W-:Y:S02]  /*7e20*/  @!P1 LEA.HI.X R5, R20, R3.reuse, R21, 0x1, P0 ;  /* 0x0000000314059211 */ /* 0x090fe400000f0c15 */
[----:B------:R-:W-:Y:S11]  /*7e30*/  ISETP.GE.AND P0, PT, R94, c[0x0][0x1d4], PT ;  /* 0x000075005e007a0c */ /* 0x000ff60003f06270 */
[----:B------:R-:W-:Y:S02]  /*7e40*/  @!UPT UIADD3 URZ, URZ, URZ, URZ ;  /* 0x0000003f3f3ff290 */ /* 0x000fe4000fffe03f */
[C---:B------:R-:W-:Y:S04]  /*7e50*/  @!P0 LEA R2, P2, R83.reuse, R2, 0x1 ;  /* 0x0000000253028211 */ /* 0x040fe800078408ff */
[----:B------:R-:W-:Y:S01]  /*7e60*/  @!P0 LEA.HI.X R3, R83, R3, R93, 0x1, P2 ;  /* 0x0000000353038211 */ /* 0x000fe200010f0c5d */
[----:B-----5:R-:W-:Y:S04]  /*7e70*/  @!P1 ST.E.128 [R4.64], R8 ;  /* 0x0000000804009985 */ /* 0x020fe8000c101d16 */
[----:B------:R-:W1:Y:S04]  /*7e80*/  @!P0 LDS.128 R4, [R92+0x2000] ;  /* 0x002000005c048984 */ /* 0x000e680000000c00 */
[----:B-1----:R1:W-:Y:S02]  /*7e90*/  @!P0 ST.E.128 [R2.64], R4 ;  /* 0x0000000402008985 */ /* 0x0023e4000c101d16 */
.L_x_99:
[----:B------:R-:W-:Y:S05]  /*7ea0*/  BSYNC B0 ;  /* 0x0000000000007941 */ /* 0x000fea0003800000 */
.L_x_98:
[----:B-1--4-:R1:W4:Y:S01]  /*7eb0*/  SHFL.IDX PT, R3, R13, 0x3, 0x1c1f ;  /* 0x007c1f000d037f89 */ /* 0x01232200000e0000 */
[----:B------:R-:W-:Y:S01]  /*7ec0*/  ISETP.GE.AND P0, PT, R12, 0x61, PT ;  /* 0x000000610c00780c */ /* 0x000fe20003f06270 */
[----:B------:R-:W-:Y:S02]  /*7ed0*/  BSSY B0, `(.L_x_100) ;  /* 0x000000f000007945 */ /* 0x000fe40003800000 */
[----:B------:R1:W2:Y:S10]  /*7ee0*/  SHFL.IDX PT, R2, R14, 0x3, 0x1c1f ;  /* 0x007c1f000e027f89 */ /* 0x0002b400000e0000 */
[----:B------:R-:W-:-:S05]  /*7ef0*/  @!P0 BRA `(.L_x_101) ;  /* 0x000000c000008947 */ /* 0x000fca0003800000 */
[C---:B------:R-:W-:Y:S11]  /*7f00*/  ISETP.GE.AND P1, PT, R20.reuse, c[0x0][0x1d4], PT ;  /* 0x0000750014007a0c */ /* 0x040ff60003f26270 */
[----:B------:R-:W-:Y:S02]  /*7f10*/  @!UPT UIADD3 URZ, URZ, URZ, URZ ;  /* 0x0000003f3f3ff290 */ /* 0x000fe4000fffe03f */
[----:B------:R-:W5:Y:S01]  /*7f20*/  @!P1 LDS.128 R8, [R91+0x3000] ;  /* 0x003000005b089984 */ /* 0x000f620000000c00 */
[CC--:B--2---:R-:W-:Y:S04]  /*7f30*/  @!P1 LEA R4, P0, R20.reuse, R2.reuse, 0x1 ;  /* 0x0000000214049211 */ /* 0x0c4fe800078008ff */
[-C--:B----4-:R-:W-:Y:S02]  /*7f40*/  @!P1 LEA.HI.X R5, R20, R3.reuse, R21, 0x1, P0 ;  /* 0x0000000314059211 */ /* 0x090fe400000f0c15 */
[----:B------:R-:W-:Y:S11]  /*7f50*/  ISETP.GE.AND P0, PT, R94, c[0x0][0x1d4], PT ;  /* 0x000075005e007a0c */ /* 0x000ff60003f06270 */
[----:B------:R-:W-:Y:S02]  /*7f60*/  @!UPT UIADD3 URZ, URZ, URZ, URZ ;  /* 0x0000003f3f3ff290 */ /* 0x000fe4000fffe03f */
[C---:B------:R-:W-:Y:S04]  /*7f70*/  @!P0 LEA R2, P2, R83.reuse, R2, 0x1 ;  /* 0x0000000253028211 */ /* 0x040fe800078408ff */
[----:B------:R-:W-:Y:S01]  /*7f80*/  @!P0 LEA.HI.X R3, R83, R3, R93, 0x1, P2 ;  /* 0x0000000353038211 */ /* 0x000fe200010f0c5d */
[----:B-----5:R-:W-:Y:S04]  /*7f90*/  @!P1 ST.E.128 [R4.64], R8 ;  /* 0x0000000804009985 */ /* 0x020fe8000c101d16 */
[----:B------:R-:W2:Y:S04]  /*7fa0*/  @!P0 LDS.128 R4, [R92+0x3000] ;  /* 0x003000005c048984 */ /* 0x000ea80000000c00 */
[----:B--2---:R2:W-:Y:S02]  /*7fb0*/  @!P0 ST.E.128 [R2.64], R4 ;  /* 0x0000000402008985 */ /* 0x0045e4000c101d16 */
.L_x_101:
[----:B------:R-:W-:Y:S05]  /*7fc0*/  BSYNC B0 ;  /* 0x0000000000007941 */ /* 0x000fea0003800000 */
.L_x_100:
[----:B------:R-:W-:Y:S02]  /*7fd0*/  UISETP.GT.AND UP0, UPT, UR6, UR7, UPT ;  /* 0x000000070600728c */ /* 0x000fe4000bf04270 */
[----:B------:R-:W-:Y:S04]  /*7fe0*/  UIADD3 UR6, UR6, -0x1, URZ ;  /* 0xffffffff06067890 */ /* 0x000fe8000fffe03f */
[----:B------:R-:W-:Y:S05]  /*7ff0*/  PLOP3.LUT P0, PT, PT, PT, UP0, 0x80, 0x0 ;  /* 0x000000000000781c */ /* 0x000fea0003f0f008 */
[----:B------:R-:W-:Y:S02]  /*8000*/  @UP0 USHF.R.S32.HI UR9, URZ, 0x1f, UR6 ;  /* 0x0000001f3f090899 */ /* 0x000fe40008011406 */
[----:B------:R-:W-:Y:S04]  /*8010*/  @UP0 UIMAD UR5, UR11, UR6, URZ ;  /* 0x000000060b0502a4 */ /* 0x000fe8000f8e023f */
[----:B------:R-:W-:Y:S02]  /*8020*/  @UP0 UIMAD UR5, UR9, UR24, UR5 ;  /* 0x00000018090502a4 */ /* 0x000fe4000f8e0205 */
[----:B--2---:R-:W-:Y:S02]  /*8030*/  @P0 IMAD.MOV.U32 R2, RZ, RZ, R130 ;  /* 0x000000ffff020224 */ /* 0x004fe400078e0082 */
[----:B----4-:R-:W-:Y:S04]  /*8040*/  @P0 IMAD.MOV.U32 R3, RZ, RZ, R127 ;  /* 0x000000ffff030224 */ /* 0x010fe800078e007f */
[----:B------:R-:W-:Y:S05]  /*8050*/  @P0 IMAD.WIDE.U32 R2, R145, UR6, R2 ;  /* 0x0000000691020c25 */ /* 0x000fea000f8e0002 */
[C---:B------:R-:W-:Y:S02]  /*8060*/  @P0 LEA R12, P1, R2.reuse, c[0x0][0x220], 0x1 ;  /* 0x00008800020c0a11 */ /* 0x040fe400078208ff */
[----:B------:R-:W-:Y:S04]  /*8070*/  @P0 IADD3 R3, R3, UR5, RZ ;  /* 0x0000000503030c10 */ /* 0x000fe8000fffe0ff */
[----:B-1-3--:R-:W-:Y:S02]  /*8080*/  @P0 LEA.HI.X R13, R2, c[0x0][0x224], R3, 0x1, P1 ;  /* 0x00008900020d0a11 */ /* 0x00afe400008f0c03 */
[-C--:B------:R-:W-:Y:S03]  /*8090*/  @P0 IADD3 R10, P1, R12, R150.reuse, RZ ;  /* 0x000000960c0a0210 */ /* 0x080fe60007f3e0ff */
[----:B------:R-:W-:Y:S01]  /*80a0*/  @!PT LDS RZ, [RZ] ;  /* 0x00000000fffff984 */ /* 0x000fe20000000800 */
[----:B------:R-:W-:Y:S01]  /*80b0*/  @!PT LDS RZ, [RZ] ;  /* 0x00000000fffff984 */ /* 0x000fe20000000800 */
[----:B------:R-:W-:Y:S01]  /*80c0*/  @!PT LDS RZ, [RZ] ;  /* 0x00000000fffff984 */ /* 0x000fe20000000800 */
[----:B------:R1:W-:Y:S02]  /*80d0*/  @P0 LDGSTS.E.BYPASS.LTC128B.128 [R90+0x3900], [R12.64], !P6 ;  /* 0x039000000c5a0fae */ /* 0x0003e4000f101d56 */
[--C-:B------:R-:W-:Y:S01]  /*80e0*/  @P0 IMAD.X R11, R13, 0x1, R148.reuse, P1 ;  /* 0x000000010d0b0824 */ /* 0x100fe200008e0694 */
[-C--:B------:R-:W-:Y:S04]  /*80f0*/  @P0 IADD3 R8, P1, R10, R150.reuse, RZ ;  /* 0x000000960a080210 */ /* 0x080fe80007f3e0ff */
[----:B------:R1:W-:Y:S01]  /*8100*/  @P0 LDGSTS.E.BYPASS.LTC128B.128 [R90+0x4100], [R10.64], !P6 ;  /* 0x041000000a5a0fae */ /* 0x0003e2000f101d56 */
        /* <DEDUP_REMOVED lines=10> */
[----:B------:R-:W-:Y:S04]  /*81b0*/  @P0 IADD3 R14, P1, R2, R150, RZ ;  /* 0x00000096020e0210 */ /* 0x000fe80007f3e0ff */
[----:B------:R1:W-:Y:S01]  /*81c0*/  @P0 LDGSTS.E.BYPASS.LTC128B.128 [R90+0x6100], [R2.64], !P6 ;  /* 0x06100000025a0fae */ /* 0x0003e2000f101d56 */
[----:B------:R-:W-:Y:S05]  /*81d0*/  @P0 IMAD.X R15, R3, 0x1, R148, P1 ;  /* 0x00000001030f0824 */ /* 0x000fea00008e0694 */
[----:B------:R1:W-:Y:S04]  /*81e0*/  @P0 LDGSTS.E.BYPASS.LTC128B.128 [R90+0x6900], [R14.64], !P6 ;  /* 0x069000000e5a0fae */ /* 0x0003e8000f101d56 */
[----:B------:R-:W0:Y:S01]  /*81f0*/  LDGDEPBAR ;  /* 0x00000000000079af */ /* 0x000e220000000000 */
[----:B------:R-:W-:-:S05]  /*8200*/  @P0 BRA `(.L_x_102) ;  /* 0xffff9ce000000947 */ /* 0x000fca000383ffff */
[----:B------:R-:W-:Y:S06]  /*8210*/  BAR.SYNC.DEFER_BLOCKING 0x0 ;  /* 0x0000000000007b1d */ /* 0x000fec0000010000 */
.L_x_55:
[----:B------:R-:W-:Y:S01]  /*8220*/  UISETP.GE.AND UP0, UPT, UR13, 0x1, UPT ;  /* 0x000000010d00788c */ /* 0x000fe2000bf06270 */
[----:B------:R-:W-:Y:S01]  /*8230*/  PLOP3.LUT P4, PT, PT, PT, PT, 0x80, 0x0 ;  /* 0x000000000000781c */ /* 0x000fe20003f8f070 */
[----:B------:R-:W-:Y:S01]  /*8240*/  CS2R R186, SRZ ;  /* 0x0000000000ba7805 */ /* 0x000fe2000001ff00 */
[----:B------:R-:W-:Y:S01]  /*8250*/  CS2R R184, SRZ ;  /* 0x0000000000b87805 */ /* 0x000fe2000001ff00 */
[----:B------:R-:W-:Y:S01]  /*8260*/  CS2R R130, SRZ ;  /* 0x0000000000827805 */ /* 0x000fe2000001ff00 */
[----:B------:R-:W-:Y:S01]  /*8270*/  CS2R R128, SRZ ;  /* 0x0000000000807805 */ /* 0x000fe2000001ff00 */
[----:B------:R-:W-:Y:S01]  /*8280*/  PLOP3.LUT P0, PT, PT, PT, UP0, 0x80, 0x0 ;  /* 0x000000000000781c */ /* 0x000fe20003f0f008 */
[----:B-1----:R-:W-:Y:S01]  /*8290*/  IMAD.MOV.U32 R15, RZ, RZ, RZ ;  /* 0x000000ffff0f7224 */ /* 0x002fe200078e00ff */
[----:B------:R-:W-:Y:S01]  /*82a0*/  CS2R R124, SRZ ;  /* 0x00000000007c7805 */ /* 0x000fe2000001ff00 */
[----:B------:R-:W-:Y:S01]  /*82b0*/  IMAD.MOV.U32 R126, RZ, RZ, RZ ;  /* 0x000000ffff7e7224 */ /* 0x000fe200078e00ff */
        /* <DEDUP_REMOVED lines=10> */
[----:B-----5:R-:W-:Y:S01]  /*8360*/  CS2R R22, SRZ ;  /* 0x0000000000167805 */ /* 0x020fe2000001ff00 */
[----:B------:R-:W-:Y:S01]  /*8370*/  MOV R176, RZ ;  /* 0x000000ff00b07202 */ /* 0x000fe20000000f00 */
[----:B------:R-:W-:Y:S01]  /*8380*/  IMAD.MOV.U32 R174, RZ, RZ, RZ ;  /* 0x000000ffffae7224 */ /* 0x000fe200078e00ff */
[----:B------:R-:W-:Y:S01]  /*8390*/  CS2R R24, SRZ ;  /* 0x0000000000187805 */ /* 0x000fe2000001ff00 */
        /* <DEDUP_REMOVED lines=26> */
[----:B------:R-:W-:-:S02]  /*8540*/  UISETP.NE.U32.AND UP1, UPT, URZ, UR4, UPT ;  /* 0x000000043f00728c */ /* 0x000fc4000bf25070 */
[----:B------:R-:W-:Y:S02]  /*8550*/  ULDC.64 UR6, c[0x0][0x340] ;  /* 0x0000d00000067ab9 */ /* 0x000fe40000000a00 */
[----:B------:R-:W-:-:S06]  /*8560*/  UISETP.NE.AND.EX UP1, UPT, URZ, UR5, UPT, UP1 ;  /* 0x000000053f00728c */ /* 0x000fcc000bf25310 */
[----:B------:R-:W-:-:S05]  /*8570*/  PLOP3.LUT P6, PT, PT, PT, UP1, 0x80, 0x0 ;  /* 0x000000000000781c */ /* 0x000fca0003fcf018 */
[----:B------:R-:W-:Y:S02]  /*8580*/  @UP1 UMOV UR4, 0x4 ;  /* 0x0000000400041882 */ /* 0x000fe40000000000 */
[----:B------:R-:W-:-:S06]  /*8590*/  @UP1 UIMAD.WIDE UR4, UR20, UR4, UR6 ;  /* 0x00000004140412a5 */ /* 0x000fcc000f8e0206 */
[----:B------:R-:W-:Y:S02]  /*85a0*/  IMAD.U32 R2, RZ, RZ, UR4 ;  /* 0x00000004ff027e24 */ /* 0x000fe4000f8e00ff */
[----:B------:R-:W-:Y:S01]  /*85b0*/  IMAD.U32 R3, RZ, RZ, UR5 ;  /* 0x00000005ff037e24 */ /* 0x000fe2000f8e00ff */
[----:B------:R-:W1:Y:S01]  /*85c0*/  S2R R20, SR_CTAID.X ;  /* 0x0000000000147919 */ /* 0x000e620000002500 */
[----:B------:R-:W-:Y:S01]  /*85d0*/  SHF.R.S32.HI R17, RZ, 0x1f, R247 ;  /* 0x0000001fff117819 */ /* 0x000fe200000114f7 */
[----:B------:R-:W-:Y:S02]  /*85e0*/  USHF.R.S32.HI UR6, URZ, 0x1f, UR18 ;  /* 0x0000001f3f067899 */ /* 0x000fe40008011412 */
[----:B------:R3:W4:Y:S01]  /*85f0*/  @P6 LDG.E R16, [R2.64] ;  /* 0x0000001602106981 */ /* 0x000722000c1e1900 */
[----:B------:R-:W-:Y:S01]  /*8600*/  ULDC.64 UR4, c[0x0][0x178] ;  /* 0x00005e0000047ab9 */ /* 0x000fe20000000a00 */
[----:B------:R-:W-:Y:S01]  /*8610*/  LEA.HI R9, R17, R247, RZ, 0x6 ;  /* 0x000000f711097211 */ /* 0x000fe200078f30ff */
[----:B------:R-:W-:Y:S01]  /*8620*/  UIMAD UR6, UR6, UR4, URZ ;  /* 0x00000004060672a4 */ /* 0x000fe2000f8e023f */
[----:B------:R-:W-:Y:S01]  /*8630*/  IMAD.MOV.U32 R252, RZ, RZ, c[0x0][0x2b8] ;  /* 0x0000ae00fffc7624 */ /* 0x000fe200078e00ff */
[----:B------:R-:W-:Y:S01]  /*8640*/  UIMAD.WIDE.U32 UR8, UR18, UR4, URZ ;  /* 0x00000004120872a5 */ /* 0x000fe2000f8e003f */
[----:B------:R-:W-:Y:S01]  /*8650*/  IMAD.MOV.U32 R249, RZ, RZ, RZ ;  /* 0x000000fffff97224 */ /* 0x000fe200078e00ff */
[----:B------:R-:W-:-:S03]  /*8660*/  UIMAD UR18, UR18, UR5, UR6 ;  /* 0x00000005121272a4 */ /* 0x000fc6000f8e0206 */
[----:B------:R-:W-:Y:S02]  /*8670*/  ULDC.64 UR6, c[0x0][0x348] ;  /* 0x0000d20000067ab9 */ /* 0x000fe40000000a00 */
[----:B------:R-:W-:Y:S02]  /*8680*/  UISETP.NE.U32.AND UP0, UPT, URZ, UR6, UPT ;  /* 0x000000063f00728c */ /* 0x000fe4000bf05070 */
[----:B------:R-:W-:Y:S02]  /*8690*/  ULDC.64 UR4, c[0x0][0x1b8] ;  /* 0x00006e0000047ab9 */ /* 0x000fe40000000a00 */
[----:B------:R-:W-:Y:S02]  /*86a0*/  UISETP.NE.AND.EX UP0, UPT, URZ, UR7, UPT, UP0 ;  /* 0x000000073f00728c */ /* 0x000fe4000bf05300 */
[----:B------:R-:W-:Y:S02]  /*86b0*/  USHF.R.S32.HI UR7, URZ, 0x1f, UR20 ;  /* 0x0000001f3f077899 */ /* 0x000fe40008011414 */
[----:B------:R-:W-:-:S02]  /*86c0*/  UIMAD UR6, UR14, UR4, URZ ;  /* 0x000000040e0672a4 */ /* 0x000fc4000f8e023f */
[----:B------:R-:W-:Y:S02]  /*86d0*/  UIADD3 UR9, UR9, UR18, URZ ;  /* 0x0000001209097290 */ /* 0x000fe4000fffe03f */
[----:B------:R-:W-:Y:S01]  /*86e0*/  USEL UR7, UR7, URZ, !UP0 ;  /* 0x0000003f07077287 */ /* 0x000fe2000c000000 */
[----:B---3--:R-:W-:Y:S01]  /*86f0*/  LEA.HI R2, R17, R247, RZ, 0x3 ;  /* 0x000000f711027211 */ /* 0x008fe200078f18ff */
[----:B------:R-:W-:Y:S01]  /*8700*/  IMAD.MOV.U32 R3, RZ, RZ, c[0x0][0x2c4] ;  /* 0x0000b100ff037624 */ /* 0x000fe200078e00ff */
[----:B------:R-:W-:Y:S02]  /*8710*/  UIMAD UR6, UR15, UR5, UR6 ;  /* 0x000000050f0672a4 */ /* 0x000fe4000f8e0206 */
[----:B------:R-:W-:Y:S01]  /*8720*/  LOP3.LUT R0, R2, 0xfffffff8, RZ, 0xc0, !PT ;  /* 0xfffffff802007812 */ /* 0x000fe200078ec0ff */
[----:B------:R-:W-:Y:S01]  /*8730*/  UIMAD.WIDE.U32 UR10, UR15, UR4, UR8 ;  /* 0x000000040f0a72a5 */ /* 0x000fe2000f8e0008 */
[----:B------:R-:W-:Y:S01]  /*8740*/  ISETP.NE.AND P0, PT, R3, 0x1, PT ;  /* 0x000000010300780c */ /* 0x000fe20003f05270 */
[----:B------:R-:W-:Y:S01]  /*8750*/  USEL UR8, UR20, URZ, !UP0 ;  /* 0x0000003f14087287 */ /* 0x000fe2000c000000 */
[----:B------:R-:W-:Y:S01]  /*8760*/  SHF.R.S32.HI R40, RZ, 0x3, R2 ;  /* 0x00000003ff287819 */ /* 0x000fe20000011402 */
[----:B------:R-:W-:Y:S01]  /*8770*/  IMAD.IADD R70, R247, 0x1, -R0 ;  /* 0x00000001f7467824 */ /* 0x000fe200078e0a00 */
[----:B------:R-:W-:-:S02]  /*8780*/  ULDC.64 UR4, c[0x0][0x1c0] ;  /* 0x0000700000047ab9 */ /* 0x000fc40000000a00 */
[----:B------:R-:W-:Y:S01]  /*8790*/  UIMAD UR7, UR7, UR4, URZ ;  /* 0x00000004070772a4 */ /* 0x000fe2000f8e023f */
[--C-:B------:R-:W-:Y:S01]  /*87a0*/  IMAD R251, R70, 0x10, R40.reuse ;  /* 0x0000001046fb7824 */ /* 0x100fe200078e0228 */
[----:B------:R-:W-:Y:S01]  /*87b0*/  UIADD3 UR11, UR11, UR6, URZ ;  /* 0x000000060b0b7290 */ /* 0x000fe2000fffe03f */
[C---:B-1----:R-:W-:Y:S01]  /*87c0*/  IMAD R15, R20.reuse, 0x80, R40 ;  /* 0x00000080140f7824 */ /* 0x042fe200078e0228 */
[----:B------:R-:W-:Y:S01]  /*87d0*/  UIMAD UR5, UR8, UR5, UR7 ;  /* 0x00000005080572a4 */ /* 0x000fe2000f8e0207 */
[----:B------:R-:W-:Y:S01]  /*87e0*/  IMAD R4, R20, 0x80, R251 ;  /* 0x0000008014047824 */ /* 0x000fe200078e02fb */
[----:B------:R-:W-:Y:S01]  /*87f0*/  UIMAD.WIDE.U32 UR8, UR8, UR4, UR10 ;  /* 0x00000004080872a5 */ /* 0x000fe2000f8e000a */
[----:B------:R-:W-:Y:S01]  /*8800*/  IMAD.SHL.U32 R44, R70, 0x8, RZ ;  /* 0x00000008462c7824 */ /* 0x000fe200078e00ff */
[----:B------:R-:W-:Y:S01]  /*8810*/  UMOV UR6, 0x70 ;  /* 0x0000007000067882 */ /* 0x000fe20000000000 */
[----:B------:R-:W-:Y:S01]  /*8820*/  @P0 IMAD.HI.U32 R2, R4, c[0x0][0x2c8], RZ ;  /* 0x0000b20004020a27 */ /* 0x000fe200078e00ff */
[----:B------:R-:W-:Y:S01]  /*8830*/  UIADD3 UR5, UR9, UR5, URZ ;  /* 0x0000000509057290 */ /* 0x000fe2000fffe03f */
[----:B------:R-:W-:Y:S01]  /*8840*/  LEA.HI R43, R17, R247, RZ, 0x4 ;  /* 0x000000f7112b7211 */ /* 0x000fe200078f20ff */
[----:B------:R-:W-:Y:S01]  /*8850*/  ULDC UR4, c[0x0][0x2c4] ;  /* 0x0000b10000047ab9 */ /* 0x000fe20000000800 */
[----:B------:R-:W-:Y:S01]  /*8860*/  IMAD.MOV.U32 R0, RZ, RZ, R4 ;  /* 0x000000ffff007224 */ /* 0x000fe200078e0004 */
[----:B------:R-:W-:Y:S01]  /*8870*/  @P0 SHF.R.U32.HI R0, RZ, c[0x0][0x2cc], R2 ;  /* 0x0000b300ff000a19 */ /* 0x000fe20000011602 */
[----:B------:R-:W-:Y:S01]  /*8880*/  IMAD.U32 R3, RZ, RZ, UR9 ;  /* 0x00000009ff037e24 */ /* 0x000fe2000f8e00ff */
[----:B--2---:R-:W-:Y:S01]  /*8890*/  UIMAD UR19, UR19, UR4, URZ ;  /* 0x00000004131372a4 */ /* 0x004fe2000f8e023f */
[----:B------:R-:W-:Y:S01]  /*88a0*/  IMAD.U32 R2, RZ, RZ, UR8 ;  /* 0x00000008ff027e24 */ /* 0x000fe2000f8e00ff */
[--C-:B------:R-:W-:Y:S01]  /*88b0*/  SHF.R.S32.HI R6, RZ, 0x1f, R0.reuse ;  /* 0x0000001fff067819 */ /* 0x100fe20000011400 */
[----:B------:R-:W-:Y:S01]  /*88c0*/  IMAD.MOV R5, RZ, RZ, -R0 ;  /* 0x000000ffff057224 */ /* 0x000fe200078e0a00 */
[----:B------:R-:W-:Y:S01]  /*88d0*/  ISETP.GE.AND P4, PT, R44, c[0x0][0x198], PT ;  /* 0x000066002c007a0c */ /* 0x000fe20003f86270 */
[----:B------:R-:W-:Y:S01]  /*88e0*/  IMAD.U32 R3, RZ, RZ, UR5 ;  /* 0x00000005ff037e24 */ /* 0x000fe2000f8e00ff */
[----:B------:R-:W-:Y:S01]  /*88f0*/  ISETP.GE.AND P2, PT, R15, UR19, PT ;  /* 0x000000130f007c0c */ /* 0x000fe2000bf46270 */
[----:B------:R-:W-:Y:S01]  /*8900*/  IMAD R4, R5, c[0x0][0x2c4], R4 ;  /* 0x0000b10005047a24 */ /* 0x000fe200078e0204 */
[----:B------:R-:W-:Y:S01]  /*8910*/  SHF.R.S32.HI R245, RZ, 0x1f, R44 ;  /* 0x0000001ffff57819 */ /* 0x000fe2000001142c */
[----:B------:R-:W-:Y:S01]  /*8920*/  IMAD R5, R6, c[0x0][0x1b0], RZ ;  /* 0x00006c0006057a24 */ /* 0x000fe200078e02ff */
[----:B------:R-:W-:Y:S01]  /*8930*/  UIMAD UR6, UR12, UR6, -0x70 ;  /* 0xffffff900c0674a4 */ /* 0x000fe2000f8e0206 */
[C---:B------:R-:W-:Y:S01]  /*8940*/  IMAD.WIDE.U32 R2, R0.reuse, c[0x0][0x1b0], R2 ;  /* 0x00006c0000027a25 */ /* 0x040fe200078e0002 */
[----:B------:R-:W-:Y:S01]  /*8950*/  ULDC.64 UR4, c[0x0][0x2b0] ;  /* 0x0000ac0000047ab9 */ /* 0x000fe20000000a00 */
[----:B------:R-:W-:Y:S02]  /*8960*/  STL [R1+0x8], R251 ;  /* 0x000008fb01007387 */ /* 0x000fe40000100800 */
[----:B------:R-:W-:Y:S01]  /*8970*/  IMAD R6, R0, c[0x0][0x1b4], R5 ;  /* 0x00006d0000067a24 */ /* 0x000fe200078e0205 */
[----:B------:R-:W-:-:S03]  /*8980*/  SHF.R.S32.HI R5, RZ, 0x1f, R4 ;  /* 0x0000001fff057819 */ /* 0x000fc60000011404 */
[----:B------:R-:W-:Y:S02]  /*8990*/  IMAD.IADD R3, R3, 0x1, R6 ;  /* 0x0000000103037824 */ /* 0x000fe400078e0206 */
[----:B------:R-:W-:Y:S02]  /*89a0*/  IMAD R0, R5, c[0x0][0x1a8], RZ ;  /* 0x00006a0005007a24 */ /* 0x000fe400078e02ff */
[----:B------:R-:W-:-:S04]  /*89b0*/  IMAD.WIDE.U32 R2, R4, c[0x0][0x1a8], R2 ;  /* 0x00006a0004027a25 */ /* 0x000fc800078e0002 */
[----:B------:R-:W-:Y:S01]  /*89c0*/  IMAD R0, R4, c[0x0][0x1ac], R0 ;  /* 0x00006b0004007a24 */ /* 0x000fe200078e0200 */
[----:B------:R-:W-:-:S03]  /*89d0*/  LEA R7, P0, R2, c[0x0][0x160], 0x1 ;  /* 0x0000580002077a11 */ /* 0x000fc600078008ff */
[----:B------:R-:W-:Y:S01]  /*89e0*/  IMAD.IADD R6, R3, 0x1, R0 ;  /* 0x0000000103067824 */ /* 0x000fe200078e0200 */
[----:B------:R-:W-:Y:S01]  /*89f0*/  IADD3 R3, R15, 0x10, RZ ;  /* 0x000000100f037810 */ /* 0x000fe20007ffe0ff */
[----:B------:R-:W1:Y:S01]  /*8a00*/  SHFL.IDX PT, R4, R7, RZ, 0x181f ;  /* 0x00181fff07047589 */ /* 0x000e6200000e0000 */
[----:B------:R-:W-:Y:S02]  /*8a10*/  IMAD.SHL.U32 R0, R40, 0x40, RZ ;  /* 0x0000004028007824 */ /* 0x000fe400078e00ff */
[----:B------:R-:W-:Y:S01]  /*8a20*/  LEA.HI.X R6, R2, c[0x0][0x164], R6, 0x1, P0 ;  /* 0x0000590002067a11 */ /* 0x000fe200000f0c06 */
[----:B------:R-:W-:Y:S01]  /*8a30*/  SHFL.IDX PT, R5, R7, 0x1, 0x181f ;  /* 0x00381f0007057f89 */ /* 0x000fe200000e0000 */
[----:B------:R-:W-:Y:S02]  /*8a40*/  ISETP.GE.AND P1, PT, R3, UR19, PT ;  /* 0x0000001303007c0c */ /* 0x000fe4000bf26270 */
[----:B------:R-:W-:Y:S01]  /*8a50*/  LOP3.LUT R0, R0, 0x1c0, RZ, 0xc0, !PT ;  /* 0x000001c000007812 */ /* 0x000fe200078ec0ff */
[----:B------:R-:W2:Y:S03]  /*8a60*/  SHFL.IDX PT, R8, R6, RZ, 0x181f ;  /* 0x00181fff06087589 */ /* 0x000ea600000e0000 */
[----:B------:R-:W-:Y:S01]  /*8a70*/  SHF.R.U32.HI R2, RZ, 0x3, R0 ;  /* 0x00000003ff027819 */ /* 0x000fe20000011600 */
[----:B------:R-:W3:Y:S01]  /*8a80*/  SHFL.IDX PT, R11, R6, 0x1, 0x181f ;  /* 0x00381f00060b7f89 */ /* 0x000ee200000e0000 */
[----:B------:R-:W-:-:S03]  /*8a90*/  LOP3.LUT R0, R0, 0x38, R44, 0xf8, !PT ;  /* 0x0000003800007812 */ /* 0x000fc600078ef82c */
[----:B------:R-:W5:Y:S01]  /*8aa0*/  SHFL.IDX PT, R12, R7, 0x2, 0x181f ;  /* 0x00581f00070c7f89 */ /* 0x000f6200000e0000 */
[----:B------:R-:W-:Y:S01]  /*8ab0*/  LOP3.LUT R3, R0, R2, RZ, 0x3c, !PT ;  /* 0x0000000200037212 */ /* 0x000fe200078e3cff */
[----:B------:R-:W-:Y:S01]  /*8ac0*/  IMAD.SHL.U32 R0, R9, 0x8, RZ ;  /* 0x0000000809007824 */ /* 0x000fe200078e00ff */
[----:B------:R-:W-:Y:S01]  /*8ad0*/  IADD3 R9, R15, 0x20, RZ ;  /* 0x000000200f097810 */ /* 0x000fe20007ffe0ff */
[----:B------:R-:W3:Y:S03]  /*8ae0*/  SHFL.IDX PT, R13, R6, 0x2, 0x181f ;  /* 0x00581f00060d7f89 */ /* 0x000ee600000e0000 */
[----:B------:R-:W-:Y:S01]  /*8af0*/  LOP3.LUT R69, R3, 0xfffffe00, R0, 0xf8, !PT ;  /* 0xfffffe0003457812 */ /* 0x000fe200078ef800 */
[----:B------:R-:W5:Y:S01]  /*8b00*/  SHFL.IDX PT, R10, R7, 0x3, 0x181f ;  /* 0x00781f00070a7f89 */ /* 0x000f6200000e0000 */
[----:B-1----:R-:W-:Y:S02]  /*8b10*/  @!P2 LEA R2, P0, R44, R4, 0x1 ;  /* 0x000000042c02a211 */ /* 0x002fe400078008ff */
[----:B------:R-:W-:Y:S01]  /*8b20*/  IADD3 R4, R15, 0x30, RZ ;  /* 0x000000300f047810 */ /* 0x000fe20007ffe0ff */
[----:B------:R-:W-:Y:S01]  /*8b30*/  @!P2 IMAD.SHL.U32 R0, R69, 0x2, RZ ;  /* 0x000000024500a824 */ /* 0x000fe200078e00ff */
[----:B------:R-:W-:Y:S02]  /*8b40*/  SHFL.IDX PT, R14, R6, 0x5, 0x181f ;  /* 0x00b81f00060e7f89 */ /* 0x000fe400000e0000 */
[----:B------:R-:W-:-:S02]  /*8b50*/  ISETP.GE.AND P3, PT, R4, UR19, PT ;  /* 0x0000001304007c0c */ /* 0x000fc4000bf66270 */
[C---:B--2---:R-:W-:Y:S02]  /*8b60*/  @!P2 LEA.HI.X R3, R44.reuse, R8, R245, 0x1, P0 ;  /* 0x000000082c03a211 */ /* 0x044fe400000f0cf5 */
[----:B------:R-:W-:Y:S01]  /*8b70*/  ISETP.GE.AND P0, PT, R9, UR19, PT ;  /* 0x0000001309007c0c */ /* 0x000fe2000bf06270 */
[----:B------:R-:W-:Y:S04]  /*8b80*/  SHFL.IDX PT, R8, R7, 0x4, 0x181f ;  /* 0x00981f0007087f89 */ /* 0x000fe800000e0000 */
[----:B------:R1:W-:Y:S01]  /*8b90*/  @!P2 LDGSTS.E.BYPASS.LTC128B.128 [R0+0x7100], [R2.64], !P4 ;  /* 0x071000000200afae */ /* 0x0003e2000e101d56 */
[----:B------:R-:W-:-:S03]  /*8ba0*/  @!P1 LEA R4, P2, R44, R5, 0x1 ;  /* 0x000000052c049211 */ /* 0x000fc600078408ff */
[----:B------:R-:W2:Y:S01]  /*8bb0*/  SHFL.IDX PT, R9, R6, 0x3, 0x181f ;  /* 0x00781f0006097f89 */ /* 0x000ea200000e0000 */
[----:B---3--:R-:W-:-:S03]  /*8bc0*/  @!P1 LEA.HI.X R5, R44, R11, R245, 0x1, P2 ;  /* 0x0000000b2c059211 */ /* 0x008fc600010f0cf5 */
[----:B------:R-:W-:Y:S01]  /*8bd0*/  SHFL.IDX PT, R11, R6, 0x4, 0x181f ;  /* 0x00981f00060b7f89 */ /* 0x000fe200000e0000 */
[----:B-1----:R-:W-:Y:S01]  /*8be0*/  IADD3 R2, R15, 0x40, RZ ;  /* 0x000000400f027810 */ /* 0x002fe20007ffe0ff */
[----:B------:R-:W-:-:S03]  /*8bf0*/  @!P1 IMAD.SHL.U32 R0, R69, 0x2, RZ ;  /* 0x0000000245009824 */ /* 0x000fc600078e00ff */
[----:B------:R-:W-:Y:S02]  /*8c00*/  ISETP.GE.AND P2, PT, R2, UR19, PT ;  /* 0x0000001302007c0c */ /* 0x000fe4000bf46270 */
[----:B-----5:R-:W-:Y:S01]  /*8c10*/  @!P0 LEA R2, P5, R44, R12, 0x1 ;  /* 0x0000000c2c028211 */ /* 0x020fe200078a08ff */
[----:B------:R1:W-:Y:S01]  /*8c20*/  @!P1 LDGSTS.E.BYPASS.LTC128B.128 [R0+0x7900], [R4.64], !P4 ;  /* 0x0790000004009fae */ /* 0x0003e2000e101d56 */
[----:B------:R-:W-:Y:S02]  /*8c30*/  ISETP.NE.AND P1, PT, R252, 0x1, PT ;  /* 0x00000001fc00780c */ /* 0x000fe40003f25270 */
[----:B------:R-:W-:Y:S01]  /*8c40*/  @!P0 LEA.HI.X R3, R44, R13, R245, 0x1, P5 ;  /* 0x0000000d2c038211 */ /* 0x000fe200028f0cf5 */
[----:B------:R-:W-:Y:S04]  /*8c50*/  SHFL.IDX PT, R12, R7, 0x7, 0x181f ;  /* 0x00f81f00070c7f89 */ /* 0x000fe800000e0000 */
[----:B------:R-:W3:Y:S01]  /*8c60*/  SHFL.IDX PT, R13, R7, 0x5, 0x181f ;  /* 0x00b81f00070d7f89 */ /* 0x000ee200000e0000 */
[----:B-1----:R-:W-:Y:S01]  /*8c70*/  @!P0 IMAD.SHL.U32 R0, R69, 0x2, RZ ;  /* 0x0000000245008824 */ /* 0x002fe200078e00ff */
[----:B------:R-:W-:-:S04]  /*8c80*/  IADD3 R4, R15, 0x50, RZ ;  /* 0x000000500f047810 */ /* 0x000fc80007ffe0ff */
[----:B------:R1:W-:Y:S01]  /*8c90*/  @!P0 LDGSTS.E.BYPASS.LTC128B.128 [R0+0x8100], [R2.64], !P4 ;  /* 0x0810000002008fae */ /* 0x0003e2000e101d56 */
[----:B------:R-:W-:Y:S02]  /*8ca0*/  ISETP.GE.AND P5, PT, R4, UR19, PT ;  /* 0x0000001304007c0c */ /* 0x000fe4000bfa6270 */
[----:B------:R-:W-:Y:S02]  /*8cb0*/  IADD3 R4, R15, 0x60, RZ ;  /* 0x000000600f047810 */ /* 0x000fe40007ffe0ff */
[C---:B-1----:R-:W-:Y:S01]  /*8cc0*/  @!P3 LEA R2, P0, R44.reuse, R10, 0x1 ;  /* 0x0000000a2c02b211 */ /* 0x042fe200078008ff */
[----:B------:R-:W-:Y:S01]  /*8cd0*/  @!P3 IMAD.SHL.U32 R0, R69, 0x2, RZ ;  /* 0x000000024500b824 */ /* 0x000fe200078e00ff */
[----:B------:R-:W1:Y:S02]  /*8ce0*/  SHFL.IDX PT, R10, R7, 0x6, 0x181f ;  /* 0x00d81f00070a7f89 */ /* 0x000e6400000e0000 */
[----:B--2---:R-:W-:-:S05]  /*8cf0*/  @!P3 LEA.HI.X R3, R44, R9, R245, 0x1, P0 ;  /* 0x000000092c03b211 */ /* 0x004fca00000f0cf5 */
[----:B------:R2:W-:Y:S01]  /*8d00*/  @!P3 LDGSTS.E.BYPASS.LTC128B.128 [R0+0x8900], [R2.64], !P4 ;  /* 0x089000000200bfae */ /* 0x0005e2000e101d56 */
[----:B------:R-:W-:Y:S02]  /*8d10*/  ISETP.NE.AND P3, PT, R252, 0x1, PT ;  /* 0x00000001fc00780c */ /* 0x000fe40003f65270 */
[----:B--2---:R-:W-:Y:S02]  /*8d20*/  IADD3 R0, R251, UR6, RZ ;  /* 0x00000006fb007c10 */ /* 0x004fe4000fffe0ff */
[----:B---3--:R-:W-:Y:S02]  /*8d30*/  @!P5 LEA R2, P1, R44, R13, 0x1 ;  /* 0x0000000d2c02d211 */ /* 0x008fe400078208ff */
[----:B------:R-:W-:Y:S01]  /*8d40*/  SHFL.IDX PT, R13, R6, 0x7, 0x181f ;  /* 0x00f81f00060d7f89 */ /* 0x000fe200000e0000 */
[----:B------:R-:W-:Y:S02]  /*8d50*/  IADD3 R9, R0, UR17, RZ ;  /* 0x0000001100097c10 */ /* 0x000fe4000fffe0ff */
[----:B------:R-:W-:Y:S01]  /*8d60*/  @!P5 LEA.HI.X R3, R44, R14, R245, 0x1, P1 ;  /* 0x0000000e2c03d211 */ /* 0x000fe200008f0cf5 */
[----:B----4-:R2:W3:Y:S01]  /*8d70*/  @P6 R2UR UR10, R16 ;  /* 0x00000000100a63c2 */ /* 0x0104e200000e0000 */
[----:B------:R-:W-:Y:S01]  /*8d80*/  ISETP.GE.AND P6, PT, R4, UR19, PT ;  /* 0x0000001304007c0c */ /* 0x000fe2000bfc6270 */
[----:B---3--:R-:W-:Y:S01]  /*8d90*/  @!UP1 UMOV UR10, UR20 ;  /* 0x00000014000a9c82 */ /* 0x008fe20008000000 */
[----:B------:R-:W-:Y:S01]  /*8da0*/  @!P2 LEA R4, P0, R44, R8, 0x1 ;  /* 0x000000082c04a211 */ /* 0x000fe200078008ff */
[----:B------:R-:W-:Y:S01]  /*8db0*/  @!P2 IMAD.SHL.U32 R8, R69, 0x2, RZ ;  /* 0x000000024508a824 */ /* 0x000fe200078e00ff */
[----:B------:R-:W-:-:S02]  /*8dc0*/  USHF.R.S32.HI UR7, URZ, 0x1f, UR10 ;  /* 0x0000001f3f077899 */ /* 0x000fc4000801140a */
[----:B------:R-:W-:Y:S01]  /*8dd0*/  @!P2 LEA.HI.X R5, R44, R11, R245, 0x1, P0 ;  /* 0x0000000b2c05a211 */ /* 0x000fe200000f0cf5 */
[----:B------:R-:W-:Y:S01]  /*8de0*/  UIMAD.WIDE.U32 UR8, UR10, UR4, URZ ;  /* 0x000000040a0872a5 */ /* 0x000fe2000f8e003f */
[----:B------:R1:W3:Y:S01]  /*8df0*/  SHFL.IDX PT, R11, R6, 0x6, 0x181f ;  /* 0x00d81f00060b7f89 */ /* 0x0002e200000e0000 */
[----:B------:R-:W-:Y:S01]  /*8e00*/  ISETP.GE.AND P0, PT, R0, UR13, PT ;  /* 0x0000000d00007c0c */ /* 0x000fe2000bf06270 */
[----:B------:R-:W-:Y:S01]  /*8e10*/  UIMAD UR7, UR7, UR4, URZ ;  /* 0x00000004070772a4 */ /* 0x000fe2000f8e023f */
[----:B------:R-:W-:Y:S01]  /*8e20*/  @!P5 IMAD.SHL.U32 R0, R69, 0x2, RZ ;  /* 0x000000024500d824 */ /* 0x000fe200078e00ff */
[----:B------:R4:W-:Y:S01]  /*8e30*/  @!P2 LDGSTS.E.BYPASS.LTC128B.128 [R8+0x9100], [R4.64], !P4 ;  /* 0x091000000408afae */ /* 0x0009e2000e101d56 */
[----:B------:R-:W-:Y:S01]  /*8e40*/  ISETP.GT.OR P0, PT, R251, 0x6f, P0 ;  /* 0x0000006ffb00780c */ /* 0x000fe20000704670 */
[----:B------:R-:W-:Y:S02]  /*8e50*/  UIMAD UR7, UR10, UR5, UR7 ;  /* 0x000000050a0772a4 */ /* 0x000fe4000f8e0207 */
[----:B------:R5:W-:Y:S01]  /*8e60*/  @!P5 LDGSTS.E.BYPASS.LTC128B.128 [R0+0x9900], [R2.64], !P4 ;  /* 0x099000000200dfae */ /* 0x000be2000e101d56 */
[----:B------:R-:W-:-:S02]  /*8e70*/  ULDC.64 UR4, c[0x0][0x1e8] ;  /* 0x00007a0000047ab9 */ /* 0x000fc40000000a00 */
[----:B------:R-:W-:Y:S01]  /*8e80*/  UIADD3 UR7, UR9, UR7, URZ ;  /* 0x0000000709077290 */ /* 0x000fe2000fffe03f */
[----:B-1----:R-:W-:Y:S01]  /*8e90*/  @!P6 LEA R6, P2, R44, R10, 0x1 ;  /* 0x0000000a2c06e211 */ /* 0x002fe200078408ff */
[----:B------:R-:W-:-:S03]  /*8ea0*/  @!P6 IMAD.SHL.U32 R10, R69, 0x2, RZ ;  /* 0x00000002450ae824 */ /* 0x000fc600078e00ff */
[----:B---3--:R-:W-:Y:S02]  /*8eb0*/  @!P6 LEA.HI.X R7, R44, R11, R245, 0x1, P2 ;  /* 0x0000000b2c07e211 */ /* 0x008fe400010f0cf5 */
[----:B----4-:R-:W-:Y:S01]  /*8ec0*/  IADD3 R5, R15, 0x70, RZ ;  /* 0x000000700f057810 */ /* 0x010fe20007ffe0ff */
[----:B------:R-:W-:Y:S02]  /*8ed0*/  @P3 IMAD.HI.U32 R4, R9, c[0x0][0x2bc], RZ ;  /* 0x0000af0009043a27 */ /* 0x000fe400078e00ff */
[----:B------:R1:W-:Y:S01]  /*8ee0*/  @!P6 LDGSTS.E.BYPASS.LTC128B.128 [R10+0xa100], [R6.64], !P4 ;  /* 0x0a100000060aefae */ /* 0x0003e2000e101d56 */
[----:B------:R-:W-:Y:S01]  /*8ef0*/  ISETP.GE.AND P1, PT, R5, UR19, PT ;  /* 0x0000001305007c0c */ /* 0x000fe2000bf26270 */
[----:B------:R-:W-:Y:S01]  /*8f00*/  IMAD.MOV.U32 R8, RZ, RZ, R9 ;  /* 0x000000ffff087224 */ /* 0x000fe200078e0009 */
[----:B------:R-:W-:-:S04]  /*8f10*/  @P3 SHF.R.U32.HI R8, RZ, c[0x0][0x2c0], R4 ;  /* 0x0000b000ff083a19 */ /* 0x000fc80000011604 */
[----:B-----5:R-:W-:-:S04]  /*8f20*/  @!P0 IADD3 R0, P3, R8, UR8, RZ ;  /* 0x0000000808008c10 */ /* 0x020fc8000ff7e0ff */
[----:B------:R-:W-:Y:S02]  /*8f30*/  @!P0 LEA R2, P2, R0, c[0x0][0x2a0], 0x2 ;  /* 0x0000a80000028a11 */ /* 0x000fe400078410ff */
[----:B------:R-:W-:Y:S02]  /*8f40*/  @!P0 LEA.HI.X.SX32 R3, R8, UR7, 0x1, P3 ;  /* 0x0000000708038c11 */ /* 0x000fe400098f0eff */
[----:B------:R-:W-:Y:S02]  /*8f50*/  @!P1 LEA R4, P3, R44, R12, 0x1 ;  /* 0x0000000c2c049211 */ /* 0x000fe400078608ff */
[----:B------:R-:W-:Y:S01]  /*8f60*/  @!P0 LEA.HI.X R3, R0, c[0x0][0x2a4], R3, 0x2, P2 ;  /* 0x0000a90000038a11 */ /* 0x000fe200010f1403 */
[----:B------:R-:W-:Y:S01]  /*8f70*/  @!P1 IMAD.SHL.U32 R0, R69, 0x2, RZ ;  /* 0x0000000245009824 */ /* 0x000fe200078e00ff */
[----:B------:R-:W-:-:S05]  /*8f80*/  @!P1 LEA.HI.X R5, R44, R13, R245, 0x1, P3 ;  /* 0x0000000d2c059211 */ /* 0x000fca00018f0cf5 */
[----:B------:R3:W-:Y:S04]  /*8f90*/  @!P1 LDGSTS.E.BYPASS.LTC128B.128 [R0+0xa900], [R4.64], !P4 ;  /* 0x0a90000004009fae */ /* 0x0007e8000e101d56 */
[----:B------:R-:W0:Y:S04]  /*8fa0*/  LDGDEPBAR ;  /* 0x00000000000079af */ /* 0x000e280000000000 */
[----:B------:R-:W-:Y:S06]  /*8fb0*/  BAR.SYNC.DEFER_BLOCKING 0x0 ;  /* 0x0000000000007b1d */ /* 0x000fec0000010000 */
[----:B------:R4:W5:Y:S01]  /*8fc0*/  @!P0 LDG.E R249, [R2.64] ;  /* 0x0000001602f98981 */ /* 0x000962000c1e1900 */
[----:B---3--:R-:W-:Y:S01]  /*8fd0*/  IMAD.MOV R0, RZ, RZ, -R8 ;  /* 0x000000ffff007224 */ /* 0x008fe200078e0a08 */
[----:B------:R-:W-:Y:S01]  /*8fe0*/  UIMAD UR10, UR14, UR4, URZ ;  /* 0x000000040e0a72a4 */ /* 0x000fe2000f8e023f */
[----:B------:R-:W-:Y:S01]  /*8ff0*/  ISETP.GE.AND P3, PT, R44, c[0x0][0x1d4], PT ;  /* 0x000075002c007a0c */ /* 0x000fe20003f66270 */
[----:B------:R-:W-:Y:S01]  /*9000*/  UIMAD.WIDE.U32 UR24, UR15, UR4, URZ ;  /* 0x000000040f1872a5 */ /* 0x000fe2000f8e003f */
[----:B------:R-:W-:Y:S01]  /*9010*/  IMAD R250, R0, c[0x0][0x2b8], R9 ;  /* 0x0000ae0000fa7a24 */ /* 0x000fe200078e0209 */
[----:B------:R-:W-:Y:S01]  /*9020*/  UIMAD UR10, UR15, UR5, UR10 ;  /* 0x000000050f0a72a4 */ /* 0x000fe2000f8e020a */
[----:B------:R-:W-:Y:S01]  /*9030*/  IMAD.U32 R9, RZ, RZ, UR15 ;  /* 0x0000000fff097e24 */ /* 0x000fe2000f8e00ff */
[----:B------:R-:W-:Y:S01]  /*9040*/  UIADD3 UR11, UR12, -0x1, URZ ;  /* 0xffffffff0c0b7890 */ /* 0x000fe2000fffe03f */
[----:B------:R-:W-:Y:S01]  /*9050*/  LEA.HI R138, R17, R247, RZ, 0x5 ;  /* 0x000000f7118a7211 */ /* 0x000fe200078f28ff */
[----:B------:R-:W-:Y:S01]  /*9060*/  UIADD3 UR10, UR25, UR10, URZ ;  /* 0x0000000a190a7290 */ /* 0x000fe2000fffe03f */
[----:B------:R-:W-:Y:S01]  /*9070*/  SHF.R.S32.HI R45, RZ, 0x1f, R250 ;  /* 0x0000001fff2d7819 */ /* 0x000fe200000114fa */
[----:B------:R-:W-:Y:S01]  /*9080*/  UIMAD UR11, UR11, -0x70, UR13 ;  /* 0xffffff900b0b78a4 */ /* 0x000fe2000f8e020d */
[----:B------:R-:W-:Y:S01]  /*9090*/  SHF.R.S32.HI R47, RZ, 0x5, R138 ;  /* 0x00000005ff2f7819 */ /* 0x000fe2000001148a */
[----:B------:R-:W-:-:S02]  /*90a0*/  ULDC.64 UR4, c[0x0][0x210] ;  /* 0x0000840000047ab9 */ /* 0x000fc40000000a00 */
[----:B------:R-:W-:Y:S01]  /*90b0*/  IMAD R0, R45, c[0x0][0x1e0], RZ ;  /* 0x000078002d007a24 */ /* 0x000fe200078e02ff */
[----:B------:R-:W-:Y:S01]  /*90c0*/  UIMAD UR14, UR14, UR4, URZ ;  /* 0x000000040e0e72a4 */ /* 0x000fe2000f8e023f */
[----:B------:R-:W-:Y:S01]  /*90d0*/  IADD3 R68, -R40, UR11, RZ ;  /* 0x0000000b28447c10 */ /* 0x000fe2000fffe1ff */
[----:B------:R-:W-:Y:S01]  /*90e0*/  UIMAD.WIDE.U32 UR26, UR15, UR4, URZ ;  /* 0x000000040f1a72a5 */ /* 0x000fe2000f8e003f */
[----:B------:R-:W-:Y:S01]  /*90f0*/  IMAD R0, R250, c[0x0][0x1e4], R0 ;  /* 0x00007900fa007a24 */ /* 0x000fe200078e0200 */
[----:B------:R-:W-:Y:S01]  /*9100*/  UIMAD UR5, UR15, UR5, UR14 ;  /* 0x000000050f0572a4 */ /* 0x000fe2000f8e020e */
[C---:B------:R-:W-:Y:S02]  /*9110*/  ISETP.GE.AND P4, PT, R68.reuse, 0x11, PT ;  /* 0x000000114400780c */ /* 0x040fe40003f86270 */
[----:B------:R-:W-:Y:S01]  /*9120*/  ISETP.GE.AND P2, PT, R68, 0x21, PT ;  /* 0x000000214400780c */ /* 0x000fe20003f46270 */
[----:B----4-:R-:W-:Y:S01]  /*9130*/  IMAD.WIDE.U32 R2, R250, c[0x0][0x1e0], RZ ;  /* 0x00007800fa027a25 */ /* 0x010fe200078e00ff */
[C---:B------:R-:W-:Y:S01]  /*9140*/  ISETP.GE.AND P5, PT, R68.reuse, 0x31, PT ;  /* 0x000000314400780c */ /* 0x040fe20003fa6270 */
[----:B------:R-:W-:Y:S01]  /*9150*/  UIADD3 UR5, UR27, UR5, URZ ;  /* 0x000000051b057290 */ /* 0x000fe2000fffe03f */
[----:B------:R-:W-:Y:S01]  /*9160*/  ISETP.GE.AND P6, PT, R68, 0x41, PT ;  /* 0x000000414400780c */ /* 0x000fe20003fc6270 */
[----:B------:R-:W-:Y:S01]  /*9170*/  IMAD.IADD R3, R3, 0x1, R0 ;  /* 0x0000000103037824 */ /* 0x000fe200078e0200 */
[----:B-----5:R-:W-:-:S03]  /*9180*/  SHF.R.S32.HI R46, RZ, 0x1f, R249 ;  /* 0x0000001fff2e7819 */ /* 0x020fc600000114f9 */
[----:B------:R-:W-:-:S04]  /*9190*/  IMAD.WIDE.U32 R2, R249, c[0x0][0x1f0], R2 ;  /* 0x00007c00f9027a25 */ /* 0x000fc800078e0002 */
[----:B------:R-:W-:Y:S01]  /*91a0*/  IMAD R0, R46, c[0x0][0x1f0], RZ ;  /* 0x00007c002e007a24 */ /* 0x000fe200078e02ff */
[----:B------:R-:W-:-:S03]  /*91b0*/  IADD3 R4, P1, R2, UR24, RZ ;  /* 0x0000001802047c10 */ /* 0x000fc6000ff3e0ff */
[----:B------:R-:W-:Y:S01]  /*91c0*/  IMAD R0, R249, c[0x0][0x1f4], R0 ;  /* 0x00007d00f9007a24 */ /* 0x000fe200078e0200 */
[----:B------:R-:W-:-:S04]  /*91d0*/  LEA R2, P0, R4, c[0x0][0x1c8], 0x1 ;  /* 0x0000720004027a11 */ /* 0x000fc800078008ff */
[----:B------:R-:W-:Y:S01]  /*91e0*/  IADD3.X R0, R3, UR10, R0, P1, !PT ;  /* 0x0000000a03007c10 */ /* 0x000fe20008ffe400 */
[----:B------:R-:W3:Y:S01]  /*91f0*/  SHFL.IDX PT, R5, R2, RZ, 0x181f ;  /* 0x00181fff02057589 */ /* 0x000ee200000e0000 */
[----:B------:R-:W-:Y:S02]  /*9200*/  IMAD R3, R250, c[0x0][0x1e0], RZ ;  /* 0x00007800fa037a24 */ /* 0x000fe400078e02ff */
[----:B------:R-:W-:Y:S01]  /*9210*/  LEA.HI.X R0, R4, c[0x0][0x1cc], R0, 0x1, P0 ;  /* 0x0000730004007a11 */ /* 0x000fe200000f0c00 */
[----:B-1----:R-:W-:Y:S01]  /*9220*/  SHFL.IDX PT, R7, R2, 0x1, 0x181f ;  /* 0x00381f0002077f89 */ /* 0x002fe200000e0000 */
[----:B------:R-:W-:Y:S01]  /*9230*/  ISETP.GE.AND P0, PT, R68, 0x1, PT ;  /* 0x000000014400780c */ /* 0x000fe20003f06270 */
[----:B------:R-:W-:Y:S02]  /*9240*/  IMAD R3, R249, c[0x0][0x1f0], R3 ;  /* 0x00007c00f9037a24 */ /* 0x000fe400078e0203 */
[----:B------:R-:W1:Y:S02]  /*9250*/  SHFL.IDX PT, R6, R0, RZ, 0x181f ;  /* 0x00181fff00067589 */ /* 0x000e6400000e0000 */
[----:B------:R-:W-:-:S02]  /*9260*/  IMAD R12, R9, c[0x0][0x1e8], R3 ;  /* 0x00007a00090c7a24 */ /* 0x000fc400078e0203 */
[----:B------:R-:W4:Y:S04]  /*9270*/  SHFL.IDX PT, R8, R0, 0x1, 0x181f ;  /* 0x00381f0000087f89 */ /* 0x000f2800000e0000 */
[----:B------:R-:W5:Y:S02]  /*9280*/  SHFL.IDX PT, R10, R2, 0x2, 0x181f ;  /* 0x00581f00020a7f89 */ /* 0x000f6400000e0000 */
[----:B------:R-:W-:Y:S02]  /*9290*/  @P0 IMAD.SHL.U32 R3, R69, 0x2, RZ ;  /* 0x0000000245030824 */ /* 0x000fe400078e00ff */
[----:B------:R-:W2:Y:S04]  /*92a0*/  SHFL.IDX PT, R11, R0, 0x2, 0x181f ;  /* 0x00581f00000b7f89 */ /* 0x000ea800000e0000 */
[----:B------:R-:W5:Y:S01]  /*92b0*/  SHFL.IDX PT, R9, R2, 0x3, 0x181f ;  /* 0x00781f0002097f89 */ /* 0x000f6200000e0000 */
[----:B---3--:R-:W-:-:S03]  /*92c0*/  @P0 LEA R4, P1, R44, R5, 0x1 ;  /* 0x000000052c040211 */ /* 0x008fc600078208ff */
[----:B------:R-:W-:Y:S04]  /*92d0*/  SHFL.IDX PT, R15, R0, 0x3, 0x181f ;  /* 0x00781f00000f7f89 */ /* 0x000fe800000e0000 */
[----:B------:R-:W3:Y:S01]  /*92e0*/  SHFL.IDX PT, R13, R2, 0x4, 0x181f ;  /* 0x00981f00020d7f89 */ /* 0x000ee200000e0000 */
[----:B-1----:R-:W-:Y:S02]  /*92f0*/  @P0 LEA.HI.X R5, R44, R6, R245, 0x1, P1 ;  /* 0x000000062c050211 */ /* 0x002fe400008f0cf5 */
[----:B------:R-:W-:Y:S01]  /*9300*/  ISETP.GE.AND P1, PT, R68, 0x51, PT ;  /* 0x000000514400780c */ /* 0x000fe20003f26270 */
[----:B------:R-:W1:Y:S04]  /*9310*/  SHFL.IDX PT, R14, R0, 0x4, 0x181f ;  /* 0x00981f00000e7f89 */ /* 0x000e6800000e0000 */
[----:B------:R1:W-:Y:S01]  /*9320*/  @P0 LDGSTS.E.BYPASS.LTC128B.128 [R3+0x3900], [R4.64], !P3 ;  /* 0x0390000004030fae */ /* 0x0003e2000d901d56 */
[----:B------:R-:W-:-:S03]  /*9330*/  @P4 LEA R6, P0, R44, R7, 0x1 ;  /* 0x000000072c064211 */ /* 0x000fc600078008ff */
[----:B--2---:R-:W-:Y:S01]  /*9340*/  SHFL.IDX PT, R16, R0, 0x5, 0x181f ;  /* 0x00b81f0000107f89 */ /* 0x004fe200000e0000 */
[----:B----4-:R-:W-:Y:S02]  /*9350*/  @P4 LEA.HI.X R7, R44, R8, R245, 0x1, P0 ;  /* 0x000000082c074211 */ /* 0x010fe400000f0cf5 */
[----:B-1----:R-:W-:Y:S02]  /*9360*/  LEA R3, R12, c[0x0][0x1c8], 0x1 ;  /* 0x000072000c037a11 */ /* 0x002fe400078e08ff */
[----:B------:R1:W2:Y:S01]  /*9370*/  SHFL.IDX PT, R12, R2, 0x5, 0x181f ;  /* 0x00b81f00020c7f89 */ /* 0x0002a200000e0000 */
[----:B-----5:R-:W-:-:S03]  /*9380*/  @P2 LEA R4, P0, R44, R10, 0x1 ;  /* 0x0000000a2c042211 */ /* 0x020fc600078008ff */
[----:B------:R4:W5:Y:S01]  /*9390*/  SHFL.IDX PT, R8, R3, 0x6, 0x181f ;  /* 0x00d81f0003087f89 */ /* 0x00096200000e0000 */
[----:B------:R-:W-:Y:S02]  /*93a0*/  @P2 LEA.HI.X R5, R44, R11, R245, 0x1, P0 ;  /* 0x0000000b2c052211 */ /* 0x000fe400000f0cf5 */
[----:B------:R-:W-:Y:S01]  /*93b0*/  ISETP.GE.AND P0, PT, R68, 0x61, PT ;  /* 0x000000614400780c */ /* 0x000fe20003f06270 */
[----:B------:R2:W3:Y:S01]  /*93c0*/  SHFL.IDX PT, R10, R0, 0x6, 0x181f ;  /* 0x00d81f00000a7f89 */ /* 0x0004e200000e0000 */
[C---:B-1----:R-:W-:Y:S02]  /*93d0*/  @P4 IMAD.SHL.U32 R2, R69.reuse, 0x2, RZ ;  /* 0x0000000245024824 */ /* 0x042fe400078e00ff */
[----:B----4-:R-:W-:-:S03]  /*93e0*/  @P2 IMAD.SHL.U32 R3, R69, 0x2, RZ ;  /* 0x0000000245032824 */ /* 0x010fc600078e00ff */
[----:B------:R1:W-:Y:S01]  /*93f0*/  @P4 LDGSTS.E.BYPASS.LTC128B.128 [R2+0x4100], [R6.64], !P3 ;  /* 0x0410000006024fae */ /* 0x0003e2000d901d56 */
[----:B--2---:R-:W-:-:S03]  /*9400*/  @P5 IMAD.SHL.U32 R0, R69, 0x2, RZ ;  /* 0x0000000245005824 */ /* 0x004fc600078e00ff */
[----:B------:R2:W-:Y:S01]  /*9410*/  @P2 LDGSTS.E.BYPASS.LTC128B.128 [R3+0x4900], [R4.64], !P3 ;  /* 0x0490000004032fae */ /* 0x0005e2000d901d56 */
[C---:B-1----:R-:W-:Y:S02]  /*9420*/  @P5 LEA R2, P4, R44.reuse, R9, 0x1 ;  /* 0x000000092c025211 */ /* 0x042fe400078808ff */
[C---:B---3--:R-:W-:Y:S02]  /*9430*/  @P6 LEA R6, P2, R44.reuse, R13, 0x1 ;  /* 0x0000000d2c066211 */ /* 0x048fe400078408ff */
[C-C-:B--2---:R-:W-:Y:S01]  /*9440*/  @P5 LEA.HI.X R3, R44.reuse, R15, R245.reuse, 0x1, P4 ;  /* 0x0000000f2c035211 */ /* 0x144fe200020f0cf5 */
[----:B------:R-:W-:Y:S01]  /*9450*/  @P6 IMAD.SHL.U32 R5, R69, 0x2, RZ ;  /* 0x0000000245056824 */ /* 0x000fe200078e00ff */
[C---:B------:R-:W-:Y:S02]  /*9460*/  @P6 LEA.HI.X R7, R44.reuse, R14, R245, 0x1, P2 ;  /* 0x0000000e2c076211 */ /* 0x040fe400010f0cf5 */
[----:B------:R-:W-:Y:S01]  /*9470*/  @P1 LEA R4, P4, R44, R12, 0x1 ;  /* 0x0000000c2c041211 */ /* 0x000fe200078808ff */
[----:B------:R1:W-:Y:S01]  /*9480*/  @P5 LDGSTS.E.BYPASS.LTC128B.128 [R0+0x5100], [R2.64], !P3 ;  /* 0x0510000002005fae */ /* 0x0003e2000d901d56 */
[----:B------:R-:W-:-:S03]  /*9490*/  ISETP.GT.AND P5, PT, R251, 0x6f, PT ;  /* 0x0000006ffb00780c */ /* 0x000fc60003fa4270 */
[----:B------:R2:W-:Y:S01]  /*94a0*/  @P6 LDGSTS.E.BYPASS.LTC128B.128 [R5+0x5900], [R6.64], !P3 ;  /* 0x0590000006056fae */ /* 0x0005e2000d901d56 */
[----:B-1----:R-:W-:Y:S02]  /*94b0*/  LOP3.LUT R0, R43, 0xfffffff0, RZ, 0xc0, !PT ;  /* 0xfffffff02b007812 */ /* 0x002fe400078ec0ff */
[C---:B-----5:R-:W-:Y:S02]  /*94c0*/  @P0 LEA R2, P2, R44.reuse, R8, 0x1 ;  /* 0x000000082c020211 */ /* 0x060fe400078408ff */
[C-C-:B--2---:R-:W-:Y:S01]  /*94d0*/  @P1 LEA.HI.X R5, R44.reuse, R16, R245.reuse, 0x1, P4 ;  /* 0x000000102c051211 */ /* 0x144fe200020f0cf5 */
[----:B------:R-:W-:Y:S01]  /*94e0*/  IMAD.IADD R6, R247, 0x1, -R0 ;  /* 0x00000001f7067824 */ /* 0x000fe200078e0a00 */
[----:B------:R-:W-:Y:S01]  /*94f0*/  @P0 LEA.HI.X R3, R44, R10, R245, 0x1, P2 ;  /* 0x0000000a2c030211 */ /* 0x000fe200010f0cf5 */
[C---:B------:R-:W-:Y:S02]  /*9500*/  @P1 IMAD.SHL.U32 R7, R69.reuse, 0x2, RZ ;  /* 0x0000000245071824 */ /* 0x040fe400078e00ff */
[----:B------:R-:W-:Y:S01]  /*9510*/  @P0 IMAD.SHL.U32 R0, R69, 0x2, RZ ;  /* 0x0000000245000824 */ /* 0x000fe200078e00ff */
[----:B------:R-:W-:-:S02]  /*9520*/  SHF.R.S32.HI R8, RZ, 0x1f, R6 ;  /* 0x0000001fff087819 */ /* 0x000fc40000011406 */
[----:B------:R1:W-:Y:S02]  /*9530*/  @P1 LDGSTS.E.BYPASS.LTC128B.128 [R7+0x6100], [R4.64], !P3 ;  /* 0x0610000004071fae */ /* 0x0003e4000d901d56 */
[----:B------:R-:W-:Y:S02]  /*9540*/  LEA.HI R42, R8, R6, RZ, 0x3 ;  /* 0x00000006082a7211 */ /* 0x000fe400078f18ff */
[----:B------:R2:W-:Y:S01]  /*9550*/  @P0 LDGSTS.E.BYPASS.LTC128B.128 [R0+0x6900], [R2.64], !P3 ;  /* 0x0690000002000fae */ /* 0x0005e2000d901d56 */
[----:B------:R-:W-:-:S03]  /*9560*/  ISETP.LT.AND P0, PT, RZ, c[0x0][0x27c], PT ;  /* 0x00009f00ff007a0c */ /* 0x000fc60003f01270 */
[----:B------:R-:W0:Y:S01]  /*9570*/  LDGDEPBAR ;  /* 0x00000000000079af */ /* 0x000e220000000000 */
[----:B-1----:R-:W-:Y:S01]  /*9580*/  IMAD.MOV.U32 R4, RZ, RZ, 0x20 ;  /* 0x00000020ff047424 */ /* 0x002fe200078e00ff */
[----:B--2---:R-:W-:Y:S01]  /*9590*/  LOP3.LUT R0, R42, 0xfffffff8, RZ, 0xc0, !PT ;  /* 0xfffffff82a007812 */ /* 0x004fe200078ec0ff */
[----:B------:R-:W-:-:S04]  /*95a0*/  IMAD.MOV.U32 R3, RZ, RZ, 0x10 ;  /* 0x00000010ff037424 */ /* 0x000fc800078e00ff */
[----:B------:R-:W-:-:S05]  /*95b0*/  IMAD.IADD R41, R6, 0x1, -R0 ;  /* 0x0000000106297824 */ /* 0x000fca00078e0a00 */
[----:B------:R-:W-:-:S05]  /*95c0*/  R2P PR, R41, 0x6 ;  /* 0x0000000629007804 */ /* 0x000fca0000000000 */
[----:B------:R-:W-:Y:S02]  /*95d0*/  SEL R3, R3, 0xfffffff0, !P1 ;  /* 0xfffffff003037807 */ /* 0x000fe40004800000 */
[----:B------:R-:W-:Y:S01]  /*95e0*/  SEL R4, R4, 0xffffffe0, !P2 ;  /* 0xffffffe004047807 */ /* 0x000fe20005000000 */
[----:B------:R-:W-:Y:S05]  /*95f0*/  @P0 BRA `(.L_x_104) ;  /* 0x0000002000000947 */ /* 0x000fea0003800000 */
[----:B------:R-:W-:-:S04]  /*9600*/  DEPBAR.LE SB0, 0x1 ;  /* 0x000080400000791a */ /* 0x000fc80000000000 */
[----:B------:R-:W-:Y:S05]  /*9610*/  BRA `(.L_x_105) ;  /* 0x000035e000007947 */ /* 0x000fea0003800000 */
.L_x_104:
[----:B------:R-:W-:Y:S01]  /*9620*/  SHF.R.S32.HI R0, RZ, 0x1f, R149 ;  /* 0x0000001fff007819 */ /* 0x000fe20000011495 */
[----:B------:R-:W-:Y:S01]  /*9630*/  ULDC.U8 UR4, c[0x0][0x298] ;  /* 0x0000a60000047ab9 */ /* 0x000fe20000000000 */
[----:B------:R-:W-:Y:S01]  /*9640*/  LEA.HI R10, R17, R247, RZ, 0x2 ;  /* 0x000000f7110a7211 */ /* 0x000fe200078f10ff */
[C---:B------:R-:W-:Y:S01]  /*9650*/  IMAD.WIDE.U32 R6, R149.reuse, c[0x0][0x290], RZ ;  /* 0x0000a40095067a25 */ /* 0x040fe200078e00ff */
[----:B------:R-:W-:Y:S01]  /*9660*/  ISETP.NE.AND P2, PT, RZ, UR4, PT ;  /* 0x00000004ff007c0c */ /* 0x000fe2000bf45270 */
[----:B------:R-:W-:Y:S01]  /*9670*/  BSSY B2, `(.L_x_105) ;  /* 0x0000358000027945 */ /* 0x000fe20003800000 */
[----:B------:R-:W-:Y:S01]  /*9680*/  SHF.R.S32.HI R31, RZ, 0x2, R10 ;  /* 0x00000002ff1f7819 */ /* 0x000fe2000001140a */
[----:B------:R-:W-:Y:S01]  /*9690*/  IMAD R2, R0, c[0x0][0x280], RZ ;  /* 0x0000a00000027a24 */ /* 0x000fe200078e02ff */
[----:B------:R-:W-:Y:S01]  /*96a0*/  LEA R16, P0, R6, c[0x0][0x288], 0x1 ;  /* 0x0000a20006107a11 */ /* 0x000fe200078008ff */
[----:B------:R-:W-:Y:S02]  /*96b0*/  IMAD R0, R0, c[0x0][0x290], RZ ;  /* 0x0000a40000007a24 */ /* 0x000fe400078e02ff */
[----:B------:R-:W-:-:S02]  /*96c0*/  IMAD R5, R149, c[0x0][0x284], R2 ;  /* 0x0000a10095057a24 */ /* 0x000fc400078e0202 */
[C---:B------:R-:W-:Y:S01]  /*96d0*/  IMAD R2, R149.reuse, c[0x0][0x294], R0 ;  /* 0x0000a50095027a24 */ /* 0x040fe200078e0200 */
[----:B------:R-:W-:Y:S01]  /*96e0*/  LOP3.LUT R0, R10, 0xfffffffc, RZ, 0xc0, !PT ;  /* 0xfffffffc0a007812 */ /* 0x000fe200078ec0ff */
[----:B------:R-:W-:-:S03]  /*96f0*/  IMAD.WIDE.U32 R8, R149, c[0x0][0x280], RZ ;  /* 0x0000a00095087a25 */ /* 0x000fc600078e00ff */
[----:B------:R-:W-:Y:S01]  /*9700*/  IADD3 R0, -R0, R247, RZ ;  /* 0x000000f700007210 */ /* 0x000fe20007ffe1ff */
[----:B------:R-:W-:Y:S01]  /*9710*/  IMAD.IADD R2, R2, 0x1, R7 ;  /* 0x0000000102027824 */ /* 0x000fe200078e0207 */
[----:B------:R-:W-:Y:S01]  /*9720*/  LEA R18, P1, R8, c[0x0][0x270], 0x1 ;  /* 0x00009c0008127a11 */ /* 0x000fe200078208ff */
[----:B------:R-:W-:Y:S01]  /*9730*/  IMAD.IADD R5, R5, 0x1, R9 ;  /* 0x0000000105057824 */ /* 0x000fe200078e0209 */
[----:B------:R-:W-:Y:S02]  /*9740*/  SHF.L.U32 R24, R0, 0x3, RZ ;  /* 0x0000000300187819 */ /* 0x000fe400000006ff */
[----:B------:R-:W-:Y:S01]  /*9750*/  LEA.HI.X R17, R6, c[0x0][0x28c], R2, 0x1, P0 ;  /* 0x0000a30006117a11 */ /* 0x000fe200000f0c02 */
[----:B------:R-:W-:Y:S01]  /*9760*/  IMAD R2, R20, 0x80, R31 ;  /* 0x0000008014027824 */ /* 0x000fe200078e021f */
[----:B------:R-:W-:Y:S01]  /*9770*/  LEA.HI.X R19, R8, c[0x0][0x274], R5, 0x1, P1 ;  /* 0x00009d0008137a11 */ /* 0x000fe200008f0c05 */
[----:B------:R-:W-:Y:S05]  /*9780*/  @!P2 BRA `(.L_x_106) ;  /* 0x00001a300000a947 */ /* 0x000fea0003800000 */
[----:B------:R-:W-:Y:S01]  /*9790*/  ISETP.GE.AND P0, PT, R2, UR19, PT ;  /* 0x0000001302007c0c */ /* 0x000fe2000bf06270 */
[----:B------:R-:W-:Y:S01]  /*97a0*/  BSSY B0, `(.L_x_107) ;  /* 0x0000017000007945 */ /* 0x000fe20003800000 */
[----:B------:R-:W-:Y:S01]  /*97b0*/  SHF.L.U32 R22, R0, 0x2, RZ ;  /* 0x0000000200167819 */ /* 0x000fe200000006ff */
[----:B------:R-:W-:Y:S01]  /*97c0*/  CS2R R8, SRZ ;  /* 0x0000000000087805 */ /* 0x000fe2000001ff00 */
[----:B------:R-:W-:Y:S01]  /*97d0*/  CS2R R12, SRZ ;  /* 0x00000000000c7805 */ /* 0x000fe2000001ff00 */
[----:B------:R-:W-:Y:S01]  /*97e0*/  CS2R R6, SRZ ;  /* 0x0000000000067805 */ /* 0x000fe2000001ff00 */
[----:B------:R-:W-:-:S07]  /*97f0*/  CS2R R10, SRZ ;  /* 0x00000000000a7805 */ /* 0x000fce000001ff00 */
[----:B------:R-:W-:Y:S05]  /*9800*/  @P0 BRA `(.L_x_108) ;  /* 0x0000010000000947 */ /* 0x000fea0003800000 */
[C---:B------:R-:W-:Y:S01]  /*9810*/  IADD3 R2, R22.reuse, 0x10, RZ ;  /* 0x0000001016027810 */ /* 0x040fe20007ffe0ff */
[----:B------:R-:W-:Y:S01]  /*9820*/  CS2R R8, SRZ ;  /* 0x0000000000087805 */ /* 0x000fe2000001ff00 */
[----:B------:R-:W-:Y:S01]  /*9830*/  ISETP.GE.AND P1, PT, R22, c[0x0][0x27c], PT ;  /* 0x00009f0016007a0c */ /* 0x000fe20003f26270 */
[----:B------:R-:W-:Y:S01]  /*9840*/  CS2R R6, SRZ ;  /* 0x0000000000067805 */ /* 0x000fe2000001ff00 */
[----:B------:R-:W-:-:S11]  /*9850*/  ISETP.GE.AND P0, PT, R2, c[0x0][0x27c], PT ;  /* 0x00009f0002007a0c */ /* 0x000fd60003f06270 */
[----:B------:R-:W-:Y:S02]  /*9860*/  @!P1 IMAD.WIDE R20, R22, 0x2, R18 ;  /* 0x0000000216149825 */ /* 0x000fe400078e0212 */
[----:B------:R-:W-:-:S03]  /*9870*/  @!P0 SHF.R.S32.HI R0, RZ, 0x1f, R2 ;  /* 0x0000001fff008819 */ /* 0x000fc60000011402 */
[----:B------:R1:W5:Y:S01]  /*9880*/  @!P1 LD.E.64 R12, [R20.64] ;  /* 0x00000016140c9980 */ /* 0x000362000c101b00 */
[----:B------:R-:W-:-:S04]  /*9890*/  @!P0 LEA.HI R0, R0, R2, RZ, 0x2 ;  /* 0x0000000200008211 */ /* 0x000fc800078f10ff */
[----:B------:R-:W-:-:S05]  /*98a0*/  @!P0 LOP3.LUT R0, R0, 0xfffffffc, RZ, 0xc0, !PT ;  /* 0xfffffffc00008812 */ /* 0x000fca00078ec0ff */
[----:B------:R-:W-:-:S04]  /*98b0*/  @!P0 IMAD.WIDE R14, R0, 0x2, R16 ;  /* 0x00000002000e8825 */ /* 0x000fc800078e0210 */
[----:B------:R-:W-:Y:S01]  /*98c0*/  @!P0 IMAD.WIDE R18, R0, 0x2, R18 ;  /* 0x0000000200128825 */ /* 0x000fe200078e0212 */
[----:B------:R1:W5:Y:S03]  /*98d0*/  @!P0 LD.E.64 R6, [R14.64] ;  /* 0x000000160e068980 */ /* 0x000366000c101b00 */
[----:B------:R-:W-:Y:S01]  /*98e0*/  @!P1 IMAD.WIDE R16, R22, 0x2, R16 ;  /* 0x0000000216109825 */ /* 0x000fe200078e0210 */
[----:B------:R1:W5:Y:S04]  /*98f0*/  @!P0 LD.E.64 R8, [R18.64] ;  /* 0x0000001612088980 */ /* 0x000368000c101b00 */
[----:B------:R1:W5:Y:S02]  /*9900*/  @!P1 LD.E.64 R10, [R16.64] ;  /* 0x00000016100a9980 */ /* 0x000364000c101b00 */
.L_x_108:
[----:B------:R-:W-:Y:S05]  /*9910*/  BSYNC B0 ;  /* 0x0000000000007941 */ /* 0x000fea0003800000 */
.L_x_107:
[----:B------:R-:W-:Y:S01]  /*9920*/  SHF.R.S32.HI R2, RZ, 0x1f, R31 ;  /* 0x0000001fff027819 */ /* 0x000fe2000001141f */
[----:B-1---5:R-:W-:Y:S01]  /*9930*/  IMAD.MOV.U32 R17, RZ, RZ, R12 ;  /* 0x000000ffff117224 */ /* 0x022fe200078e000c */
[--C-:B------:R-:W-:Y:S01]  /*9940*/  SHF.R.U64 R0, R12, 0x10, R13.reuse ;  /* 0x000000100c007819 */ /* 0x100fe2000000120d */
[----:B------:R-:W-:Y:S01]  /*9950*/  UIMAD UR4, UR16, -0x80, UR19 ;  /* 0xffffff80100478a4 */ /* 0x000fe2000f8e0213 */
[----:B------:R-:W-:Y:S01]  /*9960*/  LEA.HI R2, R2, R31, RZ, 0x3 ;  /* 0x0000001f02027211 */ /* 0x000fe200078f18ff */
[----:B------:R-:W-:Y:S01]  /*9970*/  IMAD.MOV.U32 R16, RZ, RZ, R13 ;  /* 0x000000ffff107224 */ /* 0x000fe200078e000d */
[----:B------:R-:W-:Y:S01]  /*9980*/  PRMT R23, R0, 0x5410, R17 ;  /* 0x0000541000177816 */ /* 0x000fe20000000011 */
[----:B------:R-:W-:Y:S01]  /*9990*/  UISETP.LT.AND UP0, UPT, UR4, 0x80, UPT ;  /* 0x000000800400788c */ /* 0x000fe2000bf01270 */
[----:B------:R-:W-:Y:S01]  /*99a0*/  LOP3.LUT R2, R2, 0xfffffff8, RZ, 0xc0, !PT ;  /* 0xfffffff802027812 */ /* 0x000fe200078ec0ff */
[----:B------:R-:W-:Y:S01]  /*99b0*/  IMAD.MOV.U32 R19, RZ, RZ, R10 ;  /* 0x000000ffff137224 */ /* 0x000fe200078e000a */
[----:B------:R-:W-:Y:S01]  /*99c0*/  SHF.R.U32.HI R12, RZ, 0x10, R13 ;  /* 0x00000010ff0c7819 */ /* 0x000fe2000001160d */
[----:B------:R-:W-:Y:S01]  /*99d0*/  USEL UR4, UR4, 0x80, UP0 ;  /* 0x0000008004047887 */ /* 0x000fe20008000000 */
[--C-:B------:R-:W-:Y:S01]  /*99e0*/  IMAD.MOV.U32 R13, RZ, RZ, R9.reuse ;  /* 0x000000ffff0d7224 */ /* 0x100fe200078e0009 */
[--C-:B------:R-:W-:Y:S01]  /*99f0*/  SHF.R.U64 R15, R8, 0x10, R9.reuse ;  /* 0x00000010080f7819 */ /* 0x100fe20000001209 */
[C---:B------:R-:W-:Y:S01]  /*9a00*/  IMAD.IADD R2, R31.reuse, 0x1, -R2 ;  /* 0x000000011f027824 */ /* 0x040fe200078e0a02 */
[----:B------:R-:W-:Y:S01]  /*9a10*/  SHF.R.U32.HI R18, RZ, 0x10, R9 ;  /* 0x00000010ff127819 */ /* 0x000fe20000011609 */
[----:B------:R-:W-:Y:S01]  /*9a20*/  IMAD.MOV.U32 R14, RZ, RZ, R8 ;  /* 0x000000ffff0e7224 */ /* 0x000fe200078e0008 */
[----:B------:R-:W-:Y:S01]  /*9a30*/  ISETP.GE.AND P0, PT, R31, UR4, PT ;  /* 0x000000041f007c0c */ /* 0x000fe2000bf06270 */
[C---:B------:R-:W-:Y:S01]  /*9a40*/  IMAD.SHL.U32 R0, R2.reuse, 0x40, RZ ;  /* 0x0000004002007824 */ /* 0x040fe200078e00ff */
[----:B------:R-:W-:Y:S01]  /*9a50*/  LOP3.LUT P1, RZ, R2, 0x4, RZ, 0xc0, !PT ;  /* 0x0000000402ff7812 */ /* 0x000fe2000782c0ff */
[--C-:B------:R-:W-:Y:S01]  /*9a60*/  IMAD.MOV.U32 R21, RZ, RZ, R11.reuse ;  /* 0x000000ffff157224 */ /* 0x100fe200078e000b */
[----:B------:R-:W-:Y:S01]  /*9a70*/  SHF.R.U64 R20, R10, 0x10, R11 ;  /* 0x000000100a147819 */ /* 0x000fe2000000120b */
[----:B------:R-:W-:Y:S01]  /*9a80*/  IMAD.MOV.U32 R10, RZ, RZ, R6 ;  /* 0x000000ffff0a7224 */ /* 0x000fe200078e0006 */
[----:B------:R-:W-:Y:S01]  /*9a90*/  LOP3.LUT R0, R0, 0x1c0, RZ, 0xc0, !PT ;  /* 0x000001c000007812 */ /* 0x000fe200078ec0ff */
[----:B------:R-:W-:Y:S01]  /*9aa0*/  IMAD.MOV.U32 R9, RZ, RZ, R7 ;  /* 0x000000ffff097224 */ /* 0x000fe200078e0007 */
[----:B------:R-:W-:Y:S01]  /*9ab0*/  SHF.R.U32.HI R8, RZ, 0x10, R11 ;  /* 0x00000010ff087819 */ /* 0x000fe2000001160b */
[----:B------:R-:W-:-:S04]  /*9ac0*/  DEPBAR.LE SB0, 0x1 ;  /* 0x000080400000791a */ /* 0x000fc80000000000 */
[----:B------:R-:W-:Y:S01]  /*9ad0*/  LOP3.LUT R2, R0, 0x18, R24, 0xf8, !PT ;  /* 0x0000001800027812 */ /* 0x000fe200078ef818 */
[----:B------:R-:W-:Y:S01]  /*9ae0*/  BSSY B1, `(.L_x_109) ;  /* 0x0000066000017945 */ /* 0x000fe20003800000 */
[----:B------:R-:W-:Y:S02]  /*9af0*/  SHF.R.U32.HI R0, RZ, 0x3, R0 ;  /* 0x00000003ff007819 */ /* 0x000fe40000011600 */
[--C-:B------:R-:W-:Y:S02]  /*9b00*/  SHF.R.U64 R6, R6, 0x10, R7.reuse ;  /* 0x0000001006067819 */ /* 0x100fe40000001207 */
[----:B------:R-:W-:Y:S02]  /*9b10*/  LOP3.LUT R0, R2, R0, RZ, 0x3c, !PT ;  /* 0x0000000002007212 */ /* 0x000fe400078e3cff */
[----:B------:R-:W-:Y:S02]  /*9b20*/  SHF.R.U32.HI R5, RZ, 0x10, R7 ;  /* 0x00000010ff057819 */ /* 0x000fe40000011607 */
[----:B------:R-:W-:Y:S01]  /*9b30*/  PRMT R28, R18, 0x5410, R13 ;  /* 0x00005410121c7816 */ /* 0x000fe2000000000d */
[----:B------:R-:W-:Y:S01]  /*9b40*/  IMAD R0, R47, 0x200, R0 ;  /* 0x000002002f007824 */ /* 0x000fe200078e0200 */
[----:B------:R-:W-:-:S02]  /*9b50*/  PRMT R20, R20, 0x5410, R19 ;  /* 0x0000541014147816 */ /* 0x000fc40000000013 */
[----:B------:R-:W-:Y:S02]  /*9b60*/  PRMT R25, R12, 0x5410, R16 ;  /* 0x000054100c197816 */ /* 0x000fe40000000010 */
[C---:B------:R-:W-:Y:S02]  /*9b70*/  IADD3 R2, R0.reuse, 0x20, RZ ;  /* 0x0000002000027810 */ /* 0x040fe40007ffe0ff */
[----:B------:R-:W-:Y:S02]  /*9b80*/  @P1 IADD3 R2, R0, -0x20, RZ ;  /* 0xffffffe000021810 */ /* 0x000fe40007ffe0ff */
[----:B------:R-:W-:Y:S02]  /*9b90*/  PRMT R27, R15, 0x5410, R14 ;  /* 0x000054100f1b7816 */ /* 0x000fe4000000000e */
[----:B------:R-:W-:Y:S02]  /*9ba0*/  PRMT R21, R8, 0x5410, R21 ;  /* 0x0000541008157816 */ /* 0x000fe40000000015 */
[----:B------:R-:W-:-:S02]  /*9bb0*/  PRMT R24, R10, 0x5410, R6 ;  /* 0x000054100a187816 */ /* 0x000fc40000000006 */
[----:B------:R-:W-:Y:S02]  /*9bc0*/  PRMT R26, R5, 0x5410, R9 ;  /* 0x00005410051a7816 */ /* 0x000fe40000000009 */
[----:B------:R-:W-:Y:S02]  /*9bd0*/  LEA R18, R0, 0x7100, 0x1 ;  /* 0x0000710000127811 */ /* 0x000fe400078e08ff */
[----:B------:R-:W-:Y:S01]  /*9be0*/  LEA R19, R2, 0x7100, 0x1 ;  /* 0x0000710002137811 */ /* 0x000fe200078e08ff */
[----:B------:R-:W-:Y:S06]  /*9bf0*/  BAR.SYNC.DEFER_BLOCKING 0x0 ;  /* 0x0000000000007b1d */ /* 0x000fec0000010000 */
[----:B------:R-:W-:Y:S05]  /*9c00*/  @P0 BRA `(.L_x_110) ;  /* 0x0000053000000947 */ /* 0x000fea0003800000 */
[----:B------:R-:W-:Y:S01]  /*9c10*/  ISETP.GE.AND P0, PT, R22, c[0x0][0x27c], PT ;  /* 0x00009f0016007a0c */ /* 0x000fe20003f06270 */
[----:B------:R-:W-:-:S12]  /*9c20*/  BSSY B0, `(.L_x_111) ;  /* 0x0000028000007945 */ /* 0x000fd80003800000 */
[----:B------:R-:W-:Y:S05]  /*9c30*/  @P0 BRA `(.L_x_112) ;  /* 0x0000026000000947 */ /* 0x000fea0003800000 */
[----:B------:R-:W1:Y:S01]  /*9c40*/  LDS.128 R8, [R18] ;  /* 0x0000000012087984 */ /* 0x000e620000000c00 */
[--C-:B------:R-:W-:Y:S02]  /*9c50*/  HADD2.F32 R7, -RZ, R20.reuse.H1_H1 ;  /* 0x30000014ff077230 */ /* 0x100fe40000004100 */
[----:B------:R-:W-:Y:S02]  /*9c60*/  HADD2.F32 R0, -RZ, R20.H0_H0 ;  /* 0x20000014ff007230 */ /* 0x000fe40000004100 */
[--C-:B------:R-:W-:Y:S02]  /*9c70*/  HADD2.F32 R5, -RZ, R23.reuse.H1_H1 ;  /* 0x30000017ff057230 */ /* 0x100fe40000004100 */
[----:B------:R-:W-:Y:S02]  /*9c80*/  HADD2.F32 R2, -RZ, R23.H0_H0 ;  /* 0x20000017ff027230 */ /* 0x000fe40000004100 */
[--C-:B-1----:R-:W-:Y:S02]  /*9c90*/  HADD2.F32 R12, -RZ, R8.reuse.H0_H0 ;  /* 0x20000008ff0c7230 */ /* 0x102fe40000004100 */
[----:B------:R-:W-:-:S02]  /*9ca0*/  HADD2.F32 R8, -RZ, R8.H1_H1 ;  /* 0x30000008ff087230 */ /* 0x000fc40000004100 */
[--C-:B------:R-:W-:Y:S02]  /*9cb0*/  HADD2.F32 R6, -RZ, R9.reuse.H0_H0 ;  /* 0x20000009ff067230 */ /* 0x100fe40000004100 */
[----:B------:R-:W-:Y:S02]  /*9cc0*/  HADD2.F32 R9, -RZ, R9.H1_H1 ;  /* 0x30000009ff097230 */ /* 0x000fe40000004100 */
[--C-:B------:R-:W-:Y:S02]  /*9cd0*/  HADD2.F32 R14, -RZ, R10.reuse.H0_H0 ;  /* 0x2000000aff0e7230 */ /* 0x100fe40000004100 */
[----:B------:R-:W-:Y:S01]  /*9ce0*/  HADD2.F32 R13, -RZ, R10.H1_H1 ;  /* 0x3000000aff0d7230 */ /* 0x000fe20000004100 */
[-C--:B------:R-:W-:Y:S01]  /*9cf0*/  FMUL.FTZ R10, R12, R7.reuse ;  /* 0x000000070c0a7220 */ /* 0x080fe20000410000 */
[--C-:B------:R-:W-:Y:S02]  /*9d00*/  HADD2.F32 R16, -RZ, R11.reuse.H0_H0 ;  /* 0x2000000bff107230 */ /* 0x100fe40000004100 */
[----:B------:R-:W-:Y:S01]  /*9d10*/  HADD2.F32 R15, -RZ, R11.H1_H1 ;  /* 0x3000000bff0f7230 */ /* 0x000fe20000004100 */
[----:B------:R-:W-:-:S02]  /*9d20*/  FMUL.FTZ R11, R8, R7 ;  /* 0x00000007080b7220 */ /* 0x000fc40000410000 */
[CC--:B------:R-:W-:Y:S02]  /*9d30*/  FMUL.FTZ R7, R9.reuse, R0.reuse ;  /* 0x0000000009077220 */ /* 0x0c0fe40000410000 */
[----:B------:R-:W-:Y:S02]  /*9d40*/  FMUL.FTZ R0, R6, R0 ;  /* 0x0000000006007220 */ /* 0x000fe40000410000 */
[-C--:B------:R-:W-:Y:S02]  /*9d50*/  FFMA.FTZ R17, R12, R5.reuse, -R11 ;  /* 0x000000050c117223 */ /* 0x080fe4000001080b */
[-C--:B------:R-:W-:Y:S01]  /*9d60*/  FFMA.FTZ R11, R6, R2.reuse, -R7 ;  /* 0x00000002060b7223 */ /* 0x080fe20000010807 */
[--C-:B------:R-:W-:Y:S01]  /*9d70*/  HADD2.F32 R6, -RZ, R21.reuse.H1_H1 ;  /* 0x30000015ff067230 */ /* 0x100fe20000004100 */
[----:B------:R-:W-:Y:S01]  /*9d80*/  FFMA.FTZ R9, R9, R2, R0 ;  /* 0x0000000209097223 */ /* 0x000fe20000010000 */
[----:B------:R-:W-:Y:S01]  /*9d90*/  HADD2.F32 R0, -RZ, R21.H0_H0 ;  /* 0x20000015ff007230 */ /* 0x000fe20000004100 */
[----:B------:R-:W-:Y:S01]  /*9da0*/  FFMA.FTZ R12, R8, R5, R10 ;  /* 0x00000005080c7223 */ /* 0x000fe2000001000a */
[--C-:B------:R-:W-:Y:S01]  /*9db0*/  HADD2.F32 R5, -RZ, R25.reuse.H1_H1 ;  /* 0x30000019ff057230 */ /* 0x100fe20000004100 */
[-C--:B------:R-:W-:Y:S01]  /*9dc0*/  FMUL.FTZ R8, R13, R6.reuse ;  /* 0x000000060d087220 */ /* 0x080fe20000410000 */
[----:B------:R-:W-:Y:S01]  /*9dd0*/  HADD2.F32 R2, -RZ, R25.H0_H0 ;  /* 0x20000019ff027230 */ /* 0x000fe20000004100 */
[----:B------:R-:W-:Y:S01]  /*9de0*/  FMUL.FTZ R7, R14, R6 ;  /* 0x000000060e077220 */ /* 0x000fe20000410000 */
[----:B------:R-:W-:Y:S01]  /*9df0*/  F2FP.PACK_AB R9, R9, R11 ;  /* 0x0000000b0909723e */ /* 0x000fe200000000ff */
[----:B------:R-:W-:-:S02]  /*9e00*/  FMUL.FTZ R6, R15, R0 ;  /* 0x000000000f067220 */ /* 0x000fc40000410000 */
[----:B------:R-:W-:Y:S02]  /*9e10*/  FMUL.FTZ R0, R16, R0 ;  /* 0x0000000010007220 */ /* 0x000fe40000410000 */
[----:B------:R-:W-:Y:S01]  /*9e20*/  FFMA.FTZ R10, R14, R5, -R8 ;  /* 0x000000050e0a7223 */ /* 0x000fe20000010808 */
[----:B------:R-:W-:Y:S01]  /*9e30*/  F2FP.PACK_AB R8, R12, R17 ;  /* 0x000000110c08723e */ /* 0x000fe200000000ff */
[----:B------:R-:W-:Y:S02]  /*9e40*/  FFMA.FTZ R7, R13, R5, R7 ;  /* 0x000000050d077223 */ /* 0x000fe40000010007 */
[-C--:B------:R-:W-:Y:S02]  /*9e50*/  FFMA.FTZ R6, R16, R2.reuse, -R6 ;  /* 0x0000000210067223 */ /* 0x080fe40000010806 */
[----:B------:R-:W-:Y:S01]  /*9e60*/  FFMA.FTZ R0, R15, R2, R0 ;  /* 0x000000020f007223 */ /* 0x000fe20000010000 */
[----:B------:R-:W-:-:S04]  /*9e70*/  F2FP.PACK_AB R10, R7, R10 ;  /* 0x0000000a070a723e */ /* 0x000fc800000000ff */
[----:B------:R-:W-:-:S05]  /*9e80*/  F2FP.PACK_AB R11, R0, R6 ;  /* 0x00000006000b723e */ /* 0x000fca00000000ff */
[----:B------:R1:W-:Y:S02]  /*9e90*/  STS.128 [R18], R8 ;  /* 0x0000000812007388 */ /* 0x0003e40000000c00 */
.L_x_112:
[----:B------:R-:W-:Y:S05]  /*9ea0*/  BSYNC B0 ;  /* 0x0000000000007941 */ /* 0x000fea0003800000 */
.L_x_111:
[----:B------:R-:W-:-:S04]  /*9eb0*/  IADD3 R0, R22, 0x10, RZ ;  /* 0x0000001016007810 */ /* 0x000fc80007ffe0ff */
[----:B------:R-:W-:-:S13]  /*9ec0*/  ISETP.GE.AND P0, PT, R0, c[0x0][0x27c], PT ;  /* 0x00009f0000007a0c */ /* 0x000fda0003f06270 */
[----:B------:R-:W-:Y:S05]  /*9ed0*/  @P0 BRA `(.L_x_110) ;  /* 0x0000026000000947 */ /* 0x000fea0003800000 */
[----:B-1----:R-:W1:Y:S01]  /*9ee0*/  LDS.128 R8, [R19] ;  /* 0x0000000013087984 */ /* 0x002e620000000c00 */
[--C-:B------:R-:W-:Y:S02]  /*9ef0*/  HADD2.F32 R7, -RZ, R24.reuse.H0_H0 ;  /* 0x20000018ff077230 */ /* 0x100fe40000004100 */
[----:B------:R-:W-:Y:S02]  /*9f00*/  HADD2.F32 R0, -RZ, R24.H1_H1 ;  /* 0x30000018ff007230 */ /* 0x000fe40000004100 */
        /* <DEDUP_REMOVED lines=35> */
.L_x_110:
[----:B------:R-:W-:Y:S05]  /*a140*/  BSYNC B1 ;  /* 0x0000000000017941 */ /* 0x000fea0003800000 */
.L_x_109:
[----:B------:R-:W-:Y:S01]  /*a150*/  IADD3 R0, R31, 0x20, RZ ;  /* 0x000000201f007810 */ /* 0x000fe20007ffe0ff */
[----:B------:R-:W-:Y:S03]  /*a160*/  BSSY B1, `(.L_x_113) ;  /* 0x0000056000017945 */ /* 0x000fe60003800000 */
[----:B------:R-:W-:-:S13]  /*a170*/  ISETP.GE.AND P0, PT, R0, UR4, PT ;  /* 0x0000000400007c0c */ /* 0x000fda000bf06270 */
[----:B------:R-:W-:Y:S05]  /*a180*/  @P0 BRA `(.L_x_114) ;  /* 0x0000053000000947 */ /* 0x000fea0003800000 */
[----:B------:R-:W-:Y:S01]  /*a190*/  ISETP.GE.AND P0, PT, R22, c[0x0][0x27c], PT ;  /* 0x00009f0016007a0c */ /* 0x000fe20003f06270 */
[----:B------:R-:W-:-:S12]  /*a1a0*/  BSSY B0, `(.L_x_115) ;  /* 0x0000028000007945 */ /* 0x000fd80003800000 */
[----:B------:R-:W-:Y:S05]  /*a1b0*/  @P0 BRA `(.L_x_116) ;  /* 0x0000026000000947 */ /* 0x000fea0003800000 */
[----:B-1----:R-:W1:Y:S01]  /*a1c0*/  LDS.128 R8, [R18+0x1000] ;  /* 0x0010000012087984 */ /* 0x002e620000000c00 */
        /* <DEDUP_REMOVED lines=10> */
[C---:B------:R-:W-:Y:S01]  /*a270*/  FMUL.FTZ R10, R7.reuse, R12 ;  /* 0x0000000c070a7220 */ /* 0x040fe20000410000 */
[--C-:B------:R-:W-:Y:S02]  /*a280*/  HADD2.F32 R16, -RZ, R11.reuse.H0_H0 ;  /* 0x2000000bff107230 */ /* 0x100fe40000004100 */
[----:B------:R-:W-:Y:S01]  /*a290*/  HADD2.F32 R15, -RZ, R11.H1_H1 ;  /* 0x3000000bff0f7230 */ /* 0x000fe20000004100 */
[----:B------:R-:W-:-:S02]  /*a2a0*/  FMUL.FTZ R11, R7, R8 ;  /* 0x00000008070b7220 */ /* 0x000fc40000410000 */
[CC--:B------:R-:W-:Y:S02]  /*a2b0*/  FMUL.FTZ R7, R0.reuse, R9.reuse ;  /* 0x0000000900077220 */ /* 0x0c0fe40000410000 */
[----:B------:R-:W-:Y:S02]  /*a2c0*/  FMUL.FTZ R0, R0, R6 ;  /* 0x0000000600007220 */ /* 0x000fe40000410000 */
[C---:B------:R-:W-:Y:S02]  /*a2d0*/  FFMA.FTZ R17, R5.reuse, R12, -R11 ;  /* 0x0000000c05117223 */ /* 0x040fe4000001080b */
[C---:B------:R-:W-:Y:S01]  /*a2e0*/  FFMA.FTZ R11, R2.reuse, R6, -R7 ;  /* 0x00000006020b7223 */ /* 0x040fe20000010807 */
[--C-:B------:R-:W-:Y:S01]  /*a2f0*/  HADD2.F32 R6, -RZ, R21.reuse.H1_H1 ;  /* 0x30000015ff067230 */ /* 0x100fe20000004100 */
[----:B------:R-:W-:Y:S01]  /*a300*/  FFMA.FTZ R9, R2, R9, R0 ;  /* 0x0000000902097223 */ /* 0x000fe20000010000 */
[----:B------:R-:W-:Y:S01]  /*a310*/  HADD2.F32 R0, -RZ, R21.H0_H0 ;  /* 0x20000015ff007230 */ /* 0x000fe20000004100 */
[----:B------:R-:W-:Y:S01]  /*a320*/  FFMA.FTZ R12, R5, R8, R10 ;  /* 0x00000008050c7223 */ /* 0x000fe2000001000a */
[--C-:B------:R-:W-:Y:S01]  /*a330*/  HADD2.F32 R5, -RZ, R25.reuse.H1_H1 ;  /* 0x30000019ff057230 */ /* 0x100fe20000004100 */
[C---:B------:R-:W-:Y:S01]  /*a340*/  FMUL.FTZ R8, R6.reuse, R13 ;  /* 0x0000000d06087220 */ /* 0x040fe20000410000 */
[----:B------:R-:W-:Y:S01]  /*a350*/  HADD2.F32 R2, -RZ, R25.H0_H0 ;  /* 0x20000019ff027230 */ /* 0x000fe20000004100 */
[----:B------:R-:W-:Y:S01]  /*a360*/  FMUL.FTZ R7, R6, R14 ;  /* 0x0000000e06077220 */ /* 0x000fe20000410000 */
[----:B------:R-:W-:Y:S01]  /*a370*/  F2FP.PACK_AB R9, R9, R11 ;  /* 0x0000000b0909723e */ /* 0x000fe200000000ff */
[----:B------:R-:W-:-:S02]  /*a380*/  FMUL.FTZ R6, R0, R15 ;  /* 0x0000000f00067220 */ /* 0x000fc40000410000 */
[----:B------:R-:W-:Y:S02]  /*a390*/  FMUL.FTZ R0, R0, R16 ;  /* 0x0000001000007220 */ /* 0x000fe40000410000 */
[C---:B------:R-:W-:Y:S01]  /*a3a0*/  FFMA.FTZ R10, R5.reuse, R14, -R8 ;  /* 0x0000000e050a7223 */ /* 0x040fe20000010808 */
[----:B------:R-:W-:Y:S01]  /*a3b0*/  F2FP.PACK_AB R8, R12, R17 ;  /* 0x000000110c08723e */ /* 0x000fe200000000ff */
[----:B------:R-:W-:Y:S02]  /*a3c0*/  FFMA.FTZ R7, R5, R13, R7 ;  /* 0x0000000d05077223 */ /* 0x000fe40000010007 */
[C---:B------:R-:W-:Y:S02]  /*a3d0*/  FFMA.FTZ R6, R2.reuse, R16, -R6 ;  /* 0x0000001002067223 */ /* 0x040fe40000010806 */
[----:B------:R-:W-:Y:S01]  /*a3e0*/  FFMA.FTZ R0, R2, R15, R0 ;  /* 0x0000000f02007223 */ /* 0x000fe20000010000 */
[----:B------:R-:W-:-:S04]  /*a3f0*/  F2FP.PACK_AB R10, R7, R10 ;  /* 0x0000000a070a723e */ /* 0x000fc800000000ff */
[----:B------:R-:W-:-:S05]  /*a400*/  F2FP.PACK_AB R11, R0, R6 ;  /* 0x00000006000b723e */ /* 0x000fca00000000ff */
[----:B------:R1:W-:Y:S02]  /*a410*/  STS.128 [R18+0x1000], R8 ;  /* 0x0010000812007388 */ /* 0x0003e40000000c00 */
.L_x_116:
[----:B------:R-:W-:Y:S05]  /*a420*/  BSYNC B0 ;  /* 0x0000000000007941 */ /* 0x000fea0003800000 */
.L_x_115:
[----:B------:R-:W-:-:S04]  /*a430*/  IADD3 R0, R22, 0x10, RZ ;  /* 0x0000001016007810 */ /* 0x000fc80007ffe0ff */
[----:B------:R-:W-:-:S13]  /*a440*/  ISETP.GE.AND P0, PT, R0, c[0x0][0x27c], PT ;  /* 0x00009f0000007a0c */ /* 0x000fda0003f06270 */
[----:B------:R-:W-:Y:S05]  /*a450*/  @P0 BRA `(.L_x_114) ;  /* 0x0000026000000947 */ /* 0x000fea0003800000 */
[----:B-1----:R-:W1:Y:S01]  /*a460*/  LDS.128 R8, [R19+0x1000] ;  /* 0x0010000013087984 */ /* 0x002e620000000c00 */
        /* <DEDUP_REMOVED lines=37> */
.L_x_114:
[----:B------:R-:W-:Y:S05]  /*a6c0*/  BSYNC B1 ;  /* 0x0000000000017941 */ /* 0x000fea0003800000 */
.L_x_113:
        /* <DEDUP_REMOVED lines=45> */
.L_x_120:
[----:B------:R-:W-:Y:S05]  /*a9a0*/  BSYNC B0 ;  /* 0x0000000000007941 */ /* 0x000fea0003800000 */
.L_x_119:
        /* <DEDUP_REMOVED lines=41> */
.L_x_118:
[----:B------:R-:W-:Y:S05]  /*ac40*/  BSYNC B1 ;  /* 0x0000000000017941 */ /* 0x000fea0003800000 */
.L_x_117:
[----:B------:R-:W-:-:S04]  /*ac50*/  IADD3 R0, R31, 0x60, RZ ;  /* 0x000000601f007810 */ /* 0x000fc80007ffe0ff */
        /* <DEDUP_REMOVED lines=43> */
.L_x_123:
[----:B------:R-:W-:Y:S05]  /*af10*/  BSYNC B0 ;  /* 0x0000000000007941 */ /* 0x000fea0003800000 */
.L_x_122:
        /* <DEDUP_REMOVED lines=40> */
[----:B------:R1:W-:Y:S01]  /*b1a0*/  STS.128 [R19+0x3000], R8 ;  /* 0x0030000813007388 */ /* 0x0003e20000000c00 */
[----:B------:R-:W-:Y:S05]  /*b1b0*/  BRA `(.L_x_121) ;  /* 0x00001a3000007947 */ /* 0x000fea0003800000 */
.L_x_106:
[----:B------:R-:W-:Y:S01]  /*b1c0*/  ISETP.GE.AND P0, PT, R2, UR19, PT ;  /* 0x0000001302007c0c */ /* 0x000fe2000bf06270 */
[----:B------:R-:W-:Y:S01]  /*b1d0*/  BSSY B0, `(.L_x_124) ;  /* 0x000000d000007945 */ /* 0x000fe20003800000 */
[----:B------:R-:W-:Y:S01]  /*b1e0*/  CS2R R10, SRZ ;  /* 0x00000000000a7805 */ /* 0x000fe2000001ff00 */
[----:B------:R-:W-:Y:S01]  /*b1f0*/  CS2R R8, SRZ ;  /* 0x0000000000087805 */ /* 0x000fe2000001ff00 */
[----:B------:R-:W-:Y:S01]  /*b200*/  CS2R R14, SRZ ;  /* 0x00000000000e7805 */ /* 0x000fe2000001ff00 */
[----:B------:R-:W-:-:S08]  /*b210*/  CS2R R12, SRZ ;  /* 0x00000000000c7805 */ /* 0x000fd0000001ff00 */
[----:B------:R-:W-:Y:S05]  /*b220*/  @P0 BRA `(.L_x_125) ;  /* 0x0000007000000947 */ /* 0x000fea0003800000 */
[----:B------:R-:W-:Y:S01]  /*b230*/  ISETP.GE.AND P0, PT, R24, c[0x0][0x27c], PT ;  /* 0x00009f0018007a0c */ /* 0x000fe20003f06270 */
[----:B------:R-:W-:-:S12]  /*b240*/  CS2R R10, SRZ ;  /* 0x00000000000a7805 */ /* 0x000fd8000001ff00 */
[----:B------:R-:W-:Y:S05]  /*b250*/  @P0 BRA `(.L_x_125) ;  /* 0x0000004000000947 */ /* 0x000fea0003800000 */
[----:B------:R-:W-:-:S04]  /*b260*/  IMAD.WIDE R12, R24, 0x2, R18 ;  /* 0x00000002180c7825 */ /* 0x000fc800078e0212 */
[----:B------:R-:W-:Y:S02]  /*b270*/  IMAD.WIDE R8, R24, 0x2, R16 ;  /* 0x0000000218087825 */ /* 0x000fe400078e0210 */
[----:B------:R-:W5:Y:S04]  /*b280*/  LD.E.128 R12, [R12.64] ;  /* 0x000000160c0c7980 */ /* 0x000f68000c101d00 */
[----:B------:R-:W5:Y:S02]  /*b290*/  LD.E.128 R8, [R8.64] ;  /* 0x0000001608087980 */ /* 0x000f64000c101d00 */
.L_x_125:
[----:B------:R-:W-:Y:S05]  /*b2a0*/  BSYNC B0 ;  /* 0x0000000000007941 */ /* 0x000fea0003800000 */
.L_x_124:
[----:B------:R-:W-:Y:S01]  /*b2b0*/  UIMAD UR4, UR16, -0x80, UR19 ;  /* 0xffffff80100478a4 */ /* 0x000fe2000f8e0213 */
[----:B------:R-:W-:Y:S01]  /*b2c0*/  ISETP.GE.AND P0, PT, R24, c[0x0][0x27c], PT ;  /* 0x00009f0018007a0c */ /* 0x000fe20003f06270 */
[--C-:B-----5:R-:W-:Y:S01]  /*b2d0*/  IMAD.MOV.U32 R21, RZ, RZ, R13.reuse ;  /* 0x000000ffff157224 */ /* 0x120fe200078e000d */
[--C-:B------:R-:W-:Y:S01]  /*b2e0*/  SHF.R.U64 R20, R12, 0x10, R13.reuse ;  /* 0x000000100c147819 */ /* 0x100fe2000000120d */
[----:B------:R-:W-:Y:S01]  /*b2f0*/  UISETP.LT.AND UP0, UPT, UR4, 0x80, UPT ;  /* 0x000000800400788c */ /* 0x000fe2000bf01270 */
[----:B------:R-:W-:Y:S01]  /*b300*/  SHF.R.U32.HI R17, RZ, 0x10, R13 ;  /* 0x00000010ff117819 */ /* 0x000fe2000001160d */
[----:B------:R-:W-:Y:S01]  /*b310*/  IMAD.MOV.U32 R19, RZ, RZ, R14 ;  /* 0x000000ffff137224 */ /* 0x000fe200078e000e */
[--C-:B------:R-:W-:Y:S01]  /*b320*/  SHF.R.U64 R16, R14, 0x10, R15.reuse ;  /* 0x000000100e107819 */ /* 0x100fe2000000120f */
[----:B------:R-:W-:Y:S01]  /*b330*/  USEL UR4, UR4, 0x80, UP0 ;  /* 0x0000008004047887 */ /* 0x000fe20008000000 */
[----:B------:R-:W-:Y:S01]  /*b340*/  IMAD.MOV.U32 R22, RZ, RZ, R12 ;  /* 0x000000ffff167224 */ /* 0x000fe200078e000c */
[--C-:B------:R-:W-:Y:S01]  /*b350*/  SHF.R.U32.HI R12, RZ, 0x10, R15.reuse ;  /* 0x00000010ff0c7819 */ /* 0x100fe2000001160f */
[----:B------:R-:W-:Y:S01]  /*b360*/  IMAD.MOV.U32 R18, RZ, RZ, R15 ;  /* 0x000000ffff127224 */ /* 0x000fe200078e000f */
[--C-:B------:R-:W-:Y:S01]  /*b370*/  SHF.R.U32.HI R5, RZ, 0x10, R9.reuse ;  /* 0x00000010ff057819 */ /* 0x100fe20000011609 */
[----:B------:R-:W-:Y:S01]  /*b380*/  IMAD.MOV.U32 R14, RZ, RZ, R8 ;  /* 0x000000ffff0e7224 */ /* 0x000fe200078e0008 */
[----:B------:R-:W-:Y:S01]  /*b390*/  ISETP.GE.OR P1, PT, R31, UR4, P0 ;  /* 0x000000041f007c0c */ /* 0x000fe20008726670 */
[--C-:B------:R-:W-:Y:S01]  /*b3a0*/  IMAD.MOV.U32 R13, RZ, RZ, R9.reuse ;  /* 0x000000ffff0d7224 */ /* 0x100fe200078e0009 */
[----:B------:R-:W-:Y:S01]  /*b3b0*/  SHF.R.U64 R8, R8, 0x10, R9 ;  /* 0x0000001008087819 */ /* 0x000fe20000001209 */
[----:B------:R-:W-:Y:S01]  /*b3c0*/  IMAD.MOV.U32 R7, RZ, RZ, R10 ;  /* 0x000000ffff077224 */ /* 0x000fe200078e000a */
[--C-:B------:R-:W-:Y:S01]  /*b3d0*/  SHF.R.U64 R2, R10, 0x10, R11.reuse ;  /* 0x000000100a027819 */ /* 0x100fe2000000120b */
[--C-:B------:R-:W-:Y:S01]  /*b3e0*/  IMAD.MOV.U32 R6, RZ, RZ, R11.reuse ;  /* 0x000000ffff067224 */ /* 0x100fe200078e000b */
[----:B------:R-:W-:Y:S01]  /*b3f0*/  SHF.R.U32.HI R0, RZ, 0x10, R11 ;  /* 0x00000010ff007819 */ /* 0x000fe2000001160b */
[----:B------:R-:W-:-:S04]  /*b400*/  DEPBAR.LE SB0, 0x1 ;  /* 0x000080400000791a */ /* 0x000fc80000000000 */
[----:B------:R-:W-:Y:S01]  /*b410*/  BSSY B0, `(.L_x_126) ;  /* 0x0000062000007945 */ /* 0x000fe20003800000 */
[----:B------:R-:W-:Y:S02]  /*b420*/  PRMT R33, R22, 0x5410, R13 ;  /* 0x0000541016217816 */ /* 0x000fe4000000000d */
[----:B------:R-:W-:Y:S02]  /*b430*/  PRMT R36, R21, 0x5410, R17 ;  /* 0x0000541015247816 */ /* 0x000fe40000000011 */
[----:B------:R-:W-:Y:S02]  /*b440*/  PRMT R34, R5, 0x5410, R20 ;  /* 0x0000541005227816 */ /* 0x000fe40000000014 */
[----:B------:R-:W-:Y:S02]  /*b450*/  PRMT R38, R19, 0x5410, R6 ;  /* 0x0000541013267816 */ /* 0x000fe40000000006 */
[----:B------:R-:W-:Y:S02]  /*b460*/  PRMT R39, R12, 0x5410, R18 ;  /* 0x000054100c277816 */ /* 0x000fe40000000012 */
[----:B------:R-:W-:-:S02]  /*b470*/  PRMT R37, R0, 0x5410, R16 ;  /* 0x0000541000257816 */ /* 0x000fc40000000010 */
[----:B------:R-:W-:Y:S02]  /*b480*/  PRMT R32, R8, 0x5410, R14 ;  /* 0x0000541008207816 */ /* 0x000fe4000000000e */
[----:B------:R-:W-:Y:S01]  /*b490*/  PRMT R35, R7, 0x5410, R2 ;  /* 0x0000541007237816 */ /* 0x000fe20000000002 */
[----:B------:R-:W-:Y:S06]  /*b4a0*/  BAR.SYNC.DEFER_BLOCKING 0x0 ;  /* 0x0000000000007b1d */ /* 0x000fec0000010000 */
[----:B------:R-:W-:Y:S05]  /*b4b0*/  @P1 BRA `(.L_x_127) ;  /* 0x0000057000001947 */ /* 0x000fea0003800000 */
[----:B------:R-:W-:Y:S02]  /*b4c0*/  SHF.L.U32 R0, R31, 0x6, RZ ;  /* 0x000000061f007819 */ /* 0x000fe400000006ff */
[----:B------:R-:W-:-:S02]  /*b4d0*/  IADD3 R5, R24, c[0x0][0x27c], RZ ;  /* 0x00009f0018057a10 */ /* 0x000fc40007ffe0ff */
[----:B------:R-:W-:Y:S02]  /*b4e0*/  LOP3.LUT R0, R0, 0x1c0, RZ, 0xc0, !PT ;  /* 0x000001c000007812 */ /* 0x000fe400078ec0ff */
[----:B------:R-:W-:Y:S02]  /*b4f0*/  SHF.L.U32 R7, R47, 0x9, RZ ;  /* 0x000000092f077819 */ /* 0x000fe400000006ff */
[C---:B------:R-:W-:Y:S02]  /*b500*/  LOP3.LUT R2, R0.reuse, 0x38, R24, 0xf8, !PT ;  /* 0x0000003800027812 */ /* 0x040fe400078ef818 */
[----:B------:R-:W-:Y:S02]  /*b510*/  SHF.R.U32.HI R6, RZ, 0x3, R0 ;  /* 0x00000003ff067819 */ /* 0x000fe40000011600 */
[----:B------:R-:W-:Y:S02]  /*b520*/  LOP3.LUT R0, R0, 0x38, R5, 0xf8, !PT ;  /* 0x0000003800007812 */ /* 0x000fe400078ef805 */
[----:B------:R-:W-:-:S02]  /*b530*/  LOP3.LUT R2, R7, R2, R6, 0xf6, !PT ;  /* 0x0000000207027212 */ /* 0x000fc400078ef606 */
[----:B------:R-:W-:Y:S01]  /*b540*/  LOP3.LUT R0, R7, R0, R6, 0xf6, !PT ;  /* 0x0000000007007212 */ /* 0x000fe200078ef606 */
[--C-:B------:R-:W-:Y:S01]  /*b550*/  HADD2.F32 R7, -RZ, R32.reuse.H0_H0 ;  /* 0x20000020ff077230 */ /* 0x100fe20000004100 */
[----:B------:R-:W-:Y:S01]  /*b560*/  SHF.L.U32 R28, R2, 0x1, RZ ;  /* 0x00000001021c7819 */ /* 0x000fe200000006ff */
[----:B------:R-:W-:Y:S01]  /*b570*/  HADD2.F32 R2, -RZ, R32.H1_H1 ;  /* 0x30000020ff027230 */ /* 0x000fe20000004100 */
[----:B------:R-:W-:-:S03]  /*b580*/  SHF.L.U32 R26, R0, 0x1, RZ ;  /* 0x00000001001a7819 */ /* 0x000fc600000006ff */
[----:B------:R-:W1:Y:S04]  /*b590*/  LDS.128 R12, [R28+0x7100] ;  /* 0x007100001c0c7984 */ /* 0x000e680000000c00 */
[----:B------:R-:W2:Y:S01]  /*b5a0*/  LDS.128 R8, [R26+0x7100] ;  /* 0x007100001a087984 */ /* 0x000ea20000000c00 */
[--C-:B-1----:R-:W-:Y:S02]  /*b5b0*/  HADD2.F32 R17, -RZ, R13.reuse.H0_H0 ;  /* 0x2000000dff117230 */ /* 0x102fe40000004100 */
[----:B------:R-:W-:Y:S02]  /*b5c0*/  HADD2.F32 R18, -RZ, R13.H1_H1 ;  /* 0x3000000dff127230 */ /* 0x000fe40000004100 */
[----:B--2---:R-:W-:Y:S02]  /*b5d0*/  HADD2.F32 R13, -RZ, R8.H0_H0 ;  /* 0x20000008ff0d7230 */ /* 0x004fe40000004100 */
[----:B------:R-:W-:-:S02]  /*b5e0*/  HADD2.F32 R5, -RZ, R12.H0_H0 ;  /* 0x2000000cff057230 */ /* 0x000fc40000004100 */
[----:B------:R-:W-:Y:S01]  /*b5f0*/  HADD2.F32 R16, -RZ, R12.H1_H1 ;  /* 0x3000000cff107230 */ /* 0x000fe20000004100 */
[-C--:B------:R-:W-:Y:S01]  /*b600*/  FMUL.FTZ R0, R13, R2.reuse ;  /* 0x000000020d007220 */ /* 0x080fe20000410000 */
[--C-:B------:R-:W-:Y:S01]  /*b610*/  HADD2.F32 R20, -RZ, R14.reuse.H0_H0 ;  /* 0x2000000eff147230 */ /* 0x100fe20000004100 */
[C---:B------:R-:W-:Y:S01]  /*b620*/  FMUL.FTZ R6, R5.reuse, R2 ;  /* 0x0000000205067220 */ /* 0x040fe20000410000 */
[----:B------:R-:W-:Y:S02]  /*b630*/  HADD2.F32 R21, -RZ, R14.H1_H1 ;  /* 0x3000000eff157230 */ /* 0x000fe40000004100 */
[----:B------:R-:W-:Y:S02]  /*b640*/  HADD2.F32 R12, -RZ, R33.H0_H0 ;  /* 0x20000021ff0c7230 */ /* 0x000fe40000004100 */
[----:B------:R-:W-:Y:S01]  /*b650*/  HADD2.F32 R14, -RZ, R8.H1_H1 ;  /* 0x30000008ff0e7230 */ /* 0x000fe20000004100 */
[-C--:B------:R-:W-:Y:S01]  /*b660*/  FMUL.FTZ R8, R16, R7.reuse ;  /* 0x0000000710087220 */ /* 0x080fe20000410000 */
[--C-:B------:R-:W-:Y:S01]  /*b670*/  HADD2.F32 R23, -RZ, R15.reuse.H0_H0 ;  /* 0x2000000fff177230 */ /* 0x100fe20000004100 */
[-C--:B------:R-:W-:Y:S01]  /*b680*/  FFMA.FTZ R30, R5, R12.reuse, -R0 ;  /* 0x0000000c051e7223 */ /* 0x080fe20000010800 */
[----:B------:R-:W-:Y:S01]  /*b690*/  HADD2.F32 R25, -RZ, R15.H1_H1 ;  /* 0x3000000fff197230 */ /* 0x000fe20000004100 */
[----:B------:R-:W-:Y:S01]  /*b6a0*/  FMUL.FTZ R5, R14, R7 ;  /* 0x000000070e057220 */ /* 0x000fe20000410000 */
[----:B------:R-:W-:Y:S01]  /*b6b0*/  HADD2.F32 R2, -RZ, R34.H1_H1 ;  /* 0x30000022ff027230 */ /* 0x000fe20000004100 */
[----:B------:R-:W-:Y:S01]  /*b6c0*/  FFMA.FTZ R29, R13, R12, R6 ;  /* 0x0000000c0d1d7223 */ /* 0x000fe20000010006 */
[----:B------:R-:W-:-:S02]  /*b6d0*/  HADD2.F32 R15, -RZ, R9.H0_H0 ;  /* 0x20000009ff0f7230 */ /* 0x000fc40000004100 */
[----:B------:R-:W-:Y:S01]  /*b6e0*/  HADD2.F32 R0, -RZ, R33.H1_H1 ;  /* 0x30000021ff007230 */ /* 0x000fe20000004100 */
[-C--:B------:R-:W-:Y:S01]  /*b6f0*/  FFMA.FTZ R12, R16, R2.reuse, -R5 ;  /* 0x00000002100c7223 */ /* 0x080fe20000010805 */
[----:B------:R-:W-:Y:S01]  /*b700*/  HADD2.F32 R6, -RZ, R36.H0_H0 ;  /* 0x20000024ff067230 */ /* 0x000fe20000004100 */
[----:B------:R-:W-:Y:S01]  /*b710*/  FFMA.FTZ R27, R14, R2, R8 ;  /* 0x000000020e1b7223 */ /* 0x000fe20000010008 */
[----:B------:R-:W-:Y:S01]  /*b720*/  HADD2.F32 R9, -RZ, R9.H1_H1 ;  /* 0x30000009ff097230 */ /* 0x000fe20000004100 */
[-C--:B------:R-:W-:Y:S01]  /*b730*/  FMUL.FTZ R7, R15, R0.reuse ;  /* 0x000000000f077220 */ /* 0x080fe20000410000 */
[----:B------:R-:W-:Y:S01]  /*b740*/  HADD2.F32 R5, -RZ, R34.H0_H0 ;  /* 0x20000022ff057230 */ /* 0x000fe20000004100 */
[C---:B------:R-:W-:Y:S01]  /*b750*/  FMUL.FTZ R8, R17.reuse, R0 ;  /* 0x0000000011087220 */ /* 0x040fe20000410000 */
[----:B------:R-:W-:Y:S01]  /*b760*/  HADD2.F32 R0, -RZ, R36.H1_H1 ;  /* 0x30000024ff007230 */ /* 0x000fe20000004100 */
[----:B------:R-:W-:Y:S01]  /*b770*/  FFMA.FTZ R17, R17, R6, -R7 ;  /* 0x0000000611117223 */ /* 0x000fe20000010807 */
[--C-:B------:R-:W-:Y:S01]  /*b780*/  HADD2.F32 R19, -RZ, R10.reuse.H0_H0 ;  /* 0x2000000aff137230 */ /* 0x100fe20000004100 */
[CC--:B------:R-:W-:Y:S01]  /*b790*/  FMUL.FTZ R7, R9.reuse, R5.reuse ;  /* 0x0000000509077220 */ /* 0x0c0fe20000410000 */
[----:B------:R-:W-:Y:S01]  /*b7a0*/  HADD2.F32 R10, -RZ, R10.H1_H1 ;  /* 0x3000000aff0a7230 */ /* 0x000fe20000004100 */
[C---:B------:R-:W-:Y:S01]  /*b7b0*/  FMUL.FTZ R2, R18.reuse, R5 ;  /* 0x0000000512027220 */ /* 0x040fe20000410000 */
[----:B------:R-:W-:Y:S01]  /*b7c0*/  HADD2.F32 R5, -RZ, R35.H0_H0 ;  /* 0x20000023ff057230 */ /* 0x000fe20000004100 */
[-C--:B------:R-:W-:Y:S01]  /*b7d0*/  FFMA.FTZ R13, R18, R0.reuse, -R7 ;  /* 0x00000000120d7223 */ /* 0x080fe20000010807 */
[----:B------:R-:W-:Y:S01]  /*b7e0*/  HADD2.F32 R22, -RZ, R11.H0_H0 ;  /* 0x2000000bff167230 */ /* 0x000fe20000004100 */
[----:B------:R-:W-:Y:S01]  /*b7f0*/  FFMA.FTZ R9, R9, R0, R2 ;  /* 0x0000000009097223 */ /* 0x000fe20000010002 */
[----:B------:R-:W-:Y:S01]  /*b800*/  HADD2.F32 R0, -RZ, R35.H1_H1 ;  /* 0x30000023ff007230 */ /* 0x000fe20000004100 */
[----:B------:R-:W-:Y:S01]  /*b810*/  FFMA.FTZ R16, R15, R6, R8 ;  /* 0x000000060f107223 */ /* 0x000fe20000010008 */
[--C-:B------:R-:W-:Y:S01]  /*b820*/  HADD2.F32 R2, -RZ, R38.reuse.H0_H0 ;  /* 0x20000026ff027230 */ /* 0x100fe20000004100 */
[-C--:B------:R-:W-:Y:S01]  /*b830*/  FMUL.FTZ R8, R19, R5.reuse ;  /* 0x0000000513087220 */ /* 0x080fe20000410000 */
[----:B------:R-:W-:Y:S01]  /*b840*/  HADD2.F32 R6, -RZ, R37.H1_H1 ;  /* 0x30000025ff067230 */ /* 0x000fe20000004100 */
[----:B------:R-:W-:Y:S01]  /*b850*/  FMUL.FTZ R7, R20, R5 ;  /* 0x0000000514077220 */ /* 0x000fe20000410000 */
[----:B------:R-:W-:Y:S01]  /*b860*/  HADD2.F32 R11, -RZ, R11.H1_H1 ;  /* 0x3000000bff0b7230 */ /* 0x000fe20000004100 */
[----:B------:R-:W-:Y:S01]  /*b870*/  FMUL.FTZ R5, R10, R0 ;  /* 0x000000000a057220 */ /* 0x000fe20000410000 */
[----:B------:R-:W-:Y:S01]  /*b880*/  F2FP.PACK_AB R12, R12, R30 ;  /* 0x0000001e0c0c723e */ /* 0x000fe200000000ff */
[----:B------:R-:W-:Y:S01]  /*b890*/  FMUL.FTZ R0, R21, R0 ;  /* 0x0000000015007220 */ /* 0x000fe20000410000 */
[----:B------:R-:W-:Y:S01]  /*b8a0*/  F2FP.PACK_AB R13, R13, R17 ;  /* 0x000000110d0d723e */ /* 0x000fe200000000ff */
[----:B------:R-:W-:Y:S01]  /*b8b0*/  FFMA.FTZ R20, R20, R2, -R8 ;  /* 0x0000000214147223 */ /* 0x000fe20000010808 */
[----:B------:R-:W-:Y:S01]  /*b8c0*/  F2FP.PACK_AB R9, R9, R16 ;  /* 0x000000100909723e */ /* 0x000fe200000000ff */
[----:B------:R-:W-:Y:S01]  /*b8d0*/  FFMA.FTZ R19, R19, R2, R7 ;  /* 0x0000000213137223 */ /* 0x000fe20000010007 */
[----:B------:R-:W-:Y:S01]  /*b8e0*/  HADD2.F32 R2, -RZ, R38.H1_H1 ;  /* 0x30000026ff027230 */ /* 0x000fe20000004100 */
[-C--:B------:R-:W-:Y:S01]  /*b8f0*/  FFMA.FTZ R10, R10, R6.reuse, R0 ;  /* 0x000000060a0a7223 */ /* 0x080fe20000010000 */
[----:B------:R-:W-:Y:S01]  /*b900*/  HADD2.F32 R0, -RZ, R37.H0_H0 ;  /* 0x20000025ff007230 */ /* 0x000fe20000004100 */
[----:B------:R-:W-:Y:S01]  /*b910*/  FFMA.FTZ R14, R21, R6, -R5 ;  /* 0x00000006150e7223 */ /* 0x000fe20000010805 */
[--C-:B------:R-:W-:Y:S01]  /*b920*/  HADD2.F32 R6, -RZ, R39.reuse.H1_H1 ;  /* 0x30000027ff067230 */ /* 0x100fe20000004100 */
[-C--:B------:R-:W-:Y:S01]  /*b930*/  FMUL.FTZ R8, R22, R2.reuse ;  /* 0x0000000216087220 */ /* 0x080fe20000410000 */
[----:B------:R-:W-:Y:S01]  /*b940*/  HADD2.F32 R5, -RZ, R39.H0_H0 ;  /* 0x20000027ff057230 */ /* 0x000fe20000004100 */
[----:B------:R-:W-:Y:S01]  /*b950*/  FMUL.FTZ R7, R23, R2 ;  /* 0x0000000217077220 */ /* 0x000fe20000410000 */
[----:B------:R-:W-:Y:S01]  /*b960*/  F2FP.PACK_AB R14, R14, R20 ;  /* 0x000000140e0e723e */ /* 0x000fe200000000ff */
[-C--:B------:R-:W-:Y:S01]  /*b970*/  FMUL.FTZ R2, R11, R0.reuse ;  /* 0x000000000b027220 */ /* 0x080fe20000410000 */
[----:B------:R-:W-:Y:S01]  /*b980*/  F2FP.PACK_AB R10, R10, R19 ;  /* 0x000000130a0a723e */ /* 0x000fe200000000ff */
[----:B------:R-:W-:-:S02]  /*b990*/  FMUL.FTZ R0, R25, R0 ;  /* 0x0000000019007220 */ /* 0x000fc40000410000 */
[-C--:B------:R-:W-:Y:S01]  /*b9a0*/  FFMA.FTZ R15, R23, R6.reuse, -R8 ;  /* 0x00000006170f7223 */ /* 0x080fe20000010808 */
[----:B------:R-:W-:Y:S01]  /*b9b0*/  F2FP.PACK_AB R8, R27, R29 ;  /* 0x0000001d1b08723e */ /* 0x000fe200000000ff */
[-C--:B------:R-:W-:Y:S02]  /*b9c0*/  FFMA.FTZ R2, R25, R5.reuse, -R2 ;  /* 0x0000000519027223 */ /* 0x080fe40000010802 */
[----:B------:R-:W-:Y:S02]  /*b9d0*/  FFMA.FTZ R7, R22, R6, R7 ;  /* 0x0000000616077223 */ /* 0x000fe40000010007 */
[----:B------:R-:W-:Y:S01]  /*b9e0*/  FFMA.FTZ R0, R11, R5, R0 ;  /* 0x000000050b007223 */ /* 0x000fe20000010000 */
[----:B------:R-:W-:-:S04]  /*b9f0*/  F2FP.PACK_AB R15, R2, R15 ;  /* 0x0000000f020f723e */ /* 0x000fc800000000ff */
[----:B------:R-:W-:Y:S01]  /*ba00*/  F2FP.PACK_AB R11, R0, R7 ;  /* 0x00000007000b723e */ /* 0x000fe200000000ff */
[----:B------:R1:W-:Y:S04]  /*ba10*/  STS.128 [R28+0x7100], R12 ;  /* 0x0071000c1c007388 */ /* 0x0003e80000000c00 */
[----:B------:R1:W-:Y:S02]  /*ba20*/  STS.128 [R26+0x7100], R8 ;  /* 0x007100081a007388 */ /* 0x0003e40000000c00 */
.L_x_127:
[----:B------:R-:W-:Y:S05]  /*ba30*/  BSYNC B0 ;  /* 0x0000000000007941 */ /* 0x000fea0003800000 */
.L_x_126:
[----:B------:R-:W-:Y:S01]  /*ba40*/  IADD3 R0, R31, 0x20, RZ ;  /* 0x000000201f007810 */ /* 0x000fe20007ffe0ff */
[----:B------:R-:W-:Y:S03]  /*ba50*/  BSSY B0, `(.L_x_128) ;  /* 0x000005d000007945 */ /* 0x000fe60003800000 */
[----:B------:R-:W-:-:S13]  /*ba60*/  ISETP.GE.OR P1, PT, R0, UR4, P0 ;  /* 0x0000000400007c0c */ /* 0x000fda0008726670 */
[----:B------:R-:W-:Y:S05]  /*ba70*/  @P1 BRA `(.L_x_129) ;  /* 0x000005a000001947 */ /* 0x000fea0003800000 */
[----:B------:R-:W-:Y:S02]  /*ba80*/  SHF.R.S32.HI R2, RZ, 0x1f, R0 ;  /* 0x0000001fff027819 */ /* 0x000fe40000011400 */
[----:B------:R-:W-:Y:S02]  /*ba90*/  SHF.L.U32 R5, R0, 0x6, RZ ;  /* 0x0000000600057819 */ /* 0x000fe400000006ff */
[----:B------:R-:W-:Y:S02]  /*baa0*/  LEA.HI R2, R2, R0, RZ, 0x3 ;  /* 0x0000000002027211 */ /* 0x000fe400078f18ff */
[----:B------:R-:W-:Y:S02]  /*bab0*/  LOP3.LUT R0, R5, 0x1c0, RZ, 0xc0, !PT ;  /* 0x000001c005007812 */ /* 0x000fe400078ec0ff */
[----:B------:R-:W-:Y:S02]  /*bac0*/  SHF.L.U32 R2, R2, 0x6, RZ ;  /* 0x0000000602027819 */ /* 0x000fe400000006ff */
[----:B------:R-:W-:-:S02]  /*bad0*/  IADD3 R6, R24, c[0x0][0x27c], RZ ;  /* 0x00009f0018067a10 */ /* 0x000fc40007ffe0ff */
[----:B------:R-:W-:Y:S02]  /*bae0*/  LOP3.LUT R5, R0, 0x38, R24, 0xf8, !PT ;  /* 0x0000003800057812 */ /* 0x000fe400078ef818 */
[----:B------:R-:W-:Y:S02]  /*baf0*/  SHF.R.U32.HI R7, RZ, 0x3, R0 ;  /* 0x00000003ff077819 */ /* 0x000fe40000011600 */
[----:B------:R-:W-:Y:S02]  /*bb00*/  LOP3.LUT R2, R2, 0xfffffe00, RZ, 0xc0, !PT ;  /* 0xfffffe0002027812 */ /* 0x000fe400078ec0ff */
[----:B------:R-:W-:Y:S02]  /*bb10*/  LOP3.LUT R0, R0, 0x38, R6, 0xf8, !PT ;  /* 0x0000003800007812 */ /* 0x000fe400078ef806 */
[C-C-:B------:R-:W-:Y:S02]  /*bb20*/  LOP3.LUT R5, R2.reuse, R5, R7.reuse, 0xf6, !PT ;  /* 0x0000000502057212 */ /* 0x140fe400078ef607 */
[----:B------:R-:W-:Y:S01]  /*bb30*/  LOP3.LUT R2, R2, R0, R7, 0xf6, !PT ;  /* 0x0000000002027212 */ /* 0x000fe200078ef607 */
[----:B------:R-:W-:Y:S01]  /*bb40*/  HADD2.F32 R7, -RZ, R32.H0_H0 ;  /* 0x20000020ff077230 */ /* 0x000fe20000004100 */
[----:B-1----:R-:W-:-:S02]  /*bb50*/  SHF.L.U32 R28, R5, 0x1, RZ ;  /* 0x00000001051c7819 */ /* 0x002fc400000006ff */
[----:B------:R-:W-:Y:S01]  /*bb60*/  SHF.L.U32 R26, R2, 0x1, RZ ;  /* 0x00000001021a7819 */ /* 0x000fe200000006ff */
[----:B------:R-:W-:Y:S02]  /*bb70*/  HADD2.F32 R2, -RZ, R32.H1_H1 ;  /* 0x30000020ff027230 */ /* 0x000fe40000004100 */
[----:B------:R-:W1:Y:S04]  /*bb80*/  LDS.128 R12, [R28+0x7100] ;  /* 0x007100001c0c7984 */ /* 0x000e680000000c00 */
[----:B------:R-:W2:Y:S01]  /*bb90*/  LDS.128 R8, [R26+0x7100] ;  /* 0x007100001a087984 */ /* 0x000ea20000000c00 */
[--C-:B-1----:R-:W-:Y:S02]  /*bba0*/  HADD2.F32 R17, -RZ, R13.reuse.H0_H0 ;  /* 0x2000000dff117230 */ /* 0x102fe40000004100 */
[----:B------:R-:W-:-:S02]  /*bbb0*/  HADD2.F32 R18, -RZ, R13.H1_H1 ;  /* 0x3000000dff127230 */ /* 0x000fc40000004100 */
[----:B--2---:R-:W-:Y:S02]  /*bbc0*/  HADD2.F32 R13, -RZ, R8.H0_H0 ;  /* 0x20000008ff0d7230 */ /* 0x004fe40000004100 */
[--C-:B------:R-:W-:Y:S02]  /*bbd0*/  HADD2.F32 R5, -RZ, R12.reuse.H0_H0 ;  /* 0x2000000cff057230 */ /* 0x100fe40000004100 */
[----:B------:R-:W-:Y:S01]  /*bbe0*/  HADD2.F32 R16, -RZ, R12.H1_H1 ;  /* 0x3000000cff107230 */ /* 0x000fe20000004100 */
[C---:B------:R-:W-:Y:S01]  /*bbf0*/  FMUL.FTZ R0, R2.reuse, R13 ;  /* 0x0000000d02007220 */ /* 0x040fe20000410000 */
[--C-:B------:R-:W-:Y:S01]  /*bc00*/  HADD2.F32 R20, -RZ, R14.reuse.H0_H0 ;  /* 0x2000000eff147230 */ /* 0x100fe20000004100 */
[----:B------:R-:W-:Y:S01]  /*bc10*/  FMUL.FTZ R6, R2, R5 ;  /* 0x0000000502067220 */ /* 0x000fe20000410000 */
[----:B------:R-:W-:Y:S02]  /*bc20*/  HADD2.F32 R21, -RZ, R14.H1_H1 ;  /* 0x3000000eff157230 */ /* 0x000fe40000004100 */
[----:B------:R-:W-:-:S02]  /*bc30*/  HADD2.F32 R12, -RZ, R33.H0_H0 ;  /* 0x20000021ff0c7230 */ /* 0x000fc40000004100 */
[----:B------:R-:W-:Y:S01]  /*bc40*/  HADD2.F32 R14, -RZ, R8.H1_H1 ;  /* 0x30000008ff0e7230 */ /* 0x000fe20000004100 */
[C---:B------:R-:W-:Y:S01]  /*bc50*/  FMUL.FTZ R8, R7.reuse, R16 ;  /* 0x0000001007087220 */ /* 0x040fe20000410000 */
[--C-:B------:R-:W-:Y:S01]  /*bc60*/  HADD2.F32 R23, -RZ, R15.reuse.H0_H0 ;  /* 0x2000000fff177230 */ /* 0x100fe20000004100 */
[C---:B------:R-:W-:Y:S01]  /*bc70*/  FFMA.FTZ R30, R12.reuse, R5, -R0 ;  /* 0x000000050c1e7223 */ /* 0x040fe20000010800 */
[----:B------:R-:W-:Y:S01]  /*bc80*/  HADD2.F32 R25, -RZ, R15.H1_H1 ;  /* 0x3000000fff197230 */ /* 0x000fe20000004100 */
[----:B------:R-:W-:Y:S01]  /*bc90*/  FMUL.FTZ R5, R7, R14 ;  /* 0x0000000e07057220 */ /* 0x000fe20000410000 */
[----:B------:R-:W-:Y:S01]  /*bca0*/  HADD2.F32 R2, -RZ, R34.H1_H1 ;  /* 0x30000022ff027230 */ /* 0x000fe20000004100 */
[----:B------:R-:W-:Y:S01]  /*bcb0*/  FFMA.FTZ R29, R12, R13, R6 ;  /* 0x0000000d0c1d7223 */ /* 0x000fe20000010006 */
[----:B------:R-:W-:Y:S02]  /*bcc0*/  HADD2.F32 R15, -RZ, R9.H0_H0 ;  /* 0x20000009ff0f7230 */ /* 0x000fe40000004100 */
[----:B------:R-:W-:Y:S01]  /*bcd0*/  HADD2.F32 R0, -RZ, R33.H1_H1 ;  /* 0x30000021ff007230 */ /* 0x000fe20000004100 */
[C---:B------:R-:W-:Y:S01]  /*bce0*/  FFMA.FTZ R12, R2.reuse, R16, -R5 ;  /* 0x00000010020c7223 */ /* 0x040fe20000010805 */
[----:B------:R-:W-:Y:S01]  /*bcf0*/  HADD2.F32 R6, -RZ, R36.H0_H0 ;  /* 0x20000024ff067230 */ /* 0x000fe20000004100 */
[----:B------:R-:W-:Y:S01]  /*bd00*/  FFMA.FTZ R27, R2, R14, R8 ;  /* 0x0000000e021b7223 */ /* 0x000fe20000010008 */
[----:B------:R-:W-:Y:S01]  /*bd10*/  HADD2.F32 R9, -RZ, R9.H1_H1 ;  /* 0x30000009ff097230 */ /* 0x000fe20000004100 */
[C---:B------:R-:W-:Y:S01]  /*bd20*/  FMUL.FTZ R7, R0.reuse, R15 ;  /* 0x0000000f00077220 */ /* 0x040fe20000410000 */
[----:B------:R-:W-:Y:S01]  /*bd30*/  HADD2.F32 R5, -RZ, R34.H0_H0 ;  /* 0x20000022ff057230 */ /* 0x000fe20000004100 */
[-C--:B------:R-:W-:Y:S01]  /*bd40*/  FMUL.FTZ R8, R0, R17.reuse ;  /* 0x0000001100087220 */ /* 0x080fe20000410000 */
[----:B------:R-:W-:Y:S01]  /*bd50*/  HADD2.F32 R0, -RZ, R36.H1_H1 ;  /* 0x30000024ff007230 */ /* 0x000fe20000004100 */
[----:B------:R-:W-:Y:S01]  /*bd60*/  FFMA.FTZ R17, R6, R17, -R7 ;  /* 0x0000001106117223 */ /* 0x000fe20000010807 */
[--C-:B------:R-:W-:Y:S01]  /*bd70*/  HADD2.F32 R19, -RZ, R10.reuse.H0_H0 ;  /* 0x2000000aff137230 */ /* 0x100fe20000004100 */
[CC--:B------:R-:W-:Y:S01]  /*bd80*/  FMUL.FTZ R7, R5.reuse, R9.reuse ;  /* 0x0000000905077220 */ /* 0x0c0fe20000410000 */
[----:B------:R-:W-:Y:S01]  /*bd90*/  HADD2.F32 R10, -RZ, R10.H1_H1 ;  /* 0x3000000aff0a7230 */ /* 0x000fe20000004100 */
[-C--:B------:R-:W-:Y:S01]  /*bda0*/  FMUL.FTZ R2, R5, R18.reuse ;  /* 0x0000001205027220 */ /* 0x080fe20000410000 */
[----:B------:R-:W-:Y:S01]  /*bdb0*/  HADD2.F32 R5, -RZ, R35.H0_H0 ;  /* 0x20000023ff057230 */ /* 0x000fe20000004100 */
[C---:B------:R-:W-:Y:S01]  /*bdc0*/  FFMA.FTZ R13, R0.reuse, R18, -R7 ;  /* 0x00000012000d7223 */ /* 0x040fe20000010807 */
[----:B------:R-:W-:Y:S01]  /*bdd0*/  HADD2.F32 R22, -RZ, R11.H0_H0 ;  /* 0x2000000bff167230 */ /* 0x000fe20000004100 */
[----:B------:R-:W-:Y:S01]  /*bde0*/  FFMA.FTZ R9, R0, R9, R2 ;  /* 0x0000000900097223 */ /* 0x000fe20000010002 */
[----:B------:R-:W-:Y:S01]  /*bdf0*/  HADD2.F32 R0, -RZ, R35.H1_H1 ;  /* 0x30000023ff007230 */ /* 0x000fe20000004100 */
[----:B------:R-:W-:Y:S01]  /*be00*/  FFMA.FTZ R16, R6, R15, R8 ;  /* 0x0000000f06107223 */ /* 0x000fe20000010008 */
[--C-:B------:R-:W-:Y:S01]  /*be10*/  HADD2.F32 R2, -RZ, R38.reuse.H0_H0 ;  /* 0x20000026ff027230 */ /* 0x100fe20000004100 */
[C---:B------:R-:W-:Y:S01]  /*be20*/  FMUL.FTZ R8, R5.reuse, R19 ;  /* 0x0000001305087220 */ /* 0x040fe20000410000 */
[----:B------:R-:W-:Y:S01]  /*be30*/  HADD2.F32 R6, -RZ, R37.H1_H1 ;  /* 0x30000025ff067230 */ /* 0x000fe20000004100 */
[----:B------:R-:W-:Y:S01]  /*be40*/  FMUL.FTZ R7, R5, R20 ;  /* 0x0000001405077220 */ /* 0x000fe20000410000 */
[----:B------:R-:W-:Y:S01]  /*be50*/  HADD2.F32 R11, -RZ, R11.H1_H1 ;  /* 0x3000000bff0b7230 */ /* 0x000fe20000004100 */
[----:B------:R-:W-:Y:S01]  /*be60*/  FMUL.FTZ R5, R0, R10 ;  /* 0x0000000a00057220 */ /* 0x000fe20000410000 */
[----:B------:R-:W-:Y:S01]  /*be70*/  F2FP.PACK_AB R12, R12, R30 ;  /* 0x0000001e0c0c723e */ /* 0x000fe200000000ff */
[----:B------:R-:W-:Y:S01]  /*be80*/  FMUL.FTZ R0, R0, R21 ;  /* 0x0000001500007220 */ /* 0x000fe20000410000 */
[----:B------:R-:W-:Y:S01]  /*be90*/  F2FP.PACK_AB R13, R13, R17 ;  /* 0x000000110d0d723e */ /* 0x000fe200000000ff */
[C---:B------:R-:W-:Y:S01]  /*bea0*/  FFMA.FTZ R20, R2.reuse, R20, -R8 ;  /* 0x0000001402147223 */ /* 0x040fe20000010808 */
[----:B------:R-:W-:Y:S01]  /*beb0*/  F2FP.PACK_AB R9, R9, R16 ;  /* 0x000000100909723e */ /* 0x000fe200000000ff */
[----:B------:R-:W-:Y:S01]  /*bec0*/  FFMA.FTZ R19, R2, R19, R7 ;  /* 0x0000001302137223 */ /* 0x000fe20000010007 */
[----:B------:R-:W-:Y:S01]  /*bed0*/  HADD2.F32 R2, -RZ, R38.H1_H1 ;  /* 0x30000026ff027230 */ /* 0x000fe20000004100 */
[C---:B------:R-:W-:Y:S01]  /*bee0*/  FFMA.FTZ R10, R6.reuse, R10, R0 ;  /* 0x0000000a060a7223 */ /* 0x040fe20000010000 */
[----:B------:R-:W-:Y:S01]  /*bef0*/  HADD2.F32 R0, -RZ, R37.H0_H0 ;  /* 0x20000025ff007230 */ /* 0x000fe20000004100 */
[----:B------:R-:W-:Y:S01]  /*bf00*/  FFMA.FTZ R14, R6, R21, -R5 ;  /* 0x00000015060e7223 */ /* 0x000fe20000010805 */
[--C-:B------:R-:W-:Y:S01]  /*bf10*/  HADD2.F32 R6, -RZ, R39.reuse.H1_H1 ;  /* 0x30000027ff067230 */ /* 0x100fe20000004100 */
[C---:B------:R-:W-:Y:S01]  /*bf20*/  FMUL.FTZ R8, R2.reuse, R22 ;  /* 0x0000001602087220 */ /* 0x040fe20000410000 */
[----:B------:R-:W-:Y:S01]  /*bf30*/  HADD2.F32 R5, -RZ, R39.H0_H0 ;  /* 0x20000027ff057230 */ /* 0x000fe20000004100 */
[----:B------:R-:W-:Y:S01]  /*bf40*/  FMUL.FTZ R7, R2, R23 ;  /* 0x0000001702077220 */ /* 0x000fe20000410000 */
[----:B------:R-:W-:Y:S01]  /*bf50*/  F2FP.PACK_AB R14, R14, R20 ;  /* 0x000000140e0e723e */ /* 0x000fe200000000ff */
[----:B------:R-:W-:Y:S01]  /*bf60*/  FMUL.FTZ R2, R0, R11 ;  /* 0x0000000b00027220 */ /* 0x000fe20000410000 */
[----:B------:R-:W-:Y:S01]  /*bf70*/  F2FP.PACK_AB R10, R10, R19 ;  /* 0x000000130a0a723e */ /* 0x000fe200000000ff */
[----:B------:R-:W-:-:S02]  /*bf80*/  FMUL.FTZ R0, R0, R25 ;  /* 0x0000001900007220 */ /* 0x000fc40000410000 */
[C---:B------:R-:W-:Y:S01]  /*bf90*/  FFMA.FTZ R15, R6.reuse, R23, -R8 ;  /* 0x00000017060f7223 */ /* 0x040fe20000010808 */
[----:B------:R-:W-:Y:S01]  /*bfa0*/  F2FP.PACK_AB R8, R27, R29 ;  /* 0x0000001d1b08723e */ /* 0x000fe200000000ff */
[C---:B------:R-:W-:Y:S02]  /*bfb0*/  FFMA.FTZ R2, R5.reuse, R25, -R2 ;  /* 0x0000001905027223 */ /* 0x040fe40000010802 */
[----:B------:R-:W-:Y:S02]  /*bfc0*/  FFMA.FTZ R7, R6, R22, R7 ;  /* 0x0000001606077223 */ /* 0x000fe40000010007 */
[----:B------:R-:W-:Y:S01]  /*bfd0*/  FFMA.FTZ R0, R5, R11, R0 ;  /* 0x0000000b05007223 */ /* 0x000fe20000010000 */
[----:B------:R-:W-:-:S04]  /*bfe0*/  F2FP.PACK_AB R15, R2, R15 ;  /* 0x0000000f020f723e */ /* 0x000fc800000000ff */
[----:B------:R-:W-:Y:S01]  /*bff0*/  F2FP.PACK_AB R11, R0, R7 ;  /* 0x00000007000b723e */ /* 0x000fe200000000ff */
[----:B------:R1:W-:Y:S04]  /*c000*/  STS.128 [R28+0x7100], R12 ;  /* 0x0071000c1c007388 */ /* 0x0003e80000000c00 */
[----:B------:R1:W-:Y:S02]  /*c010*/  STS.128 [R26+0x7100], R8 ;  /* 0x007100081a007388 */ /* 0x0003e40000000c00 */
.L_x_129:
[----:B------:R-:W-:Y:S05]  /*c020*/  BSYNC B0 ;  /* 0x0000000000007941 */ /* 0x000fea0003800000 */
.L_x_128:
        /* <DEDUP_REMOVED lines=94> */
.L_x_131:
[----:B------:R-:W-:Y:S05]  /*c610*/  BSYNC B0 ;  /* 0x0000000000007941 */ /* 0x000fea0003800000 */
.L_x_130:
[----:B------:R-:W-:-:S04]  /*c620*/  IADD3 R0, R31, 0x60, RZ ;  /* 0x000000601f007810 */ /* 0x000fc80007ffe0ff */
        /* <DEDUP_REMOVED lines=15> */
[----:B------:R-:W-:-:S02]  /*c720*/  SHF.L.U32 R27, R5, 0x1, RZ ;  /* 0x00000001051b7819 */ /* 0x000fc400000006ff */
[----:B------:R-:W-:Y:S01]  /*c730*/  SHF.L.U32 R25, R2, 0x1, RZ ;  /* 0x0000000102197819 */ /* 0x000fe200000006ff */
[----:B------:R-:W-:Y:S02]  /*c740*/  HADD2.F32 R2, -RZ, R32.H1_H1 ;  /* 0x30000020ff027230 */ /* 0x000fe40000004100 */
[----:B-1----:R-:W1:Y:S04]  /*c750*/  LDS.128 R12, [R27+0x7100] ;  /* 0x007100001b0c7984 */ /* 0x002e680000000c00 */
        /* <DEDUP_REMOVED lines=64> */
[----:B------:R-:W-:Y:S01]  /*cb60*/  FFMA.FTZ R15, R6, R23, -R8 ;  /* 0x00000017060f7223 */ /* 0x000fe20000010808 */
        /* <DEDUP_REMOVED lines=8> */
.L_x_121:
[----:B------:R-:W-:Y:S05]  /*cbf0*/  BSYNC B2 ;  /* 0x0000000000027941 */ /* 0x000fea0003800000 */
.L_x_105:
[----:B------:R-:W-:Y:S01]  /*cc00*/  SHF.R.S32.HI R7, RZ, 0x4, R43 ;  /* 0x00000004ff077819 */ /* 0x000fe2000001142b */
[----:B------:R-:W-:Y:S01]  /*cc10*/  IMAD.SHL.U32 R6, R70, 0x40, RZ ;  /* 0x0000004046067824 */ /* 0x000fe200078e00ff */
[----:B------:R-:W-:-:S04]  /*cc20*/  DEPBAR.LE SB0, 0x0 ;  /* 0x000080000000791a */ /* 0x000fc80000000000 */
[----:B------:R-:W-:Y:S01]  /*cc30*/  LEA.HI R0, R43, R7, RZ, 0x1 ;  /* 0x000000072b007211 */ /* 0x000fe200078f08ff */
[----:B------:R-:W-:Y:S01]  /*cc40*/  IMAD.SHL.U32 R2, R41, 0x40, RZ ;  /* 0x0000004029027824 */ /* 0x000fe200078e00ff */
[----:B------:R-:W-:Y:S01]  /*cc50*/  LOP3.LUT P0, RZ, R70, 0x2, RZ, 0xc0, !PT ;  /* 0x0000000246ff7812 */ /* 0x000fe2000780c0ff */
[----:B------:R-:W-:Y:S01]  /*cc60*/  IMAD.SHL.U32 R5, R42, 0x40, RZ ;  /* 0x000000402a057824 */ /* 0x000fe200078e00ff */
[----:B------:R-:W-:Y:S01]  /*cc70*/  LOP3.LUT R0, R0, 0xfffffffe, RZ, 0xc0, !PT ;  /* 0xfffffffe00007812 */ /* 0x000fe200078ec0ff */
[----:B-1----:R-:W-:Y:S01]  /*cc80*/  IMAD.SHL.U32 R8, R40, 0x8, RZ ;  /* 0x0000000828087824 */ /* 0x002fe200078e00ff */
[----:B------:R-:W-:Y:S01]  /*cc90*/  LOP3.LUT R2, R2, 0x1c0, RZ, 0xc0, !PT ;  /* 0x000001c002027812 */ /* 0x000fe200078ec0ff */
[----:B------:R-:W-:Y:S01]  /*cca0*/  IMAD.SHL.U32 R246, R44, 0x2, RZ ;  /* 0x000000022cf67824 */ /* 0x000fe200078e00ff */
[----:B------:R-:W-:Y:S01]  /*ccb0*/  LOP3.LUT R137, R5, 0xfffffe00, RZ, 0xc0, !PT ;  /* 0xfffffe0005897812 */ /* 0x000fe200078ec0ff */
[----:B------:R-:W-:Y:S01]  /*ccc0*/  IMAD.IADD R7, R7, 0x1, -R0 ;  /* 0x0000000107077824 */ /* 0x000fe200078e0a00 */
[----:B------:R-:W-:Y:S01]  /*ccd0*/  LOP3.LUT R0, R6, 0x1c0, RZ, 0xc0, !PT ;  /* 0x000001c006007812 */ /* 0x000fe200078ec0ff */
[----:B------:R-:W-:Y:S01]  /*cce0*/  IMAD.SHL.U32 R248, R69, 0x2, RZ ;  /* 0x0000000245f87824 */ /* 0x000fe200078e00ff */
[----:B------:R-:W-:Y:S01]  /*ccf0*/  SHF.L.U64.HI R245, R44, 0x1, R245 ;  /* 0x000000012cf57819 */ /* 0x000fe200000102f5 */
[----:B------:R-:W-:Y:S01]  /*cd00*/  IMAD.SHL.U32 R6, R7, 0x8, RZ ;  /* 0x0000000807067824 */ /* 0x000fe200078e00ff */
[----:B------:R-:W-:Y:S01]  /*cd10*/  LOP3.LUT R5, R0, 0x8, R8, 0xf8, !PT ;  /* 0x0000000800057812 */ /* 0x000fe200078ef808 */
[----:B------:R-:W-:Y:S01]  /*cd20*/  UISETP.GE.AND UP0, UPT, UR13, 0x71, UPT ;  /* 0x000000710d00788c */ /* 0x000fe2000bf06270 */
[----:B------:R-:W-:-:S02]  /*cd30*/  SHF.R.U32.HI R0, RZ, 0x3, R0 ;  /* 0x00000003ff007819 */ /* 0x000fc40000011600 */
[----:B------:R-:W-:Y:S02]  /*cd40*/  LOP3.LUT R8, R2, 0x8, R6, 0xf8, !PT ;  /* 0x0000000802087812 */ /* 0x000fe400078ef806 */
[----:B------:R-:W-:Y:S01]  /*cd50*/  SHF.R.U32.HI R6, RZ, 0x3, R2 ;  /* 0x00000003ff067819 */ /* 0x000fe20000011602 */
[----:B------:R-:W-:Y:S01]  /*cd60*/  IMAD R2, R47, 0x400, R137 ;  /* 0x000004002f027824 */ /* 0x000fe200078e0289 */
[----:B------:R-:W-:Y:S02]  /*cd70*/  LOP3.LUT R0, R5, R0, RZ, 0x3c, !PT ;  /* 0x0000000005007212 */ /* 0x000fe400078e3cff */
[----:B------:R-:W-:-:S03]  /*cd80*/  LOP3.LUT R136, R8, R6, RZ, 0x3c, !PT ;  /* 0x0000000608887212 */ /* 0x000fc600078e3cff */
[----:B------:R-:W-:Y:S02]  /*cd90*/  IMAD R0, R7, 0x200, R0 ;  /* 0x0000020007007824 */ /* 0x000fe400078e0200 */
[----:B------:R-:W-:Y:S02]  /*cda0*/  IMAD.IADD R2, R136, 0x1, R2 ;  /* 0x0000000188027824 */ /* 0x000fe400078e0202 */
[----:B------:R-:W-:Y:S01]  /*cdb0*/  IMAD.SHL.U32 R139, R0, 0x2, RZ ;  /* 0x00000002008b7824 */ /* 0x000fe200078e00ff */
[----:B------:R-:W-:Y:S01]  /*cdc0*/  BAR.SYNC.DEFER_BLOCKING 0x0 ;  /* 0x0000000000007b1d */ /* 0x000fe20000010000 */
[----:B------:R-:W-:Y:S02]  /*cdd0*/  IMAD.SHL.U32 R234, R2, 0x2, RZ ;  /* 0x0000000202ea7824 */ /* 0x000fe400078e00ff */
[----:B------:R-:W-:Y:S01]  /*cde0*/  IMAD.WIDE.U32 R6, R250, c[0x0][0x208], RZ ;  /* 0x00008200fa067a25 */ /* 0x000fe200078e00ff */
[C---:B------:R-:W-:Y:S02]  /*cdf0*/  IADD3 R0, R139.reuse, 0x3900, RZ ;  /* 0x000039008b007810 */ /* 0x040fe40007ffe0ff */
[----:B------:R-:W-:Y:S01]  /*ce00*/  IADD3 R238, R139, 0x3920, RZ ;  /* 0x000039208bee7810 */ /* 0x000fe20007ffe0ff */
[----:B------:R-:W-:Y:S01]  /*ce10*/  IMAD R2, R46, c[0x0][0x218], RZ ;  /* 0x000086002e027a24 */ /* 0x000fe200078e02ff */
[----:B------:R-:W-:Y:S01]  /*ce20*/  @P0 IADD3 R238, R0, -0x20, RZ ;  /* 0xffffffe000ee0810 */ /* 0x000fe20007ffe0ff */
[----:B------:R-:W-:-:S02]  /*ce30*/  IMAD R0, R45, c[0x0][0x208], RZ ;  /* 0x000082002d007a24 */ /* 0x000fc400078e02ff */
[----:B------:R-:W-:Y:S01]  /*ce40*/  IMAD R2, R249, c[0x0][0x21c], R2 ;  /* 0x00008700f9027a24 */ /* 0x000fe200078e0202 */
[----:B------:R-:W-:Y:S01]  /*ce50*/  IADD3 R244, R238, 0x800, RZ ;  /* 0x00000800eef47810 */ /* 0x000fe20007ffe0ff */
[----:B------:R-:W-:Y:S01]  /*ce60*/  IMAD R0, R250, c[0x0][0x20c], R0 ;  /* 0x00008300fa007a24 */ /* 0x000fe200078e0200 */
[C---:B------:R-:W-:Y:S01]  /*ce70*/  IADD3 R243, R238.reuse, 0x1000, RZ ;  /* 0x00001000eef37810 */ /* 0x040fe20007ffe0ff */
[----:B------:R-:W-:Y:S01]  /*ce80*/  IMAD R237, R3, 0x2, R234 ;  /* 0x0000000203ed7824 */ /* 0x000fe200078e02ea */
[C---:B------:R-:W-:Y:S01]  /*ce90*/  IADD3 R242, R238.reuse, 0x1800, RZ ;  /* 0x00001800eef27810 */ /* 0x040fe20007ffe0ff */
[----:B------:R-:W-:Y:S01]  /*cea0*/  IMAD.IADD R7, R7, 0x1, R0 ;  /* 0x0000000107077824 */ /* 0x000fe200078e0200 */
[----:B------:R-:W-:Y:S01]  /*ceb0*/  IADD3 R241, R238, 0x2000, RZ ;  /* 0x00002000eef17810 */ /* 0x000fe20007ffe0ff */
[----:B------:R-:W-:Y:S01]  /*cec0*/  IMAD R235, R4, 0x2, R234 ;  /* 0x0000000204eb7824 */ /* 0x000fe200078e02ea */
[C---:B------:R-:W-:Y:S01]  /*ced0*/  IADD3 R240, R238.reuse, 0x2800, RZ ;  /* 0x00002800eef07810 */ /* 0x040fe20007ffe0ff */
[----:B------:R-:W-:Y:S01]  /*cee0*/  IMAD.WIDE.U32 R6, R249, c[0x0][0x218], R6 ;  /* 0x00008600f9067a25 */ /* 0x000fe200078e0006 */
[----:B------:R-:W-:Y:S01]  /*cef0*/  IADD3 R239, R238, 0x3000, RZ ;  /* 0x00003000eeef7810 */ /* 0x000fe20007ffe0ff */
[----:B------:R-:W-:Y:S02]  /*cf00*/  LDSM.16.M88.4 R24, [R139+0x3900] ;  /* 0x003900008b18783b */ /* 0x000fe40000000200 */
[----:B------:R-:W-:Y:S01]  /*cf10*/  IMAD R236, R3, 0x2, R235 ;  /* 0x0000000203ec7824 */ /* 0x000fe200078e02eb */
[----:B------:R-:W-:Y:S01]  /*cf20*/  IADD3 R0, P0, R6, UR26, RZ ;  /* 0x0000001a06007c10 */ /* 0x000fe2000ff1e0ff */
[----:B------:R-:W1:Y:S03]  /*cf30*/  LDSM.16.M88.4 R8, [R234+0x9100] ;  /* 0x00910000ea08783b */ /* 0x000e660000000200 */
[----:B------:R-:W-:Y:S01]  /*cf40*/  IADD3.X R6, R7, UR5, R2, P0, !PT ;  /* 0x0000000507067c10 */ /* 0x000fe200087fe402 */
[----:B------:R-:W2:Y:S01]  /*cf50*/  LDSM.16.M88.4 R20, [R139+0x4100] ;  /* 0x004100008b14783b */ /* 0x000ea20000000200 */
[----:B------:R-:W-:-:S03]  /*cf60*/  LEA R2, P0, R0, c[0x0][0x1f8], 0x1 ;  /* 0x00007e0000027a11 */ /* 0x000fc600078008ff */
[----:B------:R-:W3:Y:S01]  /*cf70*/  LDSM.16.M88.4 R16, [R139+0x4900] ;  /* 0x004900008b10783b */ /* 0x000ee20000000200 */
[----:B------:R-:W-:Y:S02]  /*cf80*/  LEA.HI.X R0, R0, c[0x0][0x1fc], R6, 0x1, P0 ;  /* 0x00007f0000007a11 */ /* 0x000fe400000f0c06 */
[----:B------:R-:W-:Y:S01]  /*cf90*/  ISETP.GE.AND P0, PT, R44, c[0x0][0x1d4], PT ;  /* 0x000075002c007a0c */ /* 0x000fe20003f06270 */
[----:B------:R-:W-:Y:S03]  /*cfa0*/  LDSM.16.M88.4 R28, [R139+0x5100] ;  /* 0x005100008b1c783b */ /* 0x000fe60000000200 */
[C---:B------:R-:W-:Y:S01]  /*cfb0*/  ISETP.LT.OR P6, PT, R68.reuse, 0x1, P0 ;  /* 0x000000014400780c */ /* 0x040fe200007c1670 */
[----:B------:R-:W-:Y:S01]  /*cfc0*/  LDSM.16.M88.4 R32, [R139+0x5900] ;  /* 0x005900008b20783b */ /* 0x000fe20000000200 */
[----:B------:R-:W-:-:S03]  /*cfd0*/  ISETP.LT.OR P4, PT, R68, 0x21, P0 ;  /* 0x000000214400780c */ /* 0x000fc60000781670 */
[----:B------:R-:W-:Y:S04]  /*cfe0*/  LDSM.16.M88.4 R36, [R139+0x6100] ;  /* 0x006100008b24783b */ /* 0x000fe80000000200 */
[----:B------:R-:W-:Y:S04]  /*cff0*/  LDSM.16.M88.4 R40, [R139+0x6900] ;  /* 0x006900008b28783b */ /* 0x000fe80000000200 */
[----:B------:R-:W-:Y:S04]  /*d000*/  LDSM.16.M88.4 R12, [R234+0x7100] ;  /* 0x00710000ea0c783b */ /* 0x000fe80000000200 */
[----:B------:R-:W-:Y:S04]  /*d010*/  SHFL.IDX PT, R5, R2, RZ, 0x181f ;  /* 0x00181fff02057589 */ /* 0x000fe800000e0000 */
[----:B------:R-:W4:Y:S01]  /*d020*/  SHFL.IDX PT, R6, R2, 0x1, 0x181f ;  /* 0x00381f0002067f89 */ /* 0x000f2200000e0000 */
[C---:B-1----:R-:W-:Y:S03]  /*d030*/  HMMA.16816.F32 R52, R8.reuse, R24, RZ ;  /* 0x000000180834723c */ /* 0x042fe600000018ff */
[----:B------:R-:W1:Y:S04]  /*d040*/  SHFL.IDX PT, R7, R0, 0x1, 0x181f ;  /* 0x00381f0000077f89 */ /* 0x000e6800000e0000 */
[----:B------:R-:W-:Y:S01]  /*d050*/  LDSM.16.M88.4 R80, [R238+0x800] ;  /* 0x00080000ee50783b */ /* 0x000fe20000000200 */
[C---:B--2---:R-:W-:Y:S03]  /*d060*/  HMMA.16816.F32 R56, R8.reuse, R20, RZ ;  /* 0x000000140838723c */ /* 0x044fe600000018ff */
[----:B------:R-:W-:Y:S04]  /*d070*/  LDSM.16.M88.4 R84, [R238] ;  /* 0x00000000ee54783b */ /* 0x000fe80000000200 */
[----:B------:R-:W-:Y:S01]  /*d080*/  LDSM.16.M88.4 R76, [R238+0x1000] ;  /* 0x00100000ee4c783b */ /* 0x000fe20000000200 */
[----:B---3--:R-:W-:Y:S03]  /*d090*/  HMMA.16816.F32 R60, R8, R16, RZ ;  /* 0x00000010083c723c */ /* 0x008fe600000018ff */
[----:B------:R-:W-:Y:S01]  /*d0a0*/  LDSM.16.M88.4 R48, [R238+0x1800] ;  /* 0x00180000ee30783b */ /* 0x000fe20000000200 */
[----:B----4-:R-:W-:-:S04]  /*d0b0*/  IADD3 R6, P1, R6, R246, RZ ;  /* 0x000000f606067210 */ /* 0x010fc80007f3e0ff */
[----:B------:R-:W-:Y:S01]  /*d0c0*/  HMMA.16816.F32 R64, R8, R28, RZ ;  /* 0x0000001c0840723c */ /* 0x000fe200000018ff */
[----:B-1----:R-:W-:-:S07]  /*d0d0*/  IMAD.X R7, R7, 0x1, R245, P1 ;  /* 0x0000000107077824 */ /* 0x002fce00008e06f5 */
        /* <DEDUP_REMOVED lines=10> */
[----:B------:R-:W-:Y:S04]  /*d180*/  SHFL.IDX PT, R9, R0, RZ, 0x181f ;  /* 0x00181fff00097589 */ /* 0x000fe800000e0000 */
[----:B------:R-:W1:Y:S03]  /*d190*/  SHFL.IDX PT, R8, R2, 0x2, 0x181f ;  /* 0x00581f0002087f89 */ /* 0x000e6600000e0000 */
[C---:B------:R-:W-:Y:S01]  /*d1a0*/  HMMA.16816.F32 R184, R12.reuse, R24, RZ ;  /* 0x000000180cb8723c */ /* 0x040fe200000018ff */
[----:B------:R-:W2:Y:S07]  /*d1b0*/  SHFL.IDX PT, R10, R0, 0x2, 0x181f ;  /* 0x00581f00000a7f89 */ /* 0x000eae00000e0000 */
[C---:B------:R-:W-:Y:S01]  /*d1c0*/  HMMA.16816.F32 R228, R12.reuse, R26, RZ ;  /* 0x0000001a0ce4723c */ /* 0x040fe200000018ff */
[----:B------:R-:W-:Y:S07]  /*d1d0*/  LDSM.16.M88.4 R24, [R238+0x3000] ;  /* 0x00300000ee18783b */ /* 0x000fee0000000200 */
[C---:B------:R-:W-:Y:S07]  /*d1e0*/  HMMA.16816.F32 R188, R12.reuse, R20, RZ ;  /* 0x000000140cbc723c */ /* 0x040fee00000018ff */
[-C--:B-1----:R-:W-:Y:S01]  /*d1f0*/  IADD3 R20, P1, R8, R246.reuse, RZ ;  /* 0x000000f608147210 */ /* 0x082fe20007f3e0ff */
[C---:B------:R-:W-:Y:S01]  /*d200*/  HMMA.16816.F32 R224, R12.reuse, R22, RZ ;  /* 0x000000160ce0723c */ /* 0x040fe200000018ff */
[----:B------:R-:W-:Y:S03]  /*d210*/  SHFL.IDX PT, R22, R2, 0x5, 0x181f ;  /* 0x00b81f0002167f89 */ /* 0x000fe600000e0000 */
[--C-:B--2---:R-:W-:Y:S01]  /*d220*/  IMAD.X R21, R10, 0x1, R245.reuse, P1 ;  /* 0x000000010a157824 */ /* 0x104fe200008e06f5 */
[----:B------:R-:W-:Y:S03]  /*d230*/  SHFL.IDX PT, R23, R0, 0x5, 0x181f ;  /* 0x00b81f0000177f89 */ /* 0x000fe600000e0000 */
[C---:B------:R-:W-:Y:S08]  /*d240*/  HMMA.16816.F32 R152, R12.reuse, R16, RZ ;  /* 0x000000100c98723c */ /* 0x040ff000000018ff */
[C---:B------:R-:W-:Y:S01]  /*d250*/  HMMA.16816.F32 R172, R12.reuse, R18, RZ ;  /* 0x000000120cac723c */ /* 0x040fe200000018ff */
[----:B------:R-:W1:Y:S07]  /*d260*/  LDSM.16.M88.4 R16, [R237+0x9100] ;  /* 0x00910000ed10783b */ /* 0x000e6e0000000200 */
[C---:B------:R-:W-:Y:S08]  /*d270*/  HMMA.16816.F32 R148, R12.reuse, R28, RZ ;  /* 0x0000001c0c94723c */ /* 0x040ff000000018ff */
[C---:B------:R-:W-:Y:S01]  /*d280*/  HMMA.16816.F32 R168, R12.reuse, R30, RZ ;  /* 0x0000001e0ca8723c */ /* 0x040fe200000018ff */
[----:B------:R-:W-:Y:S07]  /*d290*/  LDSM.16.M88.4 R28, [R238+0x2800] ;  /* 0x00280000ee1c783b */ /* 0x000fee0000000200 */
[C---:B------:R-:W-:Y:S08]  /*d2a0*/  HMMA.16816.F32 R144, R12.reuse, R32, RZ ;  /* 0x000000200c90723c */ /* 0x040ff000000018ff */
[C---:B------:R-:W-:Y:S01]  /*d2b0*/  HMMA.16816.F32 R164, R12.reuse, R34, RZ ;  /* 0x000000220ca4723c */ /* 0x040fe200000018ff */
[----:B------:R-:W2:Y:S07]  /*d2c0*/  LDSM.16.M88.4 R32, [R238+0x2000] ;  /* 0x00200000ee20783b */ /* 0x000eae0000000200 */
[C---:B------:R-:W-:Y:S01]  /*d2d0*/  HMMA.16816.F32 R140, R12.reuse, R36, RZ ;  /* 0x000000240c8c723c */ /* 0x040fe200000018ff */
[----:B------:R-:W-:Y:S04]  /*d2e0*/  SHFL.IDX PT, R36, R2, 0x4, 0x181f ;  /* 0x00981f0002247f89 */ /* 0x000fe800000e0000 */
[----:B------:R-:W-:Y:S03]  /*d2f0*/  SHFL.IDX PT, R37, R0, 0x4, 0x181f ;  /* 0x00981f0000257f89 */ /* 0x000fe600000e0000 */
[C---:B------:R-:W-:Y:S08]  /*d300*/  HMMA.16816.F32 R180, R12.reuse, R38, RZ ;  /* 0x000000260cb4723c */ /* 0x040ff000000018ff */
[C---:B------:R-:W-:Y:S08]  /*d310*/  HMMA.16816.F32 R120, R12.reuse, R40, RZ ;  /* 0x000000280c78723c */ /* 0x040ff000000018ff */
[----:B------:R-:W-:Y:S01]  /*d320*/  HMMA.16816.F32 R116, R12, R42, RZ ;  /* 0x0000002a0c74723c */ /* 0x000fe200000018ff */
[----:B------:R-:W3:Y:S04]  /*d330*/  SHFL.IDX PT, R14, R2, 0x3, 0x181f ;  /* 0x00781f00020e7f89 */ /* 0x000ee800000e0000 */
[----:B------:R-:W4:Y:S02]  /*d340*/  SHFL.IDX PT, R15, R0, 0x3, 0x181f ;  /* 0x00781f00000f7f89 */ /* 0x000f2400000e0000 */
[----:B------:R-:W-:Y:S01]  /*d350*/  IADD3 R12, P2, R5, R246, RZ ;  /* 0x000000f6050c7210 */ /* 0x000fe20007f5e0ff */
[C---:B-1----:R-:W-:Y:S01]  /*d360*/  HMMA.16816.F32 R104, R16.reuse, R80, R56 ;  /* 0x000000501068723c */ /* 0x042fe20000001838 */
[----:B------:R-:W1:Y:S03]  /*d370*/  SHFL.IDX PT, R2, R2, 0x6, 0x181f ;  /* 0x00d81f0002027f89 */ /* 0x000e6600000e0000 */
[----:B------:R-:W-:Y:S01]  /*d380*/  IMAD.X R13, R9, 0x1, R245, P2 ;  /* 0x00000001090d7824 */ /* 0x000fe200010e06f5 */
[C---:B------:R-:W-:Y:S01]  /*d390*/  ISETP.LT.OR P2, PT, R68.reuse, 0x11, P0 ;  /* 0x000000114400780c */ /* 0x040fe20000741670 */
[----:B------:R-:W-:Y:S02]  /*d3a0*/  LDSM.16.M88.4 R8, [R237+0x7100] ;  /* 0x00710000ed08783b */ /* 0x000fe40000000200 */
[----:B--2---:R-:W-:Y:S02]  /*d3b0*/  HMMA.16816.F32 R44, R16, R32, R72 ;  /* 0x00000020102c723c */ /* 0x004fe40000001848 */
[----:B------:R-:W-:Y:S01]  /*d3c0*/  @!PT LDS RZ, [RZ] ;  /* 0x00000000fffff984 */ /* 0x000fe20000000800 */
[----:B------:R-:W-:Y:S01]  /*d3d0*/  @!PT LDS RZ, [RZ] ;  /* 0x00000000fffff984 */ /* 0x000fe20000000800 */
[----:B------:R-:W-:Y:S01]  /*d3e0*/  @!PT LDS RZ, [RZ] ;  /* 0x00000000fffff984 */ /* 0x000fe20000000800 */
[----:B------:R2:W-:Y:S01]  /*d3f0*/  LDGSTS.E.BYPASS.LTC128B.128 [R248+0x100], [R12.64], !P6 ;  /* 0x001000000cf87fae */ /* 0x0005e2000f101d56 */
[----:B------:R-:W-:-:S03]  /*d400*/  ISETP.LT.OR P6, PT, R68, 0x41, P0 ;  /* 0x000000414400780c */ /* 0x000fc600007c1670 */
[----:B------:R5:W1:Y:S02]  /*d410*/  SHFL.IDX PT, R5, R0, 0x6, 0x181f ;  /* 0x00d81f0000057f89 */ /* 0x000a6400000e0000 */
[----:B------:R-:W-:Y:S01]  /*d420*/  HMMA.16816.F32 R40, R16, R24, R88 ;  /* 0x000000181028723c */ /* 0x000fe20000001858 */
[----:B---3--:R-:W-:Y:S01]  /*d430*/  IADD3 R14, P1, R14, R246, RZ ;  /* 0x000000f60e0e7210 */ /* 0x008fe20007f3e0ff */
[----:B------:R3:W-:Y:S01]  /*d440*/  LDGSTS.E.BYPASS.LTC128B.128 [R248+0x900], [R6.64], !P2 ;  /* 0x0090000006f87fae */ /* 0x0007e2000d101d56 */
[----:B------:R-:W-:-:S03]  /*d450*/  ISETP.LT.OR P2, PT, R68, 0x31, P0 ;  /* 0x000000314400780c */ /* 0x000fc60000741670 */
[----:B----4-:R-:W-:Y:S01]  /*d460*/  IMAD.X R15, R15, 0x1, R245, P1 ;  /* 0x000000010f0f7824 */ /* 0x010fe200008e06f5 */
[----:B------:R4:W-:Y:S01]  /*d470*/  LDGSTS.E.BYPASS.LTC128B.128 [R248+0x1100], [R20.64], !P4 ;  /* 0x0110000014f87fae */ /* 0x0009e2000e101d56 */
[----:B------:R-:W-:Y:S01]  /*d480*/  ISETP.LT.OR P4, PT, R68, 0x51, P0 ;  /* 0x000000514400780c */ /* 0x000fe20000781670 */
[C---:B------:R-:W-:Y:S07]  /*d490*/  HMMA.16816.F32 R100, R16.reuse, R76, R60 ;  /* 0x0000004c1064723c */ /* 0x040fee000000183c */
[----:B------:R1:W-:Y:S01]  /*d4a0*/  LDGSTS.E.BYPASS.LTC128B.128 [R248+0x1900], [R14.64], !P2 ;  /* 0x019000000ef87fae */ /* 0x0003e2000d101d56 */
[----:B------:R-:W-:Y:S01]  /*d4b0*/  LOP3.LUT P2, RZ, R70, 0x4, RZ, 0xc0, !PT ;  /* 0x0000000446ff7812 */ /* 0x000fe2000784c0ff */
[----:B------:R-:W-:Y:S01]  /*d4c0*/  HMMA.16816.F32 R108, R16, R84, R52 ;  /* 0x00000054106c723c */ /* 0x000fe20000001834 */
[----:B-----5:R-:W-:-:S05]  /*d4d0*/  IMAD.MOV.U32 R0, RZ, RZ, 0x40 ;  /* 0x00000040ff007424 */ /* 0x020fca00078e00ff */
[----:B------:R-:W-:Y:S02]  /*d4e0*/  SEL R0, R0, 0xffffffc0, !P2 ;  /* 0xffffffc000007807 */ /* 0x000fe40005000000 */
[C---:B------:R-:W-:Y:S01]  /*d4f0*/  HMMA.16816.F32 R96, R16.reuse, R48, R64 ;  /* 0x000000301060723c */ /* 0x040fe20000001840 */
[-C--:B---3--:R-:W-:Y:S02]  /*d500*/  IADD3 R6, P1, R36, R246.reuse, RZ ;  /* 0x000000f624067210 */ /* 0x088fe40007f3e0ff */
[----:B------:R-:W-:Y:S02]  /*d510*/  IMAD.IADD R233, R139, 0x1, R0 ;  /* 0x000000018be97824 */ /* 0x000fe400078e0200 */
[----:B------:R-:W-:Y:S01]  /*d520*/  IMAD.IADD R232, R0, 0x1, R238 ;  /* 0x0000000100e87824 */ /* 0x000fe200078e02ee */
[----:B------:R-:W-:Y:S01]  /*d530*/  LOP3.LUT R0, R136, R137, RZ, 0xfc, !PT ;  /* 0x0000008988007212 */ /* 0x000fe200078efcff */
[--C-:B------:R-:W-:Y:S01]  /*d540*/  IMAD.X R7, R37, 0x1, R245.reuse, P1 ;  /* 0x0000000125077824 */ /* 0x100fe200008e06f5 */
[----:B--2---:R-:W-:Y:S01]  /*d550*/  IADD3 R12, P1, R22, R246, RZ ;  /* 0x000000f6160c7210 */ /* 0x004fe20007f3e0ff */
[----:B------:R-:W-:Y:S03]  /*d560*/  HMMA.16816.F32 R36, R16, R86, R112 ;  /* 0x000000561024723c */ /* 0x000fe60000001870 */
[----:B------:R1:W-:Y:S01]  /*d570*/  LDGSTS.E.BYPASS.LTC128B.128 [R248+0x2100], [R6.64], !P6 ;  /* 0x0210000006f87fae */ /* 0x0003e2000f101d56 */
[----:B------:R-:W-:Y:S01]  /*d580*/  IMAD.X R13, R23, 0x1, R245, P1 ;  /* 0x00000001170d7824 */ /* 0x000fe200008e06f5 */
[----:B------:R-:W-:-:S02]  /*d590*/  ISETP.LT.OR P1, PT, R68, 0x61, P0 ;  /* 0x000000614400780c */ /* 0x000fc40000721670 */
[----:B------:R-:W-:Y:S01]  /*d5a0*/  PLOP3.LUT P6, PT, PT, PT, UP0, 0x80, 0x0 ;  /* 0x000000000000781c */ /* 0x000fe20003fcf008 */
[C---:B------:R-:W-:Y:S01]  /*d5b0*/  HMMA.16816.F32 R92, R16.reuse, R28, R92 ;  /* 0x0000001c105c723c */ /* 0x040fe2000000185c */
[----:B------:R2:W-:Y:S07]  /*d5c0*/  LDGSTS.E.BYPASS.LTC128B.128 [R248+0x2900], [R12.64], !P4 ;  /* 0x029000000cf87fae */ /* 0x0005ee000e101d56 */
[C---:B------:R-:W-:Y:S08]  /*d5d0*/  HMMA.16816.F32 R124, R16.reuse, R82, R124 ;  /* 0x00000052107c723c */ /* 0x040ff0000000187c */
[----:B------:R-:W-:Y:S01]  /*d5e0*/  HMMA.16816.F32 R216, R16, R78, R128 ;  /* 0x0000004e10d8723c */ /* 0x000fe20000001880 */
[----:B-1----:R-:W-:-:S07]  /*d5f0*/  IADD3 R6, P0, R2, R246, RZ ;  /* 0x000000f602067210 */ /* 0x002fce0007f1e0ff */
[----:B------:R-:W-:Y:S01]  /*d600*/  HMMA.16816.F32 R200, R16, R50, R132 ;  /* 0x0000003210c8723c */ /* 0x000fe20000001884 */
[----:B------:R-:W-:-:S05]  /*d610*/  IMAD.X R7, R5, 0x1, R245, P0 ;  /* 0x0000000105077824 */ /* 0x000fca00000e06f5 */
[----:B------:R1:W-:Y:S02]  /*d620*/  LDGSTS.E.BYPASS.LTC128B.128 [R248+0x3100], [R6.64], !P1 ;  /* 0x0310000006f87fae */ /* 0x0003e4000c901d56 */
[C---:B------:R-:W-:Y:S02]  /*d630*/  HMMA.16816.F32 R112, R16.reuse, R34, R156 ;  /* 0x000000221070723c */ /* 0x040fe4000000189c */
[----:B----4-:R-:W-:Y:S04]  /*d640*/  LDSM.16.M88.4 R20, [R235+0x9100] ;  /* 0x00910000eb14783b */ /* 0x010fe80000000200 */
[----:B------:R-:W3:Y:S02]  /*d650*/  LDSM.16.M88.4 R72, [R233+0x3900] ;  /* 0x00390000e948783b */ /* 0x000ee40000000200 */
[C---:B------:R-:W-:Y:S02]  /*d660*/  HMMA.16816.F32 R196, R16.reuse, R30, R160 ;  /* 0x0000001e10c4723c */ /* 0x040fe400000018a0 */
[----:B------:R-:W4:Y:S04]  /*d670*/  LDSM.16.M88.4 R56, [R233+0x5900] ;  /* 0x00590000e938783b */ /* 0x000f280000000200 */
[----:B------:R-:W5:Y:S02]  /*d680*/  LDSM.16.M88.4 R88, [R233+0x6900] ;  /* 0x00690000e958783b */ /* 0x000f640000000200 */
[----:B------:R-:W-:Y:S02]  /*d690*/  HMMA.16816.F32 R176, R16, R26, R176 ;  /* 0x0000001a10b0723c */ /* 0x000fe400000018b0 */
[----:B------:R-:W1:Y:S04]  /*d6a0*/  LDSM.16.M88.4 R60, [R233+0x5100] ;  /* 0x00510000e93c783b */ /* 0x000e680000000200 */
[----:B------:R-:W1:Y:S02]  /*d6b0*/  LDSM.16.M88.4 R64, [R233+0x4900] ;  /* 0x00490000e940783b */ /* 0x000e640000000200 */
[C---:B------:R-:W-:Y:S02]  /*d6c0*/  HMMA.16816.F32 R184, R8.reuse, R84, R184 ;  /* 0x0000005408b8723c */ /* 0x040fe400000018b8 */
[----:B------:R-:W1:Y:S04]  /*d6d0*/  LDSM.16.M88.4 R52, [R233+0x6100] ;  /* 0x00610000e934783b */ /* 0x000e680000000200 */
[----:B------:R-:W1:Y:S02]  /*d6e0*/  LDSM.16.M88.4 R16, [R235+0x7100] ;  /* 0x00710000eb10783b */ /* 0x000e640000000200 */
[C---:B------:R-:W-:Y:S02]  /*d6f0*/  HMMA.16816.F32 R188, R8.reuse, R80, R188 ;  /* 0x0000005008bc723c */ /* 0x040fe400000018bc */
[----:B------:R-:W1:Y:S04]  /*d700*/  LDSM.16.M88.4 R68, [R233+0x4100] ;  /* 0x00410000e944783b */ /* 0x000e680000000200 */
[----:B--2---:R-:W-:Y:S02]  /*d710*/  LDSM.16.M88.4 R12, [R236+0x7100] ;  /* 0x00710000ec0c783b */ /* 0x004fe40000000200 */
[C---:B------:R-:W-:Y:S02]  /*d720*/  HMMA.16816.F32 R84, R8.reuse, R86, R228 ;  /* 0x000000560854723c */ /* 0x040fe400000018e4 */
[----:B------:R-:W0:Y:S06]  /*d730*/  LDGDEPBAR ;  /* 0x00000000000079af */ /* 0x000e2c0000000000 */
[C---:B------:R-:W-:Y:S08]  /*d740*/  HMMA.16816.F32 R192, R8.reuse, R76, R152 ;  /* 0x0000004c08c0723c */ /* 0x040ff00000001898 */
[C---:B------:R-:W-:Y:S08]  /*d750*/  HMMA.16816.F32 R80, R8.reuse, R82, R224 ;  /* 0x000000520850723c */ /* 0x040ff000000018e0 */
[C---:B------:R-:W-:Y:S08]  /*d760*/  HMMA.16816.F32 R204, R8.reuse, R48, R148 ;  /* 0x0000003008cc723c */ /* 0x040ff00000001894 */
[C---:B------:R-:W-:Y:S08]  /*d770*/  HMMA.16816.F32 R76, R8.reuse, R78, R172 ;  /* 0x0000004e084c723c */ /* 0x040ff000000018ac */
[C---:B------:R-:W-:Y:S01]  /*d780*/  HMMA.16816.F32 R152, R8.reuse, R50, R168 ;  /* 0x000000320898723c */ /* 0x040fe200000018a8 */
[----:B------:R-:W-:Y:S07]  /*d790*/  LDSM.16.M88.4 R48, [R232] ;  /* 0x00000000e830783b */ /* 0x000fee0000000200 */
[C---:B------:R-:W-:Y:S08]  /*d7a0*/  HMMA.16816.F32 R208, R8.reuse, R32, R144 ;  /* 0x0000002008d0723c */ /* 0x040ff00000001890 */
[C---:B------:R-:W-:Y:S01]  /*d7b0*/  HMMA.16816.F32 R164, R8.reuse, R34, R164 ;  /* 0x0000002208a4723c */ /* 0x040fe200000018a4 */
[----:B------:R-:W-:Y:S07]  /*d7c0*/  LDSM.16.M88.4 R32, [R232+0x2000] ;  /* 0x00200000e820783b */ /* 0x000fee0000000200 */
[C---:B------:R-:W-:Y:S08]  /*d7d0*/  HMMA.16816.F32 R212, R8.reuse, R28, R140 ;  /* 0x0000001c08d4723c */ /* 0x040ff0000000188c */
[C---:B------:R-:W-:Y:S08]  /*d7e0*/  HMMA.16816.F32 R220, R8.reuse, R24, R120 ;  /* 0x0000001808dc723c */ /* 0x040ff00000001878 */
[C---:B------:R-:W-:Y:S01]  /*d7f0*/  HMMA.16816.F32 R180, R8.reuse, R30, R180 ;  /* 0x0000001e08b4723c */ /* 0x040fe200000018b4 */
[----:B------:R-:W-:Y:S07]  /*d800*/  LDSM.16.M88.4 R28, [R232+0x2800] ;  /* 0x00280000e81c783b */ /* 0x000fee0000000200 */
[----:B------:R-:W-:Y:S01]  /*d810*/  HMMA.16816.F32 R172, R8, R26, R116 ;  /* 0x0000001a08ac723c */ /* 0x000fe20000001874 */
[----:B------:R-:W-:Y:S04]  /*d820*/  LDSM.16.M88.4 R8, [R236+0x9100] ;  /* 0x00910000ec08783b */ /* 0x000fe80000000200 */
[----:B------:R-:W-:Y:S03]  /*d830*/  LDSM.16.M88.4 R24, [R232+0x3000] ;  /* 0x00300000e818783b */ /* 0x000fe60000000200 */
[C---:B---3--:R-:W-:Y:S01]  /*d840*/  HMMA.16816.F32 R128, R20.reuse, R74, R36 ;  /* 0x0000004a1480723c */ /* 0x048fe20000001824 */
[----:B------:R-:W2:Y:S07]  /*d850*/  LDSM.16.M88.4 R36, [R232+0x1800] ;  /* 0x00180000e824783b */ /* 0x000eae0000000200 */
[C---:B----4-:R-:W-:Y:S01]  /*d860*/  HMMA.16816.F32 R144, R20.reuse, R56, R44 ;  /* 0x000000381490723c */ /* 0x050fe2000000182c */
[----:B------:R-:W3:Y:S07]  /*d870*/  LDSM.16.M88.4 R44, [R232+0x800] ;  /* 0x00080000e82c783b */ /* 0x000eee0000000200 */
[----:B-----5:R-:W-:Y:S01]  /*d880*/  HMMA.16816.F32 R132, R20, R88, R40 ;  /* 0x000000581484723c */ /* 0x020fe20000001828 */
[----:B------:R-:W4:Y:S01]  /*d890*/  LDSM.16.M88.4 R40, [R232+0x1000] ;  /* 0x00100000e828783b */ /* 0x000f220000000200 */
[----:B------:R-:W-:-:S06]  /*d8a0*/  DEPBAR.LE SB0, 0x0 ;  /* 0x000080000000791a */ /* 0x000fcc0000000000 */
[C---:B-1----:R-:W-:Y:S08]  /*d8b0*/  HMMA.16816.F32 R148, R20.reuse, R60, R96 ;  /* 0x0000003c1494723c */ /* 0x042ff00000001860 */
[C---:B------:R-:W-:Y:S08]  /*d8c0*/  HMMA.16816.F32 R156, R20.reuse, R64, R100 ;  /* 0x00000040149c723c */ /* 0x040ff00000001864 */
[----:B------:R-:W-:Y:S08]  /*d8d0*/  HMMA.16816.F32 R140, R20, R52, R92 ;  /* 0x00000034148c723c */ /* 0x000ff0000000185c */
[----:B------:R-:W-:Y:S08]  /*d8e0*/  HMMA.16816.F32 R96, R16, R74, R84 ;  /* 0x0000004a1060723c */ /* 0x000ff00000001854 */
[C---:B------:R-:W-:Y:S08]  /*d8f0*/  HMMA.16816.F32 R168, R20.reuse, R72, R108 ;  /* 0x0000004814a8723c */ /* 0x040ff0000000186c */
[C---:B------:R-:W-:Y:S08]  /*d900*/  HMMA.16816.F32 R160, R20.reuse, R68, R104 ;  /* 0x0000004414a0723c */ /* 0x040ff00000001868 */
        /* <DEDUP_REMOVED lines=19> */
[C---:B--2---:R-:W-:Y:S08]  /*da40*/  HMMA.16816.F32 R164, R8.reuse, R36, R148 ;  /* 0x0000002408a4723c */ /* 0x044ff00000001894 */
[C---:B------:R-:W-:Y:S08]  /*da50*/  HMMA.16816.F32 R168, R8.reuse, R48, R168 ;  /* 0x0000003008a8723c */ /* 0x040ff000000018a8 */
[C---:B------:R-:W-:Y:S08]  /*da60*/  HMMA.16816.F32 R128, R8.reuse, R50, R128 ;  /* 0x000000320880723c */ /* 0x040ff00000001880 */
[----:B------:R-:W-:Y:S08]  /*da70*/  HMMA.16816.F32 R148, R8, R38, R116 ;  /* 0x000000260894723c */ /* 0x000ff00000001874 */
[C---:B------:R-:W-:Y:S08]  /*da80*/  HMMA.16816.F32 R100, R12.reuse, R48, R100 ;  /* 0x000000300c64723c */ /* 0x040ff00000001864 */
[C---:B------:R-:W-:Y:S08]  /*da90*/  HMMA.16816.F32 R96, R12.reuse, R50, R96 ;  /* 0x000000320c60723c */ /* 0x040ff00000001860 */
[C---:B------:R-:W-:Y:S08]  /*daa0*/  HMMA.16816.F32 R72, R12.reuse, R36, R72 ;  /* 0x000000240c48723c */ /* 0x040ff00000001848 */
[----:B------:R-:W-:Y:S08]  /*dab0*/  HMMA.16816.F32 R68, R12, R38, R68 ;  /* 0x000000260c44723c */ /* 0x000ff00000001844 */
[C---:B---3--:R-:W-:Y:S08]  /*dac0*/  HMMA.16816.F32 R160, R8.reuse, R44, R160 ;  /* 0x0000002c08a0723c */ /* 0x048ff000000018a0 */
[C---:B------:R-:W-:Y:S08]  /*dad0*/  HMMA.16816.F32 R124, R8.reuse, R46, R124 ;  /* 0x0000002e087c723c */ /* 0x040ff0000000187c */
[C---:B------:R-:W-:Y:S08]  /*dae0*/  HMMA.16816.F32 R172, R8.reuse, R24, R132 ;  /* 0x0000001808ac723c */ /* 0x040ff00000001884 */
[----:B------:R-:W-:Y:S08]  /*daf0*/  HMMA.16816.F32 R104, R8, R26, R104 ;  /* 0x0000001a0868723c */ /* 0x000ff00000001868 */
[C---:B------:R-:W-:Y:S08]  /*db00*/  HMMA.16816.F32 R92, R12.reuse, R44, R92 ;  /* 0x0000002c0c5c723c */ /* 0x040ff0000000185c */
[C---:B------:R-:W-:Y:S08]  /*db10*/  HMMA.16816.F32 R48, R12.reuse, R46, R84 ;  /* 0x0000002e0c30723c */ /* 0x040ff00000001854 */
[----:B------:R-:W-:Y:S07]  /*db20*/  HMMA.16816.F32 R36, R12, R24, R20 ;  /* 0x000000180c24723c */ /* 0x000fee0000001814 */
[----:B------:R-:W-:Y:S01]  /*db30*/  P2R R20, PR, RZ, 0x40 ;  /* 0x00000040ff147803 */ /* 0x000fe20000000000 */
[C---:B----4-:R-:W-:Y:S08]  /*db40*/  HMMA.16816.F32 R156, R8.reuse, R40, R156 ;  /* 0x00000028089c723c */ /* 0x050ff0000000189c */
        /* <DEDUP_REMOVED lines=14> */
[----:B------:R-:W-:Y:S01]  /*dc30*/  IMAD.U32 R2, RZ, RZ, UR17 ;  /* 0x00000011ff027e24 */ /* 0x000fe2000f8e00ff */
[----:B------:R-:W-:Y:S01]  /*dc40*/  ISETP.NE.AND P6, PT, R252, 0x1, PT ;  /* 0x00000001fc00780c */ /* 0x000fe20003fc5270 */
        /* <DEDUP_REMOVED lines=37> */
[----:B------:R-:W-:Y:S01]  /*dea0*/  SHFL.IDX PT, R5, R5, 0x6, 0x181f ;  /* 0x00d81f0005057f89 */ /* 0x000fe200000e0000 */
[----:B---3--:R-:W-:-:S03]  /*deb0*/  IMAD.X R9, R9, 0x1, R245, P1 ;  /* 0x0000000109097824 */ /* 0x008fc600008e06f5 */
[----:B------:R-:W1:Y:S01]  /*dec0*/  SHFL.IDX PT, R19, R2, 0x3, 0x181f ;  /* 0x00781f0002137f89 */ /* 0x000e6200000e0000 */
[----:B----4-:R-:W-:Y:S01]  /*ded0*/  IMAD.X R7, R11, 0x1, R245, P0 ;  /* 0x000000010b077824 */ /* 0x010fe200000e06f5 */
[-C--:B------:R-:W-:Y:S02]  /*dee0*/  IADD3 R14, P0, R10, R246.reuse, RZ ;  /* 0x000000f60a0e7210 */ /* 0x080fe40007f1e0ff */
[----:B------:R-:W2:Y:S01]  /*def0*/  SHFL.IDX PT, R18, R2, 0x4, 0x181f ;  /* 0x00981f0002127f89 */ /* 0x000ea200000e0000 */
[----:B-----5:R-:W-:-:S03]  /*df00*/  IADD3 R12, P4, R12, R246, RZ ;  /* 0x000000f60c0c7210 */ /* 0x020fc60007f9e0ff */
[----:B------:R-:W3:Y:S01]  /*df10*/  SHFL.IDX PT, R17, R2, 0x5, 0x181f ;  /* 0x00b81f0002117f89 */ /* 0x000ee200000e0000 */
[----:B------:R-:W-:-:S03]  /*df20*/  IADD3 R10, P2, R13, R246, RZ ;  /* 0x000000f60d0a7210 */ /* 0x000fc60007f5e0ff */
[----:B------:R-:W4:Y:S01]  /*df30*/  SHFL.IDX PT, R2, R2, 0x6, 0x181f ;  /* 0x00d81f0002027f89 */ /* 0x000f2200000e0000 */
[----:B------:R-:W-:-:S03]  /*df40*/  IMAD.X R15, R15, 0x1, R245, P0 ;  /* 0x000000010f0f7824 */ /* 0x000fc600000e06f5 */
        /* <DEDUP_REMOVED lines=13> */
.L_x_132:
[----:B------:R-:W-:Y:S01]  /*e020*/  LOP3.LUT R2, R138, 0xffffffe0, RZ, 0xc0, !PT ;  /* 0xffffffe08a027812 */ /* 0x000fe200078ec0ff */
[----:B-1----:R-:W-:Y:S01]  /*e030*/  IMAD.MOV.U32 R6, RZ, RZ, -0x2 ;  /* 0xfffffffeff067424 */ /* 0x002fe200078e00ff */
[----:B------:R-:W-:Y:S01]  /*e040*/  STL [R1+0x34], R241 ;  /* 0x000034f101007387 */ /* 0x000fe20000100800 */
[----:B------:R-:W-:Y:S02]  /*e050*/  SHF.L.U32 R228, R0, 0x1, RZ ;  /* 0x0000000100e47819 */ /* 0x000fe400000006ff */
[----:B------:R-:W-:Y:S01]  /*e060*/  IMAD.IADD R2, R247, 0x1, -R2 ;  /* 0x00000001f7027824 */ /* 0x000fe200078e0a02 */
[----:B------:R-:W-:Y:S02]  /*e070*/  STL [R1+0x30], R240 ;  /* 0x000030f001007387 */ /* 0x000fe40000100800 */
[----:B------:R-:W-:-:S02]  /*e080*/  IMAD R229, R4, 0x2, R228 ;  /* 0x0000000204e57824 */ /* 0x000fc400078e02e4 */
[----:B------:R-:W-:Y:S01]  /*e090*/  SHF.R.S32.HI R5, RZ, 0x1f, R2 ;  /* 0x0000001fff057819 */ /* 0x000fe20000011402 */
[----:B------:R-:W-:Y:S01]  /*e0a0*/  STL [R1+0x2c], R239 ;  /* 0x00002cef01007387 */ /* 0x000fe20000100800 */
[----:B------:R-:W-:Y:S02]  /*e0b0*/  IMAD R231, R3, 0x2, R228 ;  /* 0x0000000203e77824 */ /* 0x000fe400078e02e4 */
[----:B------:R-:W-:Y:S01]  /*e0c0*/  LEA.HI R5, R5, R2, RZ, 0x2 ;  /* 0x0000000205057211 */ /* 0x000fe200078f10ff */
[----:B------:R1:W-:Y:S01]  /*e0d0*/  STL [R1+0x28], R238 ;  /* 0x000028ee01007387 */ /* 0x0003e20000100800 */
[----:B------:R-:W-:Y:S02]  /*e0e0*/  IMAD R230, R3, 0x2, R229 ;  /* 0x0000000203e67824 */ /* 0x000fe400078e02e5 */
[----:B------:R-:W-:Y:S01]  /*e0f0*/  LOP3.LUT R5, R5, 0x7ffffffc, RZ, 0xc0, !PT ;  /* 0x7ffffffc05057812 */ /* 0x000fe200078ec0ff */
[----:B------:R-:W-:Y:S04]  /*e100*/  STL [R1+0x24], R237 ;  /* 0x000024ed01007387 */ /* 0x000fe80000100800 */
[----:B------:R-:W-:Y:S01]  /*e110*/  IMAD.IADD R2, R2, 0x1, -R5 ;  /* 0x0000000102027824 */ /* 0x000fe200078e0a05 */
[----:B------:R-:W-:Y:S03]  /*e120*/  STL [R1+0x20], R236 ;  /* 0x000020ec01007387 */ /* 0x000fe60000100800 */
[----:B------:R-:W-:Y:S01]  /*e130*/  IMAD R2, R2, R6, UR11 ;  /* 0x0000000b02027e24 */ /* 0x000fe2000f8e0206 */
[----:B------:R-:W-:Y:S04]  /*e140*/  STL [R1+0x1c], R235 ;  /* 0x00001ceb01007387 */ /* 0x000fe80000100800 */
[C---:B------:R-:W-:Y:S01]  /*e150*/  ISETP.GT.AND P0, PT, R2.reuse, RZ, PT ;  /* 0x000000ff0200720c */ /* 0x040fe20003f04270 */
[----:B------:R-:W-:Y:S01]  /*e160*/  STL [R1+0x18], R234 ;  /* 0x000018ea01007387 */ /* 0x000fe20000100800 */
[----:B------:R-:W-:-:S02]  /*e170*/  ISETP.GT.AND P1, PT, R2, 0x1, PT ;  /* 0x000000010200780c */ /* 0x000fc40003f24270 */
[----:B------:R-:W-:Y:S01]  /*e180*/  ISETP.GT.AND P2, PT, R2, 0x8, PT ;  /* 0x000000080200780c */ /* 0x000fe20003f44270 */
[----:B------:R-:W-:Y:S01]  /*e190*/  STL [R1+0x14], R233 ;  /* 0x000014e901007387 */ /* 0x000fe20000100800 */
[----:B------:R-:W-:Y:S02]  /*e1a0*/  FSEL R10, R100, -INF , P0 ;  /* 0xff800000640a7808 */ /* 0x000fe40000000000 */
[----:B------:R-:W-:Y:S01]  /*e1b0*/  FSEL R29, R101, -INF , P1 ;  /* 0xff800000651d7808 */ /* 0x000fe20000800000 */
[----:B------:R2:W-:Y:S01]  /*e1c0*/  STL [R1+0x10], R232 ;  /* 0x000010e801007387 */ /* 0x0005e20000100800 */
[----:B------:R-:W-:Y:S02]  /*e1d0*/  FSEL R16, R170, -INF , P0 ;  /* 0xff800000aa107808 */ /* 0x000fe40000000000 */
[----:B------:R-:W-:Y:S01]  /*e1e0*/  FSEL R12, R168, -INF , P0 ;  /* 0xff800000a80c7808 */ /* 0x000fe20000000000 */
[----:B------:R-:W-:Y:S01]  /*e1f0*/  STL [R1+0xc], R139 ;  /* 0x00000c8b01007387 */ /* 0x000fe20000100800 */
[----:B------:R-:W-:-:S02]  /*e200*/  FSEL R32, R102, -INF , P0 ;  /* 0xff80000066207808 */ /* 0x000fc40000000000 */
[----:B------:R-:W-:Y:S01]  /*e210*/  FSEL R13, R169, -INF , P1 ;  /* 0xff800000a90d7808 */ /* 0x000fe20000800000 */
[----:B------:R-:W0:Y:S01]  /*e220*/  LDGDEPBAR ;  /* 0x00000000000079af */ /* 0x000e220000000000 */
[----:B------:R-:W-:Y:S02]  /*e230*/  ISETP.GT.AND P0, PT, R2, 0x9, PT ;  /* 0x000000090200780c */ /* 0x000fe40003f04270 */
[----:B------:R-:W-:Y:S02]  /*e240*/  FSEL R30, R96, -INF , P2 ;  /* 0xff800000601e7808 */ /* 0x000fe40001000000 */
[----:B------:R-:W-:Y:S02]  /*e250*/  FMNMX.FTZ R5, R10, R29, !PT ;  /* 0x0000001d0a057209 */ /* 0x000fe40007810000 */
[----:B------:R-:W-:Y:S02]  /*e260*/  FSEL R17, R171, -INF , P1 ;  /* 0xff800000ab117808 */ /* 0x000fe40000800000 */
[----:B------:R-:W-:-:S02]  /*e270*/  FSEL R33, R103, -INF , P1 ;  /* 0xff80000067217808 */ /* 0x000fc40000800000 */
[----:B------:R-:W-:Y:S02]  /*e280*/  FSEL R14, R128, -INF , P2 ;  /* 0xff800000800e7808 */ /* 0x000fe40001000000 */
[----:B------:R-:W-:Y:S02]  /*e290*/  ISETP.GT.AND P1, PT, R2, 0x10, PT ;  /* 0x000000100200780c */ /* 0x000fe40003f24270 */
[----:B------:R-:W-:Y:S02]  /*e2a0*/  FSEL R31, R97, -INF , P0 ;  /* 0xff800000611f7808 */ /* 0x000fe40000000000 */
[----:B------:R-:W-:Y:S02]  /*e2b0*/  FMNMX.FTZ R6, R12, R13, !PT ;  /* 0x0000000d0c067209 */ /* 0x000fe40007810000 */
[----:B------:R-:W-:Y:S02]  /*e2c0*/  FMNMX.FTZ R5, R30, R5, !PT ;  /* 0x000000051e057209 */ /* 0x000fe40007810000 */
[----:B------:R-:W-:-:S02]  /*e2d0*/  FSEL R18, R130, -INF , P2 ;  /* 0xff80000082127808 */ /* 0x000fc40001000000 */
[----:B------:R-:W-:Y:S02]  /*e2e0*/  FSEL R34, R98, -INF , P2 ;  /* 0xff80000062227808 */ /* 0x000fe40001000000 */
[----:B------:R-:W-:Y:S02]  /*e2f0*/  FSEL R15, R129, -INF , P0 ;  /* 0xff800000810f7808 */ /* 0x000fe40000000000 */
[----:B------:R-:W-:Y:S02]  /*e300*/  ISETP.GT.AND P2, PT, R2, 0x11, PT ;  /* 0x000000110200780c */ /* 0x000fe40003f44270 */
[----:B------:R-:W-:Y:S02]  /*e310*/  FSEL R89, R92, -INF , P1 ;  /* 0xff8000005c597808 */ /* 0x000fe40000800000 */
[----:B------:R-:W-:Y:S02]  /*e320*/  FMNMX.FTZ R6, R14, R6, !PT ;  /* 0x000000060e067209 */ /* 0x000fe40007810000 */
[----:B------:R-:W-:-:S02]  /*e330*/  FMNMX.FTZ R5, R31, R5, !PT ;  /* 0x000000051f057209 */ /* 0x000fc40007810000 */
[----:B------:R-:W-:Y:S02]  /*e340*/  FSEL R28, R131, -INF , P0 ;  /* 0xff800000831c7808 */ /* 0x000fe40000000000 */
[----:B------:R-:W-:Y:S02]  /*e350*/  FSEL R35, R99, -INF , P0 ;  /* 0xff80000063237808 */ /* 0x000fe40000000000 */
[----:B------:R-:W-:Y:S02]  /*e360*/  ISETP.GT.AND P0, PT, R2, 0x18, PT ;  /* 0x000000180200780c */ /* 0x000fe40003f04270 */
[----:B------:R-:W-:Y:S02]  /*e370*/  FSEL R40, R160, -INF , P1 ;  /* 0xff800000a0287808 */ /* 0x000fe40000800000 */
[----:B------:R-:W-:Y:S02]  /*e380*/  FSEL R90, R93, -INF , P2 ;  /* 0xff8000005d5a7808 */ /* 0x000fe40001000000 */
[----:B------:R-:W-:-:S02]  /*e390*/  FMNMX.FTZ R6, R15, R6, !PT ;  /* 0x000000060f067209 */ /* 0x000fc40007810000 */
[----:B------:R-:W-:Y:S02]  /*e3a0*/  FMNMX.FTZ R5, R89, R5, !PT ;  /* 0x0000000559057209 */ /* 0x000fe40007810000 */
[----:B------:R-:W-:Y:S02]  /*e3b0*/  FSEL R85, R162, -INF , P1 ;  /* 0xff800000a2557808 */ /* 0x000fe40000800000 */
[----:B------:R-:W-:Y:S02]  /*e3c0*/  FSEL R97, R94, -INF , P1 ;  /* 0xff8000005e617808 */ /* 0x000fe40000800000 */
[----:B------:R-:W-:Y:S02]  /*e3d0*/  ISETP.GT.AND P1, PT, R2, 0x19, PT ;  /* 0x000000190200780c */ /* 0x000fe40003f24270 */
[----:B------:R-:W-:Y:S02]  /*e3e0*/  FSEL R87, R126, -INF , P0 ;  /* 0xff8000007e577808 */ /* 0x000fe40000000000 */
[----:B------:R-:W-:-:S02]  /*e3f0*/  FSEL R80, R124, -INF , P0 ;  /* 0xff8000007c507808 */ /* 0x000fc40000000000 */
[----:B------:R-:W-:Y:S02]  /*e400*/  FSEL R117, R50, -INF , P0 ;  /* 0xff80000032757808 */ /* 0x000fe40000000000 */
[----:B------:R-:W-:Y:S02]  /*e410*/  FSEL R91, R48, -INF , P0 ;  /* 0xff800000305b7808 */ /* 0x000fe40000000000 */
[----:B------:R-:W-:Y:S02]  /*e420*/  FSEL R41, R161, -INF , P2 ;  /* 0xff800000a1297808 */ /* 0x000fe40001000000 */
[----:B------:R-:W-:Y:S02]  /*e430*/  ISETP.GT.AND P0, PT, R2, 0x21, PT ;  /* 0x000000210200780c */ /* 0x000fe40003f04270 */
        /* <DEDUP_REMOVED lines=8> */
[C---:B------:R-:W-:Y:S02]  /*e4c0*/  ISETP.GT.AND P2, PT, R2.reuse, 0x20, PT ;  /* 0x000000200200780c */ /* 0x040fe40003f44270 */
[----:B------:R-:W-:Y:S02]  /*e4d0*/  FSEL R125, R159, -INF , P0 ;  /* 0xff8000009f7d7808 */ /* 0x000fe40000000000 */
[----:B------:R-:W-:Y:S02]  /*e4e0*/  FSEL R121, R157, -INF , P0 ;  /* 0xff8000009d797808 */ /* 0x000fe40000000000 */
[----:B------:R-:W-:Y:S02]  /*e4f0*/  ISETP.GT.AND P1, PT, R2, 0x28, PT ;  /* 0x000000280200780c */ /* 0x000fe40003f24270 */
[----:B------:R-:W-:Y:S02]  /*e500*/  FSEL R133, R47, -INF , P0 ;  /* 0xff8000002f857808 */ /* 0x000fe40000000000 */
[----:B------:R-:W-:-:S02]  /*e510*/  FSEL R129, R45, -INF , P0 ;  /* 0xff8000002d817808 */ /* 0x000fc40000000000 */
[----:B------:R-:W-:Y:S02]  /*e520*/  FMNMX.FTZ R6, R41, R6, !PT ;  /* 0x0000000629067209 */ /* 0x000fe40007810000 */
[----:B------:R-:W-:Y:S02]  /*e530*/  FMNMX.FTZ R5, R91, R5, !PT ;  /* 0x000000055b057209 */ /* 0x000fe40007810000 */
[----:B------:R-:W-:Y:S02]  /*e540*/  ISETP.GT.AND P0, PT, R2, 0x30, PT ;  /* 0x000000300200780c */ /* 0x000fe40003f04270 */
[----:B------:R-:W-:Y:S02]  /*e550*/  FSEL R120, R156, -INF , P2 ;  /* 0xff8000009c787808 */ /* 0x000fe40001000000 */
[----:B------:R-:W-:Y:S02]  /*e560*/  FSEL R119, R44, -INF , P2 ;  /* 0xff8000002c777808 */ /* 0x000fe40001000000 */
[----:B------:R-:W-:-:S02]  /*e570*/  FSEL R126, R154, -INF , P1 ;  /* 0xff8000009a7e7808 */ /* 0x000fc40000800000 */
[----:B------:R-:W-:Y:S02]  /*e580*/  FMNMX.FTZ R6, R80, R6, !PT ;  /* 0x0000000650067209 */ /* 0x000fe40007810000 */
[----:B------:R-:W-:Y:S02]  /*e590*/  FMNMX.FTZ R5, R96, R5, !PT ;  /* 0x0000000560057209 */ /* 0x000fe40007810000 */
[----:B------:R-:W-:Y:S02]  /*e5a0*/  FSEL R156, R166, -INF , P0 ;  /* 0xff800000a69c7808 */ /* 0x000fe40000000000 */
[----:B------:R-:W-:Y:S02]  /*e5b0*/  FSEL R154, R164, -INF , P0 ;  /* 0xff800000a49a7808 */ /* 0x000fe40000000000 */
[----:B------:R-:W-:Y:S02]  /*e5c0*/  FSEL R159, R74, -INF , P0 ;  /* 0xff8000004a9f7808 */ /* 0x000fe40000000000 */
[----:B------:R-:W-:-:S02]  /*e5d0*/  FSEL R131, R72, -INF , P0 ;  /* 0xff80000048837808 */ /* 0x000fc40000000000 */
[----:B------:R-:W-:Y:S02]  /*e5e0*/  ISETP.GT.AND P0, PT, R2, 0x40, PT ;  /* 0x000000400200780c */ /* 0x000fe40003f04270 */
[----:B------:R-:W-:Y:S02]  /*e5f0*/  FMNMX.FTZ R6, R84, R6, !PT ;  /* 0x0000000654067209 */ /* 0x000fe40007810000 */
        /* <DEDUP_REMOVED lines=9> */
[----:B------:R-:W-:-:S02]  /*e690*/  ISETP.GT.AND P4, PT, R2, 0x29, PT ;  /* 0x000000290200780c */ /* 0x000fc40003f84270 */
[C---:B------:R-:W-:Y:S02]  /*e6a0*/  ISETP.GT.AND P1, PT, R2.reuse, 0x39, PT ;  /* 0x000000390200780c */ /* 0x040fe40003f24270 */
        /* <DEDUP_REMOVED lines=17> */
[C---:B------:R-:W-:Y:S02]  /*e7c0*/  ISETP.GT.AND P2, PT, R2.reuse, 0x31, PT ;  /* 0x000000310200780c */ /* 0x040fe40003f44270 */
[C---:B------:R-:W-:Y:S02]  /*e7d0*/  ISETP.GT.AND P1, PT, R2.reuse, 0x50, PT ;  /* 0x000000500200780c */ /* 0x040fe40003f24270 */
[----:B------:R-:W-:Y:S02]  /*e7e0*/  ISETP.GT.AND P0, PT, R2, 0x59, PT ;  /* 0x000000590200780c */ /* 0x000fe40003f04270 */
[----:B------:R-:W-:Y:S02]  /*e7f0*/  FMNMX.FTZ R7, R28, R7, !PT ;  /* 0x000000071c077209 */ /* 0x000fe40007810000 */
        /* <DEDUP_REMOVED lines=8> */
[----:B------:R-:W-:Y:S02]  /*e880*/  FSEL R152, R73, -INF , P2 ;  /* 0xff80000049987808 */ /* 0x000fe40001000000 */
        /* <DEDUP_REMOVED lines=31> */
[----:B--2---:R-:W-:Y:S02]  /*ea80*/  FSEL R232, R38, -INF , P0 ;  /* 0xff80000026e87808 */ /* 0x004fe40000000000 */
[----:B------:R-:W-:Y:S02]  /*ea90*/  FSEL R234, R36, -INF , P0 ;  /* 0xff80000024ea7808 */ /* 0x000fe40000000000 */
[----:B------:R-:W-:Y:S02]  /*eaa0*/  FMNMX.FTZ R7, R86, R7, !PT ;  /* 0x0000000756077209 */ /* 0x000fe40007810000 */
[----:B------:R-:W-:-:S02]  /*eab0*/  ISETP.GT.AND P4, PT, R2, 0x48, PT ;  /* 0x000000480200780c */ /* 0x000fc40003f84270 */
[C---:B------:R-:W-:Y:S02]  /*eac0*/  ISETP.GT.AND P2, PT, R2.reuse, 0x61, PT ;  /* 0x000000610200780c */ /* 0x040fe40003f44270 */
[C---:B------:R-:W-:Y:S02]  /*ead0*/  ISETP.GT.AND P1, PT, R2.reuse, 0x68, PT ;  /* 0x000000680200780c */ /* 0x040fe40003f24270 */
[----:B------:R-:W-:Y:S02]  /*eae0*/  ISETP.GT.AND P0, PT, R2, 0x69, PT ;  /* 0x000000690200780c */ /* 0x000fe40003f04270 */
        /* <DEDUP_REMOVED lines=13> */
[----:B------:R-:W-:Y:S02]  /*ebc0*/  FSEL R180, R145, -INF , P6 ;  /* 0xff80000091b47808 */ /* 0x000fe40003000000 */
[----:B------:R-:W-:-:S02]  /*ebd0*/  FSEL R145, R60, -INF , P4 ;  /* 0xff8000003c917808 */ /* 0x000fc40002000000 */
[----:B------:R-:W-:Y:S02]  /*ebe0*/  FMNMX.FTZ R2, R170, R2, !PT ;  /* 0x00000002aa027209 */ /* 0x000fe40007810000 */
[----:B------:R-:W-:Y:S02]  /*ebf0*/  FMNMX.FTZ R5, R146, R5, !PT ;  /* 0x0000000592057209 */ /* 0x000fe40007810000 */
[----:B------:R-:W-:Y:S02]  /*ec00*/  FMNMX.FTZ R6, R126, R6, !PT ;  /* 0x000000067e067209 */ /* 0x000fe40007810000 */
[----:B------:R-:W-:Y:S02]  /*ec10*/  FSEL R171, R112, -INF , P4 ;  /* 0xff80000070ab7808 */ /* 0x000fe40002000000 */
        /* <DEDUP_REMOVED lines=23> */
[----:B------:R-:W-:Y:S02]  /*ed90*/  FSEL R192, R37, -INF , P2 ;  /* 0xff80000025c07808 */ /* 0x000fe40001000000 */
[----:B------:R-:W-:Y:S02]  /*eda0*/  FMNMX.FTZ R2, R210, R2, !PT ;  /* 0x00000002d2027209 */ /* 0x000fe40007810000 */
[----:B------:R-:W-:-:S02]  /*edb0*/  FMNMX.FTZ R5, R234, R5, !PT ;  /* 0x00000005ea057209 */ /* 0x000fc40007810000 */
[----:B------:R-:W-:Y:S02]  /*edc0*/  FSEL R183, R114, -INF , P4 ;  /* 0xff80000072b77808 */ /* 0x000fe40002000000 */
[----:B------:R-:W-:Y:S02]  /*edd0*/  FMNMX.FTZ R6, R184, R6, !PT ;  /* 0x00000006b8067209 */ /* 0x000fe40007810000 */
[----:B------:R-:W-:Y:S02]  /*ede0*/  FMNMX.FTZ R7, R117, R7, !PT ;  /* 0x0000000775077209 */ /* 0x000fe40007810000 */
[----:B------:R-:W-:Y:S02]  /*edf0*/  FSEL R197, R173, -INF , P2 ;  /* 0xff800000adc57808 */ /* 0x000fe40001000000 */
[----:B------:R-:W-:Y:S02]  /*ee00*/  FSEL R233, R24, -INF , P1 ;  /* 0xff80000018e97808 */ /* 0x000fe40000800000 */
[----:B------:R-:W-:-:S02]  /*ee10*/  FMNMX.FTZ R2, R204, R2, !PT ;  /* 0x00000002cc027209 */ /* 0x000fc40007810000 */
[----:B------:R-:W-:Y:S02]  /*ee20*/  FMNMX.FTZ R5, R192, R5, !PT ;  /* 0x00000005c0057209 */ /* 0x000fe40007810000 */
        /* <DEDUP_REMOVED lines=9> */
[----:B------:R-:W-:Y:S02]  /*eec0*/  FMNMX.FTZ R2, R166, R2, !PT ;  /* 0x00000002a6027209 */ /* 0x000fe40007810000 */
[----:B------:R-:W-:-:S02]  /*eed0*/  FMNMX.FTZ R5, R198, R5, !PT ;  /* 0x00000005c6057209 */ /* 0x000fc40007810000 */
[----:B------:R-:W-:Y:S02]  /*eee0*/  FMNMX.FTZ R6, R218, R6, !PT ;  /* 0x00000006da067209 */ /* 0x000fe40007810000 */
[----:B------:R-:W-:Y:S01]  /*eef0*/  FMNMX.FTZ R7, R133, R7, !PT ;  /* 0x0000000785077209 */ /* 0x000fe20007810000 */
[----:B------:R-:W1:Y:S01]  /*ef00*/  SHFL.BFLY PT, R9, R5, 0x2, 0x1f ;  /* 0x0c401f0005097f89 */ /* 0x000e6200000e0000 */
[----:B------:R-:W-:Y:S02]  /*ef10*/  FMNMX.FTZ R2, R160, R2, !PT ;  /* 0x00000002a0027209 */ /* 0x000fe40007810000 */
[----:B------:R-:W-:Y:S02]  /*ef20*/  FMNMX.FTZ R6, R221, R6, !PT ;  /* 0x00000006dd067209 */ /* 0x000fe40007810000 */
[----:B------:R-:W-:Y:S01]  /*ef30*/  FMNMX.FTZ R7, R134, R7, !PT ;  /* 0x0000000786077209 */ /* 0x000fe20007810000 */
[----:B------:R-:W2:Y:S01]  /*ef40*/  SHFL.BFLY PT, R8, R2, 0x2, 0x1f ;  /* 0x0c401f0002087f89 */ /* 0x000ea200000e0000 */
        /* <DEDUP_REMOVED lines=11> */
[----:B------:R-:W-:Y:S02]  /*f000*/  FMNMX.FTZ R6, R173, R6, !PT ;  /* 0x00000006ad067209 */ /* 0x000fe40007810000 */
[----:B------:R-:W-:-:S02]  /*f010*/  FMNMX.FTZ R7, R169, R7, !PT ;  /* 0x00000007a9077209 */ /* 0x000fc40007810000 */
[----:B-1----:R-:W-:Y:S02]  /*f020*/  FMNMX.FTZ R5, R5, R9, !PT ;  /* 0x0000000905057209 */ /* 0x002fe40007810000 */
[----:B------:R-:W-:Y:S02]  /*f030*/  FMNMX.FTZ R6, R172, R6, !PT ;  /* 0x00000006ac067209 */ /* 0x000fe40007810000 */
[----:B------:R-:W-:Y:S01]  /*f040*/  FSEL R186, R67, -INF , P6 ;  /* 0xff80000043ba7808 */ /* 0x000fe20003000000 */
[----:B------:R-:W1:Y:S01]  /*f050*/  SHFL.BFLY PT, R137, R5, 0x1, 0x1f ;  /* 0x0c201f0005897f89 */ /* 0x000e6200000e0000 */
[----:B------:R-:W-:Y:S02]  /*f060*/  FMNMX.FTZ R7, R187, R7, !PT ;  /* 0x00000007bb077209 */ /* 0x000fe40007810000 */
[----:B--2---:R-:W-:Y:S01]  /*f070*/  FMNMX.FTZ R2, R2, R8, !PT ;  /* 0x0000000802027209 */ /* 0x004fe20007810000 */
[----:B------:R-:W2:Y:S01]  /*f080*/  SHFL.BFLY PT, R9, R6, 0x2, 0x1f ;  /* 0x0c401f0006097f89 */ /* 0x000ea200000e0000 */
[----:B------:R-:W-:-:S02]  /*f090*/  FSEL R201, R62, -INF , P4 ;  /* 0xff8000003ec97808 */ /* 0x000fc40002000000 */
[----:B------:R-:W-:Y:S01]  /*f0a0*/  FMNMX.FTZ R7, R186, R7, !PT ;  /* 0x00000007ba077209 */ /* 0x000fe20007810000 */
[----:B------:R-:W3:Y:S01]  /*f0b0*/  SHFL.BFLY PT, R135, R2, 0x1, 0x1f ;  /* 0x0c201f0002877f89 */ /* 0x000ee200000e0000 */
[----:B------:R-:W-:Y:S02]  /*f0c0*/  FSEL R203, R39, -INF , P2 ;  /* 0xff80000027cb7808 */ /* 0x000fe40001000000 */
[----:B------:R-:W-:Y:S01]  /*f0d0*/  FMNMX.FTZ R7, R201, R7, !PT ;  /* 0x00000007c9077209 */ /* 0x000fe20007810000 */
[----:B------:R-:W-:Y:S01]  /*f0e0*/  LDSM.16.MT88.4 R36, [R230+0x100] ;  /* 0x00010000e624783b */ /* 0x000fe20000004200 */
[----:B------:R-:W-:Y:S02]  /*f0f0*/  FSEL R161, R26, -INF , P1 ;  /* 0xff8000001aa17808 */ /* 0x000fe40000800000 */
[----:B------:R-:W-:Y:S02]  /*f100*/  FMNMX.FTZ R7, R202, R7, !PT ;  /* 0x00000007ca077209 */ /* 0x000fe40007810000 */
[----:B------:R-:W-:-:S02]  /*f110*/  FSEL R237, R27, -INF , P0 ;  /* 0xff8000001bed7808 */ /* 0x000fc40000000000 */
[----:B------:R-:W-:Y:S01]  /*f120*/  FMNMX.FTZ R7, R252, R7, !PT ;  /* 0x00000007fc077209 */ /* 0x000fe20007810000 */
[----:B------:R-:W-:Y:S01]  /*f130*/  LDSM.16.MT88.4 R24, [R229+0x100] ;  /* 0x00010000e518783b */ /* 0x000fe20000004200 */
[----:B------:R-:W-:Y:S02]  /*f140*/  ISETP.NE.AND P6, PT, R20, RZ, PT ;  /* 0x000000ff1400720c */ /* 0x000fe40003fc5270 */
[----:B------:R-:W-:Y:S01]  /*f150*/  FMNMX.FTZ R7, R191, R7, !PT ;  /* 0x00000007bf077209 */ /* 0x000fe20007810000 */
[----:B------:R-:W-:Y:S01]  /*f160*/  LDSM.16.MT88.4 R20, [R228+0x100] ;  /* 0x00010000e414783b */ /* 0x000fe20000004200 */
[----:B-1----:R-:W-:Y:S02]  /*f170*/  FMNMX.FTZ R137, R5, R137, !PT ;  /* 0x0000008905897209 */ /* 0x002fe40007810000 */
[----:B------:R-:W-:Y:S02]  /*f180*/  FMNMX.FTZ R7, R190, R7, !PT ;  /* 0x00000007be077209 */ /* 0x000fe40007810000 */
[----:B--2---:R-:W-:-:S02]  /*f190*/  FMNMX.FTZ R9, R6, R9, !PT ;  /* 0x0000000906097209 */ /* 0x004fc40007810000 */
[----:B------:R-:W-:Y:S01]  /*f1a0*/  FMNMX.FTZ R5, R193, R7, !PT ;  /* 0x00000007c1057209 */ /* 0x000fe20007810000 */
[C---:B------:R-:W-:Y:S01]  /*f1b0*/  FMUL.FTZ R7, R137.reuse, c[0x0][0x2d0] ;  /* 0x0000b40089077a20 */ /* 0x040fe20000410000 */
[----:B---3--:R-:W-:Y:S01]  /*f1c0*/  FMNMX.FTZ R135, R2, R135, !PT ;  /* 0x0000008702877209 */ /* 0x008fe20007810000 */
[----:B------:R-:W-:Y:S01]  /*f1d0*/  SHFL.BFLY PT, R11, R9, 0x1, 0x1f ;  /* 0x0c201f00090b7f89 */ /* 0x000fe200000e0000 */
[----:B------:R-:W-:Y:S02]  /*f1e0*/  FMNMX.FTZ R2, R232, R5, !PT ;  /* 0x00000005e8027209 */ /* 0x000fe40007810000 */
[----:B------:R-:W-:Y:S01]  /*f1f0*/  FSETP.NEU.FTZ.AND P2, PT, R137, -INF , PT ;  /* 0xff8000008900780b */ /* 0x000fe20003f5d000 */
[----:B------:R-:W-:Y:S01]  /*f200*/  FMUL.FTZ R6, R135, c[0x0][0x2d0] ;  /* 0x0000b40087067a20 */ /* 0x000fe20000410000 */
[----:B------:R-:W-:Y:S02]  /*f210*/  FMNMX.FTZ R2, R203, R2, !PT ;  /* 0x00000002cb027209 */ /* 0x000fe40007810000 */
[----:B------:R-:W-:-:S02]  /*f220*/  FSEL R7, R7, RZ, P2 ;  /* 0x000000ff07077208 */ /* 0x000fc40001000000 */
[----:B------:R-:W-:Y:S02]  /*f230*/  FMNMX.FTZ R8, R161, R2, !PT ;  /* 0x00000002a1087209 */ /* 0x000fe40007810000 */
[----:B------:R-:W-:Y:S01]  /*f240*/  FSETP.NEU.FTZ.AND P1, PT, R135, -INF , PT ;  /* 0xff8000008700780b */ /* 0x000fe20003f3d000 */
[----:B------:R-:W-:Y:S01]  /*f250*/  FFMA.FTZ R2, R10, c[0x0][0x2d0], -R7 ;  /* 0x0000b4000a027a23 */ /* 0x000fe20000010807 */
[----:B------:R-:W-:Y:S02]  /*f260*/  FMNMX.FTZ R8, R237, R8, !PT ;  /* 0x00000008ed087209 */ /* 0x000fe40007810000 */
[----:B------:R-:W-:Y:S01]  /*f270*/  FSEL R6, R6, RZ, P1 ;  /* 0x000000ff06067208 */ /* 0x000fe20000800000 */
[----:B------:R1:W-:Y:S02]  /*f280*/  MUFU.EX2 R165, R2 ;  /* 0x0000000200a57308 */ /* 0x0003e40000000800 */
[----:B------:R-:W2:Y:S02]  /*f290*/  SHFL.BFLY PT, R10, R8, 0x2, 0x1f ;  /* 0x0c401f00080a7f89 */ /* 0x000ea400000e0000 */
[----:B------:R-:W-:-:S04]  /*f2a0*/  FFMA.FTZ R5, R13, c[0x0][0x2d0], -R6 ;  /* 0x0000b4000d057a23 */ /* 0x000fc80000010806 */
[----:B------:R-:W-:Y:S01]  /*f2b0*/  MUFU.EX2 R194, R5 ;  /* 0x0000000500c27308 */ /* 0x000fe20000000800 */
[----:B-1----:R-:W-:-:S07]  /*f2c0*/  FFMA.FTZ R2, R12, c[0x0][0x2d0], -R6 ;  /* 0x0000b4000c027a23 */ /* 0x002fce0000010806 */
[----:B------:R1:W-:Y:S01]  /*f2d0*/  MUFU.EX2 R162, R2 ;  /* 0x0000000200a27308 */ /* 0x0003e20000000800 */
[----:B--2---:R-:W-:Y:S02]  /*f2e0*/  FMNMX.FTZ R8, R8, R10, !PT ;  /* 0x0000000a08087209 */ /* 0x004fe40007810000 */
[----:B-1----:R-:W-:Y:S01]  /*f2f0*/  FMNMX.FTZ R2, R11, R9, !PT ;  /* 0x000000090b027209 */ /* 0x002fe20007810000 */
[----:B------:R-:W-:-:S03]  /*f300*/  FFMA.FTZ R9, R14, c[0x0][0x2d0], -R6 ;  /* 0x0000b4000e097a23 */ /* 0x000fc60000010806 */
[C---:B------:R-:W-:Y:S01]  /*f310*/  FSETP.NEU.FTZ.AND P0, PT, R2.reuse, -INF , PT ;  /* 0xff8000000200780b */ /* 0x040fe20003f1d000 */
[----:B------:R-:W-:Y:S01]  /*f320*/  FMUL.FTZ R5, R2, c[0x0][0x2d0] ;  /* 0x0000b40002057a20 */ /* 0x000fe20000410000 */
[----:B------:R1:W-:Y:S04]  /*f330*/  MUFU.EX2 R189, R9 ;  /* 0x0000000900bd7308 */ /* 0x0003e80000000800 */
[----:B------:R-:W-:-:S05]  /*f340*/  FSEL R5, R5, RZ, P0 ;  /* 0x000000ff05057208 */ /* 0x000fca0000000000 */
[----:B------:R-:W-:-:S04]  /*f350*/  FFMA.FTZ R0, R17, c[0x0][0x2d0], -R5 ;  /* 0x0000b40011007a23 */ /* 0x000fc80000010805 */
[----:B------:R2:W-:Y:S01]  /*f360*/  MUFU.EX2 R206, R0 ;  /* 0x0000000000ce7308 */ /* 0x0005e20000000800 */
[----:B-1----:R-:W-:-:S07]  /*f370*/  FFMA.FTZ R9, R15, c[0x0][0x2d0], -R6 ;  /* 0x0000b4000f097a23 */ /* 0x002fce0000010806 */
[----:B------:R1:W3:Y:S01]  /*f380*/  MUFU.EX2 R241, R9 ;  /* 0x0000000900f17308 */ /* 0x0002e20000000800 */
[----:B--2---:R-:W-:-:S07]  /*f390*/  FFMA.FTZ R0, R18, c[0x0][0x2d0], -R5 ;  /* 0x0000b40012007a23 */ /* 0x004fce0000010805 */
[----:B------:R2:W-:Y:S01]  /*f3a0*/  MUFU.EX2 R177, R0 ;  /* 0x0000000000b17308 */ /* 0x0005e20000000800 */
[--C-:B-1----:R-:W-:Y:S01]  /*f3b0*/  FFMA.FTZ R9, R16, c[0x0][0x2d0], -R5.reuse ;  /* 0x0000b40010097a23 */ /* 0x102fe20000010805 */
[----:B---3--:R-:W-:Y:S01]  /*f3c0*/  F2FP.PACK_AB R10, R241, R189 ;  /* 0x000000bdf10a723e */ /* 0x008fe200000000ff */
[----:B------:R-:W-:Y:S05]  /*f3d0*/  LDSM.16.MT88.4 R16, [R231+0x100] ;  /* 0x00010000e710783b */ /* 0x000fea0000004200 */
[----:B------:R1:W-:Y:S01]  /*f3e0*/  MUFU.EX2 R167, R9 ;  /* 0x0000000900a77308 */ /* 0x0003e20000000800 */
[----:B--2---:R-:W-:-:S07]  /*f3f0*/  FFMA.FTZ R0, R28, c[0x0][0x2d0], -R5 ;  /* 0x0000b4001c007a23 */ /* 0x004fce0000010805 */
[----:B------:R2:W3:Y:S01]  /*f400*/  MUFU.EX2 R205, R0 ;  /* 0x0000000000cd7308 */ /* 0x0004e20000000800 */
[----:B-1----:R-:W1:Y:S01]  /*f410*/  SHFL.BFLY PT, R9, R8, 0x1, 0x1f ;  /* 0x0c201f0008097f89 */ /* 0x002e6200000e0000 */
[----:B--2---:R-:W-:Y:S01]  /*f420*/  FFMA.FTZ R0, R29, c[0x0][0x2d0], -R7 ;  /* 0x0000b4001d007a23 */ /* 0x004fe20000010807 */
[----:B---3--:R-:W-:-:S05]  /*f430*/  F2FP.PACK_AB R11, R205, R177 ;  /* 0x000000b1cd0b723e */ /* 0x008fca00000000ff */
[----:B------:R2:W3:Y:S01]  /*f440*/  MUFU.EX2 R139, R0 ;  /* 0x00000000008b7308 */ /* 0x0004e20000000800 */
[----:B-1----:R-:W-:Y:S02]  /*f450*/  FMNMX.FTZ R136, R8, R9, !PT ;  /* 0x0000000908887209 */ /* 0x002fe40007810000 */
[----:B------:R-:W-:Y:S02]  /*f460*/  F2FP.PACK_AB R8, R194, R162 ;  /* 0x000000a2c208723e */ /* 0x000fe400000000ff */
[C---:B------:R-:W-:Y:S01]  /*f470*/  FSETP.NEU.FTZ.AND P0, PT, R136.reuse, -INF , PT ;  /* 0xff8000008800780b */ /* 0x040fe20003f1d000 */
[----:B------:R-:W-:Y:S01]  /*f480*/  FMUL.FTZ R3, R136, c[0x0][0x2d0] ;  /* 0x0000b40088037a20 */ /* 0x000fe20000410000 */
[----:B------:R-:W-:Y:S01]  /*f490*/  F2FP.PACK_AB R9, R206, R167 ;  /* 0x000000a7ce09723e */ /* 0x000fe200000000ff */
[----:B--2---:R-:W-:Y:S01]  /*f4a0*/  FFMA.FTZ R0, R30, c[0x0][0x2d0], -R7 ;  /* 0x0000b4001e007a23 */ /* 0x004fe20000010807 */
[----:B---3--:R-:W-:-:S03]  /*f4b0*/  F2FP.PACK_AB R12, R139, R165 ;  /* 0x000000a58b0c723e */ /* 0x008fc600000000ff */
[----:B------:R1:W-:Y:S02]  /*f4c0*/  MUFU.EX2 R235, R0 ;  /* 0x0000000000eb7308 */ /* 0x0003e40000000800 */
[C---:B------:R-:W-:Y:S08]  /*f4d0*/  HMMA.16816.F32 R68, R8.reuse, R20, RZ ;  /* 0x000000140844723c */ /* 0x040ff000000018ff */
        /* <DEDUP_REMOVED lines=10> */
[----:B------:R1:W-:Y:S03]  /*f580*/  MUFU.EX2 R247, R3 ;  /* 0x0000000300f77308 */ /* 0x0003e60000000800 */
[C---:B------:R-:W-:Y:S08]  /*f590*/  HMMA.16816.F32 R52, R8.reuse, R24, RZ ;  /* 0x000000180834723c */ /* 0x040ff000000018ff */
[----:B------:R-:W-:Y:S01]  /*f5a0*/  HMMA.16816.F32 R48, R8, R26, RZ ;  /* 0x0000001a0830723c */ /* 0x000fe200000018ff */
[----:B-1----:R-:W-:-:S04]  /*f5b0*/  FFMA.FTZ R3, R33, c[0x0][0x2d0], -R0 ;  /* 0x0000b40021037a23 */ /* 0x002fc80000010800 */
        /* <DEDUP_REMOVED lines=12> */
[----:B-1----:R-:W-:-:S04]  /*f680*/  FFMA.FTZ R3, R41, c[0x0][0x2d0], -R6 ;  /* 0x0000b40029037a23 */ /* 0x002fc80000010806 */
[----:B------:R1:W2:Y:S03]  /*f690*/  MUFU.EX2 R196, R3 ;  /* 0x0000000300c47308 */ /* 0x0002a60000000800 */
[----:B------:R-:W-:Y:S01]  /*f6a0*/  HMMA.16816.F32 R104, R12, R18, RZ ;  /* 0x000000120c68723c */ /* 0x000fe200000018ff */
[----:B------:R-:W-:Y:S07]  /*f6b0*/  LDSM.16.MT88.4 R16, [R229+0x900] ;  /* 0x00090000e510783b */ /* 0x000fee0000004200 */
[----:B------:R-:W-:Y:S01]  /*f6c0*/  HMMA.16816.F32 R40, R8, R38, RZ ;  /* 0x000000260828723c */ /* 0x000fe200000018ff */
[----:B-1----:R-:W-:-:S07]  /*f6d0*/  FFMA.FTZ R3, R80, c[0x0][0x2d0], -R6 ;  /* 0x0000b40050037a23 */ /* 0x002fce0000010806 */
[C---:B------:R-:W-:Y:S01]  /*f6e0*/  HMMA.16816.F32 R72, R12.reuse, R24, RZ ;  /* 0x000000180c48723c */ /* 0x040fe200000018ff */
[----:B--2---:R-:W-:Y:S01]  /*f6f0*/  F2FP.PACK_AB R8, R196, R179 ;  /* 0x000000b3c408723e */ /* 0x004fe200000000ff */
[----:B------:R1:W-:Y:S06]  /*f700*/  MUFU.EX2 R236, R3 ;  /* 0x0000000300ec7308 */ /* 0x0003ec0000000800 */
[C---:B------:R-:W-:Y:S01]  /*f710*/  HMMA.16816.F32 R80, R12.reuse, R20, RZ ;  /* 0x000000140c50723c */ /* 0x040fe200000018ff */
[----:B------:R-:W2:Y:S07]  /*f720*/  LDSM.16.MT88.4 R20, [R228+0x900] ;  /* 0x00090000e414783b */ /* 0x000eae0000004200 */
[----:B------:R-:W-:Y:S01]  /*f730*/  HMMA.16816.F32 R112, R12, R26, RZ ;  /* 0x0000001a0c70723c */ /* 0x000fe200000018ff */
[----:B-1----:R-:W-:-:S04]  /*f740*/  FFMA.FTZ R3, R84, c[0x0][0x2d0], -R6 ;  /* 0x0000b40054037a23 */ /* 0x002fc80000010806 */
[----:B------:R1:W3:Y:S03]  /*f750*/  MUFU.EX2 R188, R3 ;  /* 0x0000000300bc7308 */ /* 0x0002e60000000800 */
[C---:B------:R-:W-:Y:S08]  /*f760*/  HMMA.16816.F32 R24, R12.reuse, R36, RZ ;  /* 0x000000240c18723c */ /* 0x040ff000000018ff */
[----:B------:R-:W-:Y:S01]  /*f770*/  HMMA.16816.F32 R100, R12, R38, RZ ;  /* 0x000000260c64723c */ /* 0x000fe200000018ff */
[----:B------:R-:W-:Y:S01]  /*f780*/  LDSM.16.MT88.4 R12, [R228+0x1100] ;  /* 0x00110000e40c783b */ /* 0x000fe20000004200 */
[----:B-1----:R-:W-:Y:S01]  /*f790*/  FFMA.FTZ R3, R85, c[0x0][0x2d0], -R5 ;  /* 0x0000b40055037a23 */ /* 0x002fe20000010805 */
[----:B---3--:R-:W-:-:S03]  /*f7a0*/  F2FP.PACK_AB R10, R188, R236 ;  /* 0x000000ecbc0a723e */ /* 0x008fc600000000ff */
        /* <DEDUP_REMOVED lines=18> */
[C---:B------:R-:W-:Y:S01]  /*f8d0*/  HMMA.16816.F32 R60, R8.reuse, R18, R48 ;  /* 0x00000012083c723c */ /* 0x040fe20000001830 */
[----:B------:R1:W-:Y:S07]  /*f8e0*/  MUFU.EX2 R223, R3 ;  /* 0x0000000300df7308 */ /* 0x0003ee0000000800 */
[C---:B------:R-:W-:Y:S08]  /*f8f0*/  HMMA.16816.F32 R88, R8.reuse, R28, R44 ;  /* 0x0000001c0858723c */ /* 0x040ff0000000182c */
[----:B------:R-:W-:Y:S01]  /*f900*/  HMMA.16816.F32 R44, R8, R30, R40 ;  /* 0x0000001e082c723c */ /* 0x000fe20000001828 */
[----:B-1----:R-:W-:-:S04]  /*f910*/  FFMA.FTZ R3, R96, c[0x0][0x2d0], -R7 ;  /* 0x0000b40060037a23 */ /* 0x002fc80000010807 */
[----:B------:R1:W3:Y:S02]  /*f920*/  MUFU.EX2 R224, R3 ;  /* 0x0000000300e07308 */ /* 0x0002e40000000800 */
[----:B-1----:R-:W-:Y:S02]  /*f930*/  FFMA.FTZ R3, R97, c[0x0][0x2d0], -R0 ;  /* 0x0000b40061037a23 */ /* 0x002fe40000010800 */
[----:B------:R-:W-:Y:S04]  /*f940*/  HMMA.16816.F32 R96, R8, R16, R52 ;  /* 0x000000100860723c */ /* 0x000fe80000001834 */
[----:B------:R1:W-:Y:S03]  /*f950*/  MUFU.EX2 R215, R3 ;  /* 0x0000000300d77308 */ /* 0x0003e60000000800 */
[----:B--2---:R-:W-:-:S02]  /*f960*/  F2FP.PACK_AB R8, R225, R226 ;  /* 0x000000e2e108723e */ /* 0x004fc400000000ff */
[----:B---3--:R-:W-:Y:S01]  /*f970*/  F2FP.PACK_AB R10, R224, R223 ;  /* 0x000000dfe00a723e */ /* 0x008fe200000000ff */
[----:B-1----:R-:W-:Y:S01]  /*f980*/  FFMA.FTZ R3, R116, c[0x0][0x2d0], -R0 ;  /* 0x0000b40074037a23 */ /* 0x002fe20000010800 */
[----:B------:R-:W-:-:S03]  /*f990*/  MOV R116, R211 ;  /* 0x000000d300747202 */ /* 0x000fc60000000f00 */
        /* <DEDUP_REMOVED lines=12> */
[C---:B------:R-:W-:Y:S07]  /*fa60*/  HMMA.16816.F32 R72, R8.reuse, R16, R72 ;  /* 0x000000100848723c */ /* 0x040fee0000001848 */
[----:B------:R-:W-:Y:S01]  /*fa70*/  IMAD.MOV.U32 R17, RZ, RZ, R116 ;  /* 0x000000ffff117224 */ /* 0x000fe200078e0074 */
[----:B------:R-:W-:Y:S01]  /*fa80*/  MOV R116, R203 ;  /* 0x000000cb00747202 */ /* 0x000fe20000000f00 */
[----:B------:R-:W-:Y:S01]  /*fa90*/  HMMA.16816.F32 R48, R8, R20, R80 ;  /* 0x000000140830723c */ /* 0x000fe20000001850 */
[----:B------:R-:W-:-:S02]  /*faa0*/  IMAD.MOV.U32 R16, RZ, RZ, R4 ;  /* 0x000000ffff107224 */ /* 0x000fc400078e0004 */
[----:B-1----:R-:W-:Y:S02]  /*fab0*/  FFMA.FTZ R3, R120, c[0x0][0x2d0], -R6 ;  /* 0x0000b40078037a23 */ /* 0x002fe40000010806 */
[----:B------:R-:W-:Y:S02]  /*fac0*/  IMAD.MOV.U32 R120, RZ, RZ, R195 ;  /* 0x000000ffff787224 */ /* 0x000fe400078e00c3 */
[----:B------:R1:W-:Y:S01]  /*fad0*/  MUFU.EX2 R213, R3 ;  /* 0x0000000300d57308 */ /* 0x0003e20000000800 */
[C---:B------:R-:W-:Y:S01]  /*fae0*/  HMMA.16816.F32 R80, R8.reuse, R28, R24 ;  /* 0x0000001c0850723c */ /* 0x040fe20000001818 */
[----:B------:R-:W-:Y:S01]  /*faf0*/  IMAD.MOV.U32 R4, RZ, RZ, R192 ;  /* 0x000000ffff047224 */ /* 0x000fe200078e00c0 */
[----:B------:R-:W-:Y:S05]  /*fb00*/  LDSM.16.MT88.4 R24, [R229+0x1100] ;  /* 0x00110000e518783b */ /* 0x000fea0000004200 */
[----:B------:R-:W-:Y:S01]  /*fb10*/  IMAD.MOV.U32 R29, RZ, RZ, R193 ;  /* 0x000000ffff1d7224 */ /* 0x000fe200078e00c1 */
[----:B------:R-:W-:Y:S01]  /*fb20*/  HMMA.16816.F32 R36, R8, R34, R104 ;  /* 0x000000220824723c */ /* 0x000fe20000001868 */
[----:B-1----:R-:W-:-:S07]  /*fb30*/  FFMA.FTZ R3, R121, c[0x0][0x2d0], -R6 ;  /* 0x0000b40079037a23 */ /* 0x002fce0000010806 */
[C---:B------:R-:W-:Y:S01]  /*fb40*/  HMMA.16816.F32 R56, R8.reuse, R18, R112 ;  /* 0x000000120838723c */ /* 0x040fe20000001870 */
[----:B------:R-:W-:Y:S01]  /*fb50*/  IMAD.MOV.U32 R121, RZ, RZ, R196 ;  /* 0x000000ffff797224 */ /* 0x000fe200078e00c4 */
[----:B------:R-:W-:Y:S01]  /*fb60*/  MOV R105, R188 ;  /* 0x000000bc00697202 */ /* 0x000fe20000000f00 */
[----:B------:R1:W2:Y:S01]  /*fb70*/  MUFU.EX2 R214, R3 ;  /* 0x0000000300d67308 */ /* 0x0002a20000000800 */
[----:B------:R-:W-:Y:S01]  /*fb80*/  IMAD.MOV.U32 R106, RZ, RZ, R191 ;  /* 0x000000ffff6a7224 */ /* 0x000fe200078e00bf */
[----:B------:R-:W-:Y:S01]  /*fb90*/  MOV R107, R17 ;  /* 0x00000011006b7202 */ /* 0x000fe20000000f00 */
[----:B------:R-:W-:Y:S02]  /*fba0*/  IMAD.MOV.U32 R104, RZ, RZ, R189 ;  /* 0x000000ffff687224 */ /* 0x000fe400078e00bd */
[----:B------:R-:W-:Y:S01]  /*fbb0*/  IMAD.MOV.U32 R114, RZ, RZ, R190 ;  /* 0x000000ffff727224 */ /* 0x000fe200078e00be */
[C---:B------:R-:W-:Y:S01]  /*fbc0*/  HMMA.16816.F32 R40, R8.reuse, R22, R92 ;  /* 0x000000160828723c */ /* 0x040fe2000000185c */
[----:B------:R-:W3:Y:S07]  /*fbd0*/  LDSM.16.MT88.4 R20, [R231+0x1100] ;  /* 0x00110000e714783b */ /* 0x000eee0000004200 */
[----:B------:R-:W-:Y:S01]  /*fbe0*/  HMMA.16816.F32 R52, R8, R32, R76 ;  /* 0x000000200834723c */ /* 0x000fe2000000184c */
[----:B------:R-:W4:Y:S01]  /*fbf0*/  LDSM.16.MT88.4 R32, [R230+0x1100] ;  /* 0x00110000e620783b */ /* 0x000f220000004200 */
[----:B-1----:R-:W-:-:S02]  /*fc00*/  FFMA.FTZ R3, R122, c[0x0][0x2d0], -R6 ;  /* 0x0000b4007a037a23 */ /* 0x002fc40000010806 */
[----:B------:R-:W-:Y:S02]  /*fc10*/  IMAD.MOV.U32 R122, RZ, RZ, R200 ;  /* 0x000000ffff7a7224 */ /* 0x000fe400078e00c8 */
[----:B------:R1:W-:Y:S02]  /*fc20*/  MUFU.EX2 R212, R3 ;  /* 0x0000000300d47308 */ /* 0x0003e40000000800 */
[----:B------:R-:W-:Y:S07]  /*fc30*/  HMMA.16816.F32 R64, R8, R30, R100 ;  /* 0x0000001e0840723c */ /* 0x000fee0000001864 */
[----:B--2---:R-:W-:Y:S01]  /*fc40*/  F2FP.PACK_AB R8, R214, R213 ;  /* 0x000000d5d608723e */ /* 0x004fe200000000ff */
[----:B-1----:R-:W-:-:S02]  /*fc50*/  FFMA.FTZ R3, R123, c[0x0][0x2d0], -R6 ;  /* 0x0000b4007b037a23 */ /* 0x002fc40000010806 */
        /* <DEDUP_REMOVED lines=8> */
[----:B------:R1:W2:Y:S01]  /*fce0*/  MUFU.EX2 R205, R3 ;  /* 0x0000000300cd7308 */ /* 0x0002a20000000800 */
[----:B------:R-:W-:Y:S01]  /*fcf0*/  LDSM.16.MT88.4 R16, [R228+0x1900] ;  /* 0x00190000e410783b */ /* 0x000fe20000004200 */
[----:B-1----:R-:W-:Y:S01]  /*fd00*/  FFMA.FTZ R3, R126, c[0x0][0x2d0], -R5 ;  /* 0x0000b4007e037a23 */ /* 0x002fe20000010805 */
[----:B--2---:R-:W-:Y:S01]  /*fd10*/  F2FP.PACK_AB R9, R205, R206 ;  /* 0x000000cecd09723e */ /* 0x004fe200000000ff */
[----:B------:R-:W-:-:S04]  /*fd20*/  IMAD.MOV.U32 R126, RZ, RZ, R204 ;  /* 0x000000ffff7e7224 */ /* 0x000fc800078e00cc */
[----:B------:R1:W-:Y:S02]  /*fd30*/  MUFU.EX2 R204, R3 ;  /* 0x0000000300cc7308 */ /* 0x0003e40000000800 */
[----:B-1----:R-:W-:Y:S01]  /*fd40*/  FFMA.FTZ R3, R127, c[0x0][0x2d0], -R5 ;  /* 0x0000b4007f037a23 */ /* 0x002fe20000010805 */
[----:B------:R-:W-:Y:S02]  /*fd50*/  MOV R127, R117 ;  /* 0x00000075007f7202 */ /* 0x000fe40000000f00 */
[----:B------:R-:W-:-:S03]  /*fd60*/  MOV R117, R197 ;  /* 0x000000c500757202 */ /* 0x000fc60000000f00 */
[----:B------:R1:W2:Y:S02]  /*fd70*/  MUFU.EX2 R203, R3 ;  /* 0x0000000300cb7308 */ /* 0x0002a40000000800 */
[----:B-1----:R-:W-:Y:S01]  /*fd80*/  FFMA.FTZ R3, R129, c[0x0][0x2d0], -R7 ;  /* 0x0000b40081037a23 */ /* 0x002fe20000010807 */
[----:B--2---:R-:W-:Y:S01]  /*fd90*/  F2FP.PACK_AB R11, R203, R204 ;  /* 0x000000cccb0b723e */ /* 0x004fe200000000ff */
[----:B------:R-:W-:-:S04]  /*fda0*/  IMAD.MOV.U32 R129, RZ, RZ, R105 ;  /* 0x000000ffff817224 */ /* 0x000fc800078e0069 */
[----:B------:R1:W2:Y:S02]  /*fdb0*/  MUFU.EX2 R200, R3 ;  /* 0x0000000300c87308 */ /* 0x0002a40000000800 */
[C---:B---3--:R-:W-:Y:S08]  /*fdc0*/  HMMA.16816.F32 R76, R8.reuse, R22, R68 ;  /* 0x00000016084c723c */ /* 0x048ff00000001844 */
[----:B------:R-:W-:Y:S01]  /*fdd0*/  HMMA.16816.F32 R68, R8, R26, R60 ;  /* 0x0000001a0844723c */ /* 0x000fe2000000183c */
[----:B-1----:R-:W-:-:S02]  /*fde0*/  FFMA.FTZ R3, R128, c[0x0][0x2d0], -R7 ;  /* 0x0000b40080037a23 */ /* 0x002fc40000010807 */
[----:B------:R-:W-:Y:S02]  /*fdf0*/  IMAD.MOV.U32 R128, RZ, RZ, R107 ;  /* 0x000000ffff807224 */ /* 0x000fe400078e006b */
[----:B------:R1:W-:Y:S03]  /*fe00*/  MUFU.EX2 R199, R3 ;  /* 0x0000000300c77308 */ /* 0x0003e60000000800 */
[C---:B------:R-:W-:Y:S08]  /*fe10*/  HMMA.16816.F32 R140, R8.reuse, R12, R140 ;  /* 0x0000000c088c723c */ /* 0x040ff0000000188c */
[----:B------:R-:W-:Y:S01]  /*fe20*/  HMMA.16816.F32 R108, R8, R20, R108 ;  /* 0x00000014086c723c */ /* 0x000fe2000000186c */
[----:B-1----:R-:W-:-:S07]  /*fe30*/  FFMA.FTZ R3, R130, c[0x0][0x2d0], -R7 ;  /* 0x0000b40082037a23 */ /* 0x002fce0000010807 */
[----:B------:R-:W-:Y:S01]  /*fe40*/  HMMA.16816.F32 R96, R8, R24, R96 ;  /* 0x000000180860723c */ /* 0x000fe20000001860 */
[----:B------:R-:W-:Y:S01]  /*fe50*/  IMAD.MOV.U32 R130, RZ, RZ, R125 ;  /* 0x000000ffff827224 */ /* 0x000fe200078e007d */
[----:B------:R1:W3:Y:S01]  /*fe60*/  MUFU.EX2 R198, R3 ;  /* 0x0000000300c67308 */ /* 0x0002e20000000800 */
[----:B------:R-:W-:-:S05]  /*fe70*/  IMAD.MOV.U32 R125, RZ, RZ, R177 ;  /* 0x000000ffff7d7224 */ /* 0x000fca00078e00b1 */
[C---:B----4-:R-:W-:Y:S08]  /*fe80*/  HMMA.16816.F32 R92, R8.reuse, R32, R88 ;  /* 0x00000020085c723c */ /* 0x050ff00000001858 */
[----:B------:R-:W-:Y:S01]  /*fe90*/  HMMA.16816.F32 R84, R8, R14, R84 ;  /* 0x0000000e0854723c */ /* 0x000fe20000001854 */
[----:B-1----:R-:W-:Y:S02]  /*fea0*/  FFMA.FTZ R3, R131, c[0x0][0x2d0], -R7 ;  /* 0x0000b40083037a23 */ /* 0x002fe40000010807 */
[----:B------:R-:W-:-:S02]  /*feb0*/  IMAD.MOV.U32 R131, RZ, RZ, R161 ;  /* 0x000000ffff837224 */ /* 0x000fc400078e00a1 */
[----:B------:R1:W-:Y:S03]  /*fec0*/  MUFU.EX2 R197, R3 ;  /* 0x0000000300c57308 */ /* 0x0003e60000000800 */
[----:B------:R-:W-:Y:S07]  /*fed0*/  HMMA.16816.F32 R60, R8, R34, R44 ;  /* 0x00000022083c723c */ /* 0x000fee000000182c */
[----:B--2---:R-:W-:-:S02]  /*fee0*/  F2FP.PACK_AB R8, R200, R251 ;  /* 0x000000fbc808723e */ /* 0x004fc400000000ff */
[----:B---3--:R-:W-:Y:S01]  /*fef0*/  F2FP.PACK_AB R10, R198, R199 ;  /* 0x000000c7c60a723e */ /* 0x008fe200000000ff */
[----:B-1----:R-:W-:-:S04]  /*ff00*/  FFMA.FTZ R3, R132, c[0x0][0x2d0], -R0 ;  /* 0x0000b40084037a23 */ /* 0x002fc80000010800 */
[----:B------:R1:W-:Y:S02]  /*ff10*/  MUFU.EX2 R252, R3 ;  /* 0x0000000300fc7308 */ /* 0x0003e40000000800 */
[----:B-1----:R-:W-:-:S06]  /*ff20*/  FFMA.FTZ R3, R133, c[0x0][0x2d0], -R0 ;  /* 0x0000b40085037a23 */ /* 0x002fcc0000010800 */
[----:B------:R1:W2:Y:S02]  /*ff30*/  MUFU.EX2 R196, R3 ;  /* 0x0000000300c47308 */ /* 0x0002a40000000800 */
[----:B-1----:R-:W-:Y:S01]  /*ff40*/  FFMA.FTZ R3, R134, c[0x0][0x2d0], -R0 ;  /* 0x0000b40086037a23 */ /* 0x002fe20000010800 */
[----:B--2---:R-:W-:-:S05]  /*ff50*/  F2FP.PACK_AB R9, R196, R252 ;  /* 0x000000fcc409723e */ /* 0x004fca00000000ff */
[----:B------:R1:W-:Y:S02]  /*ff60*/  MUFU.EX2 R195, R3 ;  /* 0x0000000300c37308 */ /* 0x0003e40000000800 */
[----:B-1----:R-:W-:Y:S02]  /*ff70*/  FFMA.FTZ R3, R153, c[0x0][0x2d0], -R0 ;  /* 0x0000b40099037a23 */ /* 0x002fe40000010800 */
[----:B------:R-:W-:-:S04]  /*ff80*/  IMAD.MOV.U32 R153, RZ, RZ, R118 ;  /* 0x000000ffff997224 */ /* 0x000fc800078e0076 */
[----:B------:R1:W2:Y:S01]  /*ff90*/  MUFU.EX2 R193, R3 ;  /* 0x0000000300c17308 */ /* 0x0002a20000000800 */
[----:B------:R-:W-:Y:S02]  /*ffa0*/  IMAD.MOV.U32 R118, RZ, RZ, R166 ;  /* 0x000000ffff767224 */ /* 0x000fe400078e00a6 */
[--C-:B-1----:R-:W-:Y:S01]  /*ffb0*/  FFMA.FTZ R3, R152, c[0x0][0x2d0], -R7.reuse ;  /* 0x0000b40098037a23 */ /* 0x102fe20000010807 */
[----:B------:R-:W-:Y:S02]  /*ffc0*/  MOV R152, R194 ;  /* 0x000000c200987202 */ /* 0x000fe40000000f00 */
[----:B--2---:R-:W-:Y:S02]  /*ffd0*/  F2FP.PACK_AB R11, R193, R195 ;  /* 0x000000c3c10b723e */ /* 0x004fe400000000ff */
[----:B------:R1:W-:Y:S05]  /*ffe0*/  MUFU.EX2 R194, R3 ;  /* 0x0000000300c27308 */ /* 0x0003ea0000000800 */
[C---:B------:R-:W-:Y:S08]  /*fff0*/  HMMA.16816.F32 R48, R8.reuse, R12, R48 ;  /* 0x0000000c0830723c */ /* 0x040ff00000001830 */
[----:B------:R-:W-:Y:S01]  /*10000*/  HMMA.16816.F32 R44, R8, R14, R40 ;  /* 0x0000000e082c723c */ /* 0x000fe20000001828 */
[----:B------:R-:W-:Y:S01]  /*10010*/  LDSM.16.MT88.4 R12, [R231+0x1900] ;  /* 0x00190000e70c783b */ /* 0x000fe20000004200 */
[----:B-1----:R-:W-:-:S04]  /*10020*/  FFMA.FTZ R3, R138, c[0x0][0x2d0], -R7 ;  /* 0x0000b4008a037a23 */ /* 0x002fc80000010807 */
[----:B------:R1:W-:Y:S02]  /*10030*/  MUFU.EX2 R192, R3 ;  /* 0x0000000300c07308 */ /* 0x0003e40000000800 */
[C---:B------:R-:W-:Y:S08]  /*10040*/  HMMA.16816.F32 R56, R8.reuse, R26, R56 ;  /* 0x0000001a0838723c */ /* 0x040ff00000001838 */
[----:B------:R-:W-:Y:S01]  /*10050*/  HMMA.16816.F32 R88, R8, R32, R80 ;  /* 0x000000200858723c */ /* 0x000fe20000001850 */
[----:B-1----:R-:W-:-:S02]  /*10060*/  FFMA.FTZ R3, R154, c[0x0][0x2d0], -R6 ;  /* 0x0000b4009a037a23 */ /* 0x002fc40000010806 */
[----:B------:R-:W-:-:S05]  /*10070*/  IMAD.MOV.U32 R154, RZ, RZ, R29 ;  /* 0x000000ffff9a7224 */ /* 0x000fca00078e001d */
[C---:B------:R-:W-:Y:S01]  /*10080*/  HMMA.16816.F32 R40, R8.reuse, R20, R52 ;  /* 0x000000140828723c */ /* 0x040fe20000001834 */
[----:B------:R1:W-:Y:S07]  /*10090*/  MUFU.EX2 R191, R3 ;  /* 0x0000000300bf7308 */ /* 0x0003ee0000000800 */
[C---:B------:R-:W-:Y:S01]  /*100a0*/  HMMA.16816.F32 R28, R8.reuse, R24, R72 ;  /* 0x00000018081c723c */ /* 0x040fe20000001848 */
[----:B------:R-:W2:Y:S07]  /*100b0*/  LDSM.16.MT88.4 R24, [R229+0x1900] ;  /* 0x00190000e518783b */ /* 0x000eae0000004200 */
[----:B------:R-:W-:Y:S01]  /*100c0*/  HMMA.16816.F32 R72, R8, R34, R64 ;  /* 0x000000220848723c */ /* 0x000fe20000001840 */
[----:B-1----:R-:W-:Y:S01]  /*100d0*/  FFMA.FTZ R3, R155, c[0x0][0x2d0], -R6 ;  /* 0x0000b4009b037a23 */ /* 0x002fe20000010806 */
[----:B------:R-:W1:Y:S01]  /*100e0*/  LDSM.16.MT88.4 R32, [R230+0x1900] ;  /* 0x00190000e620783b */ /* 0x000e620000004200 */
[----:B------:R-:W-:-:S02]  /*100f0*/  IMAD.MOV.U32 R155, RZ, RZ, R104 ;  /* 0x000000ffff9b7224 */ /* 0x000fc400078e0068 */
[----:B------:R3:W4:Y:S03]  /*10100*/  MUFU.EX2 R190, R3 ;  /* 0x0000000300be7308 */ /* 0x0007260000000800 */
[----:B------:R-:W-:Y:S01]  /*10110*/  HMMA.16816.F32 R36, R8, R22, R36 ;  /* 0x000000160824723c */ /* 0x000fe20000001824 */
[----:B------:R-:W1:Y:S01]  /*10120*/  LDSM.16.MT88.4 R20, [R228+0x2100] ;  /* 0x00210000e414783b */ /* 0x000e620000004200 */
[----:B---3--:R-:W-:-:S05]  /*10130*/  FFMA.FTZ R3, R148, c[0x0][0x2d0], -R6 ;  /* 0x0000b40094037a23 */ /* 0x008fca0000010806 */
[----:B----4-:R-:W-:Y:S01]  /*10140*/  F2FP.PACK_AB R8, R190, R191 ;  /* 0x000000bfbe08723e */ /* 0x010fe200000000ff */
[----:B------:R3:W-:Y:S02]  /*10150*/  MUFU.EX2 R189, R3 ;  /* 0x0000000300bd7308 */ /* 0x0007e40000000800 */
[----:B---3--:R-:W-:-:S06]  /*10160*/  FFMA.FTZ R3, R149, c[0x0][0x2d0], -R6 ;  /* 0x0000b40095037a23 */ /* 0x008fcc0000010806 */
[----:B------:R3:W4:Y:S02]  /*10170*/  MUFU.EX2 R188, R3 ;  /* 0x0000000300bc7308 */ /* 0x0007240000000800 */
[----:B---3--:R-:W-:Y:S01]  /*10180*/  FFMA.FTZ R3, R156, c[0x0][0x2d0], -R5 ;  /* 0x0000b4009c037a23 */ /* 0x008fe20000010805 */
[----:B----4-:R-:W-:Y:S02]  /*10190*/  F2FP.PACK_AB R10, R188, R189 ;  /* 0x000000bdbc0a723e */ /* 0x010fe400000000ff */
[----:B------:R-:W-:-:S03]  /*101a0*/  MOV R156, R116 ;  /* 0x00000074009c7202 */ /* 0x000fc60000000f00 */
[----:B------:R3:W-:Y:S01]  /*101b0*/  MUFU.EX2 R138, R3 ;  /* 0x00000003008a7308 */ /* 0x0007e20000000800 */
[----:B------:R-:W-:Y:S01]  /*101c0*/  MOV R116, R162 ;  /* 0x000000a200747202 */ /* 0x000fe20000000f00 */
[----:B---3--:R-:W-:Y:S02]  /*101d0*/  FFMA.FTZ R3, R157, c[0x0][0x2d0], -R5 ;  /* 0x0000b4009d037a23 */ /* 0x008fe40000010805 */
[----:B------:R-:W-:-:S04]  /*101e0*/  IMAD.MOV.U32 R157, RZ, RZ, R160 ;  /* 0x000000ffff9d7224 */ /* 0x000fc800078e00a0 */
[----:B------:R3:W4:Y:S02]  /*101f0*/  MUFU.EX2 R134, R3 ;  /* 0x0000000300867308 */ /* 0x0007240000000800 */
[----:B---3--:R-:W-:Y:S01]  /*10200*/  FFMA.FTZ R3, R150, c[0x0][0x2d0], -R5 ;  /* 0x0000b40096037a23 */ /* 0x008fe20000010805 */
[----:B----4-:R-:W-:-:S05]  /*10210*/  F2FP.PACK_AB R9, R134, R138 ;  /* 0x0000008a8609723e */ /* 0x010fca00000000ff */
        /* <DEDUP_REMOVED lines=8> */
[C---:B--2---:R-:W-:Y:S08]  /*102a0*/  HMMA.16816.F32 R80, R8.reuse, R26, R68 ;  /* 0x0000001a0850723c */ /* 0x044ff00000001844 */
[----:B------:R-:W-:Y:S01]  /*102b0*/  HMMA.16816.F32 R140, R8, R16, R140 ;  /* 0x00000010088c723c */ /* 0x000fe2000000188c */
[----:B---3--:R-:W-:-:S02]  /*102c0*/  FFMA.FTZ R3, R144, c[0x0][0x2d0], -R7 ;  /* 0x0000b40090037a23 */ /* 0x008fc40000010807 */
[----:B------:R-:W-:Y:S02]  /*102d0*/  IMAD.MOV.U32 R144, RZ, RZ, R114 ;  /* 0x000000ffff907224 */ /* 0x000fe400078e0072 */
[----:B------:R2:W-:Y:S03]  /*102e0*/  MUFU.EX2 R114, R3 ;  /* 0x0000000300727308 */ /* 0x0005e60000000800 */
[C---:B------:R-:W-:Y:S08]  /*102f0*/  HMMA.16816.F32 R84, R8.reuse, R18, R84 ;  /* 0x000000120854723c */ /* 0x040ff00000001854 */
[----:B-1----:R-:W-:Y:S01]  /*10300*/  HMMA.16816.F32 R68, R8, R34, R60 ;  /* 0x000000220844723c */ /* 0x002fe2000000183c */
[----:B--2---:R-:W-:Y:S01]  /*10310*/  FFMA.FTZ R3, R146, c[0x0][0x2d0], -R7 ;  /* 0x0000b40092037a23 */ /* 0x004fe20000010807 */
[----:B------:R-:W-:-:S03]  /*10320*/  MOV R146, R106 ;  /* 0x0000006a00927202 */ /* 0x000fc60000000f00 */
[----:B------:R1:W-:Y:S02]  /*10330*/  MUFU.EX2 R113, R3 ;  /* 0x0000000300717308 */ /* 0x0003e40000000800 */
[----:B-1----:R-:W-:Y:S02]  /*10340*/  FFMA.FTZ R3, R145, c[0x0][0x2d0], -R7 ;  /* 0x0000b40091037a23 */ /* 0x002fe40000010807 */
[----:B------:R-:W-:-:S04]  /*10350*/  IMAD.MOV.U32 R145, RZ, RZ, R124 ;  /* 0x000000ffff917224 */ /* 0x000fc800078e007c */
[----:B------:R1:W-:Y:S01]  /*10360*/  MUFU.EX2 R112, R3 ;  /* 0x0000000300707308 */ /* 0x0003e20000000800 */
[----:B------:R-:W-:Y:S02]  /*10370*/  IMAD.MOV.U32 R124, RZ, RZ, R119 ;  /* 0x000000ffff7c7224 */ /* 0x000fe400078e0077 */
[----:B------:R-:W-:Y:S02]  /*10380*/  IMAD.MOV.U32 R119, RZ, RZ, R165 ;  /* 0x000000ffff777224 */ /* 0x000fe400078e00a5 */
[----:B-1----:R-:W-:Y:S02]  /*10390*/  FFMA.FTZ R3, R159, c[0x0][0x2d0], -R0 ;  /* 0x0000b4009f037a23 */ /* 0x002fe40000010800 */
[----:B------:R-:W-:Y:S02]  /*103a0*/  IMAD.MOV.U32 R159, RZ, RZ, R163 ;  /* 0x000000ffff9f7224 */ /* 0x000fe400078e00a3 */
[----:B------:R1:W-:Y:S01]  /*103b0*/  MUFU.EX2 R106, R3 ;  /* 0x00000003006a7308 */ /* 0x0003e20000000800 */
[----:B------:R-:W-:Y:S07]  /*103c0*/  HMMA.16816.F32 R160, R8, R12, R108 ;  /* 0x0000000c08a0723c */ /* 0x000fee000000186c */
[----:B------:R-:W-:-:S02]  /*103d0*/  IMAD.MOV.U32 R110, RZ, RZ, R178 ;  /* 0x000000ffff6e7224 */ /* 0x000fc400078e00b2 */
[----:B------:R-:W-:Y:S02]  /*103e0*/  IMAD.MOV.U32 R109, RZ, RZ, R176 ;  /* 0x000000ffff6d7224 */ /* 0x000fe400078e00b0 */
[----:B------:R-:W-:Y:S01]  /*103f0*/  HMMA.16816.F32 R176, R8, R24, R96 ;  /* 0x0000001808b0723c */ /* 0x000fe20000001860 */
[----:B------:R-:W-:Y:S02]  /*10400*/  IMAD.MOV.U32 R111, RZ, RZ, R122 ;  /* 0x000000ffff6f7224 */ /* 0x000fe400078e007a */
[----:B------:R-:W-:Y:S02]  /*10410*/  IMAD.MOV.U32 R122, RZ, RZ, R167 ;  /* 0x000000ffff7a7224 */ /* 0x000fe400078e00a7 */
[----:B-1----:R-:W-:-:S03]  /*10420*/  FFMA.FTZ R3, R164, c[0x0][0x2d0], -R0 ;  /* 0x0000b400a4037a23 */ /* 0x002fc60000010800 */
[C---:B------:R-:W-:Y:S01]  /*10430*/  HMMA.16816.F32 R164, R8.reuse, R14, R76 ;  /* 0x0000000e08a4723c */ /* 0x040fe2000000184c */
[----:B------:R1:W2:Y:S07]  /*10440*/  MUFU.EX2 R105, R3 ;  /* 0x0000000300697308 */ /* 0x0002ae0000000800 */
[----:B------:R-:W-:Y:S07]  /*10450*/  HMMA.16816.F32 R76, R8, R32, R92 ;  /* 0x00000020084c723c */ /* 0x000fee000000185c */
[----:B------:R-:W-:Y:S01]  /*10460*/  F2FP.PACK_AB R8, R194, R197 ;  /* 0x000000c5c208723e */ /* 0x000fe200000000ff */
[----:B-1----:R-:W-:Y:S01]  /*10470*/  FFMA.FTZ R3, R168, c[0x0][0x2d0], -R0 ;  /* 0x0000b400a8037a23 */ /* 0x002fe20000010800 */
[----:B--2---:R-:W-:-:S02]  /*10480*/  F2FP.PACK_AB R9, R105, R106 ;  /* 0x0000006a6909723e */ /* 0x004fc400000000ff */
[----:B------:R-:W-:Y:S01]  /*10490*/  F2FP.PACK_AB R10, R115, R192 ;  /* 0x000000c0730a723e */ /* 0x000fe200000000ff */
        /* <DEDUP_REMOVED lines=8> */
[----:B-1----:R-:W-:-:S04]  /*10520*/  FFMA.FTZ R3, R170, c[0x0][0x2d0], -R6 ;  /* 0x0000b400aa037a23 */ /* 0x002fc80000010806 */
[----:B------:R1:W-:Y:S03]  /*10530*/  MUFU.EX2 R101, R3 ;  /* 0x0000000300657308 */ /* 0x0003e60000000800 */
[C---:B------:R-:W-:Y:S01]  /*10540*/  HMMA.16816.F32 R64, R8.reuse, R16, R48 ;  /* 0x000000100840723c */ /* 0x040fe20000001830 */
[----:B------:R-:W2:Y:S07]  /*10550*/  LDSM.16.MT88.4 R16, [R231+0x2100] ;  /* 0x00210000e710783b */ /* 0x000eae0000004200 */
[----:B------:R-:W-:Y:S01]  /*10560*/  HMMA.16816.F32 R52, R8, R12, R40 ;  /* 0x0000000c0834723c */ /* 0x000fe20000001828 */
[----:B-1----:R-:W-:-:S07]  /*10570*/  FFMA.FTZ R3, R180, c[0x0][0x2d0], -R6 ;  /* 0x0000b400b4037a23 */ /* 0x002fce0000010806 */
[C---:B------:R-:W-:Y:S01]  /*10580*/  HMMA.16816.F32 R48, R8.reuse, R14, R36 ;  /* 0x0000000e0830723c */ /* 0x040fe20000001824 */
[----:B------:R-:W1:Y:S01]  /*10590*/  LDSM.16.MT88.4 R12, [R229+0x2100] ;  /* 0x00210000e50c783b */ /* 0x000e620000004200 */
[----:B------:R3:W4:Y:S06]  /*105a0*/  MUFU.EX2 R102, R3 ;  /* 0x0000000300667308 */ /* 0x00072c0000000800 */
[C---:B------:R-:W-:Y:S01]  /*105b0*/  HMMA.16816.F32 R36, R8.reuse, R24, R28 ;  /* 0x000000180824723c */ /* 0x040fe2000000181c */
[----:B------:R-:W1:Y:S07]  /*105c0*/  LDSM.16.MT88.4 R28, [R230+0x2100] ;  /* 0x00210000e61c783b */ /* 0x000e6e0000004200 */
[----:B------:R-:W-:Y:S01]  /*105d0*/  HMMA.16816.F32 R40, R8, R26, R56 ;  /* 0x0000001a0828723c */ /* 0x000fe20000001838 */
[----:B------:R-:W1:Y:S01]  /*105e0*/  LDSM.16.MT88.4 R24, [R228+0x2900] ;  /* 0x00290000e418783b */ /* 0x000e620000004200 */
[----:B---3--:R-:W-:-:S03]  /*105f0*/  FFMA.FTZ R3, R171, c[0x0][0x2d0], -R6 ;  /* 0x0000b400ab037a23 */ /* 0x008fc60000010806 */
[----:B------:R-:W-:Y:S01]  /*10600*/  LDSM.16.MT88.4 R168, [R231+0x3100] ;  /* 0x00310000e7a8783b */ /* 0x000fe20000004200 */
[----:B------:R3:W-:Y:S02]  /*10610*/  MUFU.EX2 R100, R3 ;  /* 0x0000000300647308 */ /* 0x0007e40000000800 */
[----:B------:R-:W-:Y:S07]  /*10620*/  HMMA.16816.F32 R32, R8, R34, R72 ;  /* 0x000000220820723c */ /* 0x000fee0000001848 */
        /* <DEDUP_REMOVED lines=16> */
[C---:B------:R-:W-:Y:S08]  /*10730*/  HMMA.16816.F32 R148, R8.reuse, R22, R84 ;  /* 0x000000160894723c */ /* 0x040ff00000001854 */
[----:B------:R-:W-:Y:S01]  /*10740*/  HMMA.16816.F32 R140, R8, R20, R140 ;  /* 0x00000014088c723c */ /* 0x000fe2000000188c */
[----:B---3--:R-:W-:-:S04]  /*10750*/  FFMA.FTZ R3, R186, c[0x0][0x2d0], -R0 ;  /* 0x0000b400ba037a23 */ /* 0x008fc80000010800 */
[----:B------:R3:W4:Y:S03]  /*10760*/  MUFU.EX2 R93, R3 ;  /* 0x00000003005d7308 */ /* 0x0007260000000800 */
[C---:B--2---:R-:W-:Y:S08]  /*10770*/  HMMA.16816.F32 R160, R8.reuse, R16, R160 ;  /* 0x0000001008a0723c */ /* 0x044ff000000018a0 */
[----:B------:R-:W-:Y:S01]  /*10780*/  HMMA.16816.F32 R164, R8, R18, R164 ;  /* 0x0000001208a4723c */ /* 0x000fe200000018a4 */
[----:B---3--:R-:W-:-:S07]  /*10790*/  FFMA.FTZ R3, R201, c[0x0][0x2d0], -R0 ;  /* 0x0000b400c9037a23 */ /* 0x008fce0000010800 */
[C---:B-1----:R-:W-:Y:S01]  /*107a0*/  HMMA.16816.F32 R176, R8.reuse, R12, R176 ;  /* 0x0000000c08b0723c */ /* 0x042fe200000018b0 */
[----:B------:R1:W-:Y:S07]  /*107b0*/  MUFU.EX2 R92, R3 ;  /* 0x00000003005c7308 */ /* 0x0003ee0000000800 */
[C---:B------:R-:W-:Y:S08]  /*107c0*/  HMMA.16816.F32 R80, R8.reuse, R14, R80 ;  /* 0x0000000e0850723c */ /* 0x040ff00000001850 */
[----:B------:R-:W-:Y:S01]  /*107d0*/  HMMA.16816.F32 R76, R8, R28, R76 ;  /* 0x0000001c084c723c */ /* 0x000fe2000000184c */
[----:B-1----:R-:W-:-:S04]  /*107e0*/  FFMA.FTZ R3, R202, c[0x0][0x2d0], -R0 ;  /* 0x0000b400ca037a23 */ /* 0x002fc80000010800 */
[----:B------:R1:W2:Y:S03]  /*107f0*/  MUFU.EX2 R91, R3 ;  /* 0x00000003005b7308 */ /* 0x0002a60000000800 */
[----:B------:R-:W-:Y:S07]  /*10800*/  HMMA.16816.F32 R68, R8, R30, R68 ;  /* 0x0000001e0844723c */ /* 0x000fee0000001844 */
[----:B------:R-:W-:-:S02]  /*10810*/  F2FP.PACK_AB R8, R113, R114 ;  /* 0x000000727108723e */ /* 0x000fc400000000ff */
[----:B----4-:R-:W-:Y:S02]  /*10820*/  F2FP.PACK_AB R9, R93, R94 ;  /* 0x0000005e5d09723e */ /* 0x010fe400000000ff */
[----:B------:R-:W-:Y:S01]  /*10830*/  F2FP.PACK_AB R10, R107, R112 ;  /* 0x000000706b0a723e */ /* 0x000fe200000000ff */
[----:B-1----:R-:W-:Y:S01]  /*10840*/  FFMA.FTZ R3, R207, c[0x0][0x2d0], -R6 ;  /* 0x0000b400cf037a23 */ /* 0x002fe20000010806 */
[----:B--2---:R-:W-:-:S03]  /*10850*/  F2FP.PACK_AB R11, R91, R92 ;  /* 0x0000005c5b0b723e */ /* 0x004fc600000000ff */
        /* <DEDUP_REMOVED lines=16> */
[----:B------:R1:W-:Y:S03]  /*10960*/  MUFU.EX2 R87, R3 ;  /* 0x0000000300577308 */ /* 0x0003e60000000800 */
[----:B------:R-:W-:Y:S01]  /*10970*/  HMMA.16816.F32 R44, R8, R28, R44 ;  /* 0x0000001c082c723c */ /* 0x000fe2000000182c */
[----:B-1----:R-:W-:-:S04]  /*10980*/  FFMA.FTZ R3, R218, c[0x0][0x2d0], -R5 ;  /* 0x0000b400da037a23 */ /* 0x002fc80000010805 */
[----:B------:R1:W-:Y:S02]  /*10990*/  MUFU.EX2 R86, R3 ;  /* 0x0000000300567308 */ /* 0x0003e40000000800 */
[----:B-1----:R-:W-:-:S06]  /*109a0*/  FFMA.FTZ R3, R221, c[0x0][0x2d0], -R5 ;  /* 0x0000b400dd037a23 */ /* 0x002fcc0000010805 */
[----:B------:R1:W1:Y:S02]  /*109b0*/  MUFU.EX2 R85, R3 ;  /* 0x0000000300557308 */ /* 0x0002640000000800 */
[----:B-1----:R-:W-:-:S06]  /*109c0*/  FFMA.FTZ R3, R220, c[0x0][0x2d0], -R5 ;  /* 0x0000b400dc037a23 */ /* 0x002fcc0000010805 */
[----:B------:R1:W-:Y:S02]  /*109d0*/  MUFU.EX2 R75, R3 ;  /* 0x00000003004b7308 */ /* 0x0003e40000000800 */
[----:B-1----:R-:W-:-:S06]  /*109e0*/  FFMA.FTZ R3, R222, c[0x0][0x2d0], -R5 ;  /* 0x0000b400de037a23 */ /* 0x002fcc0000010805 */
[----:B------:R1:W1:Y:S02]  /*109f0*/  MUFU.EX2 R84, R3 ;  /* 0x0000000300547308 */ /* 0x0002640000000800 */
[----:B-1----:R-:W-:Y:S01]  /*10a00*/  FFMA.FTZ R3, R109, c[0x0][0x2d0], -R7 ;  /* 0x0000b4006d037a23 */ /* 0x002fe20000010807 */
[----:B------:R-:W-:Y:S01]  /*10a10*/  MOV R109, R110 ;  /* 0x0000006e006d7202 */ /* 0x000fe20000000f00 */
[----:B------:R-:W-:Y:S02]  /*10a20*/  IMAD.MOV.U32 R110, RZ, RZ, R111 ;  /* 0x000000ffff6e7224 */ /* 0x000fe400078e006f */
[----:B------:R-:W-:Y:S02]  /*10a30*/  IMAD.MOV.U32 R111, RZ, RZ, R159 ;  /* 0x000000ffff6f7224 */ /* 0x000fe400078e009f */
[----:B------:R1:W-:Y:S01]  /*10a40*/  MUFU.EX2 R74, R3 ;  /* 0x00000003004a7308 */ /* 0x0003e20000000800 */
[----:B------:R-:W-:Y:S01]  /*10a50*/  IMAD.MOV.U32 R159, RZ, RZ, R145 ;  /* 0x000000ffff9f7224 */ /* 0x000fe200078e0091 */
[----:B------:R-:W-:Y:S01]  /*10a60*/  MOV R145, R146 ;  /* 0x0000009200917202 */ /* 0x000fe20000000f00 */
[----:B------:R-:W-:-:S02]  /*10a70*/  IMAD.MOV.U32 R146, RZ, RZ, R144 ;  /* 0x000000ffff927224 */ /* 0x000fc400078e0090 */
[----:B------:R-:W-:Y:S02]  /*10a80*/  IMAD.MOV.U32 R144, RZ, RZ, R154 ;  /* 0x000000ffff907224 */ /* 0x000fe400078e009a */
[----:B------:R-:W-:Y:S01]  /*10a90*/  IMAD.MOV.U32 R154, RZ, RZ, R127 ;  /* 0x000000ffff9a7224 */ /* 0x000fe200078e007f */
[----:B------:R-:W-:Y:S01]  /*10aa0*/  MOV R127, R126 ;  /* 0x0000007e007f7202 */ /* 0x000fe20000000f00 */
[----:B------:R-:W-:Y:S01]  /*10ab0*/  IMAD.MOV.U32 R126, RZ, RZ, R241 ;  /* 0x000000ffff7e7224 */ /* 0x000fe200078e00f1 */
[----:B---3--:R-:W-:Y:S01]  /*10ac0*/  F2FP.PACK_AB R8, R89, R90 ;  /* 0x0000005a5908723e */ /* 0x008fe200000000ff */
[----:B------:R3:W5:Y:S01]  /*10ad0*/  LDL.LU R241, [R1+0x34] ;  /* 0x0000340001f17983 */ /* 0x0007620000300800 */
[----:B-1----:R-:W-:Y:S02]  /*10ae0*/  FFMA.FTZ R3, R109, c[0x0][0x2d0], -R7 ;  /* 0x0000b4006d037a23 */ /* 0x002fe40000010807 */
[----:B------:R-:W-:Y:S02]  /*10af0*/  IMAD.MOV.U32 R109, RZ, RZ, R110 ;  /* 0x000000ffff6d7224 */ /* 0x000fe400078e006e */
[----:B------:R-:W-:Y:S01]  /*10b00*/  IMAD.MOV.U32 R110, RZ, RZ, R111 ;  /* 0x000000ffff6e7224 */ /* 0x000fe200078e006f */
[----:B------:R-:W-:Y:S01]  /*10b10*/  MOV R111, R159 ;  /* 0x0000009f006f7202 */ /* 0x000fe20000000f00 */
[----:B------:R-:W-:Y:S01]  /*10b20*/  IMAD.MOV.U32 R159, RZ, RZ, R145 ;  /* 0x000000ffff9f7224 */ /* 0x000fe200078e0091 */
[----:B------:R1:W1:Y:S01]  /*10b30*/  MUFU.EX2 R73, R3 ;  /* 0x0000000300497308 */ /* 0x0002620000000800 */
[----:B------:R-:W-:-:S02]  /*10b40*/  IMAD.MOV.U32 R145, RZ, RZ, R146 ;  /* 0x000000ffff917224 */ /* 0x000fc400078e0092 */
[----:B------:R-:W-:Y:S01]  /*10b50*/  IMAD.MOV.U32 R146, RZ, RZ, R144 ;  /* 0x000000ffff927224 */ /* 0x000fe200078e0090 */
[----:B------:R-:W-:Y:S01]  /*10b60*/  MOV R144, R127 ;  /* 0x0000007f00907202 */ /* 0x000fe20000000f00 */
[----:B------:R-:W-:Y:S01]  /*10b70*/  IMAD.MOV.U32 R127, RZ, RZ, R126 ;  /* 0x000000ffff7f7224 */ /* 0x000fe200078e007e */
[----:B------:R-:W-:Y:S01]  /*10b80*/  F2FP.PACK_AB R9, R85, R86 ;  /* 0x000000565509723e */ /* 0x000fe200000000ff */
[----:B------:R-:W-:Y:S01]  /*10b90*/  IMAD.MOV.U32 R126, RZ, RZ, R125 ;  /* 0x000000ffff7e7224 */ /* 0x000fe200078e007d */
[----:B------:R-:W-:Y:S01]  /*10ba0*/  F2FP.PACK_AB R10, R87, R88 ;  /* 0x00000058570a723e */ /* 0x000fe200000000ff */
[----:B------:R-:W-:Y:S02]  /*10bb0*/  IMAD.MOV.U32 R125, RZ, RZ, R240 ;  /* 0x000000ffff7d7224 */ /* 0x000fe400078e00f0 */
[----:B-1----:R-:W-:Y:S01]  /*10bc0*/  FFMA.FTZ R3, R109, c[0x0][0x2d0], -R7 ;  /* 0x0000b4006d037a23 */ /* 0x002fe20000010807 */
[----:B------:R-:W-:Y:S01]  /*10bd0*/  MOV R109, R110 ;  /* 0x0000006e006d7202 */ /* 0x000fe20000000f00 */
[----:B------:R-:W-:Y:S01]  /*10be0*/  IMAD.MOV.U32 R110, RZ, RZ, R111 ;  /* 0x000000ffff6e7224 */ /* 0x000fe200078e006f */
[----:B------:R-:W-:Y:S01]  /*10bf0*/  F2FP.PACK_AB R11, R84, R75 ;  /* 0x0000004b540b723e */ /* 0x000fe200000000ff */
[----:B------:R-:W-:Y:S01]  /*10c00*/  IMAD.MOV.U32 R111, RZ, RZ, R159 ;  /* 0x000000ffff6f7224 */ /* 0x000fe200078e009f */
[----:B------:R1:W-:Y:S01]  /*10c10*/  MUFU.EX2 R72, R3 ;  /* 0x0000000300487308 */ /* 0x0003e20000000800 */
[----:B------:R-:W-:Y:S01]  /*10c20*/  IMAD.MOV.U32 R159, RZ, RZ, R145 ;  /* 0x000000ffff9f7224 */ /* 0x000fe200078e0091 */
[----:B------:R-:W-:Y:S01]  /*10c30*/  MOV R145, R146 ;  /* 0x0000009200917202 */ /* 0x000fe20000000f00 */
[----:B------:R-:W-:Y:S01]  /*10c40*/  IMAD.MOV.U32 R146, RZ, RZ, R144 ;  /* 0x000000ffff927224 */ /* 0x000fe200078e0090 */
[----:B------:R-:W-:Y:S01]  /*10c50*/  MOV R207, R124 ;  /* 0x0000007c00cf7202 */ /* 0x000fe20000000f00 */
[----:B------:R-:W-:Y:S01]  /*10c60*/  IMAD.MOV.U32 R144, RZ, RZ, R158 ;  /* 0x000000ffff907224 */ /* 0x000fe200078e009e */
[----:B------:R-:W-:Y:S01]  /*10c70*/  MOV R202, R127 ;  /* 0x0000007f00ca7202 */ /* 0x000fe20000000f00 */
[----:B------:R-:W-:Y:S01]  /*10c80*/  IMAD.MOV.U32 R158, RZ, RZ, R118 ;  /* 0x000000ffff9e7224 */ /* 0x000fe200078e0076 */
[----:B------:R3:W5:Y:S01]  /*10c90*/  LDL.LU R240, [R1+0x30] ;  /* 0x0000300001f07983 */ /* 0x0007620000300800 */
[----:B------:R-:W-:Y:S01]  /*10ca0*/  HMMA.16816.F32 R140, R8, R24, R140 ;  /* 0x00000018088c723c */ /* 0x000fe2000000188c */
[----:B------:R-:W-:Y:S01]  /*10cb0*/  IMAD.MOV.U32 R208, RZ, RZ, R126 ;  /* 0x000000ffffd07224 */ /* 0x000fe200078e007e */
[----:B------:R-:W-:Y:S01]  /*10cc0*/  MOV R118, R239 ;  /* 0x000000ef00767202 */ /* 0x000fe20000000f00 */
[----:B------:R-:W-:Y:S01]  /*10cd0*/  IMAD.MOV.U32 R209, RZ, RZ, R125 ;  /* 0x000000ffffd17224 */ /* 0x000fe200078e007d */
[----:B------:R3:W5:Y:S01]  /*10ce0*/  LDL.LU R239, [R1+0x2c] ;  /* 0x00002c0001ef7983 */ /* 0x0007620000300800 */
[----:B-1----:R-:W-:-:S02]  /*10cf0*/  FFMA.FTZ R3, R109, c[0x0][0x2d0], -R7 ;  /* 0x0000b4006d037a23 */ /* 0x002fc40000010807 */
[----:B------:R-:W-:Y:S02]  /*10d00*/  IMAD.MOV.U32 R109, RZ, RZ, R110 ;  /* 0x000000ffff6d7224 */ /* 0x000fe400078e006e */
[----:B------:R-:W-:Y:S01]  /*10d10*/  IMAD.MOV.U32 R110, RZ, RZ, R111 ;  /* 0x000000ffff6e7224 */ /* 0x000fe200078e006f */
[----:B------:R1:W-:Y:S01]  /*10d20*/  MUFU.EX2 R59, R3 ;  /* 0x00000003003b7308 */ /* 0x0003e20000000800 */
[----:B------:R-:W-:Y:S01]  /*10d30*/  IMAD.MOV.U32 R111, RZ, RZ, R159 ;  /* 0x000000ffff6f7224 */ /* 0x000fe200078e009f */
[----:B------:R-:W-:Y:S01]  /*10d40*/  MOV R159, R145 ;  /* 0x00000091009f7202 */ /* 0x000fe20000000f00 */
[----:B------:R-:W-:Y:S02]  /*10d50*/  IMAD.MOV.U32 R145, RZ, RZ, R146 ;  /* 0x000000ffff917224 */ /* 0x000fe400078e0092 */
[----:B------:R-:W-:Y:S02]  /*10d60*/  IMAD.MOV.U32 R146, RZ, RZ, R144 ;  /* 0x000000ffff927224 */ /* 0x000fe400078e0090 */
[----:B------:R-:W-:Y:S01]  /*10d70*/  IMAD.MOV.U32 R144, RZ, RZ, R158 ;  /* 0x000000ffff907224 */ /* 0x000fe200078e009e */
[----:B------:R-:W-:Y:S01]  /*10d80*/  MOV R158, R157 ;  /* 0x0000009d009e7202 */ /* 0x000fe20000000f00 */
[----:B------:R-:W-:Y:S01]  /*10d90*/  IMAD.MOV.U32 R157, RZ, RZ, R238 ;  /* 0x000000ffff9d7224 */ /* 0x000fe200078e00ee */
[----:B------:R-:W-:Y:S01]  /*10da0*/  HMMA.16816.F32 R148, R8, R26, R148 ;  /* 0x0000001a0894723c */ /* 0x000fe20000001894 */
[----:B------:R3:W5:Y:S01]  /*10db0*/  LDL.LU R238, [R1+0x28] ;  /* 0x0000280001ee7983 */ /* 0x0007620000300800 */
[----:B-1----:R-:W-:-:S02]  /*10dc0*/  FFMA.FTZ R3, R109, c[0x0][0x2d0], -R0 ;  /* 0x0000b4006d037a23 */ /* 0x002fc40000010800 */
[----:B------:R-:W-:Y:S02]  /*10dd0*/  IMAD.MOV.U32 R109, RZ, RZ, R110 ;  /* 0x000000ffff6d7224 */ /* 0x000fe400078e006e */
[----:B------:R-:W-:Y:S01]  /*10de0*/  IMAD.MOV.U32 R110, RZ, RZ, R111 ;  /* 0x000000ffff6e7224 */ /* 0x000fe200078e006f */
[----:B------:R-:W-:Y:S01]  /*10df0*/  MOV R111, R159 ;  /* 0x0000009f006f7202 */ /* 0x000fe20000000f00 */
[----:B------:R1:W-:Y:S01]  /*10e00*/  MUFU.EX2 R58, R3 ;  /* 0x00000003003a7308 */ /* 0x0003e20000000800 */
[----:B------:R-:W-:Y:S02]  /*10e10*/  IMAD.MOV.U32 R159, RZ, RZ, R145 ;  /* 0x000000ffff9f7224 */ /* 0x000fe400078e0091 */
[----:B------:R-:W-:Y:S02]  /*10e20*/  IMAD.MOV.U32 R145, RZ, RZ, R146 ;  /* 0x000000ffff917224 */ /* 0x000fe400078e0092 */
[----:B------:R-:W-:Y:S01]  /*10e30*/  IMAD.MOV.U32 R146, RZ, RZ, R144 ;  /* 0x000000ffff927224 */ /* 0x000fe200078e0090 */
[----:B------:R-:W-:Y:S01]  /*10e40*/  MOV R144, R158 ;  /* 0x0000009e00907202 */ /* 0x000fe20000000f00 */
[----:B------:R-:W-:-:S02]  /*10e50*/  IMAD.MOV.U32 R158, RZ, RZ, R157 ;  /* 0x000000ffff9e7224 */ /* 0x000fc400078e009d */
[----:B------:R-:W-:Y:S02]  /*10e60*/  IMAD.MOV.U32 R157, RZ, RZ, R156 ;  /* 0x000000ffff9d7224 */ /* 0x000fe400078e009c */
[----:B------:R-:W-:Y:S01]  /*10e70*/  IMAD.MOV.U32 R156, RZ, RZ, R131 ;  /* 0x000000ffff9c7224 */ /* 0x000fe200078e0083 */
[----:B------:R-:W-:Y:S01]  /*10e80*/  MOV R131, R237 ;  /* 0x000000ed00837202 */ /* 0x000fe20000000f00 */
[----:B--2---:R-:W-:Y:S01]  /*10e90*/  HMMA.16816.F32 R160, R8, R20, R160 ;  /* 0x0000001408a0723c */ /* 0x004fe200000018a0 */
[----:B------:R3:W5:Y:S01]  /*10ea0*/  LDL.LU R237, [R1+0x24] ;  /* 0x0000240001ed7983 */ /* 0x0007620000300800 */
[----:B-1----:R-:W-:Y:S02]  /*10eb0*/  FFMA.FTZ R3, R109, c[0x0][0x2d0], -R0 ;  /* 0x0000b4006d037a23 */ /* 0x002fe40000010800 */
[----:B------:R-:W-:Y:S02]  /*10ec0*/  IMAD.MOV.U32 R109, RZ, RZ, R110 ;  /* 0x000000ffff6d7224 */ /* 0x000fe400078e006e */
[----:B------:R-:W-:Y:S01]  /*10ed0*/  IMAD.MOV.U32 R110, RZ, RZ, R111 ;  /* 0x000000ffff6e7224 */ /* 0x000fe200078e006f */
[----:B------:R1:W2:Y:S01]  /*10ee0*/  MUFU.EX2 R57, R3 ;  /* 0x0000000300397308 */ /* 0x0002a20000000800 */
[----:B------:R-:W-:Y:S01]  /*10ef0*/  IMAD.MOV.U32 R111, RZ, RZ, R159 ;  /* 0x000000ffff6f7224 */ /* 0x000fe200078e009f */
[----:B------:R-:W-:Y:S01]  /*10f00*/  MOV R159, R145 ;  /* 0x00000091009f7202 */ /* 0x000fe20000000f00 */
[----:B------:R-:W-:-:S02]  /*10f10*/  IMAD.MOV.U32 R145, RZ, RZ, R146 ;  /* 0x000000ffff917224 */ /* 0x000fc400078e0092 */
[----:B------:R-:W-:Y:S02]  /*10f20*/  IMAD.MOV.U32 R146, RZ, RZ, R144 ;  /* 0x000000ffff927224 */ /* 0x000fe400078e0090 */
[----:B------:R-:W-:Y:S01]  /*10f30*/  IMAD.MOV.U32 R144, RZ, RZ, R158 ;  /* 0x000000ffff907224 */ /* 0x000fe200078e009e */
[----:B------:R-:W-:Y:S01]  /*10f40*/  MOV R158, R157 ;  /* 0x0000009d009e7202 */ /* 0x000fe20000000f00 */
[----:B------:R-:W-:Y:S02]  /*10f50*/  IMAD.MOV.U32 R157, RZ, RZ, R156 ;  /* 0x000000ffff9d7224 */ /* 0x000fe400078e009c */
[----:B------:R-:W-:Y:S01]  /*10f60*/  IMAD.MOV.U32 R156, RZ, RZ, R131 ;  /* 0x000000ffff9c7224 */ /* 0x000fe200078e0083 */
[----:B------:R-:W-:Y:S01]  /*10f70*/  HMMA.16816.F32 R164, R8, R22, R164 ;  /* 0x0000001608a4723c */ /* 0x000fe200000018a4 */
[----:B------:R-:W-:Y:S02]  /*10f80*/  IMAD.MOV.U32 R131, RZ, RZ, R236 ;  /* 0x000000ffff837224 */ /* 0x000fe400078e00ec */
[----:B------:R3:W5:Y:S01]  /*10f90*/  LDL.LU R236, [R1+0x20] ;  /* 0x0000200001ec7983 */ /* 0x0007620000300800 */
[----:B-1----:R-:W-:Y:S01]  /*10fa0*/  FFMA.FTZ R3, R109, c[0x0][0x2d0], -R0 ;  /* 0x0000b4006d037a23 */ /* 0x002fe20000010800 */
[----:B------:R-:W-:Y:S01]  /*10fb0*/  MOV R109, R110 ;  /* 0x0000006e006d7202 */ /* 0x000fe20000000f00 */
[----:B------:R-:W-:-:S02]  /*10fc0*/  IMAD.MOV.U32 R110, RZ, RZ, R111 ;  /* 0x000000ffff6e7224 */ /* 0x000fc400078e006f */
[----:B------:R1:W-:Y:S01]  /*10fd0*/  MUFU.EX2 R56, R3 ;  /* 0x0000000300387308 */ /* 0x0003e20000000800 */
[----:B------:R-:W-:Y:S02]  /*10fe0*/  IMAD.MOV.U32 R111, RZ, RZ, R159 ;  /* 0x000000ffff6f7224 */ /* 0x000fe400078e009f */
[----:B------:R-:W-:Y:S01]  /*10ff0*/  IMAD.MOV.U32 R159, RZ, RZ, R145 ;  /* 0x000000ffff9f7224 */ /* 0x000fe200078e0091 */
[----:B------:R-:W-:Y:S01]  /*11000*/  MOV R145, R146 ;  /* 0x0000009200917202 */ /* 0x000fe20000000f00 */
[----:B------:R-:W-:Y:S02]  /*11010*/  IMAD.MOV.U32 R146, RZ, RZ, R144 ;  /* 0x000000ffff927224 */ /* 0x000fe400078e0090 */
[----:B------:R-:W-:Y:S01]  /*11020*/  IMAD.MOV.U32 R144, RZ, RZ, R158 ;  /* 0x000000ffff907224 */ /* 0x000fe200078e009e */
[----:B----4-:R-:W-:Y:S01]  /*11030*/  HMMA.16816.F32 R176, R8, R16, R176 ;  /* 0x0000001008b0723c */ /* 0x010fe200000018b0 */
[----:B------:R-:W-:Y:S01]  /*11040*/  IMAD.MOV.U32 R158, RZ, RZ, R157 ;  /* 0x000000ffff9e7224 */ /* 0x000fe200078e009d */
[----:B------:R-:W-:Y:S01]  /*11050*/  MOV R157, R156 ;  /* 0x0000009c009d7202 */ /* 0x000fe20000000f00 */
[----:B------:R-:W-:-:S02]  /*11060*/  IMAD.MOV.U32 R156, RZ, RZ, R155 ;  /* 0x000000ffff9c7224 */ /* 0x000fc400078e009b */
[----:B------:R-:W-:Y:S02]  /*11070*/  IMAD.MOV.U32 R155, RZ, RZ, R235 ;  /* 0x000000ffff9b7224 */ /* 0x000fe400078e00eb */
[----:B------:R3:W5:Y:S01]  /*11080*/  LDL.LU R235, [R1+0x1c] ;  /* 0x00001c0001eb7983 */ /* 0x0007620000300800 */
[----:B-1----:R-:W-:Y:S02]  /*11090*/  FFMA.FTZ R3, R109, c[0x0][0x2d0], -R0 ;  /* 0x0000b4006d037a23 */ /* 0x002fe40000010800 */
[----:B------:R-:W-:Y:S01]  /*110a0*/  IMAD.MOV.U32 R109, RZ, RZ, R110 ;  /* 0x000000ffff6d7224 */ /* 0x000fe200078e006e */
[----:B------:R-:W-:Y:S01]  /*110b0*/  MOV R110, R111 ;  /* 0x0000006f006e7202 */ /* 0x000fe20000000f00 */
[----:B------:R1:W4:Y:S01]  /*110c0*/  MUFU.EX2 R31, R3 ;  /* 0x00000003001f7308 */ /* 0x0003220000000800 */
[----:B------:R-:W-:Y:S02]  /*110d0*/  IMAD.MOV.U32 R111, RZ, RZ, R159 ;  /* 0x000000ffff6f7224 */ /* 0x000fe400078e009f */
[----:B------:R-:W-:-:S02]  /*110e0*/  IMAD.MOV.U32 R159, RZ, RZ, R145 ;  /* 0x000000ffff9f7224 */ /* 0x000fc400078e0091 */
[----:B------:R-:W-:Y:S01]  /*110f0*/  IMAD.MOV.U32 R145, RZ, RZ, R146 ;  /* 0x000000ffff917224 */ /* 0x000fe200078e0092 */
[C---:B------:R-:W-:Y:S01]  /*11100*/  HMMA.16816.F32 R180, R8.reuse, R18, R80 ;  /* 0x0000001208b4723c */ /* 0x040fe20000001850 */
[----:B------:R-:W-:Y:S01]  /*11110*/  MOV R146, R144 ;  /* 0x0000009000927202 */ /* 0x000fe20000000f00 */
[----:B------:R-:W-:Y:S02]  /*11120*/  IMAD.MOV.U32 R144, RZ, RZ, R158 ;  /* 0x000000ffff907224 */ /* 0x000fe400078e009e */
[----:B------:R-:W-:Y:S02]  /*11130*/  IMAD.MOV.U32 R158, RZ, RZ, R157 ;  /* 0x000000ffff9e7224 */ /* 0x000fe400078e009d */
[----:B------:R-:W-:Y:S01]  /*11140*/  IMAD.MOV.U32 R157, RZ, RZ, R155 ;  /* 0x000000ffff9d7224 */ /* 0x000fe200078e009b */
[----:B------:R-:W-:Y:S01]  /*11150*/  MOV R155, R234 ;  /* 0x000000ea009b7202 */ /* 0x000fe20000000f00 */
[----:B------:R-:W-:Y:S01]  /*11160*/  HMMA.16816.F32 R76, R8, R12, R76 ;  /* 0x0000000c084c723c */ /* 0x000fe2000000184c */
[----:B------:R3:W5:Y:S01]  /*11170*/  LDL.LU R234, [R1+0x18] ;  /* 0x0000180001ea7983 */ /* 0x0007620000300800 */
[----:B-1----:R-:W-:-:S02]  /*11180*/  FFMA.FTZ R3, R109, c[0x0][0x2d0], -R6 ;  /* 0x0000b4006d037a23 */ /* 0x002fc40000010806 */
[----:B------:R-:W-:Y:S02]  /*11190*/  IMAD.MOV.U32 R109, RZ, RZ, R110 ;  /* 0x000000ffff6d7224 */ /* 0x000fe400078e006e */
[----:B------:R-:W-:Y:S01]  /*111a0*/  IMAD.MOV.U32 R110, RZ, RZ, R111 ;  /* 0x000000ffff6e7224 */ /* 0x000fe200078e006f */
[----:B------:R1:W-:Y:S01]  /*111b0*/  MUFU.EX2 R29, R3 ;  /* 0x00000003001d7308 */ /* 0x0003e20000000800 */
[----:B------:R-:W-:Y:S01]  /*111c0*/  IMAD.MOV.U32 R111, RZ, RZ, R159 ;  /* 0x000000ffff6f7224 */ /* 0x000fe200078e009f */
[----:B------:R-:W-:Y:S01]  /*111d0*/  MOV R159, R145 ;  /* 0x00000091009f7202 */ /* 0x000fe20000000f00 */
[----:B------:R-:W-:Y:S01]  /*111e0*/  HMMA.16816.F32 R68, R8, R14, R68 ;  /* 0x0000000e0844723c */ /* 0x000fe20000001844 */
[----:B------:R-:W-:Y:S02]  /*111f0*/  IMAD.MOV.U32 R145, RZ, RZ, R146 ;  /* 0x000000ffff917224 */ /* 0x000fe400078e0092 */
[----:B------:R-:W-:Y:S02]  /*11200*/  IMAD.MOV.U32 R146, RZ, RZ, R144 ;  /* 0x000000ffff927224 */ /* 0x000fe400078e0090 */
[----:B------:R-:W-:Y:S01]  /*11210*/  IMAD.MOV.U32 R144, RZ, RZ, R158 ;  /* 0x000000ffff907224 */ /* 0x000fe200078e009e */
[----:B------:R-:W-:Y:S01]  /*11220*/  MOV R158, R155 ;  /* 0x0000009b009e7202 */ /* 0x000fe20000000f00 */
[----:B------:R-:W-:-:S02]  /*11230*/  IMAD.MOV.U32 R155, RZ, RZ, R154 ;  /* 0x000000ffff9b7224 */ /* 0x000fc400078e009a */
[----:B-1----:R-:W-:Y:S02]  /*11240*/  FFMA.FTZ R3, R109, c[0x0][0x2d0], -R6 ;  /* 0x0000b4006d037a23 */ /* 0x002fe40000010806 */
[----:B------:R-:W-:Y:S02]  /*11250*/  IMAD.MOV.U32 R109, RZ, RZ, R110 ;  /* 0x000000ffff6d7224 */ /* 0x000fe400078e006e */
[----:B------:R-:W-:Y:S01]  /*11260*/  IMAD.MOV.U32 R110, RZ, RZ, R111 ;  /* 0x000000ffff6e7224 */ /* 0x000fe200078e006f */
[----:B------:R1:W1:Y:S01]  /*11270*/  MUFU.EX2 R30, R3 ;  /* 0x00000003001e7308 */ /* 0x0002620000000800 */
[----:B------:R-:W-:Y:S01]  /*11280*/  F2FP.PACK_AB R8, R73, R74 ;  /* 0x0000004a4908723e */ /* 0x000fe200000000ff */
[----:B------:R-:W-:Y:S01]  /*11290*/  IMAD.MOV.U32 R111, RZ, RZ, R159 ;  /* 0x000000ffff6f7224 */ /* 0x000fe200078e009f */
[----:B--2---:R-:W-:Y:S01]  /*112a0*/  F2FP.PACK_AB R9, R57, R58 ;  /* 0x0000003a3909723e */ /* 0x004fe200000000ff */
[----:B------:R-:W-:Y:S01]  /*112b0*/  IMAD.MOV.U32 R154, RZ, RZ, R152 ;  /* 0x000000ffff9a7224 */ /* 0x000fe200078e0098 */
[----:B------:R-:W-:Y:S01]  /*112c0*/  F2FP.PACK_AB R10, R59, R72 ;  /* 0x000000483b0a723e */ /* 0x000fe200000000ff */
[----:B------:R-:W-:Y:S01]  /*112d0*/  IMAD.MOV.U32 R152, RZ, RZ, R4 ;  /* 0x000000ffff987224 */ /* 0x000fe200078e0004 */
[----:B----4-:R-:W-:Y:S01]  /*112e0*/  F2FP.PACK_AB R11, R31, R56 ;  /* 0x000000381f0b723e */ /* 0x010fe200000000ff */
[----:B-1----:R-:W-:Y:S01]  /*112f0*/  FFMA.FTZ R3, R109, c[0x0][0x2d0], -R6 ;  /* 0x0000b4006d037a23 */ /* 0x002fe20000010806 */
[----:B------:R-:W-:Y:S01]  /*11300*/  MOV R159, R145 ;  /* 0x00000091009f7202 */ /* 0x000fe20000000f00 */
[----:B------:R-:W-:Y:S01]  /*11310*/  IMAD.MOV.U32 R109, RZ, RZ, R110 ;  /* 0x000000ffff6d7224 */ /* 0x000fe200078e006e */
[----:B------:R-:W-:Y:S01]  /*11320*/  MOV R4, R233 ;  /* 0x000000e900047202 */ /* 0x000fe20000000f00 */
[----:B------:R1:W-:Y:S01]  /*11330*/  MUFU.EX2 R28, R3 ;  /* 0x00000003001c7308 */ /* 0x0003e20000000800 */
[----:B------:R-:W-:Y:S01]  /*11340*/  IMAD.MOV.U32 R110, RZ, RZ, R111 ;  /* 0x000000ffff6e7224 */ /* 0x000fe200078e006f */
[----:B------:R-:W-:Y:S01]  /*11350*/  HMMA.16816.F32 R64, R8, R24, R64 ;  /* 0x000000180840723c */ /* 0x000fe20000001840 */
[----:B------:R-:W-:Y:S01]  /*11360*/  IMAD.MOV.U32 R145, RZ, RZ, R146 ;  /* 0x000000ffff917224 */ /* 0x000fe200078e0092 */
[----:B------:R3:W5:Y:S01]  /*11370*/  LDL.LU R233, [R1+0x14] ;  /* 0x0000140001e97983 */ /* 0x0007620000300800 */
[----:B------:R-:W-:-:S02]  /*11380*/  IMAD.MOV.U32 R146, RZ, RZ, R144 ;  /* 0x000000ffff927224 */ /* 0x000fc400078e0090 */
[----:B-1----:R-:W-:Y:S01]  /*11390*/  FFMA.FTZ R3, R109, c[0x0][0x2d0], -R6 ;  /* 0x0000b4006d037a23 */ /* 0x002fe20000010806 */
[----:B------:R-:W-:Y:S01]  /*113a0*/  MOV R111, R159 ;  /* 0x0000009f006f7202 */ /* 0x000fe20000000f00 */
[----:B------:R-:W-:Y:S01]  /*113b0*/  IMAD.MOV.U32 R144, RZ, RZ, R158 ;  /* 0x000000ffff907224 */ /* 0x000fe200078e009e */
[----:B------:R-:W-:Y:S01]  /*113c0*/  MOV R158, R155 ;  /* 0x0000009b009e7202 */ /* 0x000fe20000000f00 */
[----:B------:R1:W2:Y:S01]  /*113d0*/  MUFU.EX2 R25, R3 ;  /* 0x0000000300197308 */ /* 0x0002a20000000800 */
[----:B------:R-:W-:Y:S01]  /*113e0*/  IMAD.MOV.U32 R155, RZ, RZ, R154 ;  /* 0x000000ffff9b7224 */ /* 0x000fe200078e009a */
[----:B------:R-:W-:Y:S01]  /*113f0*/  HMMA.16816.F32 R48, R8, R22, R48 ;  /* 0x000000160830723c */ /* 0x000fe20000001830 */
[----:B------:R-:W-:Y:S02]  /*11400*/  IMAD.MOV.U32 R159, RZ, RZ, R145 ;  /* 0x000000ffff9f7224 */ /* 0x000fe400078e0091 */
[----:B------:R-:W-:Y:S02]  /*11410*/  IMAD.MOV.U32 R154, RZ, RZ, R152 ;  /* 0x000000ffff9a7224 */ /* 0x000fe400078e0098 */
[----:B------:R-:W-:-:S02]  /*11420*/  IMAD.MOV.U32 R145, RZ, RZ, R146 ;  /* 0x000000ffff917224 */ /* 0x000fc400078e0092 */
[----:B------:R-:W-:Y:S01]  /*11430*/  IMAD.MOV.U32 R152, RZ, RZ, R153 ;  /* 0x000000ffff987224 */ /* 0x000fe200078e0099 */
[----:B------:R-:W-:Y:S01]  /*11440*/  MOV R153, R123 ;  /* 0x0000007b00997202 */ /* 0x000fe20000000f00 */
[----:B-1----:R-:W-:Y:S02]  /*11450*/  FFMA.FTZ R3, R110, c[0x0][0x2d0], -R5 ;  /* 0x0000b4006e037a23 */ /* 0x002fe40000010805 */
[----:B------:R-:W-:Y:S02]  /*11460*/  IMAD.MOV.U32 R146, RZ, RZ, R144 ;  /* 0x000000ffff927224 */ /* 0x000fe400078e0090 */
[----:B------:R1:W-:Y:S01]  /*11470*/  MUFU.EX2 R24, R3 ;  /* 0x0000000300187308 */ /* 0x0003e20000000800 */
[----:B------:R-:W-:Y:S01]  /*11480*/  MOV R144, R158 ;  /* 0x0000009e00907202 */ /* 0x000fe20000000f00 */
[----:B------:R-:W-:Y:S02]  /*11490*/  IMAD.MOV.U32 R123, RZ, RZ, R232 ;  /* 0x000000ffff7b7224 */ /* 0x000fe400078e00e8 */
[----:B------:R-:W-:Y:S01]  /*114a0*/  IMAD.MOV.U32 R158, RZ, RZ, R155 ;  /* 0x000000ffff9e7224 */ /* 0x000fe200078e009b */
[----:B------:R-:W-:Y:S01]  /*114b0*/  HMMA.16816.F32 R52, R8, R20, R52 ;  /* 0x000000140834723c */ /* 0x000fe20000001834 */
[----:B------:R-:W-:-:S02]  /*114c0*/  IMAD.MOV.U32 R155, RZ, RZ, R154 ;  /* 0x000000ffff9b7224 */ /* 0x000fc400078e009a */
[----:B------:R-:W-:-:S05]  /*114d0*/  IMAD.MOV.U32 R147, RZ, RZ, R111 ;  /* 0x000000ffff937224 */ /* 0x000fca00078e006f */
[C---:B------:R-:W-:Y:S01]  /*114e0*/  HMMA.16816.F32 R32, R8.reuse, R14, R32 ;  /* 0x0000000e0820723c */ /* 0x040fe20000001820 */
[----:B-1----:R-:W-:Y:S01]  /*114f0*/  FFMA.FTZ R3, R175, c[0x0][0x2d0], -R5 ;  /* 0x0000b400af037a23 */ /* 0x002fe20000010805 */
[----:B------:R-:W-:Y:S01]  /*11500*/  MOV R109, R145 ;  /* 0x00000091006d7202 */ /* 0x000fe20000000f00 */
[----:B------:R-:W-:Y:S01]  /*11510*/  IMAD.MOV.U32 R186, RZ, RZ, R146 ;  /* 0x000000ffffba7224 */ /* 0x000fe200078e0092 */
[----:B------:R3:W5:Y:S01]  /*11520*/  LDL.LU R232, [R1+0x10] ;  /* 0x0000100001e87983 */ /* 0x0007620000300800 */
[----:B------:R1:W-:Y:S01]  /*11530*/  MUFU.EX2 R23, R3 ;  /* 0x0000000300177308 */ /* 0x0003e20000000800 */
[----:B------:R-:W-:Y:S01]  /*11540*/  IMAD.MOV.U32 R154, RZ, RZ, R152 ;  /* 0x000000ffff9a7224 */ /* 0x000fe200078e0098 */
[----:B------:R-:W-:Y:S01]  /*11550*/  MOV R152, R153 ;  /* 0x0000009900987202 */ /* 0x000fe20000000f00 */
[----:B------:R-:W-:Y:S01]  /*11560*/  IMAD.MOV.U32 R153, RZ, RZ, R123 ;  /* 0x000000ffff997224 */ /* 0x000fe200078e007b */
[----:B------:R-:W-:Y:S01]  /*11570*/  MOV R187, R155 ;  /* 0x0000009b00bb7202 */ /* 0x000fe20000000f00 */
[----:B------:R-:W-:Y:S01]  /*11580*/  IMAD.MOV.U32 R123, RZ, RZ, R122 ;  /* 0x000000ffff7b7224 */ /* 0x000fe200078e007a */
[----:B------:R-:W-:Y:S01]  /*11590*/  HMMA.16816.F32 R60, R8, R26, R60 ;  /* 0x0000001a083c723c */ /* 0x000fe2000000183c */
[----:B------:R-:W-:-:S02]  /*115a0*/  IMAD.MOV.U32 R122, RZ, RZ, R119 ;  /* 0x000000ffff7a7224 */ /* 0x000fc400078e0077 */
[----:B-1----:R-:W-:Y:S01]  /*115b0*/  FFMA.FTZ R3, R173, c[0x0][0x2d0], -R5 ;  /* 0x0000b400ad037a23 */ /* 0x002fe20000010805 */
[----:B------:R-:W-:-:S04]  /*115c0*/  MOV R184, R153 ;  /* 0x0000009900b87202 */ /* 0x000fc80000000f00 */
[----:B------:R-:W-:Y:S01]  /*115d0*/  HMMA.16816.F32 R36, R8, R16, R36 ;  /* 0x000000100824723c */ /* 0x000fe20000001824 */
[----:B------:R-:W-:Y:S01]  /*115e0*/  MOV R119, R139 ;  /* 0x0000008b00777202 */ /* 0x000fe20000000f00 */
[----:B------:R1:W-:Y:S01]  /*115f0*/  MUFU.EX2 R22, R3 ;  /* 0x0000000300167308 */ /* 0x0003e20000000800 */
[----:B------:R-:W-:-:S05]  /*11600*/  IMAD.MOV.U32 R108, RZ, RZ, R159 ;  /* 0x000000ffff6c7224 */ /* 0x000fca00078e009f */
[----:B------:R-:W-:Y:S01]  /*11610*/  HMMA.16816.F32 R40, R8, R18, R40 ;  /* 0x000000120828723c */ /* 0x000fe20000001828 */
[----:B------:R-:W-:Y:S01]  /*11620*/  IMAD.MOV.U32 R201, RZ, RZ, R184 ;  /* 0x000000ffffc97224 */ /* 0x000fe200078e00b8 */
[----:B------:R-:W-:-:S06]  /*11630*/  MOV R111, R119 ;  /* 0x00000077006f7202 */ /* 0x000fcc0000000f00 */
[----:B------:R-:W-:Y:S01]  /*11640*/  HMMA.16816.F32 R44, R8, R12, R44 ;  /* 0x0000000c082c723c */ /* 0x000fe2000000182c */
[----:B------:R-:W-:Y:S02]  /*11650*/  IMAD.MOV.U32 R185, RZ, RZ, R154 ;  /* 0x000000ffffb97224 */ /* 0x000fe400078e009a */
[----:B------:R-:W-:Y:S01]  /*11660*/  FFMA.FTZ R4, R4, c[0x0][0x2d0], -R7 ;  /* 0x0000b40004047a23 */ /* 0x000fe20000010807 */
[----:B------:R-:W-:Y:S01]  /*11670*/  MOV R146, R116 ;  /* 0x0000007400927202 */ /* 0x000fe20000000f00 */
[----:B-1----:R-:W-:Y:S01]  /*11680*/  FFMA.FTZ R3, R172, c[0x0][0x2d0], -R5 ;  /* 0x0000b400ac037a23 */ /* 0x002fe20000010805 */
[----:B------:R-:W-:Y:S03]  /*11690*/  LDSM.16.MT88.4 R16, [R230+0x3100] ;  /* 0x00310000e610783b */ /* 0x000fe60000004200 */
[----:B------:R1:W4:Y:S01]  /*116a0*/  MUFU.EX2 R21, R3 ;  /* 0x0000000300157308 */ /* 0x0003220000000800 */
[----:B------:R-:W-:Y:S01]  /*116b0*/  IMAD.MOV.U32 R145, RZ, RZ, R158 ;  /* 0x000000ffff917224 */ /* 0x000fe200078e009e */
[----:B------:R3:W5:Y:S01]  /*116c0*/  LDL.LU R139, [R1+0xc] ;  /* 0x00000c00018b7983 */ /* 0x0007620000300800 */
[----:B------:R-:W-:Y:S01]  /*116d0*/  IMAD.MOV.U32 R159, RZ, RZ, R122 ;  /* 0x000000ffff9f7224 */ /* 0x000fe200078e007a */
[----:B------:R-:W-:Y:S01]  /*116e0*/  F2FP.PACK_AB R184, R30, R29 ;  /* 0x0000001d1eb8723e */ /* 0x000fe200000000ff */
[----:B------:R-:W-:-:S02]  /*116f0*/  IMAD.MOV.U32 R158, RZ, RZ, R123 ;  /* 0x000000ffff9e7224 */ /* 0x000fc400078e007b */
[----:B------:R-:W-:Y:S01]  /*11700*/  IMAD.MOV.U32 R110, RZ, RZ, R152 ;  /* 0x000000ffff6e7224 */ /* 0x000fe200078e0098 */
[----:B------:R4:W-:Y:S01]  /*11710*/  MUFU.EX2 R14, R4 ;  /* 0x00000004000e7308 */ /* 0x0009e20000000800 */
[----:B------:R-:W-:Y:S01]  /*11720*/  FADD.FTZ R8, R158, R144 ;  /* 0x000000909e087221 */ /* 0x000fe20000010000 */
[----:B------:R-:W3:Y:S01]  /*11730*/  LDSM.16.MT88.4 R152, [R228+0x3100] ;  /* 0x00310000e498783b */ /* 0x000ee20000004200 */
[----:B------:R-:W-:Y:S02]  /*11740*/  IMAD.MOV.U32 R123, RZ, RZ, R117 ;  /* 0x000000ffff7b7224 */ /* 0x000fe400078e0075 */
[----:B------:R-:W-:Y:S02]  /*11750*/  IMAD.MOV.U32 R122, RZ, RZ, R118 ;  /* 0x000000ffff7a7224 */ /* 0x000fe400078e0076 */
[----:B------:R-:W3:Y:S01]  /*11760*/  LDSM.16.MT88.4 R116, [R229+0x3100] ;  /* 0x00310000e574783b */ /* 0x000ee20000004200 */
[----:B-1----:R-:W-:Y:S01]  /*11770*/  FFMA.FTZ R3, R186, c[0x0][0x2d0], -R7 ;  /* 0x0000b400ba037a23 */ /* 0x002fe20000010807 */
[----:B--2---:R-:W-:-:S03]  /*11780*/  F2FP.PACK_AB R186, R25, R28 ;  /* 0x0000001c19ba723e */ /* 0x004fc600000000ff */
[----:B------:R1:W-:Y:S01]  /*11790*/  MUFU.EX2 R20, R3 ;  /* 0x0000000300147308 */ /* 0x0003e20000000800 */
[----:B----4-:R-:W-:Y:S01]  /*117a0*/  FADD.FTZ R4, R159, R111 ;  /* 0x0000006f9f047221 */ /* 0x010fe20000010000 */
[----:B------:R-:W-:Y:S01]  /*117b0*/  MOV R111, R128 ;  /* 0x00000080006f7202 */ /* 0x000fe20000000f00 */
[--C-:B-1----:R-:W-:Y:S01]  /*117c0*/  FFMA.FTZ R3, R187, c[0x0][0x2d0], -R7.reuse ;  /* 0x0000b400bb037a23 */ /* 0x102fe20000010807 */
[----:B------:R-:W-:Y:S01]  /*117d0*/  F2FP.PACK_AB R187, R21, R22 ;  /* 0x0000001615bb723e */ /* 0x000fe200000000ff */
[----:B------:R-:W-:Y:S01]  /*117e0*/  FFMA.FTZ R7, R185, c[0x0][0x2d0], -R7 ;  /* 0x0000b400b9077a23 */ /* 0x000fe20000010807 */
[----:B------:R-:W-:Y:S02]  /*117f0*/  F2FP.PACK_AB R185, R23, R24 ;  /* 0x0000001817b9723e */ /* 0x000fe400000000ff */
[----:B------:R1:W2:Y:S05]  /*11800*/  MUFU.EX2 R15, R3 ;  /* 0x00000003000f7308 */ /* 0x0002aa0000000800 */
[C---:B------:R-:W-:Y:S03]  /*11810*/  HMMA.16816.F32 R160, R184.reuse, R168, R160 ;  /* 0x000000a8b8a0723c */ /* 0x040fe600000018a0 */
[----:B------:R4:W-:Y:S05]  /*11820*/  MUFU.EX2 R13, R7 ;  /* 0x00000007000d7308 */ /* 0x0009ea0000000800 */
[----:B---3--:R-:W-:Y:S01]  /*11830*/  HMMA.16816.F32 R140, R184, R152, R140 ;  /* 0x00000098b88c723c */ /* 0x008fe2000000188c */
[----:B-1----:R-:W-:Y:S01]  /*11840*/  FFMA.FTZ R3, R201, c[0x0][0x2d0], -R0 ;  /* 0x0000b400c9037a23 */ /* 0x002fe20000010800 */
[----:B--2---:R-:W-:Y:S01]  /*11850*/  F2FP.PACK_AB R128, R15, R20 ;  /* 0x000000140f80723e */ /* 0x004fe200000000ff */
[----:B------:R-:W-:-:S02]  /*11860*/  IMAD.MOV.U32 R201, RZ, RZ, R110 ;  /* 0x000000ffffc97224 */ /* 0x000fc400078e006e */
[----:B------:R1:W-:Y:S01]  /*11870*/  MUFU.EX2 R10, R3 ;  /* 0x00000003000a7308 */ /* 0x0003e20000000800 */
[----:B------:R-:W-:Y:S02]  /*11880*/  IMAD.MOV.U32 R110, RZ, RZ, R129 ;  /* 0x000000ffff6e7224 */ /* 0x000fe400078e0081 */
[----:B------:R-:W-:Y:S01]  /*11890*/  HMMA.16816.F32 R148, R184, R154, R148 ;  /* 0x0000009ab894723c */ /* 0x000fe20000001894 */
[----:B----4-:R-:W-:Y:S02]  /*118a0*/  FADD.FTZ R7, R157, R4 ;  /* 0x000000049d077221 */ /* 0x010fe40000010000 */
[----:B------:R-:W-:-:S05]  /*118b0*/  FADD.FTZ R4, R208, R8 ;  /* 0x00000008d0047221 */ /* 0x000fca0000010000 */
[----:B------:R-:W-:Y:S01]  /*118c0*/  HMMA.16816.F32 R164, R184, R170, R164 ;  /* 0x000000aab8a4723c */ /* 0x000fe200000018a4 */
[----:B-1----:R-:W-:-:S07]  /*118d0*/  FFMA.FTZ R3, R147, c[0x0][0x2d0], -R0 ;  /* 0x0000b40093037a23 */ /* 0x002fce0000010800 */
[C---:B------:R-:W-:Y:S01]  /*118e0*/  HMMA.16816.F32 R176, R184.reuse, R116, R176 ;  /* 0x00000074b8b0723c */ /* 0x040fe200000018b0 */
[----:B------:R1:W2:Y:S07]  /*118f0*/  MUFU.EX2 R9, R3 ;  /* 0x0000000300097308 */ /* 0x0002ae0000000800 */
[C---:B------:R-:W-:Y:S08]  /*11900*/  HMMA.16816.F32 R180, R184.reuse, R118, R180 ;  /* 0x00000076b8b4723c */ /* 0x040ff000000018b4 */
[----:B------:R-:W-:Y:S01]  /*11910*/  HMMA.16816.F32 R124, R184, R16, R76 ;  /* 0x00000010b87c723c */ /* 0x000fe2000000184c */
[--C-:B-1----:R-:W-:Y:S01]  /*11920*/  FFMA.FTZ R3, R108, c[0x0][0x2d0], -R0.reuse ;  /* 0x0000b4006c037a23 */ /* 0x102fe20000010800 */
[----:B--2---:R-:W-:Y:S01]  /*11930*/  F2FP.PACK_AB R129, R9, R10 ;  /* 0x0000000a0981723e */ /* 0x004fe200000000ff */
[----:B------:R-:W-:-:S02]  /*11940*/  FFMA.FTZ R0, R109, c[0x0][0x2d0], -R0 ;  /* 0x0000b4006d007a23 */ /* 0x000fc40000010800 */
[----:B------:R1:W-:Y:S01]  /*11950*/  MUFU.EX2 R11, R3 ;  /* 0x00000003000b7308 */ /* 0x0003e20000000800 */
[----:B------:R-:W-:Y:S02]  /*11960*/  IMAD.MOV.U32 R108, RZ, RZ, R131 ;  /* 0x000000ffff6c7224 */ /* 0x000fe400078e0083 */
[----:B------:R-:W-:Y:S01]  /*11970*/  HMMA.16816.F32 R184, R184, R18, R68 ;  /* 0x00000012b8b8723c */ /* 0x000fe20000001844 */
[----:B------:R-:W-:Y:S01]  /*11980*/  IMAD.MOV.U32 R109, RZ, RZ, R130 ;  /* 0x000000ffff6d7224 */ /* 0x000fe200078e0082 */
[----:B------:R-:W-:-:S03]  /*11990*/  F2FP.PACK_AB R130, R13, R14 ;  /* 0x0000000e0d82723e */ /* 0x000fc600000000ff */
[----:B------:R2:W3:Y:S01]  /*119a0*/  MUFU.EX2 R12, R0 ;  /* 0x00000000000c7308 */ /* 0x0004e20000000800 */
[----:B-1----:R-:W-:-:S04]  /*119b0*/  FADD.FTZ R3, R247, R174 ;  /* 0x000000aef7037221 */ /* 0x002fc80000010000 */
[----:B------:R-:W-:Y:S02]  /*119c0*/  FADD.FTZ R6, R227, R3 ;  /* 0x00000003e3067221 */ /* 0x000fe40000010000 */
[----:B------:R-:W-:Y:S02]  /*119d0*/  FADD.FTZ R3, R209, R7 ;  /* 0x00000007d1037221 */ /* 0x000fe40000010000 */
[----:B--2---:R-:W-:Y:S01]  /*119e0*/  FADD.FTZ R0, R146, R145 ;  /* 0x0000009192007221 */ /* 0x004fe20000010000 */
[----:B---3--:R-:W-:Y:S01]  /*119f0*/  F2FP.PACK_AB R131, R12, R11 ;  /* 0x0000000b0c83723e */ /* 0x008fe200000000ff */
        /* <DEDUP_REMOVED lines=96> */
[----:B------:R1:W-:Y:S01]  /*12000*/  STL [R1+0x4], R0 ;  /* 0x0000040001007387 */ /* 0x0003e20000100800 */
[----:B------:R-:W-:Y:S02]  /*12010*/  FADD.FTZ R251, R72, R251 ;  /* 0x000000fb48fb7221 */ /* 0x000fe40000010000 */
[----:B------:R-:W-:Y:S01]  /*12020*/  FADD.FTZ R252, R56, R252 ;  /* 0x000000fc38fc7221 */ /* 0x000fe20000010000 */
[----:B------:R1:W-:Y:S01]  /*12030*/  STL [R1], R4 ;  /* 0x0000000401007387 */ /* 0x0003e20000100800 */
        /* <DEDUP_REMOVED lines=10> */
[----:B------:R-:W-:Y:S05]  /*120e0*/  @!P6 BRA `(.L_x_133) ;  /* 0x000043100000e947 */ /* 0x000fea0003800000 */
[----:B------:R-:W-:Y:S01]  /*120f0*/  IMAD.MOV.U32 R3, RZ, RZ, R136 ;  /* 0x000000ffff037224 */ /* 0x000fe200078e0088 */
[----:B------:R-:W-:Y:S01]  /*12100*/  MOV R138, R2 ;  /* 0x00000002008a7202 */ /* 0x000fe20000000f00 */
[----:B-1----:R-:W-:Y:S01]  /*12110*/  IMAD.MOV.U32 R0, RZ, RZ, R137 ;  /* 0x000000ffff007224 */ /* 0x002fe200078e0089 */
[----:B------:R-:W-:Y:S01]  /*12120*/  MOV R133, R135 ;  /* 0x0000008700857202 */ /* 0x000fe20000000f00 */
[----:B------:R-:W-:Y:S01]  /*12130*/  ULDC UR6, c[0x0][0x210] ;  /* 0x0000840000067ab9 */ /* 0x000fe20000000800 */
[----:B------:R-:W-:Y:S01]  /*12140*/  IADD3 R247, R248, 0x100, RZ ;  /* 0x00000100f8f77810 */ /* 0x000fe20007ffe0ff */
[----:B------:R-:W-:Y:S02]  /*12150*/  ULDC UR4, c[0x0][0x1e8] ;  /* 0x00007a0000047ab9 */ /* 0x000fe40000000800 */
[----:B------:R-:W-:Y:S02]  /*12160*/  UIADD3 UR12, UR12, -0x2, URZ ;  /* 0xfffffffe0c0c7890 */ /* 0x000fe4000fffe03f */
[----:B------:R-:W-:-:S02]  /*12170*/  UIMAD UR6, UR15, UR6, URZ ;  /* 0x000000060f0672a4 */ /* 0x000fc4000f8e023f */
[----:B------:R-:W-:Y:S02]  /*12180*/  UIMAD UR4, UR15, UR4, URZ ;  /* 0x000000040f0472a4 */ /* 0x000fe4000f8e023f */
[----:B------:R-:W-:Y:S02]  /*12190*/  ULDC.64 UR22, c[0x0][0x118] ;  /* 0x0000460000167ab9 */ /* 0x000fe40000000a00 */
[----:B------:R-:W-:Y:S01]  /*121a0*/  ULDC.64 UR18, c[0x0][0x118] ;  /* 0x0000460000127ab9 */ /* 0x000fe20000000a00 */
[----:B------:R-:W-:Y:S05]  /*121b0*/  BRA `(.L_x_134) ;  /* 0x0000042000007947 */ /* 0x000fea0003800000 */
.L_x_136:
[----:B------:R-:W2:Y:S01]  /*121c0*/  LDL R136, [R1+0x8] ;  /* 0x0000080001887983 */ /* 0x000ea20000100800 */
[----:B------:R-:W-:Y:S01]  /*121d0*/  IMAD.MOV.U32 R137, RZ, RZ, c[0x0][0x2b8] ;  /* 0x0000ae00ff897624 */ /* 0x000fe200078e00ff */
[----:B------:R-:W-:Y:S01]  /*121e0*/  UIMAD UR11, UR12, 0x70, UR17 ;  /* 0x000000700c0b78a4 */ /* 0x000fe2000f8e0211 */
[----:B------:R-:W-:Y:S03]  /*121f0*/  IMAD.MOV.U32 R249, RZ, RZ, RZ ;  /* 0x000000fffff97224 */ /* 0x000fe600078e00ff */
[----:B------:R-:W-:Y:S02]  /*12200*/  ISETP.NE.AND P2, PT, R137, 0x1, PT ;  /* 0x000000018900780c */ /* 0x000fe40003f45270 */
[----:B------:R-:W-:Y:S05]  /*12210*/  IMAD.U32 R132, RZ, RZ, UR11 ;  /* 0x0000000bff847e24 */ /* 0x000fea000f8e00ff */
[----:B--2---:R-:W-:Y:S06]  /*12220*/  IADD3 R132, R132, -0x70, R136 ;  /* 0xffffff9084847810 */ /* 0x004fec0007ffe088 */
        /* <DEDUP_REMOVED lines=33> */
[-C--:B--2---:R-:W-:Y:S03]  /*12440*/  IADD3.X R137, R137, R245.reuse, RZ, P1, !PT ;  /* 0x000000f589897210 */ /* 0x084fe60000ffe4ff */
[----:B------:R-:W2:Y:S01]  /*12450*/  SHFL.IDX PT, R196, R2, 0x3, 0x181f ;  /* 0x00781f0002c47f89 */ /* 0x000ea200000e0000 */
[-C--:B---3--:R-:W-:Y:S03]  /*12460*/  IADD3 R134, P0, R134, R246.reuse, RZ ;  /* 0x000000f686867210 */ /* 0x088fe60007f1e0ff */
[----:B------:R3:W-:Y:S02]  /*12470*/  LDGSTS.E.BYPASS.LTC128B.128 [R248+0x3900], [R136.64], !P3 ;  /* 0x0390000088f87fae */ /* 0x0007e4000d901d52 */
[--C-:B----4-:R-:W-:Y:S01]  /*12480*/  IMAD.X R135, R135, 0x1, R245.reuse, P0 ;  /* 0x0000000187877824 */ /* 0x110fe200000e06f5 */
        /* <DEDUP_REMOVED lines=11> */
[--C-:B--2---:R-:W-:Y:S01]  /*12540*/  IMAD.X R191, R196, 0x1, R245.reuse, P4 ;  /* 0x00000001c4bf7824 */ /* 0x104fe200020e06f5 */
[----:B----4-:R-:W-:Y:S04]  /*12550*/  IADD3.X R189, R195, R245, RZ, P2, !PT ;  /* 0x000000f5c3bd7210 */ /* 0x010fe800017fe4ff */
[----:B------:R2:W-:Y:S01]  /*12560*/  LDGSTS.E.BYPASS.LTC128B.128 [R248+0x5100], [R190.64], !P3 ;  /* 0x05100000bef87fae */ /* 0x0005e2000d901d52 */
[----:B-----5:R-:W-:Y:S03]  /*12570*/  IADD3 R134, P0, R132, R246, RZ ;  /* 0x000000f684867210 */ /* 0x020fe60007f1e0ff */
[----:B------:R2:W-:Y:S01]  /*12580*/  LDGSTS.E.BYPASS.LTC128B.128 [R248+0x5900], [R188.64], !P3 ;  /* 0x05900000bcf87fae */ /* 0x0005e2000d901d52 */
[--C-:B-1----:R-:W-:Y:S02]  /*12590*/  IMAD.X R137, R194, 0x1, R245.reuse, P1 ;  /* 0x00000001c2897824 */ /* 0x102fe400008e06f5 */
[----:B------:R-:W-:Y:S03]  /*125a0*/  IMAD.X R135, R2, 0x1, R245, P0 ;  /* 0x0000000102877824 */ /* 0x000fe600000e06f5 */
[----:B------:R2:W-:Y:S04]  /*125b0*/  LDGSTS.E.BYPASS.LTC128B.128 [R248+0x6100], [R136.64], !P3 ;  /* 0x0610000088f87fae */ /* 0x0005e8000d901d52 */
[----:B------:R2:W-:Y:S01]  /*125c0*/  LDGSTS.E.BYPASS.LTC128B.128 [R248+0x6900], [R134.64], !P3 ;  /* 0x0690000086f87fae */ /* 0x0005e2000d901d52 */
[----:B------:R-:W-:-:S05]  /*125d0*/  BRA `(.L_x_135) ;  /* 0x00000cd000007947 */ /* 0x000fca0003800000 */
.L_x_134:
[----:B------:R-:W-:Y:S04]  /*125e0*/  DEPBAR.LE SB0, 0x0 ;  /* 0x000080000000791a */ /* 0x000fe80000000000 */
[----:B------:R-:W-:Y:S01]  /*125f0*/  BAR.SYNC.DEFER_BLOCKING 0x0 ;  /* 0x0000000000007b1d */ /* 0x000fe20000010000 */
[----:B------:R-:W-:Y:S01]  /*12600*/  IMAD.WIDE.U32 R68, R250, c[0x0][0x208], RZ ;  /* 0x00008200fa447a25 */ /* 0x000fe200078e00ff */
        /* <DEDUP_REMOVED lines=202> */
.L_x_135:
        /* <DEDUP_REMOVED lines=789> */
.L_x_133:
        /* <DEDUP_REMOVED lines=119> */
.L_x_103:
[----:B------:R-:W-:Y:S02]  /*16b70*/  USHF.R.S32.HI UR8, URZ, 0x1f, UR15 ;  /* 0x0000001f3f087899 */ /* 0x000fe4000801140f */
[----:B------:R-:W-:Y:S01]  /*16b80*/  ULDC.64 UR10, c[0x0][0x118] ;  /* 0x00004600000a7ab9 */ /* 0x000fe20000000a00 */
[----:B------:R-:W-:Y:S05]  /*16b90*/  @P4 BRA `(.L_x_137) ;  /* 0x0000149000004947 */ /* 0x000fea0003800000 */
[----:B------:R-:W1:Y:S01]  /*16ba0*/  S2R R40, SR_TID.X ;  /* 0x0000000000287919 */ /* 0x000e620000002100 */
[----:B------:R-:W-:Y:S01]  /*16bb0*/  F2FP.PACK_AB R6, R145, R144 ;  /* 0x000000909106723e */ /* 0x000fe200000000ff */
[----:B------:R-:W-:Y:S01]  /*16bc0*/  IMAD.MOV.U32 R5, RZ, RZ, -0x10 ;  /* 0xfffffff0ff057424 */ /* 0x000fe200078e00ff */
[----:B------:R-:W-:Y:S01]  /*16bd0*/  F2FP.PACK_AB R27, R27, R146 ;  /* 0x000000921b1b723e */ /* 0x000fe200000000ff */
[----:B------:R-:W-:Y:S01]  /*16be0*/  BAR.SYNC.DEFER_BLOCKING 0x1, 0x80 ;  /* 0x0042000000007b1d */ /* 0x000fe20000010000 */
[----:B------:R-:W-:Y:S02]  /*16bf0*/  F2FP.PACK_AB R26, R26, R152 ;  /* 0x000000981a1a723e */ /* 0x000fe400000000ff */
[----:B------:R-:W-:-:S02]  /*16c00*/  F2FP.PACK_AB R31, R31, R154 ;  /* 0x0000009a1f1f723e */ /* 0x000fc400000000ff */
        /* <DEDUP_REMOVED lines=8> */
[----:B------:R-:W-:Y:S02]  /*16c90*/  F2FP.PACK_AB R30, R30, R156 ;  /* 0x0000009c1e1e723e */ /* 0x000fe400000000ff */
[----:B------:R-:W-:Y:S01]  /*16ca0*/  F2FP.PACK_AB R29, R29, R158 ;  /* 0x0000009e1d1d723e */ /* 0x000fe200000000ff */
[----:B------:R-:W-:Y:S01]  /*16cb0*/  ULDC.64 UR4, c[0x0][0x500] ;  /* 0x0001400000047ab9 */ /* 0x000fe20000000a00 */
[----:B------:R-:W-:Y:S01]  /*16cc0*/  F2FP.PACK_AB R21, R21, R168 ;  /* 0x000000a81515723e */ /* 0x000fe200000000ff */
[----:B------:R-:W-:Y:S01]  /*16cd0*/  UIMAD.WIDE UR4, UR20, UR6, UR4 ;  /* 0x00000006140472a5 */ /* 0x000fe2000f8e0204 */
[----:B------:R-:W-:-:S02]  /*16ce0*/  F2FP.PACK_AB R20, R20, R170 ;  /* 0x000000aa1414723e */ /* 0x000fc400000000ff */
[----:B-1----:R-:W-:Y:S02]  /*16cf0*/  SHF.R.S32.HI R41, RZ, 0x1f, R40 ;  /* 0x0000001fff297819 */ /* 0x002fe40000011428 */
[----:B------:R-:W-:Y:S02]  /*16d00*/  F2FP.PACK_AB R28, R28, R160 ;  /* 0x000000a01c1c723e */ /* 0x000fe400000000ff */
[CC--:B------:R-:W-:Y:S02]  /*16d10*/  LEA.HI R2, R41.reuse, R40.reuse, RZ, 0x2 ;  /* 0x0000002829027211 */ /* 0x0c0fe400078f10ff */
[----:B------:R-:W-:Y:S02]  /*16d20*/  LEA.HI R35, R41, R40, RZ, 0x5 ;  /* 0x0000002829237211 */ /* 0x000fe400078f28ff */
[--C-:B------:R-:W-:Y:S02]  /*16d30*/  SHF.R.S32.HI R3, RZ, 0x2, R2.reuse ;  /* 0x00000002ff037819 */ /* 0x100fe40000011402 */
[----:B------:R-:W-:-:S02]  /*16d40*/  SHF.R.S32.HI R0, RZ, 0x1f, R2 ;  /* 0x0000001fff007819 */ /* 0x000fc40000011402 */
[----:B------:R-:W-:Y:S02]  /*16d50*/  SHF.R.S32.HI R34, RZ, 0x5, R35 ;  /* 0x00000005ff227819 */ /* 0x000fe40000011423 */
[----:B------:R-:W-:Y:S02]  /*16d60*/  LEA.HI R0, R0, R3, RZ, 0x3 ;  /* 0x0000000300007211 */ /* 0x000fe400078f18ff */
[----:B------:R-:W-:Y:S02]  /*16d70*/  F2FP.PACK_AB R162, R163, R162 ;  /* 0x000000a2a3a2723e */ /* 0x000fe400000000ff */
[----:B------:R-:W-:Y:S02]  /*16d80*/  LOP3.LUT R0, R0, 0xfffffff8, RZ, 0xc0, !PT ;  /* 0xfffffff800007812 */ /* 0x000fe400078ec0ff */
[----:B------:R-:W-:Y:S02]  /*16d90*/  F2FP.PACK_AB R25, R25, R164 ;  /* 0x000000a41919723e */ /* 0x000fe400000000ff */
[----:B------:R-:W-:Y:S01]  /*16da0*/  F2FP.PACK_AB R166, R167, R166 ;  /* 0x000000a6a7a6723e */ /* 0x000fe200000000ff */
[----:B------:R-:W-:Y:S01]  /*16db0*/  IMAD.IADD R3, R3, 0x1, -R0 ;  /* 0x0000000103037824 */ /* 0x000fe200078e0a00 */
[----:B------:R-:W-:-:S02]  /*16dc0*/  LOP3.LUT R0, R2, 0xfffffffc, RZ, 0xc0, !PT ;  /* 0xfffffffc02007812 */ /* 0x000fc400078ec0ff */
[----:B------:R-:W-:Y:S01]  /*16dd0*/  F2FP.PACK_AB R24, R24, R172 ;  /* 0x000000ac1818723e */ /* 0x000fe200000000ff */
[C---:B------:R-:W-:Y:S01]  /*16de0*/  IMAD.SHL.U32 R2, R3.reuse, 0x40, RZ ;  /* 0x0000004003027824 */ /* 0x040fe200078e00ff */
[----:B------:R-:W-:Y:S01]  /*16df0*/  LOP3.LUT R4, R3, 0x1, RZ, 0xc0, !PT ;  /* 0x0000000103047812 */ /* 0x000fe200078ec0ff */
[----:B------:R-:W-:Y:S01]  /*16e00*/  IMAD.IADD R14, R40, 0x1, -R0 ;  /* 0x00000001280e7824 */ /* 0x000fe200078e0a00 */
[----:B------:R-:W-:Y:S02]  /*16e10*/  F2FP.PACK_AB R23, R23, R174 ;  /* 0x000000ae1717723e */ /* 0x000fe400000000ff */
[----:B------:R-:W-:Y:S01]  /*16e20*/  LOP3.LUT R0, R2, 0x1c0, RZ, 0xc0, !PT ;  /* 0x000001c002007812 */ /* 0x000fe200078ec0ff */
[----:B------:R-:W-:Y:S01]  /*16e30*/  IMAD R2, R34, 0x200, R14 ;  /* 0x0000020022027824 */ /* 0x000fe200078e020e */
[----:B------:R-:W-:Y:S02]  /*16e40*/  ISETP.NE.U32.AND P0, PT, R4, 0x1, PT ;  /* 0x000000010400780c */ /* 0x000fe40003f05070 */
[----:B------:R-:W-:-:S02]  /*16e50*/  LEA.HI R0, R0, R0, RZ, 0x1d ;  /* 0x0000000000007211 */ /* 0x000fc400078fe8ff */
[----:B------:R-:W-:Y:S02]  /*16e60*/  R2P PR, R3, 0x6 ;  /* 0x0000000603007804 */ /* 0x000fe40000000000 */
[----:B------:R-:W-:Y:S01]  /*16e70*/  SEL R5, R5, 0x10, !P0 ;  /* 0x0000001005057807 */ /* 0x000fe20004000000 */
[----:B------:R-:W-:Y:S01]  /*16e80*/  IMAD.U32 R0, R2, 0x2, R0 ;  /* 0x0000000202007824 */ /* 0x000fe200078e0000 */
[----:B------:R-:W-:Y:S02]  /*16e90*/  F2FP.PACK_AB R18, R18, R116 ;  /* 0x000000741212723e */ /* 0x000fe400000000ff */
[----:B------:R-:W-:Y:S01]  /*16ea0*/  F2FP.PACK_AB R13, R13, R118 ;  /* 0x000000760d0d723e */ /* 0x000fe200000000ff */
[----:B------:R-:W-:Y:S01]  /*16eb0*/  IMAD.SHL.U32 R0, R0, 0x2, RZ ;  /* 0x0000000200007824 */ /* 0x000fe200078e00ff */
[----:B------:R-:W-:Y:S02]  /*16ec0*/  F2FP.PACK_AB R22, R22, R176 ;  /* 0x000000b01616723e */ /* 0x000fe400000000ff */
[----:B------:R-:W-:Y:S01]  /*16ed0*/  F2FP.PACK_AB R178, R179, R178 ;  /* 0x000000b2b3b2723e */ /* 0x000fe200000000ff */
[C---:B------:R-:W-:Y:S01]  /*16ee0*/  IMAD.IADD R3, R0.reuse, 0x1, R5 ;  /* 0x0000000100037824 */ /* 0x040fe200078e0205 */
[----:B------:R1:W-:Y:S01]  /*16ef0*/  STS [R0+0x80], R6 ;  /* 0x0000800600007388 */ /* 0x0003e20000000800 */
[----:B------:R-:W-:-:S02]  /*16f00*/  IADD3 R4, R0, 0x80, RZ ;  /* 0x0000008000047810 */ /* 0x000fc40007ffe0ff */
[----:B------:R-:W-:Y:S01]  /*16f10*/  IADD3 R2, R0, 0xc0, RZ ;  /* 0x000000c000027810 */ /* 0x000fe20007ffe0ff */
[----:B------:R-:W-:Y:S01]  /*16f20*/  STS [R0+0x480], R27 ;  /* 0x0004801b00007388 */ /* 0x000fe20000000800 */
[----:B------:R-:W-:Y:S02]  /*16f30*/  @P2 IADD3 R2, R4, -0x40, RZ ;  /* 0xffffffc004022810 */ /* 0x000fe40007ffe0ff */
[----:B------:R-:W-:Y:S01]  /*16f40*/  F2FP.PACK_AB R12, R12, R180 ;  /* 0x000000b40c0c723e */ /* 0x000fe200000000ff */
[----:B------:R-:W-:Y:S01]  /*16f50*/  STS [R3+0x80], R26 ;  /* 0x0000801a03007388 */ /* 0x000fe20000000800 */
[----:B------:R-:W-:Y:S02]  /*16f60*/  F2FP.PACK_AB R19, R19, R182 ;  /* 0x000000b61313723e */ /* 0x000fe400000000ff */
[----:B------:R-:W-:Y:S01]  /*16f70*/  F2FP.PACK_AB R17, R17, R120 ;  /* 0x000000781111723e */ /* 0x000fe200000000ff */
[----:B------:R-:W-:Y:S01]  /*16f80*/  STS [R3+0x480], R31 ;  /* 0x0004801f03007388 */ /* 0x000fe20000000800 */
[----:B------:R-:W-:-:S02]  /*16f90*/  F2FP.PACK_AB R16, R16, R122 ;  /* 0x0000007a1010723e */ /* 0x000fc400000000ff */
[----:B------:R-:W-:Y:S01]  /*16fa0*/  F2FP.PACK_AB R9, R129, R128 ;  /* 0x000000808109723e */ /* 0x000fe200000000ff */
[----:B------:R-:W-:Y:S01]  /*16fb0*/  STS [R0+0x2080], R33 ;  /* 0x0020802100007388 */ /* 0x000fe20000000800 */
[----:B------:R-:W-:Y:S02]  /*16fc0*/  F2FP.PACK_AB R8, R131, R130 ;  /* 0x000000828308723e */ /* 0x000fe400000000ff */
[----:B------:R-:W-:Y:S01]  /*16fd0*/  F2FP.PACK_AB R11, R125, R124 ;  /* 0x0000007c7d0b723e */ /* 0x000fe200000000ff */
[----:B------:R3:W-:Y:S01]  /*16fe0*/  STS [R0+0x2480], R142 ;  /* 0x0024808e00007388 */ /* 0x0007e20000000800 */
[----:B------:R-:W-:Y:S02]  /*16ff0*/  F2FP.PACK_AB R15, R15, R126 ;  /* 0x0000007e0f0f723e */ /* 0x000fe400000000ff */
[----:B------:R-:W-:Y:S01]  /*17000*/  F2FP.PACK_AB R10, R185, R184 ;  /* 0x000000b8b90a723e */ /* 0x000fe200000000ff */
[----:B------:R-:W-:Y:S01]  /*17010*/  STS [R3+0x2080], R32 ;  /* 0x0020802003007388 */ /* 0x000fe20000000800 */
[----:B-1----:R-:W-:Y:S01]  /*17020*/  IMAD.MOV.U32 R6, RZ, RZ, 0x20 ;  /* 0x00000020ff067424 */ /* 0x002fe200078e00ff */
[----:B------:R-:W-:-:S02]  /*17030*/  F2FP.PACK_AB R7, R187, R186 ;  /* 0x000000babb07723e */ /* 0x000fc400000000ff */
[----:B------:R1:W-:Y:S01]  /*17040*/  STS [R3+0x2480], R150 ;  /* 0x0024809603007388 */ /* 0x0003e20000000800 */
[----:B------:R-:W-:Y:S02]  /*17050*/  PLOP3.LUT P0, PT, PT, PT, UP1, 0x80, 0x0 ;  /* 0x000000000000781c */ /* 0x000fe40003f0f018 */
[----:B------:R-:W-:-:S05]  /*17060*/  SEL R6, R6, 0xffffffe0, !P1 ;  /* 0xffffffe006067807 */ /* 0x000fca0004800000 */
[----:B------:R-:W-:-:S05]  /*17070*/  IMAD.IADD R4, R0, 0x1, R6 ;  /* 0x0000000100047824 */ /* 0x000fca00078e0206 */
[----:B------:R-:W-:Y:S01]  /*17080*/  STS [R4+0x80], R30 ;  /* 0x0000801e04007388 */ /* 0x000fe20000000800 */
[----:B---3--:R-:W-:-:S03]  /*17090*/  IMAD.IADD R0, R6, 0x1, R3 ;  /* 0x0000000106007824 */ /* 0x008fc600078e0203 */
[----:B------:R-:W-:Y:S04]  /*170a0*/  STS [R4+0x480], R29 ;  /* 0x0004801d04007388 */ /* 0x000fe80000000800 */
        /* <DEDUP_REMOVED lines=10> */
[----:B---3--:R-:W-:-:S04]  /*17150*/  IMAD.IADD R0, R5, 0x1, R2 ;  /* 0x0000000105007824 */ /* 0x008fc800078e0202 */
        /* <DEDUP_REMOVED lines=17> */
[----:B---3--:R-:W-:Y:S01]  /*17270*/  IMAD.U32 R8, RZ, RZ, UR4 ;  /* 0x00000004ff087e24 */ /* 0x008fe2000f8e00ff */
[----:B------:R-:W-:Y:S06]  /*17280*/  BAR.SYNC.DEFER_BLOCKING 0x1, 0x80 ;  /* 0x0042000000007b1d */ /* 0x000fec0000010000 */
[----:B------:R-:W-:Y:S02]  /*17290*/  ULDC.64 UR4, c[0x0][0x508] ;  /* 0x0001420000047ab9 */ /* 0x000fe40000000a00 */
[----:B------:R-:W-:Y:S01]  /*172a0*/  UISETP.NE.U32.AND UP0, UPT, URZ, UR4, UPT ;  /* 0x000000043f00728c */ /* 0x000fe2000bf05070 */
[----:B------:R-:W3:Y:S03]  /*172b0*/  @P0 LDG.E R0, [R8.64] ;  /* 0x0000000a08000981 */ /* 0x000ee6000c1e1900 */
[----:B------:R-:W-:Y:S01]  /*172c0*/  UISETP.NE.AND.EX UP0, UPT, URZ, UR5, UPT, UP0 ;  /* 0x000000053f00728c */ /* 0x000fe2000bf05300 */
[----:B------:R-:W-:-:S02]  /*172d0*/  IMAD.MOV.U32 R12, RZ, RZ, c[0x0][0x388] ;  /* 0x0000e200ff0c7624 */ /* 0x000fc400078e00ff */
[----:B------:R-:W-:-:S03]  /*172e0*/  ULDC.64 UR4, c[0x0][0x508] ;  /* 0x0001420000047ab9 */ /* 0x000fc60000000a00 */
[----:B------:R-:W-:-:S05]  /*172f0*/  PLOP3.LUT P1, PT, PT, PT, UP0, 0x80, 0x0 ;  /* 0x000000000000781c */ /* 0x000fca0003f2f008 */
[----:B------:R-:W-:-:S06]  /*17300*/  @UP0 UIMAD.WIDE UR4, UR20, UR6, UR4 ;  /* 0x00000006140402a5 */ /* 0x000fcc000f8e0204 */
[----:B----4-:R-:W-:Y:S02]  /*17310*/  IMAD.U32 R2, RZ, RZ, UR4 ;  /* 0x00000004ff027e24 */ /* 0x010fe4000f8e00ff */
[----:B--2---:R-:W-:-:S05]  /*17320*/  IMAD.U32 R3, RZ, RZ, UR5 ;  /* 0x00000005ff037e24 */ /* 0x004fca000f8e00ff */
[----:B------:R1:W5:Y:S01]  /*17330*/  @P1 LDG.E R12, [R2.64] ;  /* 0x0000000a020c1981 */ /* 0x000362000c1e1900 */
[----:B------:R-:W-:Y:S02]  /*17340*/  UMOV UR6, URZ ;  /* 0x0000003f00067c82 */ /* 0x000fe40008000000 */
[----:B------:R-:W-:Y:S01]  /*17350*/  UMOV UR7, URZ ;  /* 0x0000003f00077c82 */ /* 0x000fe20008000000 */
[----:B---3--:R-:W2:Y:S02]  /*17360*/  @P0 R2UR UR5, R0 ;  /* 0x00000000000503c2 */ /* 0x008ea400000e0000 */
        /* <DEDUP_REMOVED lines=8> */
.L_x_138:
        /* <DEDUP_REMOVED lines=25> */
[----:B------:R-:W-:Y:S01]  /*17580*/  USEL UR9, UR9, URZ, !UP1 ;  /* 0x0000003f09097287 */ /* 0x000fe2000c800000 */
[----:B------:R-:W-:Y:S01]  /*17590*/  LEA.HI R0, R3, R5, RZ, 0x2 ;  /* 0x0000000503007211 */ /* 0x000fe200078f10ff */
[----:B------:R-:W-:-:S02]  /*175a0*/  UMOV UR18, UR6 ;  /* 0x0000000600127c82 */ /* 0x000fc40008000000 */
[----:B------:R-:W-:Y:S01]  /*175b0*/  IMAD.IADD R2, R34, 0x1, -R2 ;  /* 0x0000000122027824 */ /* 0x000fe200078e0a02 */
[----:B------:R-:W-:Y:S01]  /*175c0*/  SHF.R.S32.HI R0, RZ, 0x2, R0 ;  /* 0x00000002ff007819 */ /* 0x000fe20000011400 */
[----:B------:R-:W-:Y:S02]  /*175d0*/  UMOV UR19, UR7 ;  /* 0x0000000700137c82 */ /* 0x000fe40008000000 */
[----:B------:R-:W-:Y:S02]  /*175e0*/  UIMAD.WIDE.U32 UR22, UR6, UR4, URZ ;  /* 0x00000004061672a5 */ /* 0x000fe4000f8e003f */
[----:B------:R-:W-:Y:S01]  /*175f0*/  IMAD R11, R2, 0x10, R0 ;  /* 0x00000010020b7824 */ /* 0x000fe200078e0200 */
[----:B------:R-:W-:Y:S01]  /*17600*/  LOP3.LUT R0, R6, 0xfffffff8, RZ, 0xc0, !PT ;  /* 0xfffffff806007812 */ /* 0x000fe200078ec0ff */
[----:B------:R-:W-:Y:S02]  /*17610*/  UIMAD UR16, UR6, UR5, UR16 ;  /* 0x00000005061072a4 */ /* 0x000fe4000f8e0210 */
[----:B------:R-:W-:Y:S01]  /*17620*/  IMAD.IADD R3, R11, 0x1, R4 ;  /* 0x000000010b037824 */ /* 0x000fe200078e0204 */
[----:B------:R-:W-:Y:S01]  /*17630*/  ULDC.64 UR6, c[0x0][0x498] ;  /* 0x0001260000067ab9 */ /* 0x000fe20000000a00 */
[----:B------:R-:W-:Y:S01]  /*17640*/  IMAD.IADD R0, R40, 0x1, -R0 ;  /* 0x0000000128007824 */ /* 0x000fe200078e0a00 */
[----:B------:R-:W-:Y:S01]  /*17650*/  UIMAD.WIDE.U32 UR18, UR15, UR12, UR18 ;  /* 0x0000000c0f1272a5 */ /* 0x000fe2000f8e0012 */
[----:B-1----:R-:W-:Y:S01]  /*17660*/  IMAD R3, R22, 0x80, R3 ;  /* 0x0000008016037824 */ /* 0x002fe200078e0203 */
[----:B------:R-:W-:Y:S01]  /*17670*/  USEL UR12, UR20, URZ, !UP1 ;  /* 0x0000003f140c7287 */ /* 0x000fe2000c800000 */
[----:B------:R-:W-:Y:S01]  /*17680*/  IMAD R6, R0, 0x10, R19 ;  /* 0x0000001000067824 */ /* 0x000fe200078e0213 */
[----:B------:R-:W-:Y:S01]  /*17690*/  UIMAD UR17, UR9, UR6, URZ ;  /* 0x00000006091172a4 */ /* 0x000fe2000f8e023f */
[----:B------:R-:W-:Y:S01]  /*176a0*/  @P0 IMAD.HI.U32 R4, R3, c[0x0][0x4ec], RZ ;  /* 0x00013b0003040a27 */ /* 0x000fe200078e00ff */
[----:B------:R-:W-:-:S02]  /*176b0*/  ULDC.64 UR4, c[0x0][0x3e8] ;  /* 0x0000fa0000047ab9 */ /* 0x000fc40000000a00 */
[----:B------:R-:W-:Y:S01]  /*176c0*/  UIADD3 UR19, UR19, UR13, URZ ;  /* 0x0000000d13137290 */ /* 0x000fe2000fffe03f */
[----:B------:R-:W-:Y:S01]  /*176d0*/  IMAD R9, R22, 0x80, R6 ;  /* 0x0000008016097824 */ /* 0x000fe200078e0206 */
[----:B------:R-:W-:Y:S01]  /*176e0*/  UIMAD UR7, UR12, UR7, UR17 ;  /* 0x000000070c0772a4 */ /* 0x000fe2000f8e0211 */
[----:B------:R-:W-:Y:S01]  /*176f0*/  IMAD.MOV.U32 R2, RZ, RZ, R3 ;  /* 0x000000ffff027224 */ /* 0x000fe200078e0003 */
[----:B------:R-:W-:Y:S01]  /*17700*/  @P0 SHF.R.U32.HI R2, RZ, c[0x0][0x4f0], R4 ;  /* 0x00013c00ff020a19 */ /* 0x000fe20000011604 */
[----:B------:R-:W-:Y:S01]  /*17710*/  @P0 IMAD.HI.U32 R4, R9, c[0x0][0x4ec], RZ ;  /* 0x00013b0009040a27 */ /* 0x000fe200078e00ff */
[----:B------:R-:W-:Y:S02]  /*17720*/  UIMAD UR14, UR8, UR4, URZ ;  /* 0x00000004080e72a4 */ /* 0x000fe4000f8e023f */
[----:B------:R-:W-:Y:S01]  /*17730*/  UIADD3 UR17, UR23, UR16, URZ ;  /* 0x0000001017117290 */ /* 0x000fe2000fffe03f */
[----:B------:R-:W-:Y:S01]  /*17740*/  IMAD.MOV.U32 R7, RZ, RZ, R9 ;  /* 0x000000ffff077224 */ /* 0x000fe200078e0009 */
[----:B------:R-:W-:Y:S01]  /*17750*/  @P0 SHF.R.U32.HI R7, RZ, c[0x0][0x4f0], R4 ;  /* 0x00013c00ff070a19 */ /* 0x000fe20000011604 */
[----:B------:R-:W-:Y:S01]  /*17760*/  IMAD.SHL.U32 R4, R19, 0x40, RZ ;  /* 0x0000004013047824 */ /* 0x000fe200078e00ff */
[----:B------:R-:W-:Y:S01]  /*17770*/  UMOV UR16, UR22 ;  /* 0x0000001600107c82 */ /* 0x000fe20008000000 */
[--C-:B------:R-:W-:Y:S01]  /*17780*/  IMAD.MOV R6, RZ, RZ, -R2.reuse ;  /* 0x000000ffff067224 */ /* 0x100fe200078e0a02 */
[----:B------:R-:W-:Y:S01]  /*17790*/  UIMAD.WIDE.U32 UR18, UR12, UR6, UR18 ;  /* 0x000000060c1272a5 */ /* 0x000fe2000f8e0012 */
[----:B------:R-:W-:Y:S01]  /*177a0*/  IMAD.SHL.U32 R0, R0, 0x8, RZ ;  /* 0x0000000800007824 */ /* 0x000fe200078e00ff */
[----:B------:R-:W-:Y:S01]  /*177b0*/  UIMAD UR14, UR15, UR5, UR14 ;  /* 0x000000050f0e72a4 */ /* 0x000fe2000f8e020e */
[----:B------:R-:W-:Y:S01]  /*177c0*/  LOP3.LUT R4, R4, 0x1c0, RZ, 0xc0, !PT ;  /* 0x000001c004047812 */ /* 0x000fe200078ec0ff */
[----:B------:R-:W-:Y:S01]  /*177d0*/  UIMAD.WIDE.U32 UR16, UR15, UR4, UR16 ;  /* 0x000000040f1072a5 */ /* 0x000fe2000f8e0010 */
[----:B------:R-:W-:Y:S01]  /*177e0*/  IMAD R6, R6, c[0x0][0x4e8], R3 ;  /* 0x00013a0006067a24 */ /* 0x000fe200078e0203 */
[----:B------:R-:W-:Y:S01]  /*177f0*/  SHF.R.S32.HI R8, RZ, 0x1f, R2 ;  /* 0x0000001fff087819 */ /* 0x000fe20000011402 */
[----:B------:R-:W-:Y:S01]  /*17800*/  ULDC.64 UR4, c[0x0][0x3f0] ;  /* 0x0000fc0000047ab9 */ /* 0x000fe20000000a00 */
[----:B------:R-:W-:Y:S01]  /*17810*/  LOP3.LUT R10, R4, 0x38, R0, 0xf8, !PT ;  /* 0x00000038040a7812 */ /* 0x000fe200078ef800 */
[----:B------:R-:W-:Y:S01]  /*17820*/  UIMAD UR9, UR9, UR4, URZ ;  /* 0x00000004090972a4 */ /* 0x000fe2000f8e023f */
[----:B------:R-:W-:Y:S01]  /*17830*/  SHF.R.U32.HI R5, RZ, 0x3, R4 ;  /* 0x00000003ff057819 */ /* 0x000fe20000011604 */
[----:B------:R-:W-:Y:S01]  /*17840*/  UIADD3 UR17, UR17, UR14, URZ ;  /* 0x0000000e11117290 */ /* 0x000fe2000fffe03f */
[----:B------:R-:W-:Y:S01]  /*17850*/  IMAD.U32 R3, RZ, RZ, UR7 ;  /* 0x00000007ff037e24 */ /* 0x000fe2000f8e00ff */
[----:B------:R-:W-:Y:S01]  /*17860*/  IADD3 R2, P0, R2, UR18, RZ ;  /* 0x0000001202027c10 */ /* 0x000fe2000ff1e0ff */
[----:B------:R-:W-:Y:S01]  /*17870*/  UIMAD UR5, UR12, UR5, UR9 ;  /* 0x000000050c0572a4 */ /* 0x000fe2000f8e0209 */
[----:B------:R-:W-:Y:S01]  /*17880*/  SHF.R.S32.HI R4, RZ, 0x1f, R6 ;  /* 0x0000001fff047819 */ /* 0x000fe20000011406 */
[----:B------:R-:W-:Y:S01]  /*17890*/  UIMAD.WIDE.U32 UR12, UR12, UR4, UR16 ;  /* 0x000000040c0c72a5 */ /* 0x000fe2000f8e0010 */
[----:B------:R-:W-:Y:S01]  /*178a0*/  IADD3.X R3, R8, UR19, R3, P0, !PT ;  /* 0x0000001308037c10 */ /* 0x000fe200087fe403 */
[--C-:B------:R-:W-:Y:S01]  /*178b0*/  IMAD.MOV R18, RZ, RZ, -R7.reuse ;  /* 0x000000ffff127224 */ /* 0x100fe200078e0a07 */
[----:B------:R-:W-:Y:S01]  /*178c0*/  LOP3.LUT R20, R10, R5, RZ, 0x3c, !PT ;  /* 0x000000050a147212 */ /* 0x000fe200078e3cff */
[----:B------:R-:W-:Y:S01]  /*178d0*/  IMAD R8, R4, c[0x0][0x488], RZ ;  /* 0x0001220004087a24 */ /* 0x000fe200078e02ff */
[----:B------:R-:W-:Y:S01]  /*178e0*/  UIADD3 UR5, UR13, UR5, URZ ;  /* 0x000000050d057290 */ /* 0x000fe2000fffe03f */
[----:B------:R-:W-:Y:S01]  /*178f0*/  SHF.R.S32.HI R10, RZ, 0x1f, R7 ;  /* 0x0000001fff0a7819 */ /* 0x000fe20000011407 */
[----:B------:R-:W-:Y:S01]  /*17900*/  IMAD.WIDE.U32 R4, R6, c[0x0][0x488], R2 ;  /* 0x0001220006047a25 */ /* 0x000fe200078e0002 */
[----:B------:R-:W-:-:S03]  /*17910*/  SHF.R.S32.HI R53, RZ, 0x1f, R0 ;  /* 0x0000001fff357819 */ /* 0x000fc60000011400 */
        /* <DEDUP_REMOVED lines=15> */
[----:B------:R-:W-:Y:S02]  /*17a10*/  IMAD.MOV.U32 R4, RZ, RZ, R6 ;  /* 0x000000ffff047224 */ /* 0x000fe400078e0006 */
[----:B------:R-:W-:Y:S01]  /*17a20*/  IMAD R8, R22, 0x80, R11 ;  /* 0x0000008016087824 */ /* 0x000fe200078e020b */
[----:B------:R-:W-:Y:S01]  /*17a30*/  SHFL.IDX PT, R14, R9, 0x1, 0x1c1f ;  /* 0x003c1f00090e7f89 */ /* 0x000fe200000e0000 */
[----:B------:R-:W-:-:S02]  /*17a40*/  IMAD R6, R10, c[0x0][0x3d8], RZ ;  /* 0x0000f6000a067a24 */ /* 0x000fc400078e02ff */
[----:B------:R-:W-:Y:S01]  /*17a50*/  IMAD.IADD R5, R7, 0x1, R5 ;  /* 0x0000000107057824 */ /* 0x000fe200078e0205 */
[----:B------:R-:W2:Y:S01]  /*17a60*/  SHFL.IDX PT, R15, R3, 0x1, 0x1c1f ;  /* 0x003c1f00030f7f89 */ /* 0x000ea200000e0000 */
[----:B------:R-:W-:Y:S01]  /*17a70*/  IADD3 R7, R8, 0x8, RZ ;  /* 0x0000000808077810 */ /* 0x000fe20007ffe0ff */
[----:B------:R-:W-:Y:S01]  /*17a80*/  IMAD R6, R18, c[0x0][0x3dc], R6 ;  /* 0x0000f70012067a24 */ /* 0x000fe200078e0206 */
[-C--:B------:R-:W-:Y:S01]  /*17a90*/  ISETP.GE.OR P5, PT, R8, R2.reuse, P1 ;  /* 0x000000020800720c */ /* 0x080fe20000fa6670 */
[----:B------:R-:W-:Y:S01]  /*17aa0*/  SHFL.IDX PT, R12, R9, 0x2, 0x1c1f ;  /* 0x005c1f00090c7f89 */ /* 0x000fe200000e0000 */
[----:B------:R-:W-:Y:S01]  /*17ab0*/  IMAD.WIDE.U32 R4, R18, c[0x0][0x3d8], R4 ;  /* 0x0000f60012047a25 */ /* 0x000fe200078e0004 */
[----:B------:R-:W-:Y:S02]  /*17ac0*/  ISETP.GE.OR P4, PT, R7, R2, P1 ;  /* 0x000000020700720c */ /* 0x000fe40000f86670 */
[----:B------:R-:W3:Y:S01]  /*17ad0*/  SHFL.IDX PT, R13, R3, 0x2, 0x1c1f ;  /* 0x005c1f00030d7f89 */ /* 0x000ee200000e0000 */
[----:B------:R-:W-:Y:S01]  /*17ae0*/  IMAD.IADD R6, R5, 0x1, R6 ;  /* 0x0000000105067824 */ /* 0x000fe200078e0206 */
[C---:B------:R-:W-:Y:S01]  /*17af0*/  LEA R5, P2, R4.reuse, c[0x0][0x380], 0x1 ;  /* 0x0000e00004057a11 */ /* 0x040fe200078408ff */
[----:B------:R-:W-:Y:S01]  /*17b00*/  IMAD.SHL.U32 R7, R21, 0x8, RZ ;  /* 0x0000000815077824 */ /* 0x000fe200078e00ff */
[----:B------:R-:W-:Y:S02]  /*17b10*/  SHFL.IDX PT, R10, R9, 0x3, 0x1c1f ;  /* 0x007c1f00090a7f89 */ /* 0x000fe400000e0000 */
[----:B------:R-:W-:-:S02]  /*17b20*/  LEA.HI.X R4, R4, c[0x0][0x384], R6, 0x1, P2 ;  /* 0x0000e10004047a11 */ /* 0x000fc400010f0c06 */
[----:B------:R4:W3:Y:S01]  /*17b30*/  SHFL.IDX PT, R11, R3, 0x3, 0x1c1f ;  /* 0x007c1f00030b7f89 */ /* 0x0008e200000e0000 */
[----:B------:R-:W-:-:S03]  /*17b40*/  LOP3.LUT R7, R20, 0x7ffffe00, R7, 0xf8, !PT ;  /* 0x7ffffe0014077812 */ /* 0x000fc600078ef807 */
[----:B-1----:R-:W-:Y:S02]  /*17b50*/  @!P5 ST.E [R16.64], R36 ;  /* 0x000000241000d985 */ /* 0x002fe4000c10190a */
[----:B------:R-:W-:Y:S02]  /*17b60*/  IMAD.SHL.U32 R6, R7, 0x2, RZ ;  /* 0x0000000207067824 */ /* 0x000fe400078e00ff */
[----:B--2---:R-:W-:Y:S04]  /*17b70*/  @!P4 ST.E [R14.64], R37 ;  /* 0x000000250e00c985 */ /* 0x004fe8000c10190a */
[----:B------:R-:W-:Y:S04]  /*17b80*/  SHFL.IDX PT, R9, R4, RZ, 0x181f ;  /* 0x00181fff04097589 */ /* 0x000fe800000e0000 */
[----:B------:R-:W-:Y:S04]  /*17b90*/  SHFL.IDX PT, R14, R5, 0x2, 0x181f ;  /* 0x00581f00050e7f89 */ /* 0x000fe800000e0000 */
[----:B------:R-:W-:Y:S01]  /*17ba0*/  SHFL.IDX PT, R44, R4, 0x2, 0x181f ;  /* 0x00581f00042c7f89 */ /* 0x000fe200000e0000 */
[----:B----4-:R-:W-:-:S03]  /*17bb0*/  IADD3 R3, R8, 0x40, RZ ;  /* 0x0000004008037810 */ /* 0x010fc60007ffe0ff */
[----:B------:R-:W-:Y:S01]  /*17bc0*/  SHFL.IDX PT, R15, R5, 0x3, 0x181f ;  /* 0x00781f00050f7f89 */ /* 0x000fe200000e0000 */
[----:B------:R-:W-:Y:S02]  /*17bd0*/  IADD3 R8, R8, 0x48, RZ ;  /* 0x0000004808087810 */ /* 0x000fe40007ffe0ff */
[-C--:B------:R-:W-:Y:S01]  /*17be0*/  ISETP.GE.OR P3, PT, R3, R2.reuse, P1 ;  /* 0x000000020300720c */ /* 0x080fe20000f66670 */
[----:B------:R-:W-:Y:S01]  /*17bf0*/  IMAD R3, R22, 0x80, R19 ;  /* 0x0000008016037824 */ /* 0x000fe200078e0213 */
[----:B------:R-:W-:Y:S01]  /*17c00*/  ISETP.GE.OR P0, PT, R8, R2, P1 ;  /* 0x000000020800720c */ /* 0x000fe20000f06670 */
[----:B------:R-:W-:Y:S03]  /*17c10*/  SHFL.IDX PT, R45, R4, 0x3, 0x181f ;  /* 0x00781f00042d7f89 */ /* 0x000fe600000e0000 */
[C---:B------:R-:W-:Y:S01]  /*17c20*/  IADD3 R7, R3.reuse, 0x10, RZ ;  /* 0x0000001003077810 */ /* 0x040fe20007ffe0ff */
[----:B------:R-:W1:Y:S01]  /*17c30*/  SHFL.IDX PT, R8, R5, 0x1, 0x181f ;  /* 0x00381f0005087f89 */ /* 0x000e6200000e0000 */
[----:B------:R-:W-:-:S02]  /*17c40*/  IADD3 R32, R3, 0x40, RZ ;  /* 0x0000004003207810 */ /* 0x000fc40007ffe0ff */
[----:B------:R-:W-:Y:S01]  /*17c50*/  IADD3 R54, R3, 0x60, RZ ;  /* 0x0000006003367810 */ /* 0x000fe20007ffe0ff */
[----:B------:R-:W-:Y:S04]  /*17c60*/  SHFL.IDX PT, R48, R5, 0x4, 0x181f ;  /* 0x00981f0005307f89 */ /* 0x000fe800000e0000 */
[----:B---3--:R-:W-:Y:S04]  /*17c70*/  @!P3 ST.E [R12.64], R38 ;  /* 0x000000260c00b985 */ /* 0x008fe8000c10190a */
[----:B------:R1:W-:Y:S01]  /*17c80*/  @!P0 ST.E [R10.64], R39 ;  /* 0x000000270a008985 */ /* 0x0003e2000c10190a */
[----:B------:R-:W-:-:S03]  /*17c90*/  ISETP.GE.AND P0, PT, R0, c[0x0][0x3c8], PT ;  /* 0x0000f20000007a0c */ /* 0x000fc60003f06270 */
[----:B------:R-:W2:Y:S01]  /*17ca0*/  SHFL.IDX PT, R12, R5, RZ, 0x181f ;  /* 0x00181fff050c7589 */ /* 0x000ea200000e0000 */
[-C--:B------:R-:W-:Y:S02]  /*17cb0*/  ISETP.GE.OR P4, PT, R7, R2.reuse, P0 ;  /* 0x000000020700720c */ /* 0x080fe40000786670 */
[C---:B------:R-:W-:Y:S01]  /*17cc0*/  ISETP.GE.OR P1, PT, R3.reuse, R2, P0 ;  /* 0x000000020300720c */ /* 0x040fe20000726670 */
[----:B------:R-:W-:Y:S01]  /*17cd0*/  LDS.128 R24, [R6+0x80] ;  /* 0x0000800006187984 */ /* 0x000fe20000000c00 */
[----:B------:R-:W-:-:S03]  /*17ce0*/  IADD3 R7, R3, 0x20, RZ ;  /* 0x0000002003077810 */ /* 0x000fc60007ffe0ff */
[----:B------:R-:W3:Y:S01]  /*17cf0*/  SHFL.IDX PT, R11, R4, 0x1, 0x181f ;  /* 0x00381f00040b7f89 */ /* 0x000ee200000e0000 */
[-C--:B------:R-:W-:Y:S02]  /*17d00*/  ISETP.GE.OR P3, PT, R7, R2.reuse, P0 ;  /* 0x000000020700720c */ /* 0x080fe40000766670 */
[----:B------:R-:W-:Y:S01]  /*17d10*/  IADD3 R7, R3, 0x30, RZ ;  /* 0x0000003003077810 */ /* 0x000fe20007ffe0ff */
[----:B------:R-:W4:Y:S03]  /*17d20*/  LDS.128 R20, [R6+0x880] ;  /* 0x0008800006147984 */ /* 0x000f260000000c00 */
[----:B------:R-:W-:Y:S01]  /*17d30*/  ISETP.GE.OR P2, PT, R7, R2, P0 ;  /* 0x000000020700720c */ /* 0x000fe20000746670 */
[----:B------:R-:W4:Y:S04]  /*17d40*/  LDS.128 R16, [R6+0x1080] ;  /* 0x0010800006107984 */ /* 0x000f280000000c00 */
[----:B------:R-:W4:Y:S01]  /*17d50*/  LDS.128 R28, [R6+0x1880] ;  /* 0x00188000061c7984 */ /* 0x000f220000000c00 */
[----:B-1----:R-:W-:-:S03]  /*17d60*/  @!P4 LEA R10, P6, R0, R8, 0x1 ;  /* 0x00000008000ac211 */ /* 0x002fc600078c08ff */
[----:B------:R-:W-:Y:S01]  /*17d70*/  LDS.128 R36, [R6+0x2880] ;  /* 0x0028800006247984 */ /* 0x000fe20000000c00 */
[----:B--2---:R-:W-:-:S03]  /*17d80*/  @!P1 LEA R12, P5, R0, R12, 0x1 ;  /* 0x0000000c000c9211 */ /* 0x004fc600078a08ff */
[----:B------:R-:W-:Y:S01]  /*17d90*/  LDS.128 R40, [R6+0x3080] ;  /* 0x0030800006287984 */ /* 0x000fe20000000c00 */
[----:B------:R-:W-:-:S03]  /*17da0*/  @!P1 LEA.HI.X R13, R0, R9, R53, 0x1, P5 ;  /* 0x00000009000d9211 */ /* 0x000fc600028f0c35 */
[----:B------:R-:W1:Y:S02]  /*17db0*/  SHFL.IDX PT, R49, R5, 0x6, 0x181f ;  /* 0x00d81f0005317f89 */ /* 0x000e6400000e0000 */
[----:B------:R-:W-:Y:S02]  /*17dc0*/  P2R R7, PR, RZ, 0x40 ;  /* 0x00000040ff077803 */ /* 0x000fe40000000000 */
[----:B------:R-:W-:Y:S01]  /*17dd0*/  SHFL.IDX PT, R52, R4, 0x4, 0x181f ;  /* 0x00981f0004347f89 */ /* 0x000fe200000e0000 */
[----:B------:R-:W-:Y:S02]  /*17de0*/  ISETP.GE.OR P6, PT, R32, R2, P0 ;  /* 0x000000022000720c */ /* 0x000fe400007c6670 */
[----:B------:R-:W-:Y:S01]  /*17df0*/  ISETP.NE.AND P5, PT, R7, RZ, PT ;  /* 0x000000ff0700720c */ /* 0x000fe20003fa5270 */
[----:B------:R-:W-:Y:S03]  /*17e00*/  LDS.128 R32, [R6+0x2080] ;  /* 0x0020800006207984 */ /* 0x000fe60000000c00 */
[C---:B---3--:R-:W-:Y:S01]  /*17e10*/  @!P4 LEA.HI.X R11, R0.reuse, R11, R53, 0x1, P5 ;  /* 0x0000000b000bc211 */ /* 0x048fe200028f0c35 */
[----:B------:R-:W2:Y:S01]  /*17e20*/  SHFL.IDX PT, R7, R5, 0x5, 0x181f ;  /* 0x00b81f0005077f89 */ /* 0x000ea200000e0000 */
[----:B------:R-:W-:-:S03]  /*17e30*/  @!P3 LEA R8, P5, R0, R14, 0x1 ;  /* 0x0000000e0008b211 */ /* 0x000fc600078a08ff */
[----:B------:R-:W3:Y:S01]  /*17e40*/  SHFL.IDX PT, R51, R4, 0x5, 0x181f ;  /* 0x00b81f0004337f89 */ /* 0x000ee200000e0000 */
[C-C-:B------:R-:W-:Y:S02]  /*17e50*/  @!P3 LEA.HI.X R9, R0.reuse, R44, R53.reuse, 0x1, P5 ;  /* 0x0000002c0009b211 */ /* 0x140fe400028f0c35 */
[C---:B------:R-:W-:Y:S01]  /*17e60*/  @!P2 LEA R14, P5, R0.reuse, R15, 0x1 ;  /* 0x0000000f000ea211 */ /* 0x040fe200078a08ff */
[----:B------:R-:W1:Y:S01]  /*17e70*/  SHFL.IDX PT, R50, R4, 0x6, 0x181f ;  /* 0x00d81f0004327f89 */ /* 0x000e6200000e0000 */
[C---:B------:R-:W-:Y:S02]  /*17e80*/  IADD3 R44, R3.reuse, 0x50, RZ ;  /* 0x00000050032c7810 */ /* 0x040fe40007ffe0ff */
[----:B------:R-:W-:Y:S01]  /*17e90*/  @!P2 LEA.HI.X R15, R0, R45, R53, 0x1, P5 ;  /* 0x0000002d000fa211 */ /* 0x000fe200028f0c35 */
[----:B------:R-:W1:Y:S01]  /*17ea0*/  SHFL.IDX PT, R5, R5, 0x7, 0x181f ;  /* 0x00f81f0005057f89 */ /* 0x000e6200000e0000 */
[-C--:B------:R-:W-:Y:S02]  /*17eb0*/  ISETP.GE.OR P5, PT, R44, R2.reuse, P0 ;  /* 0x000000022c00720c */ /* 0x080fe400007a6670 */
[----:B------:R-:W-:Y:S01]  /*17ec0*/  IADD3 R3, R3, 0x70, RZ ;  /* 0x0000007003037810 */ /* 0x000fe20007ffe0ff */
[----:B------:R1:W2:Y:S04]  /*17ed0*/  LDS.128 R44, [R6+0x3880] ;  /* 0x00388000062c7984 */ /* 0x0002a80000000c00 */
[----:B------:R-:W-:Y:S01]  /*17ee0*/  @!P1 ST.E.128 [R12.64], R24 ;  /* 0x000000180c009985 */ /* 0x000fe2000c101d0a */
[----:B------:R-:W-:-:S02]  /*17ef0*/  ISETP.GE.OR P1, PT, R54, R2, P0 ;  /* 0x000000023600720c */ /* 0x000fc40000726670 */
[----:B------:R-:W-:Y:S01]  /*17f00*/  ISETP.GE.OR P0, PT, R3, R2, P0 ;  /* 0x000000020300720c */ /* 0x000fe20000706670 */
[----:B----4-:R4:W-:Y:S04]  /*17f10*/  @!P4 ST.E.128 [R10.64], R20 ;  /* 0x000000140a00c985 */ /* 0x0109e8000c101d0a */
[----:B------:R2:W-:Y:S04]  /*17f20*/  @!P3 ST.E.128 [R8.64], R16 ;  /* 0x000000100800b985 */ /* 0x0005e8000c101d0a */
[----:B------:R3:W-:Y:S04]  /*17f30*/  @!P2 ST.E.128 [R14.64], R28 ;  /* 0x0000001c0e00a985 */ /* 0x0007e8000c101d0a */
[----:B------:R-:W2:Y:S01]  /*17f40*/  SHFL.IDX PT, R4, R4, 0x7, 0x181f ;  /* 0x00f81f0004047f89 */ /* 0x000ea200000e0000 */
[----:B-1----:R-:W-:-:S02]  /*17f50*/  @!P1 LEA R6, P2, R0, R49, 0x1 ;  /* 0x0000003100069211 */ /* 0x002fc400078408ff */
[C---:B----4-:R-:W-:Y:S02]  /*17f60*/  @!P6 LEA R10, P4, R0.reuse, R48, 0x1 ;  /* 0x00000030000ae211 */ /* 0x050fe400078808ff */
[C---:B--2---:R-:W-:Y:S02]  /*17f70*/  @!P5 LEA R8, P3, R0.reuse, R7, 0x1 ;  /* 0x000000070008d211 */ /* 0x044fe400078608ff */
[C-C-:B------:R-:W-:Y:S02]  /*17f80*/  @!P6 LEA.HI.X R11, R0.reuse, R52, R53.reuse, 0x1, P4 ;  /* 0x00000034000be211 */ /* 0x140fe400020f0c35 */
[C-C-:B---3--:R-:W-:Y:S02]  /*17f90*/  @!P5 LEA.HI.X R9, R0.reuse, R51, R53.reuse, 0x1, P3 ;  /* 0x000000330009d211 */ /* 0x148fe400018f0c35 */
[----:B------:R-:W-:Y:S01]  /*17fa0*/  @!P1 LEA.HI.X R7, R0, R50, R53, 0x1, P2 ;  /* 0x0000003200079211 */ /* 0x000fe200010f0c35 */
[----:B------:R1:W-:Y:S04]  /*17fb0*/  @!P6 ST.E.128 [R10.64], R32 ;  /* 0x000000200a00e985 */ /* 0x0003e8000c101d0a */
[----:B------:R1:W-:Y:S04]  /*17fc0*/  @!P5 ST.E.128 [R8.64], R36 ;  /* 0x000000240800d985 */ /* 0x0003e8000c101d0a */
[----:B------:R1:W-:Y:S01]  /*17fd0*/  @!P1 ST.E.128 [R6.64], R40 ;  /* 0x0000002806009985 */ /* 0x0003e2000c101d0a */
[----:B------:R-:W-:Y:S05]  /*17fe0*/  @P0 EXIT ;  /* 0x000000000000094d */ /* 0x000fea0003800000 */
[----:B------:R-:W-:-:S04]  /*17ff0*/  LEA R2, P0, R0, R5, 0x1 ;  /* 0x0000000500027211 */ /* 0x000fc800078008ff */
[----:B------:R-:W-:-:S05]  /*18000*/  LEA.HI.X R3, R0, R4, R53, 0x1, P0 ;  /* 0x0000000400037211 */ /* 0x000fca00000f0c35 */
[----:B------:R-:W-:Y:S01]  /*18010*/  ST.E.128 [R2.64], R44 ;  /* 0x0000002c02007985 */ /* 0x000fe2000c101d0a */
[----:B------:R-:W-:Y:S05]  /*18020*/  EXIT ;  /* 0x000000000000794d */ /* 0x000fea0003800000 */
.L_x_137:
        /* <DEDUP_REMOVED lines=10> */
[----:B------:R-:W3:Y:S01]  /*180d0*/  @P0 LDG.E R0, [R4.64] ;  /* 0x0000000a04000981 */ /* 0x000ee2000c1e1900 */
        /* <DEDUP_REMOVED lines=11> */
[----:B---3--:R-:W3:Y:S02]  /*18190*/  @P0 R2UR UR5, R0 ;  /* 0x00000000000503c2 */ /* 0x008ee400000e0000 */
[----:B---3--:R-:W-:Y:S02]  /*181a0*/  @UP1 USHF.R.S32.HI UR4, URZ, 0x1f, UR5 ;  /* 0x0000001f3f041899 */ /* 0x008fe40008011405 */
[----:B------:R-:W-:-:S05]  /*181b0*/  @UP1 UMOV UR12, UR5 ;  /* 0x00000005000c1c82 */ /* 0x000fca0008000000 */
[----:B------:R-:W-:Y:S01]  /*181c0*/  @UP1 UMOV UR13, UR4 ;  /* 0x00000004000d1c82 */ /* 0x000fe20008000000 */
[----:B------:R-:W-:Y:S05]  /*181d0*/  @P1 BRA `(.L_x_139) ;  /* 0x0000004000001947 */ /* 0x000fea0003800000 */
[----:B-1----:R-:W-:Y:S05]  /*181e0*/  @!P0 BRA `(.L_x_139) ;  /* 0x0000003000008947 */ /* 0x002fea0003800000 */
[----:B------:R-:W3:Y:S04]  /*181f0*/  LDG.E R0, [R4.64] ;  /* 0x0000000a04007981 */ /* 0x000ee8000c1e1900 */
[----:B------:R-:W3:Y:S02]  /*18200*/  LDG.E R2, [R4.64+0x4] ;  /* 0x0000040a04027981 */ /* 0x000ee4000c1e1900 */
[----:B---3-5:R-:W-:Y:S02]  /*18210*/  IADD3 R9, -R0, R2, RZ ;  /* 0x0000000200097210 */ /* 0x028fe40007ffe1ff */
.L_x_139:
        /* <DEDUP_REMOVED lines=43> */
.L_x_141:
[----:B------:R-:W-:Y:S05]  /*184d0*/  BSYNC B0 ;  /* 0x0000000000007941 */ /* 0x000fea0003800000 */
.L_x_140:
[----:B------:R-:W3:Y:S01]  /*184e0*/  S2R R10, SR_CTAID.X ;  /* 0x00000000000a7919 */ /* 0x000ee20000002500 */
        /* <DEDUP_REMOVED lines=18> */
[----:B---3--:R-:W-:Y:S02]  /*18610*/  IMAD R0, R10, 0x80, R0 ;  /* 0x000000800a007824 */ /* 0x008fe400078e0200 */
        /* <DEDUP_REMOVED lines=30> */
[----:B------:R-:W3:Y:S01]  /*18800*/  SHFL.IDX PT, R7, R3, RZ, 0x181f ;  /* 0x00181fff03077589 */ /* 0x000ee200000e0000 */
[----:B------:R-:W-:Y:S02]  /*18810*/  SHF.R.S32.HI R20, RZ, 0x1f, R0 ;  /* 0x0000001fff147819 */ /* 0x000fe40000011400 */
[C---:B------:R-:W-:Y:S01]  /*18820*/  IADD3 R8, R2.reuse, 0x10, RZ ;  /* 0x0000001002087810 */ /* 0x040fe20007ffe0ff */
[----:B------:R-:W4:Y:S01]  /*18830*/  SHFL.IDX PT, R5, R4, 0x1, 0x181f ;  /* 0x00381f0004057f89 */ /* 0x000f2200000e0000 */
[----:B------:R-:W-:-:S02]  /*18840*/  ISETP.GE.OR P1, PT, R2, R19, P0 ;  /* 0x000000130200720c */ /* 0x000fc40000726670 */
[-C--:B------:R-:W-:Y:S01]  /*18850*/  ISETP.GE.OR P5, PT, R8, R19.reuse, P0 ;  /* 0x000000130800720c */ /* 0x080fe200007a6670 */
[----:B------:R-:W2:Y:S01]  /*18860*/  SHFL.IDX PT, R9, R3, 0x1, 0x181f ;  /* 0x00381f0003097f89 */ /* 0x000ea200000e0000 */
[C---:B------:R-:W-:Y:S02]  /*18870*/  IADD3 R14, R2.reuse, 0x20, RZ ;  /* 0x00000020020e7810 */ /* 0x040fe40007ffe0ff */
[----:B------:R-:W-:Y:S01]  /*18880*/  IADD3 R10, R2, 0x40, RZ ;  /* 0x00000040020a7810 */ /* 0x000fe20007ffe0ff */
[----:B------:R-:W2:Y:S01]  /*18890*/  SHFL.IDX PT, R8, R4, 0x2, 0x181f ;  /* 0x00581f0004087f89 */ /* 0x000ea200000e0000 */
[-C--:B------:R-:W-:Y:S02]  /*188a0*/  ISETP.GE.OR P4, PT, R14, R19.reuse, P0 ;  /* 0x000000130e00720c */ /* 0x080fe40000786670 */
[----:B------:R-:W-:Y:S01]  /*188b0*/  IADD3 R13, R2, 0x30, RZ ;  /* 0x00000030020d7810 */ /* 0x000fe20007ffe0ff */
[----:B------:R-:W2:Y:S01]  /*188c0*/  SHFL.IDX PT, R12, R3, 0x2, 0x181f ;  /* 0x00581f00030c7f89 */ /* 0x000ea200000e0000 */
[----:B------:R-:W-:-:S02]  /*188d0*/  ISETP.GE.OR P6, PT, R10, R19, P0 ;  /* 0x000000130a00720c */ /* 0x000fc400007c6670 */
[----:B------:R-:W-:Y:S01]  /*188e0*/  ISETP.GE.OR P3, PT, R13, R19, P0 ;  /* 0x000000130d00720c */ /* 0x000fe20000766670 */
[----:B------:R-:W2:Y:S01]  /*188f0*/  SHFL.IDX PT, R11, R4, 0x3, 0x181f ;  /* 0x00781f00040b7f89 */ /* 0x000ea200000e0000 */
[----:B-1----:R-:W-:-:S03]  /*18900*/  @!P1 LEA R6, P2, R0, R6, 0x1 ;  /* 0x0000000600069211 */ /* 0x002fc600078408ff */
[----:B------:R-:W1:Y:S01]  /*18910*/  SHFL.IDX PT, R14, R3, 0x3, 0x181f ;  /* 0x00781f00030e7f89 */ /* 0x000e6200000e0000 */
[----:B---3--:R-:W-:-:S03]  /*18920*/  @!P1 LEA.HI.X R7, R0, R7, R20, 0x1, P2 ;  /* 0x0000000700079211 */ /* 0x008fc600010f0c14 */
[----:B------:R-:W3:Y:S04]  /*18930*/  SHFL.IDX PT, R10, R4, 0x4, 0x181f ;  /* 0x00981f00040a7f89 */ /* 0x000ee800000e0000 */
[----:B------:R1:W-:Y:S04]  /*18940*/  @!P1 ST.E.128 [R6.64], RZ ;  /* 0x000000ff06009985 */ /* 0x0003e8000c101d0a */
[----:B------:R-:W-:Y:S04]  /*18950*/  SHFL.IDX PT, R13, R4, 0x5, 0x181f ;  /* 0x00b81f00040d7f89 */ /* 0x000fe800000e0000 */
[----:B------:R-:W-:Y:S04]  /*18960*/  SHFL.IDX PT, R15, R4, 0x6, 0x181f ;  /* 0x00d81f00040f7f89 */ /* 0x000fe800000e0000 */
[----:B------:R-:W3:Y:S04]  /*18970*/  SHFL.IDX PT, R18, R3, 0x4, 0x181f ;  /* 0x00981f0003127f89 */ /* 0x000ee800000e0000 */
[----:B------:R-:W3:Y:S04]  /*18980*/  SHFL.IDX PT, R17, R3, 0x5, 0x181f ;  /* 0x00b81f0003117f89 */ /* 0x000ee800000e0000 */
[----:B------:R-:W3:Y:S04]  /*18990*/  SHFL.IDX PT, R16, R3, 0x6, 0x181f ;  /* 0x00d81f0003107f89 */ /* 0x000ee800000e0000 */
[----:B------:R-:W3:Y:S01]  /*189a0*/  SHFL.IDX PT, R4, R4, 0x7, 0x181f ;  /* 0x00f81f0004047f89 */ /* 0x000ee200000e0000 */
[----:B-1----:R-:W-:-:S02]  /*189b0*/  IADD3 R7, R2, 0x50, RZ ;  /* 0x0000005002077810 */ /* 0x002fc40007ffe0ff */
[C---:B----4-:R-:W-:Y:S01]  /*189c0*/  @!P5 LEA R6, P1, R0.reuse, R5, 0x1 ;  /* 0x000000050006d211 */ /* 0x050fe200078208ff */
[----:B------:R-:W1:Y:S01]  /*189d0*/  SHFL.IDX PT, R3, R3, 0x7, 0x181f ;  /* 0x00f81f0003037f89 */ /* 0x000e6200000e0000 */
[----:B------:R-:W-:Y:S02]  /*189e0*/  ISETP.GE.OR P2, PT, R7, R19, P0 ;  /* 0x000000130700720c */ /* 0x000fe40000746670 */
[C---:B--2---:R-:W-:Y:S02]  /*189f0*/  @!P5 LEA.HI.X R7, R0.reuse, R9, R20, 0x1, P1 ;  /* 0x000000090007d211 */ /* 0x044fe400008f0c14 */
[----:B------:R-:W-:Y:S02]  /*18a00*/  @!P4 LEA R8, P1, R0, R8, 0x1 ;  /* 0x000000080008c211 */ /* 0x000fe400078208ff */
[C---:B------:R-:W-:Y:S01]  /*18a10*/  IADD3 R9, R2.reuse, 0x60, RZ ;  /* 0x0000006002097810 */ /* 0x040fe20007ffe0ff */
[----:B------:R2:W-:Y:S01]  /*18a20*/  @!P5 ST.E.128 [R6.64], RZ ;  /* 0x000000ff0600d985 */ /* 0x0005e2000c101d0a */
[----:B------:R-:W-:-:S09]  /*18a30*/  IADD3 R2, R2, 0x70, RZ ;  /* 0x0000007002027810 */ /* 0x000fd20007ffe0ff */
[----:B------:R-:W-:Y:S02]  /*18a40*/  P2R R5, PR, RZ, 0x2 ;  /* 0x00000002ff057803 */ /* 0x000fe40000000000 */
[-C--:B------:R-:W-:Y:S02]  /*18a50*/  ISETP.GE.OR P1, PT, R9, R19.reuse, P0 ;  /* 0x000000130900720c */ /* 0x080fe40000726670 */
[----:B------:R-:W-:Y:S02]  /*18a60*/  ISETP.NE.AND P5, PT, R5, RZ, PT ;  /* 0x000000ff0500720c */ /* 0x000fe40003fa5270 */
[----:B------:R-:W-:Y:S02]  /*18a70*/  ISETP.GE.OR P0, PT, R2, R19, P0 ;  /* 0x000000130200720c */ /* 0x000fe40000706670 */
[----:B------:R-:W-:-:S05]  /*18a80*/  @!P4 LEA.HI.X R9, R0, R12, R20, 0x1, P5 ;  /* 0x0000000c0009c211 */ /* 0x000fca00028f0c14 */
[----:B------:R4:W-:Y:S01]  /*18a90*/  @!P4 ST.E.128 [R8.64], RZ ;  /* 0x000000ff0800c985 */ /* 0x0009e2000c101d0a */
[----:B--2---:R-:W-:-:S04]  /*18aa0*/  @!P3 LEA R6, P5, R0, R11, 0x1 ;  /* 0x0000000b0006b211 */ /* 0x004fc800078a08ff */
[C---:B------:R-:W-:Y:S02]  /*18ab0*/  @!P3 LEA.HI.X R7, R0.reuse, R14, R20, 0x1, P5 ;  /* 0x0000000e0007b211 */ /* 0x040fe400028f0c14 */
[----:B---3--:R-:W-:-:S03]  /*18ac0*/  @!P6 LEA R10, P5, R0, R10, 0x1 ;  /* 0x0000000a000ae211 */ /* 0x008fc600078a08ff */
[----:B------:R2:W-:Y:S01]  /*18ad0*/  @!P3 ST.E.128 [R6.64], RZ ;  /* 0x000000ff0600b985 */ /* 0x0005e2000c101d0a */
[----:B------:R-:W-:-:S05]  /*18ae0*/  @!P6 LEA.HI.X R11, R0, R18, R20, 0x1, P5 ;  /* 0x00000012000be211 */ /* 0x000fca00028f0c14 */
[----:B------:R3:W-:Y:S01]  /*18af0*/  @!P6 ST.E.128 [R10.64], RZ ;  /* 0x000000ff0a00e985 */ /* 0x0007e2000c101d0a */
[----:B----4-:R-:W-:-:S04]  /*18b00*/  @!P2 LEA R8, P4, R0, R13, 0x1 ;  /* 0x0000000d0008a211 */ /* 0x010fc800078808ff */
[----:B------:R-:W-:-:S05]  /*18b10*/  @!P2 LEA.HI.X R9, R0, R17, R20, 0x1, P4 ;  /* 0x000000110009a211 */ /* 0x000fca00020f0c14 */
[----:B------:R3:W-:Y:S01]  /*18b20*/  @!P2 ST.E.128 [R8.64], RZ ;  /* 0x000000ff0800a985 */ /* 0x0007e2000c101d0a */
[----:B--2---:R-:W-:-:S04]  /*18b30*/  @!P1 LEA R6, P3, R0, R15, 0x1 ;  /* 0x0000000f00069211 */ /* 0x004fc800078608ff */
[----:B------:R-:W-:-:S05]  /*18b40*/  @!P1 LEA.HI.X R7, R0, R16, R20, 0x1, P3 ;  /* 0x0000001000079211 */ /* 0x000fca00018f0c14 */
[----:B------:R3:W-:Y:S01]  /*18b50*/  @!P1 ST.E.128 [R6.64], RZ ;  /* 0x000000ff06009985 */ /* 0x0007e2000c101d0a */
[----:B------:R-:W-:Y:S05]  /*18b60*/  @P0 EXIT ;  /* 0x000000000000094d */ /* 0x000fea0003800000 */
[----:B-1----:R-:W-:-:S04]  /*18b70*/  LEA R2, P0, R0, R4, 0x1 ;  /* 0x0000000400027211 */ /* 0x002fc800078008ff */
[----:B------:R-:W-:-:S05]  /*18b80*/  LEA.HI.X R3, R0, R3, R20, 0x1, P0 ;  /* 0x0000000300037211 */ /* 0x000fca00000f0c14 */
[----:B------:R-:W-:Y:S01]  /*18b90*/  ST.E.128 [R2.64], RZ ;  /* 0x000000ff02007985 */ /* 0x000fe2000c101d0a */
[----:B------:R-:W-:Y:S05]  /*18ba0*/  EXIT ;  /* 0x000000000000794d */ /* 0x000fea0003800000 */
.L_x_142:
        /* <DEDUP_REMOVED lines=13> */
.L_x_800:


//--------------------- .text._ZN7cutlass13device_kernelIN5flash19enable_sm80_to_sm89INS1_16FlashAttnFwdSm80INS1_25CollectiveMainloopFwdSm80ILi4ELi1ELb0EN4cute5tupleIJNS5_1CILi128EEENS7_ILi96EEENS7_ILi64EEEEEELi64ENS_6half_tEfNS_4arch4Sm80ELb0ELb1ELb0ELb0ELb1ELb0ELb1ELb0EEENS1_21CollectiveEpilogueFwdINS6_IJS8_SA_S9_EEENS6_IJNS7_ILi1EEESI_SI_EEESC_SE_Li128ELb0ELb1ELb0ELb0EEENS1_19SingleTileSchedulerILb0ELb0ELb1ELi128EEEEEEEEEvNT_6ParamsE --------------------------
	.section	.text._ZN7cutlass13device_kernelIN5flash19enable_sm80_to_sm89INS1_16FlashAttnFwdSm80INS1_25CollectiveMainloopFwdSm80ILi4ELi1ELb0EN4cute5tupleIJNS5_1CILi128EEENS7_ILi96EEENS7_ILi64EEEEEELi64ENS_6half_tEfNS_4arch4Sm80ELb0ELb1ELb0ELb0ELb1ELb0ELb1ELb0EEENS1_21CollectiveEpilogueFwdINS6_IJS8_SA_S9_EEENS6_IJNS7_ILi1EEESI_SI_EEESC_SE_Li128ELb0ELb1ELb0ELb0EEENS1_19SingleTileSchedulerILb0ELb0ELb1ELi128EEEEEEEEEvNT_6ParamsE,"ax",@progbits
	.sectioninfo	@"SHI_REGISTERS=255"
	.align	128
.text._ZN7cutlass13device_kernelIN5flash19enable_sm80_to_sm89INS1_16FlashAttnFwdSm80INS1_25CollectiveMainloopFwdSm80ILi4ELi1ELb0EN4cute5tupleIJNS5_1CILi128EEENS7_ILi96EEENS7_ILi64EEEEEELi64ENS_6half_tEfNS_4arch4Sm80ELb0ELb1ELb0ELb0ELb1ELb0ELb1ELb0EEENS1_21CollectiveEpilogueFwdINS6_IJS8_SA_S9_EEENS6_IJNS7_ILi1EEESI_SI_EEESC_SE_Li128ELb0ELb1ELb0ELb0EEENS1_19SingleTileSchedulerILb0ELb0ELb1ELi128EEEEEEEEEvNT_6ParamsE:
        .type           _ZN7cutlass13device_kernelIN5flash19enable_sm80_to_sm89INS1_16FlashAttnFwdSm80INS1_25CollectiveMainloopFwdSm80ILi4ELi1ELb0EN4cute5tupleIJNS5_1CILi128EEENS7_ILi96EEENS7_ILi64EEEEEELi64ENS_6half_tEfNS_4arch4Sm80ELb0ELb1ELb0ELb0ELb1ELb0ELb1ELb0EEENS1_21CollectiveEpilogueFwdINS6_IJS8_SA_S9_EEENS6_IJNS7_ILi1EEESI_SI_EEESC_SE_Li128ELb0ELb1ELb0ELb0EEENS1_19SingleTileSchedulerILb0ELb0ELb1ELi128EEEEEEEEEvNT_6ParamsE,@function
        .size           _ZN7cutlass13device_kernelIN5flash19enable_sm80_to_sm89INS1_16FlashAttnFwdSm80INS1_25CollectiveMainloopFwdSm80ILi4ELi1ELb0EN4cute5tupleIJNS5_1CILi128EEENS7_ILi96EEENS7_ILi64EEEEEELi64ENS_6half_tEfNS_4arch4Sm80ELb0ELb1ELb0ELb0ELb1ELb0ELb1ELb0EEENS1_21CollectiveEpilogueFwdINS6_IJS8_SA_S9_EEENS6_IJNS7_ILi1EEESI_SI_EEESC_SE_Li128ELb0ELb1ELb0ELb0EEENS1_19SingleTileSchedulerILb0ELb0ELb1ELi128EEEEEEEEEvNT_6ParamsE,(.L_x_801 - _ZN7cutlass13device_kernelIN5flash19enable_sm80_to_sm89INS1_16FlashAttnFwdSm80INS1_25CollectiveMainloopFwdSm80ILi4ELi1ELb0EN4cute5tupleIJNS5_1CILi128EEENS7_ILi96EEENS7_ILi64EEEEEELi64ENS_6half_tEfNS_4arch4Sm80ELb0ELb1ELb0ELb0ELb1ELb0ELb1ELb0EEENS1_21CollectiveEpilogueFwdINS6_IJS8_SA_S9_EEENS6_IJNS7_ILi1EEESI_SI_EEESC_SE_Li128ELb0ELb1ELb0ELb0EEENS1_19SingleTileSchedulerILb0ELb0ELb1ELi128EEEEEEEEEvNT_6ParamsE)
        .other          _ZN7cutlass13device_kernelIN5flash19enable_sm80_to_sm89INS1_16FlashAttnFwdSm80INS1_25CollectiveMainloopFwdSm80ILi4ELi1ELb0EN4cute5tupleIJNS5_1CILi128EEENS7_ILi96EEENS7_ILi64EEEEEELi64ENS_6half_tEfNS_4arch4Sm80ELb0ELb1ELb0ELb0ELb1ELb0ELb1ELb0EEENS1_21CollectiveEpilogueFwdINS6_IJS8_SA_S9_EEENS6_IJNS7_ILi1EEESI_SI_EEESC_SE_Li128ELb0ELb1ELb0ELb0EEENS1_19SingleTileSchedulerILb0ELb0ELb1ELi128EEEEEEEEEvNT_6ParamsE,@"STO_CUDA_ENTRY STV_DEFAULT"
_ZN7cutlass13device_kernelIN5flash19enable_sm80_to_sm89INS1_16FlashAttnFwdSm80INS1_25CollectiveMainloopFwdSm80ILi4ELi1ELb0EN4cute5tupleIJNS5_1CILi128EEENS7_ILi96EEENS7_ILi64EEEEEELi64ENS_6half_tEfNS_4arch4Sm80ELb0ELb1ELb0ELb0ELb1ELb0ELb1ELb0EEENS1_21CollectiveEpilogueFwdINS6_IJS8_SA_S9_EEENS6_IJNS7_ILi1EEESI_SI_EEESC_SE_Li128ELb0ELb1ELb0ELb0EEENS1_19SingleTileSchedulerILb0ELb0ELb1ELi128EEEEEEEEEvNT_6ParamsE:
[----:B------:R-:W-:-:S03]  /*0000*/  MOV R1, c[0x0][0x28] ;  /* 0x00000a0000017a02 */ /* 0x000fc60000000f00 */
[----:B------:R-:W1:Y:S01]  /*0010*/  S2UR UR16, SR_CTAID.Z ;  /* 0x00000000001079c3 */ /* 0x000e620000002700 */
[----:B------:R-:W-:Y:S02]  /*0020*/  IADD3 R1, R1, -0x8, RZ ;  /* 0xfffffff801017810 */ /* 0x000fe40007ffe0ff */
[----:B-1----:R-:W-:-:S13]  /*0030*/  ISETP.LE.AND P0, PT, RZ, UR16, PT ;  /* 0x00000010ff007c0c */ /* 0x002fda000bf03270 */
[----:B------:R-:W-:Y:S05]  /*0040*/  @!P0 EXIT ;  /* 0x000000000000894d */ /* 0x000fea0003800000 */
[----:B------:R-:W1:Y:S01]  /*0050*/  S2UR UR14, SR_CTAID.X ;  /* 0x00000000000e79c3 */ /* 0x000e620000002500 */
[----:B------:R-:W-:Y:S01]  /*0060*/  ULDC.64 UR4, c[0x0][0x370] ;  /* 0x0000dc0000047ab9 */ /* 0x000fe20000000a00 */
[----:B------:R-:W-:Y:S01]  /*0070*/  IMAD.MOV.U32 R233, RZ, RZ, RZ ;  /* 0x000000ffffe97224 */ /* 0x000fe200078e00ff */
[----:B------:R-:W-:Y:S02]  /*0080*/  UISETP.NE.U32.AND UP0, UPT, URZ, UR4, UPT ;  /* 0x000000043f00728c */ /* 0x000fe4000bf05070 */
[----:B------:R-:W-:Y:S02]  /*0090*/  ULDC.64 UR6, c[0x0][0x370] ;  /* 0x0000dc0000067ab9 */ /* 0x000fe40000000a00 */
[----:B------:R-:W-:Y:S02]  /*00a0*/  UISETP.NE.AND.EX UP0, UPT, URZ, UR5, UPT, UP0 ;  /* 0x000000053f00728c */ /* 0x000fe4000bf05300 */
[----:B------:R-:W-:Y:S02]  /*00b0*/  ULDC UR12, c[0x0][0x2c4] ;  /* 0x0000b100000c7ab9 */ /* 0x000fe40000000800 */
[----:B------:R-:W-:-:S02]  /*00c0*/  UISETP.NE.AND UP2, UPT, UR12, 0x1, UPT ;  /* 0x000000010c00788c */ /* 0x000fc4000bf45270 */
[----:B------:R-:W-:Y:S01]  /*00d0*/  PLOP3.LUT P0, PT, PT, PT, UP0, 0x80, 0x0 ;  /* 0x000000000000781c */ /* 0x000fe20003f0f008 */
[----:B------:R-:W-:-:S04]  /*00e0*/  ULDC.64 UR52, c[0x0][0x118] ;  /* 0x0000460000347ab9 */ /* 0x000fc80000000a00 */
[----:B------:R-:W-:Y:S02]  /*00f0*/  @UP0 UMOV UR4, 0x4 ;  /* 0x0000000400040882 */ /* 0x000fe40000000000 */
[----:B------:R-:W-:Y:S02]  /*0100*/  @UP0 UIMAD.WIDE UR4, UR16, UR4, UR6 ;  /* 0x00000004100402a5 */ /* 0x000fe4000f8e0206 */
[----:B-1----:R-:W-:-:S04]  /*0110*/  USHF.L.U32 UR14, UR14, 0x7, URZ ;  /* 0x000000070e0e7899 */ /* 0x002fc8000800063f */
[----:B------:R-:W-:Y:S01]  /*0120*/  MOV R2, UR4 ;  /* 0x0000000400027c02 */ /* 0x000fe20008000f00 */
[----:B------:R-:W-:Y:S01]  /*0130*/  IMAD.U32 R3, RZ, RZ, UR5 ;  /* 0x00000005ff037e24 */ /* 0x000fe2000f8e00ff */
[----:B------:R-:W-:Y:S02]  /*0140*/  @UP2 UIADD3 UR8, UR14, 0x7f, URZ ;  /* 0x0000007f0e082890 */ /* 0x000fe4000fffe03f */
[----:B------:R-:W-:Y:S02]  /*0150*/  ULDC.64 UR4, c[0x0][0x2c8] ;  /* 0x0000b20000047ab9 */ /* 0x000fe40000000a00 */
[----:B------:R-:W-:Y:S01]  /*0160*/  UIMAD.WIDE.U32 UR8, UR8, UR4, URZ ;  /* 0x00000004080872a5 */ /* 0x000fe2000f8e003f */
[----:B------:R-:W1:Y:S01]  /*0170*/  S2UR UR11, SR_CTAID.Y ;  /* 0x00000000000b79c3 */ /* 0x000e620000002600 */
[----:B------:R-:W-:Y:S01]  /*0180*/  UIADD3 UR6, UR14, 0x7f, URZ ;  /* 0x0000007f0e067890 */ /* 0x000fe2000fffe03f */
[----:B------:R-:W2:Y:S04]  /*0190*/  S2R R7, SR_TID.X ;  /* 0x0000000000077919 */ /* 0x000ea80000002100 */
[----:B------:R-:W-:Y:S01]  /*01a0*/  @UP2 UMOV UR7, UR9 ;  /* 0x0000000900072c82 */ /* 0x000fe20008000000 */
[----:B------:R3:W5:Y:S01]  /*01b0*/  @P0 LDG.E R233, [R2.64] ;  /* 0x0000003402e90981 */ /* 0x000762000c1e1900 */
[----:B------:R-:W-:-:S02]  /*01c0*/  @UP2 USHF.R.U32.HI UR6, URZ, UR5, UR7 ;  /* 0x000000053f062299 */ /* 0x000fc40008011607 */
[----:B------:R-:W-:Y:S02]  /*01d0*/  UMOV UR8, 0x1 ;  /* 0x0000000100087882 */ /* 0x000fe40000000000 */
[----:B------:R-:W-:Y:S02]  /*01e0*/  ULDC.64 UR4, c[0x0][0x328] ;  /* 0x0000ca0000047ab9 */ /* 0x000fe40000000a00 */
[----:B------:R-:W-:Y:S02]  /*01f0*/  UISETP.LE.AND UP0, UPT, UR8, UR5, UPT ;  /* 0x000000050800728c */ /* 0x000fe4000bf03270 */
[----:B------:R-:W-:Y:S02]  /*0200*/  ULDC UR7, c[0x0][0x2ac] ;  /* 0x0000ab0000077ab9 */ /* 0x000fe40000000800 */
[----:B------:R-:W-:Y:S02]  /*0210*/  ULDC UR10, c[0x0][0x1d0] ;  /* 0x00007400000a7ab9 */ /* 0x000fe40000000800 */
[----:B------:R-:W-:Y:S01]  /*0220*/  UIMAD UR10, UR7, UR10, URZ ;  /* 0x0000000a070a72a4 */ /* 0x000fe2000f8e023f */
[----:B------:R-:W-:Y:S01]  /*0230*/  PLOP3.LUT P0, PT, PT, PT, UP0, 0x40, 0x0 ;  /* 0x000000000000781c */ /* 0x000fe20003f0e808 */
[----:B------:R-:W-:-:S02]  /*0240*/  ULDC UR9, c[0x0][0x168] ;  /* 0x00005a0000097ab9 */ /* 0x000fc40000000800 */
[----:B------:R-:W-:Y:S02]  /*0250*/  UIADD3 UR9, UR10, -UR9, UR8 ;  /* 0x800000090a097290 */ /* 0x000fe4000fffe008 */
[----:B-1----:R-:W-:Y:S02]  /*0260*/  USHF.R.S32.HI UR15, URZ, 0x1f, UR11 ;  /* 0x0000001f3f0f7899 */ /* 0x002fe4000801140b */
[----:B------:R-:W-:-:S04]  /*0270*/  UIADD3 UR5, UR9, UR6, URZ ;  /* 0x0000000609057290 */ /* 0x000fc8000fffe03f */
[----:B------:R-:W-:Y:S02]  /*0280*/  UIADD3 UR6, UR5, UR4, URZ ;  /* 0x0000000405067290 */ /* 0x000fe4000fffe03f */
[----:B------:R-:W-:Y:S05]  /*0290*/  @P0 BRA `(.L_x_143) ;  /* 0x0000016000000947 */ /* 0x000fea0003800000 */
[----:B--23--:R-:W-:Y:S01]  /*02a0*/  ISETP.LT.AND P0, PT, RZ, UR5, PT ;  /* 0x00000005ff007c0c */ /* 0x00cfe2000bf01270 */
[----:B------:R-:W-:-:S12]  /*02b0*/  UIADD3 UR9, UR5, -0x1, URZ ;  /* 0xffffffff05097890 */ /* 0x000fd8000fffe03f */
[----:B------:R-:W-:Y:S05]  /*02c0*/  @P0 BRA `(.L_x_144) ;  /* 0x0000009000000947 */ /* 0x000fea0003800000 */
[----:B------:R-:W-:Y:S02]  /*02d0*/  ULDC UR4, c[0x0][0x32c] ;  /* 0x0000cb0000047ab9 */ /* 0x000fe40000000800 */
[----:B------:R-:W-:Y:S02]  /*02e0*/  UISETP.NE.AND UP1, UPT, UR8, UR4, UPT ;  /* 0x000000040800728c */ /* 0x000fe4000bf25270 */
[----:B------:R-:W-:-:S03]  /*02f0*/  UIADD3 UR9, -UR5, URZ, URZ ;  /* 0x0000003f05097290 */ /* 0x000fc6000fffe13f */
[----:B------:R-:W-:Y:S02]  /*0300*/  ULDC.64 UR4, c[0x0][0x330] ;  /* 0x0000cc0000047ab9 */ /* 0x000fe40000000a00 */
[----:B------:R-:W-:-:S07]  /*0310*/  UIMAD.WIDE.U32 UR18, UR9, UR4, URZ ;  /* 0x00000004091272a5 */ /* 0x000fce000f8e003f */
[----:B------:R-:W-:Y:S02]  /*0320*/  @UP1 UMOV UR13, UR19 ;  /* 0x00000013000d1c82 */ /* 0x000fe40008000000 */
[----:B------:R-:W-:-:S04]  /*0330*/  @UP1 USHF.R.U32.HI UR9, URZ, UR5, UR13 ;  /* 0x000000053f091299 */ /* 0x000fc8000801160d */
[----:B------:R-:W-:Y:S01]  /*0340*/  ULOP3.LUT UR9, URZ, UR9, URZ, 0x33, !UPT ;  /* 0x000000093f097292 */ /* 0x000fe2000f8e333f */
[----:B------:R-:W-:Y:S05]  /*0350*/  BRA `(.L_x_145) ;  /* 0x0000006000007947 */ /* 0x000fea0003800000 */
.L_x_144:
[----:B------:R-:W-:Y:S02]  /*0360*/  ULDC UR4, c[0x0][0x32c] ;  /* 0x0000cb0000047ab9 */ /* 0x000fe40000000800 */
[----:B------:R-:W-:-:S03]  /*0370*/  UISETP.NE.AND UP1, UPT, UR8, UR4, UPT ;  /* 0x000000040800728c */ /* 0x000fc6000bf25270 */
[----:B------:R-:W-:Y:S02]  /*0380*/  ULDC.64 UR4, c[0x0][0x330] ;  /* 0x0000cc0000047ab9 */ /* 0x000fe40000000a00 */
[----:B------:R-:W-:-:S07]  /*0390*/  UIMAD.WIDE.U32 UR18, UR9, UR4, URZ ;  /* 0x00000004091272a5 */ /* 0x000fce000f8e003f */
[----:B------:R-:W-:Y:S02]  /*03a0*/  @UP1 UMOV UR13, UR19 ;  /* 0x00000013000d1c82 */ /* 0x000fe40008000000 */
[----:B------:R-:W-:Y:S02]  /*03b0*/  @UP1 USHF.R.U32.HI UR9, URZ, UR5, UR13 ;  /* 0x000000053f091299 */ /* 0x000fe4000801160d */
.L_x_145:
[----:B------:R-:W-:Y:S02]  /*03c0*/  ULDC UR4, c[0x0][0x32c] ;  /* 0x0000cb0000047ab9 */ /* 0x000fe40000000800 */
[----:B------:R-:W-:-:S04]  /*03d0*/  UIMAD UR4, UR9, UR4, UR4 ;  /* 0x00000004090472a4 */ /* 0x000fc8000f8e0204 */
[----:B------:R-:W-:-:S04]  /*03e0*/  UISETP.LT.AND UP1, UPT, UR6, UR4, UPT ;  /* 0x000000040600728c */ /* 0x000fc8000bf21270 */
[----:B------:R-:W-:Y:S02]  /*03f0*/  USEL UR6, UR6, UR4, UP1 ;  /* 0x0000000406067287 */ /* 0x000fe40008800000 */
.L_x_143:
[----:B--23--:R-:W-:Y:S01]  /*0400*/  UIADD3 UR8, UR10, 0x5f, URZ ;  /* 0x0000005f0a087890 */ /* 0x00cfe2000fffe03f */
[----:B------:R-:W-:Y:S01]  /*0410*/  PLOP3.LUT P0, PT, PT, PT, UP0, 0x40, 0x0 ;  /* 0x000000000000781c */ /* 0x000fe20003f0e808 */
[----:B------:R-:W-:Y:S02]  /*0420*/  UIADD3 UR18, UR6, 0x5f, URZ ;  /* 0x0000005f06127890 */ /* 0x000fe4000fffe03f */
[----:B------:R-:W-:Y:S02]  /*0430*/  UIMAD.WIDE UR8, UR8, 0x2aaaaaab, URZ ;  /* 0x2aaaaaab080878a5 */ /* 0x000fe4000f8e023f */
[----:B------:R-:W-:Y:S02]  /*0440*/  UIMAD.WIDE UR18, UR18, 0x2aaaaaab, URZ ;  /* 0x2aaaaaab121278a5 */ /* 0x000fe4000f8e023f */
[----:B------:R-:W-:Y:S02]  /*0450*/  ULDC.64 UR4, c[0x0][0x2c8] ;  /* 0x0000b20000047ab9 */ /* 0x000fe40000000a00 */
[----:B------:R-:W-:-:S02]  /*0460*/  UIMAD.WIDE.U32 UR20, UR14, UR4, URZ ;  /* 0x000000040e1472a5 */ /* 0x000fc4000f8e003f */
[----:B------:R-:W-:Y:S02]  /*0470*/  UMOV UR17, UR9 ;  /* 0x0000000900117c82 */ /* 0x000fe40008000000 */
[----:B------:R-:W-:Y:S02]  /*0480*/  UMOV UR9, UR19 ;  /* 0x0000001300097c82 */ /* 0x000fe40008000000 */
[----:B------:R-:W-:Y:S02]  /*0490*/  USHF.R.U32.HI UR8, URZ, 0x1f, UR17 ;  /* 0x0000001f3f087899 */ /* 0x000fe40008011611 */
[----:B------:R-:W-:Y:S02]  /*04a0*/  USHF.R.U32.HI UR6, URZ, 0x1f, UR9 ;  /* 0x0000001f3f067899 */ /* 0x000fe40008011609 */
[----:B------:R-:W-:Y:S02]  /*04b0*/  ULDC UR13, c[0x0][0x168] ;  /* 0x00005a00000d7ab9 */ /* 0x000fe40000000800 */
[----:B------:R-:W-:-:S02]  /*04c0*/  UMOV UR4, UR14 ;  /* 0x0000000e00047c82 */ /* 0x000fc40008000000 */
[----:B------:R-:W-:Y:S02]  /*04d0*/  @UP2 USHF.R.U32.HI UR4, URZ, UR5, UR21 ;  /* 0x000000053f042299 */ /* 0x000fe40008011615 */
[----:B------:R-:W-:Y:S02]  /*04e0*/  UIADD3 UR13, UR10, -UR13, URZ ;  /* 0x8000000d0a0d7290 */ /* 0x000fe4000fffe03f */
[----:B------:R-:W-:Y:S02]  /*04f0*/  ULEA.HI.SX32 UR17, UR17, UR8, 0x1c ;  /* 0x0000000811117291 */ /* 0x000fe4000f8fe23f */
[----:B------:R-:W-:Y:S02]  /*0500*/  ULEA.HI.SX32 UR6, UR9, UR6, 0x1c ;  /* 0x0000000609067291 */ /* 0x000fe4000f8fe23f */
[----:B------:R-:W-:Y:S02]  /*0510*/  UIADD3 UR4, UR13, UR4, URZ ;  /* 0x000000040d047290 */ /* 0x000fe4000fffe03f */
[----:B------:R-:W-:-:S02]  /*0520*/  UISETP.LT.AND UP1, UPT, UR17, UR6, UPT ;  /* 0x000000061100728c */ /* 0x000fc4000bf21270 */
[----:B------:R-:W-:Y:S02]  /*0530*/  ULDC UR5, c[0x0][0x324] ;  /* 0x0000c90000057ab9 */ /* 0x000fe40000000800 */
[----:B------:R-:W-:Y:S02]  /*0540*/  UIADD3 UR8, UR4, -UR5, URZ ;  /* 0x8000000504087290 */ /* 0x000fe4000fffe03f */
[----:B------:R-:W-:Y:S01]  /*0550*/  USEL UR6, UR17, UR6, UP1 ;  /* 0x0000000611067287 */ /* 0x000fe20008800000 */
[----:B------:R-:W-:Y:S05]  /*0560*/  @P0 BRA `(.L_x_146) ;  /* 0x0000017000000947 */ /* 0x000fea0003800000 */
[----:B------:R-:W-:Y:S02]  /*0570*/  UMOV UR9, UR4 ;  /* 0x0000000400097c82 */ /* 0x000fe40008000000 */
[----:B------:R-:W-:-:S06]  /*0580*/  UISETP.GT.AND UP1, UPT, UR9, -0x1, UPT ;  /* 0xffffffff0900788c */ /* 0x000fcc000bf24270 */
[----:B------:R-:W-:-:S13]  /*0590*/  PLOP3.LUT P0, PT, PT, PT, UP1, 0x80, 0x0 ;  /* 0x000000000000781c */ /* 0x000fda0003f0f018 */
[----:B------:R-:W-:Y:S05]  /*05a0*/  @P0 BRA `(.L_x_147) ;  /* 0x0000009000000947 */ /* 0x000fea0003800000 */
[----:B------:R-:W-:Y:S02]  /*05b0*/  ULDC UR4, c[0x0][0x32c] ;  /* 0x0000cb0000047ab9 */ /* 0x000fe40000000800 */
[----:B------:R-:W-:Y:S02]  /*05c0*/  UISETP.NE.AND UP1, UPT, UR4, 0x1, UPT ;  /* 0x000000010400788c */ /* 0x000fe4000bf25270 */
[----:B------:R-:W-:Y:S02]  /*05d0*/  ULOP3.LUT UR9, URZ, UR9, URZ, 0x33, !UPT ;  /* 0x000000093f097292 */ /* 0x000fe4000f8e333f */
[----:B------:R-:W-:Y:S02]  /*05e0*/  ULDC.64 UR4, c[0x0][0x330] ;  /* 0x0000cc0000047ab9 */ /* 0x000fe40000000a00 */
[----:B------:R-:W-:-:S07]  /*05f0*/  UIMAD.WIDE.U32 UR18, UR9, UR4, URZ ;  /* 0x00000004091272a5 */ /* 0x000fce000f8e003f */
[----:B------:R-:W-:Y:S02]  /*0600*/  @UP1 UMOV UR17, UR19 ;  /* 0x0000001300111c82 */ /* 0x000fe40008000000 */
[----:B------:R-:W-:-:S04]  /*0610*/  @UP1 USHF.R.U32.HI UR9, URZ, UR5, UR17 ;  /* 0x000000053f091299 */ /* 0x000fc80008011611 */
[----:B------:R-:W-:Y:S01]  /*0620*/  ULOP3.LUT UR9, URZ, UR9, URZ, 0x33, !UPT ;  /* 0x000000093f097292 */ /* 0x000fe2000f8e333f */
[----:B------:R-:W-:Y:S05]  /*0630*/  BRA `(.L_x_148) ;  /* 0x0000006000007947 */ /* 0x000fea0003800000 */
.L_x_147:
[----:B------:R-:W-:Y:S02]  /*0640*/  ULDC UR4, c[0x0][0x32c] ;  /* 0x0000cb0000047ab9 */ /* 0x000fe40000000800 */
[----:B------:R-:W-:-:S03]  /*0650*/  UISETP.NE.AND UP1, UPT, UR4, 0x1, UPT ;  /* 0x000000010400788c */ /* 0x000fc6000bf25270 */
[----:B------:R-:W-:Y:S02]  /*0660*/  ULDC.64 UR4, c[0x0][0x330] ;  /* 0x0000cc0000047ab9 */ /* 0x000fe40000000a00 */
[----:B------:R-:W-:-:S07]  /*0670*/  UIMAD.WIDE.U32 UR18, UR9, UR4, URZ ;  /* 0x00000004091272a5 */ /* 0x000fce000f8e003f */
[----:B------:R-:W-:Y:S02]  /*0680*/  @UP1 UMOV UR17, UR19 ;  /* 0x0000001300111c82 */ /* 0x000fe40008000000 */
[----:B------:R-:W-:Y:S02]  /*0690*/  @UP1 USHF.R.U32.HI UR9, URZ, UR5, UR17 ;  /* 0x000000053f091299 */ /* 0x000fe40008011611 */
.L_x_148:
[----:B------:R-:W-:Y:S02]  /*06a0*/  ULDC UR4, c[0x0][0x32c] ;  /* 0x0000cb0000047ab9 */ /* 0x000fe40000000800 */
[----:B------:R-:W-:-:S04]  /*06b0*/  UIMAD UR4, UR9, UR4, URZ ;  /* 0x00000004090472a4 */ /* 0x000fc8000f8e023f */
[----:B------:R-:W-:-:S04]  /*06c0*/  UISETP.LT.AND UP1, UPT, UR8, UR4, UPT ;  /* 0x000000040800728c */ /* 0x000fc8000bf21270 */
[----:B------:R-:W-:-:S04]  /*06d0*/  USEL UR8, UR8, UR4, !UP1 ;  /* 0x0000000408087287 */ /* 0x000fc8000c800000 */
.L_x_146:
[----:B------:R-:W-:Y:S01]  /*06e0*/  UIMAD.WIDE UR4, UR8, 0x2aaaaaab, URZ ;  /* 0x2aaaaaab080478a5 */ /* 0x000fe2000f8e023f */
[----:B------:R-:W-:Y:S01]  /*06f0*/  PLOP3.LUT P4, PT, PT, PT, PT, 0x80, 0x0 ;  /* 0x000000000000781c */ /* 0x000fe20003f8f070 */
[----:B------:R-:W-:Y:S01]  /*0700*/  CS2R R10, SRZ ;  /* 0x00000000000a7805 */ /* 0x000fe2000001ff00 */
[----:B------:R-:W-:Y:S01]  /*0710*/  IMAD.MOV.U32 R126, RZ, RZ, RZ ;  /* 0x000000ffff7e7224 */ /* 0x000fe200078e00ff */
[----:B------:R-:W-:Y:S01]  /*0720*/  USHF.R.U32.HI UR4, URZ, 0x1f, UR5 ;  /* 0x0000001f3f047899 */ /* 0x000fe20008011605 */
[----:B------:R-:W-:Y:S01]  /*0730*/  IMAD.MOV.U32 R124, RZ, RZ, RZ ;  /* 0x000000ffff7c7224 */ /* 0x000fe200078e00ff */
[----:B------:R-:W-:Y:S01]  /*0740*/  CS2R R8, SRZ ;  /* 0x0000000000087805 */ /* 0x000fe2000001ff00 */
[----:B------:R-:W-:Y:S01]  /*0750*/  MOV R130, RZ ;  /* 0x000000ff00827202 */ /* 0x000fe20000000f00 */
[----:B------:R-:W-:Y:S01]  /*0760*/  ULEA.HI.SX32 UR4, UR5, UR4, 0x1c ;  /* 0x0000000405047291 */ /* 0x000fe2000f8fe23f */
[----:B------:R-:W-:Y:S01]  /*0770*/  IMAD.MOV.U32 R128, RZ, RZ, RZ ;  /* 0x000000ffff807224 */ /* 0x000fe200078e00ff */
[----:B------:R-:W-:Y:S01]  /*0780*/  CS2R R122, SRZ ;  /* 0x00000000007a7805 */ /* 0x000fe2000001ff00 */
[----:B------:R-:W-:Y:S01]  /*0790*/  CS2R R120, SRZ ;  /* 0x0000000000787805 */ /* 0x000fe2000001ff00 */
[----:B------:R-:W-:Y:S01]  /*07a0*/  UISETP.LT.AND UP1, UPT, URZ, UR4, UPT ;  /* 0x000000043f00728c */ /* 0x000fe2000bf21270 */
[----:B------:R-:W-:Y:S01]  /*07b0*/  CS2R R118, SRZ ;  /* 0x0000000000767805 */ /* 0x000fe2000001ff00 */
[----:B------:R-:W-:Y:S01]  /*07c0*/  CS2R R116, SRZ ;  /* 0x0000000000747805 */ /* 0x000fe2000001ff00 */
[----:B------:R-:W-:Y:S01]  /*07d0*/  CS2R R134, SRZ ;  /* 0x0000000000867805 */ /* 0x000fe2000001ff00 */
[----:B------:R-:W-:Y:S01]  /*07e0*/  USEL UR5, URZ, UR4, !UP1 ;  /* 0x000000043f057287 */ /* 0x000fe2000c800000 */
[----:B------:R-:W-:Y:S01]  /*07f0*/  CS2R R132, SRZ ;  /* 0x0000000000847805 */ /* 0x000fe2000001ff00 */
[----:B------:R-:W-:Y:S01]  /*0800*/  CS2R R114, SRZ ;  /* 0x0000000000727805 */ /* 0x000fe2000001ff00 */
[----:B------:R-:W-:Y:S01]  /*0810*/  CS2R R112, SRZ ;  /* 0x0000000000707805 */ /* 0x000fe2000001ff00 */
[----:B------:R-:W-:Y:S01]  /*0820*/  UISETP.GT.AND UP1, UPT, UR6, UR5, UPT ;  /* 0x000000050600728c */ /* 0x000fe2000bf24270 */
[----:B------:R-:W-:Y:S01]  /*0830*/  CS2R R110, SRZ ;  /* 0x00000000006e7805 */ /* 0x000fe2000001ff00 */
[----:B------:R-:W-:Y:S01]  /*0840*/  CS2R R108, SRZ ;  /* 0x00000000006c7805 */ /* 0x000fe2000001ff00 */
[----:B------:R-:W-:Y:S01]  /*0850*/  CS2R R106, SRZ ;  /* 0x00000000006a7805 */ /* 0x000fe2000001ff00 */
[----:B------:R-:W-:Y:S01]  /*0860*/  CS2R R104, SRZ ;  /* 0x0000000000687805 */ /* 0x000fe2000001ff00 */
[----:B------:R-:W-:Y:S01]  /*0870*/  CS2R R138, SRZ ;  /* 0x00000000008a7805 */ /* 0x000fe2000001ff00 */
[----:B------:R-:W-:Y:S01]  /*0880*/  PLOP3.LUT P0, PT, PT, PT, UP1, 0x80, 0x0 ;  /* 0x000000000000781c */ /* 0x000fe20003f0f018 */
        /* <DEDUP_REMOVED lines=15> */
[----:B------:R-:W-:Y:S01]  /*0980*/  MOV R14, RZ ;  /* 0x000000ff000e7202 */ /* 0x000fe20000000f00 */
[----:B------:R-:W-:Y:S01]  /*0990*/  CS2R R12, SRZ ;  /* 0x00000000000c7805 */ /* 0x000fe2000001ff00 */
[----:B------:R-:W-:Y:S01]  /*09a0*/  IMAD.MOV.U32 R5, RZ, RZ, RZ ;  /* 0x000000ffff057224 */ /* 0x000fe200078e00ff */
[----:B------:R-:W-:Y:S05]  /*09b0*/  @!P0 BRA `(.L_x_149) ;  /* 0x00016c5000008947 */ /* 0x000fea0003800000 */
[----:B------:R-:W-:Y:S02]  /*09c0*/  ULDC.64 UR8, c[0x0][0x340] ;  /* 0x0000d00000087ab9 */ /* 0x000fe40000000a00 */
[----:B------:R-:W-:-:S04]  /*09d0*/  UISETP.NE.U32.AND UP3, UPT, URZ, UR8, UPT ;  /* 0x000000083f00728c */ /* 0x000fc8000bf65070 */
[----:B------:R-:W-:-:S03]  /*09e0*/  UISETP.NE.AND.EX UP3, UPT, URZ, UR9, UPT, UP3 ;  /* 0x000000093f00728c */ /* 0x000fc6000bf65330 */
[----:B------:R-:W-:-:S03]  /*09f0*/  ULDC.64 UR8, c[0x0][0x340] ;  /* 0x0000d00000087ab9 */ /* 0x000fc60000000a00 */
[----:B------:R-:W-:-:S05]  /*0a00*/  PLOP3.LUT P2, PT, PT, PT, UP3, 0x80, 0x0 ;  /* 0x000000000000781c */ /* 0x000fca0003f4f038 */
[----:B------:R-:W-:Y:S02]  /*0a10*/  @UP3 UMOV UR4, 0x4 ;  /* 0x0000000400043882 */ /* 0x000fe40000000000 */
[----:B------:R-:W-:-:S06]  /*0a20*/  @UP3 UIMAD.WIDE UR8, UR16, UR4, UR8 ;  /* 0x00000004100832a5 */ /* 0x000fcc000f8e0208 */
[----:B------:R-:W-:Y:S02]  /*0a30*/  IMAD.U32 R2, RZ, RZ, UR8 ;  /* 0x00000008ff027e24 */ /* 0x000fe4000f8e00ff */
[----:B------:R-:W-:Y:S01]  /*0a40*/  IMAD.U32 R3, RZ, RZ, UR9 ;  /* 0x00000009ff037e24 */ /* 0x000fe2000f8e00ff */
[----:B------:R-:W-:Y:S01]  /*0a50*/  SHF.R.S32.HI R169, RZ, 0x1f, R7 ;  /* 0x0000001fffa97819 */ /* 0x000fe20000011407 */
[----:B------:R-:W-:Y:S02]  /*0a60*/  ULDC.64 UR8, c[0x0][0x1b8] ;  /* 0x00006e0000087ab9 */ /* 0x000fe40000000a00 */
[----:B------:R-:W-:Y:S01]  /*0a70*/  UIMAD UR4, UR15, UR8, URZ ;  /* 0x000000080f0472a4 */ /* 0x000fe2000f8e023f */
[----:B------:R1:W2:Y:S01]  /*0a80*/  @P2 LDG.E R15, [R2.64] ;  /* 0x00000034020f2981 */ /* 0x0002a2000c1e1900 */
[----:B------:R-:W-:Y:S01]  /*0a90*/  PLOP3.LUT P1, PT, PT, PT, UP2, 0x80, 0x0 ;  /* 0x000000000000781c */ /* 0x000fe20003f2f028 */
[----:B------:R-:W-:Y:S01]  /*0aa0*/  UIMAD.WIDE.U32 UR18, UR11, UR8, URZ ;  /* 0x000000080b1272a5 */ /* 0x000fe2000f8e003f */
[----:B------:R-:W-:Y:S01]  /*0ab0*/  PLOP3.LUT P0, PT, PT, PT, UP2, 0x80, 0x0 ;  /* 0x000000000000781c */ /* 0x000fe20003f0f028 */
[----:B------:R-:W-:Y:S01]  /*0ac0*/  UIMAD UR4, UR11, UR9, UR4 ;  /* 0x000000090b0472a4 */ /* 0x000fe2000f8e0204 */
[----:B------:R-:W-:Y:S01]  /*0ad0*/  IMAD.MOV.U32 R230, RZ, RZ, RZ ;  /* 0x000000ffffe67224 */ /* 0x000fe200078e00ff */
[----:B------:R-:W-:-:S02]  /*0ae0*/  USHF.R.S32.HI UR17, URZ, 0x1f, UR16 ;  /* 0x0000001f3f117899 */ /* 0x000fc40008011410 */
[----:B------:R-:W-:Y:S02]  /*0af0*/  ULDC.64 UR8, c[0x0][0x1c0] ;  /* 0x0000700000087ab9 */ /* 0x000fe40000000a00 */
[----:B------:R-:W-:Y:S02]  /*0b00*/  UIADD3 UR19, UR19, UR4, URZ ;  /* 0x0000000413137290 */ /* 0x000fe4000fffe03f */
[----:B------:R-:W-:Y:S02]  /*0b10*/  UIMAD UR17, UR17, UR8, URZ ;  /* 0x00000008111172a4 */ /* 0x000fe4000f8e023f */
[----:B------:R-:W-:Y:S02]  /*0b20*/  UIMAD.WIDE.U32 UR18, UR16, UR8, UR18 ;  /* 0x00000008101272a5 */ /* 0x000fe4000f8e0012 */
[----:B------:R-:W-:Y:S02]  /*0b30*/  UIMAD UR9, UR16, UR9, UR17 ;  /* 0x00000009100972a4 */ /* 0x000fe4000f8e0211 */
[----:B------:R-:W-:-:S02]  /*0b40*/  ULDC UR4, c[0x0][0x168] ;  /* 0x00005a0000047ab9 */ /* 0x000fc40000000800 */
[----:B------:R-:W-:Y:S01]  /*0b50*/  UIADD3 UR9, UR19, UR9, URZ ;  /* 0x0000000913097290 */ /* 0x000fe2000fffe03f */
[----:B------:R-:W-:Y:S01]  /*0b60*/  IMAD.U32 R9, RZ, RZ, UR19 ;  /* 0x00000013ff097e24 */ /* 0x000fe2000f8e00ff */
[----:B------:R-:W-:Y:S01]  /*0b70*/  UIMAD UR4, UR12, UR4, URZ ;  /* 0x000000040c0472a4 */ /* 0x000fe2000f8e023f */
[----:B------:R-:W-:Y:S01]  /*0b80*/  IMAD.U32 R8, RZ, RZ, UR18 ;  /* 0x00000012ff087e24 */ /* 0x000fe2000f8e00ff */
[----:B------:R-:W-:Y:S01]  /*0b90*/  ULDC UR8, c[0x0][0x2b8] ;  /* 0x0000ae0000087ab9 */ /* 0x000fe20000000800 */
[----:B-1----:R-:W-:Y:S01]  /*0ba0*/  LEA.HI R3, R169, R7, RZ, 0x3 ;  /* 0x00000007a9037211 */ /* 0x002fe200078f18ff */
[----:B------:R-:W-:Y:S01]  /*0bb0*/  IMAD.U32 R9, RZ, RZ, UR9 ;  /* 0x00000009ff097e24 */ /* 0x000fe2000f8e00ff */
[----:B------:R-:W-:Y:S02]  /*0bc0*/  UMOV UR35, 0x60 ;  /* 0x0000006000237882 */ /* 0x000fe40000000000 */
[----:B------:R-:W-:Y:S01]  /*0bd0*/  LOP3.LUT R4, R3, 0xfffffff8, RZ, 0xc0, !PT ;  /* 0xfffffff803047812 */ /* 0x000fe200078ec0ff */
[----:B------:R-:W-:Y:S01]  /*0be0*/  UISETP.NE.AND UP1, UPT, UR8, 0x1, UPT ;  /* 0x000000010800788c */ /* 0x000fe2000bf25270 */
[----:B------:R-:W-:Y:S01]  /*0bf0*/  SHF.R.S32.HI R3, RZ, 0x3, R3 ;  /* 0x00000003ff037819 */ /* 0x000fe20000011403 */
[----:B------:R-:W-:-:S02]  /*0c00*/  UIMAD UR12, UR6, UR35, -0x60 ;  /* 0xffffffa0060c74a4 */ /* 0x000fc4000f8e0223 */
[----:B------:R-:W-:Y:S01]  /*0c10*/  IMAD.IADD R4, R7, 0x1, -R4 ;  /* 0x0000000107047824 */ /* 0x000fe200078e0a04 */
[----:B------:R-:W-:Y:S01]  /*0c20*/  IADD3 R12, R3, UR14, RZ ;  /* 0x0000000e030c7c10 */ /* 0x000fe2000fffe0ff */
[----:B------:R-:W-:Y:S02]  /*0c30*/  ULDC.64 UR8, c[0x0][0x2b0] ;  /* 0x0000ac0000087ab9 */ /* 0x000fe40000000a00 */
[----:B------:R-:W-:Y:S01]  /*0c40*/  IMAD R232, R4, 0x10, R3 ;  /* 0x0000001004e87824 */ /* 0x000fe200078e0203 */
[----:B------:R-:W-:Y:S01]  /*0c50*/  ISETP.GE.AND P3, PT, R12, UR4, PT ;  /* 0x000000040c007c0c */ /* 0x000fe2000bf66270 */
[----:B------:R-:W-:-:S03]  /*0c60*/  IMAD.SHL.U32 R235, R4, 0x8, RZ ;  /* 0x0000000804eb7824 */ /* 0x000fc600078e00ff */
[----:B------:R-:W-:Y:S02]  /*0c70*/  IADD3 R0, R232, UR14, RZ ;  /* 0x0000000ee8007c10 */ /* 0x000fe4000fffe0ff */
[----:B------:R-:W-:Y:S02]  /*0c80*/  ISETP.GE.AND P5, PT, R235, c[0x0][0x198], PT ;  /* 0x00006600eb007a0c */ /* 0x000fe40003fa6270 */
[----:B------:R-:W-:Y:S01]  /*0c90*/  SHF.R.S32.HI R234, RZ, 0x1f, R235 ;  /* 0x0000001fffea7819 */ /* 0x000fe200000114eb */
[----:B------:R-:W-:-:S04]  /*0ca0*/  @P1 IMAD.HI.U32 R2, R0, c[0x0][0x2c8], RZ ;  /* 0x0000b20000021a27 */ /* 0x000fc800078e00ff */
[----:B------:R-:W-:Y:S01]  /*0cb0*/  IMAD.MOV.U32 R6, RZ, RZ, R0 ;  /* 0x000000ffff067224 */ /* 0x000fe200078e0000 */
[----:B------:R-:W-:-:S04]  /*0cc0*/  @P0 SHF.R.U32.HI R6, RZ, c[0x0][0x2cc], R2 ;  /* 0x0000b300ff060a19 */ /* 0x000fc80000011602 */
[--C-:B------:R-:W-:Y:S01]  /*0cd0*/  SHF.R.S32.HI R5, RZ, 0x1f, R6.reuse ;  /* 0x0000001fff057819 */ /* 0x100fe20000011406 */
[----:B------:R-:W-:Y:S02]  /*0ce0*/  IMAD.MOV R2, RZ, RZ, -R6 ;  /* 0x000000ffff027224 */ /* 0x000fe400078e0a06 */
[----:B------:R-:W-:-:S04]  /*0cf0*/  IMAD.WIDE.U32 R8, R6, c[0x0][0x1b0], R8 ;  /* 0x00006c0006087a25 */ /* 0x000fc800078e0008 */
[----:B------:R-:W-:Y:S02]  /*0d00*/  IMAD R2, R2, c[0x0][0x2c4], R0 ;  /* 0x0000b10002027a24 */ /* 0x000fe400078e0200 */
[----:B------:R-:W-:-:S03]  /*0d10*/  IMAD R5, R5, c[0x0][0x1b0], RZ ;  /* 0x00006c0005057a24 */ /* 0x000fc600078e02ff */
[----:B------:R-:W-:Y:S01]  /*0d20*/  SHF.R.S32.HI R0, RZ, 0x1f, R2 ;  /* 0x0000001fff007819 */ /* 0x000fe20000011402 */
[----:B------:R-:W-:Y:S01]  /*0d30*/  IMAD R5, R6, c[0x0][0x1b4], R5 ;  /* 0x00006d0006057a24 */ /* 0x000fe200078e0205 */
[----:B------:R-:W-:-:S03]  /*0d40*/  IADD3 R6, R12, 0x10, RZ ;  /* 0x000000100c067810 */ /* 0x000fc60007ffe0ff */
[----:B------:R-:W-:Y:S01]  /*0d50*/  IMAD.IADD R9, R9, 0x1, R5 ;  /* 0x0000000109097824 */ /* 0x000fe200078e0205 */
[----:B------:R-:W-:Y:S01]  /*0d60*/  ISETP.GE.AND P6, PT, R6, UR4, PT ;  /* 0x0000000406007c0c */ /* 0x000fe2000bfc6270 */
[----:B------:R-:W-:Y:S02]  /*0d70*/  IMAD R0, R0, c[0x0][0x1a8], RZ ;  /* 0x00006a0000007a24 */ /* 0x000fe400078e02ff */
[----:B------:R-:W-:-:S04]  /*0d80*/  IMAD.WIDE.U32 R8, R2, c[0x0][0x1a8], R8 ;  /* 0x00006a0002087a25 */ /* 0x000fc800078e0008 */
[----:B------:R-:W-:Y:S01]  /*0d90*/  IMAD R0, R2, c[0x0][0x1ac], R0 ;  /* 0x00006b0002007a24 */ /* 0x000fe200078e0200 */
[----:B------:R-:W-:Y:S02]  /*0da0*/  LEA R14, P0, R8, c[0x0][0x160], 0x1 ;  /* 0x00005800080e7a11 */ /* 0x000fe400078008ff */
[----:B------:R-:W-:Y:S01]  /*0db0*/  IADD3 R2, R12, 0x20, RZ ;  /* 0x000000200c027810 */ /* 0x000fe20007ffe0ff */
[----:B------:R-:W-:Y:S02]  /*0dc0*/  IMAD.IADD R13, R9, 0x1, R0 ;  /* 0x00000001090d7824 */ /* 0x000fe400078e0200 */
[----:B------:R-:W-:Y:S01]  /*0dd0*/  IMAD.SHL.U32 R0, R3, 0x40, RZ ;  /* 0x0000004003007824 */ /* 0x000fe200078e00ff */
[----:B------:R-:W1:Y:S01]  /*0de0*/  SHFL.IDX PT, R18, R14, RZ, 0x181f ;  /* 0x00181fff0e127589 */ /* 0x000e6200000e0000 */
[----:B------:R-:W-:Y:S02]  /*0df0*/  ISETP.GE.AND P1, PT, R2, UR4, PT ;  /* 0x0000000402007c0c */ /* 0x000fe4000bf26270 */
[----:B------:R-:W-:Y:S01]  /*0e00*/  LEA.HI.X R13, R8, c[0x0][0x164], R13, 0x1, P0 ;  /* 0x00005900080d7a11 */ /* 0x000fe200000f0c0d */
[----:B------:R-:W-:Y:S01]  /*0e10*/  SHFL.IDX PT, R16, R14, 0x1, 0x181f ;  /* 0x00381f000e107f89 */ /* 0x000fe200000e0000 */
[----:B------:R-:W-:-:S02]  /*0e20*/  LOP3.LUT R0, R0, 0x1c0, RZ, 0xc0, !PT ;  /* 0x000001c000007812 */ /* 0x000fc400078ec0ff */
[----:B------:R-:W-:Y:S01]  /*0e30*/  LEA.HI R8, R169, R7, RZ, 0x6 ;  /* 0x00000007a9087211 */ /* 0x000fe200078f30ff */
[----:B------:R-:W3:Y:S01]  /*0e40*/  SHFL.IDX PT, R5, R13, RZ, 0x181f ;  /* 0x00181fff0d057589 */ /* 0x000ee200000e0000 */
[----:B------:R-:W-:Y:S02]  /*0e50*/  SHF.R.U32.HI R229, RZ, 0x3, R0 ;  /* 0x00000003ffe57819 */ /* 0x000fe40000011600 */
[----:B------:R-:W-:Y:S01]  /*0e60*/  LOP3.LUT R0, R0, 0x38, R235, 0xf8, !PT ;  /* 0x0000003800007812 */ /* 0x000fe200078ef8eb */
[----:B------:R-:W-:Y:S01]  /*0e70*/  IMAD.SHL.U32 R8, R8, 0x8, RZ ;  /* 0x0000000808087824 */ /* 0x000fe200078e00ff */
[----:B------:R-:W-:Y:S01]  /*0e80*/  IADD3 R2, R12, 0x30, RZ ;  /* 0x000000300c027810 */ /* 0x000fe20007ffe0ff */
[----:B------:R-:W-:Y:S01]  /*0e90*/  SHFL.IDX PT, R10, R14, 0x2, 0x181f ;  /* 0x00581f000e0a7f89 */ /* 0x000fe200000e0000 */
[----:B------:R-:W-:-:S03]  /*0ea0*/  LOP3.LUT R229, R0, R229, RZ, 0x3c, !PT ;  /* 0x000000e500e57212 */ /* 0x000fc600078e3cff */
[----:B------:R-:W4:Y:S01]  /*0eb0*/  SHFL.IDX PT, R0, R13, 0x1, 0x181f ;  /* 0x00381f000d007f89 */ /* 0x000f2200000e0000 */
[----:B------:R-:W-:-:S03]  /*0ec0*/  LOP3.LUT R229, R229, 0xfffffe00, R8, 0xf8, !PT ;  /* 0xfffffe00e5e57812 */ /* 0x000fc600078ef808 */
[----:B------:R-:W-:Y:S01]  /*0ed0*/  SHFL.IDX PT, R8, R14, 0x3, 0x181f ;  /* 0x00781f000e087f89 */ /* 0x000fe200000e0000 */
[----:B-1----:R-:W-:Y:S01]  /*0ee0*/  @!P3 LEA R18, P0, R235, R18, 0x1 ;  /* 0x00000012eb12b211 */ /* 0x002fe200078008ff */
[----:B------:R-:W-:Y:S02]  /*0ef0*/  IMAD.SHL.U32 R229, R229, 0x2, RZ ;  /* 0x00000002e5e57824 */ /* 0x000fe400078e00ff */
[----:B------:R-:W1:Y:S04]  /*0f00*/  SHFL.IDX PT, R11, R13, 0x2, 0x181f ;  /* 0x00581f000d0b7f89 */ /* 0x000e6800000e0000 */
[----:B------:R-:W-:Y:S01]  /*0f10*/  SHFL.IDX PT, R9, R13, 0x3, 0x181f ;  /* 0x00781f000d097f89 */ /* 0x000fe200000e0000 */
[----:B---3--:R-:W-:Y:S02]  /*0f20*/  @!P3 LEA.HI.X R19, R235, R5, R234, 0x1, P0 ;  /* 0x00000005eb13b211 */ /* 0x008fe400000f0cea */
[----:B------:R-:W-:Y:S01]  /*0f30*/  ISETP.GE.AND P0, PT, R2, UR4, PT ;  /* 0x0000000402007c0c */ /* 0x000fe2000bf06270 */
[----:B------:R-:W-:Y:S01]  /*0f40*/  SHFL.IDX PT, R5, R14, 0x4, 0x181f ;  /* 0x00981f000e057f89 */ /* 0x000fe200000e0000 */
[----:B------:R-:W-:-:S03]  /*0f50*/  IADD3 R2, R12, 0x40, RZ ;  /* 0x000000400c027810 */ /* 0x000fc60007ffe0ff */
[----:B------:R3:W-:Y:S01]  /*0f60*/  @!P3 LDGSTS.E.BYPASS.LTC128B.128 [R229+0x6100], [R18.64], !P5 ;  /* 0x0610000012e5bfae */ /* 0x0007e2000e901d74 */
[C---:B------:R-:W-:Y:S02]  /*0f70*/  @!P6 LEA R16, P3, R235.reuse, R16, 0x1 ;  /* 0x00000010eb10e211 */ /* 0x040fe400078608ff */
[----:B------:R-:W-:Y:S01]  /*0f80*/  ISETP.GE.AND P4, PT, R2, UR4, PT ;  /* 0x0000000402007c0c */ /* 0x000fe2000bf86270 */
[----:B------:R-:W-:Y:S01]  /*0f90*/  SHFL.IDX PT, R6, R13, 0x4, 0x181f ;  /* 0x00981f000d067f89 */ /* 0x000fe200000e0000 */
[----:B------:R-:W-:Y:S02]  /*0fa0*/  IADD3 R2, R12, 0x50, RZ ;  /* 0x000000500c027810 */ /* 0x000fe40007ffe0ff */
[----:B----4-:R-:W-:Y:S02]  /*0fb0*/  @!P6 LEA.HI.X R17, R235, R0, R234, 0x1, P3 ;  /* 0x00000000eb11e211 */ /* 0x010fe400018f0cea */
[----:B------:R-:W4:Y:S01]  /*0fc0*/  SHFL.IDX PT, R0, R14, 0x5, 0x181f ;  /* 0x00b81f000e007f89 */ /* 0x000f2200000e0000 */
[----:B------:R-:W-:-:S03]  /*0fd0*/  ISETP.GE.AND P3, PT, R2, UR4, PT ;  /* 0x0000000402007c0c */ /* 0x000fc6000bf66270 */
[----:B------:R-:W3:Y:S04]  /*0fe0*/  SHFL.IDX PT, R2, R13, 0x5, 0x181f ;  /* 0x00b81f000d027f89 */ /* 0x000ee800000e0000 */
[----:B------:R2:W-:Y:S01]  /*0ff0*/  @!P6 LDGSTS.E.BYPASS.LTC128B.128 [R229+0x6900], [R16.64], !P5 ;  /* 0x0690000010e5efae */ /* 0x0005e2000e901d74 */
[----:B------:R-:W-:-:S04]  /*1000*/  @!P1 LEA R10, P6, R235, R10, 0x1 ;  /* 0x0000000aeb0a9211 */ /* 0x000fc800078c08ff */
[----:B-1----:R-:W-:-:S05]  /*1010*/  @!P1 LEA.HI.X R11, R235, R11, R234, 0x1, P6 ;  /* 0x0000000beb0b9211 */ /* 0x002fca00030f0cea */
[----:B------:R4:W-:Y:S01]  /*1020*/  @!P1 LDGSTS.E.BYPASS.LTC128B.128 [R229+0x7100], [R10.64], !P5 ;  /* 0x071000000ae59fae */ /* 0x0009e2000e901d74 */
[----:B------:R-:W-:Y:S02]  /*1030*/  PLOP3.LUT P1, PT, PT, PT, UP1, 0x80, 0x0 ;  /* 0x000000000000781c */ /* 0x000fe40003f2f018 */
[C---:B----4-:R-:W-:Y:S02]  /*1040*/  @!P3 LEA R10, P6, R235.reuse, R0, 0x1 ;  /* 0x00000000eb0ab211 */ /* 0x050fe400078c08ff */
[----:B------:R-:W1:Y:S02]  /*1050*/  SHFL.IDX PT, R0, R14, 0x6, 0x181f ;  /* 0x00d81f000e007f89 */ /* 0x000e6400000e0000 */
[C-C-:B---3--:R-:W-:Y:S02]  /*1060*/  @!P3 LEA.HI.X R11, R235.reuse, R2, R234.reuse, 0x1, P6 ;  /* 0x00000002eb0bb211 */ /* 0x148fe400030f0cea */
[----:B------:R-:W-:Y:S04]  /*1070*/  SHFL.IDX PT, R14, R14, 0x7, 0x181f ;  /* 0x00f81f000e0e7f89 */ /* 0x000fe800000e0000 */
[----:B------:R-:W3:Y:S04]  /*1080*/  SHFL.IDX PT, R2, R13, 0x6, 0x181f ;  /* 0x00d81f000d027f89 */ /* 0x000ee800000e0000 */
[----:B------:R-:W4:Y:S01]  /*1090*/  SHFL.IDX PT, R13, R13, 0x7, 0x181f ;  /* 0x00f81f000d0d7f89 */ /* 0x000f2200000e0000 */
[----:B--2---:R2:W1:Y:S01]  /*10a0*/  @P2 R2UR UR17, R15 ;  /* 0x000000000f1123c2 */ /* 0x00446200000e0000 */
[C---:B------:R-:W-:Y:S01]  /*10b0*/  @!P0 LEA R16, P2, R235.reuse, R8, 0x1 ;  /* 0x00000008eb108211 */ /* 0x040fe200078408ff */
[----:B-1----:R-:W-:Y:S01]  /*10c0*/  @!UP3 UMOV UR17, UR16 ;  /* 0x000000100011bc82 */ /* 0x002fe20008000000 */
[----:B------:R-:W-:Y:S01]  /*10d0*/  IADD3 R8, R12, 0x60, RZ ;  /* 0x000000600c087810 */ /* 0x000fe20007ffe0ff */
[----:B------:R-:W-:Y:S01]  /*10e0*/  USHF.R.S32.HI UR16, URZ, 0x1f, UR17 ;  /* 0x0000001f3f107899 */ /* 0x000fe20008011411 */
[----:B------:R-:W-:Y:S01]  /*10f0*/  @!P0 LEA.HI.X R17, R235, R9, R234, 0x1, P2 ;  /* 0x00000009eb118211 */ /* 0x000fe200010f0cea */
[----:B------:R-:W-:Y:S01]  /*1100*/  UIMAD.WIDE.U32 UR46, UR17, UR8, URZ ;  /* 0x00000008112e72a5 */ /* 0x000fe2000f8e003f */
[----:B------:R-:W-:Y:S01]  /*1110*/  ISETP.GE.AND P2, PT, R8, UR4, PT ;  /* 0x0000000408007c0c */ /* 0x000fe2000bf46270 */
[----:B------:R-:W-:-:S02]  /*1120*/  UIMAD UR16, UR16, UR8, URZ ;  /* 0x00000008101072a4 */ /* 0x000fc4000f8e023f */
[----:B------:R1:W-:Y:S01]  /*1130*/  @!P0 LDGSTS.E.BYPASS.LTC128B.128 [R229+0x7900], [R16.64], !P5 ;  /* 0x0790000010e58fae */ /* 0x0003e2000e901d74 */
[C---:B------:R-:W-:Y:S02]  /*1140*/  @!P4 LEA R8, P0, R235.reuse, R5, 0x1 ;  /* 0x00000005eb08c211 */ /* 0x040fe400078008ff */
[C---:B------:R-:W-:Y:S02]  /*1150*/  IADD3 R5, R232.reuse, UR12, RZ ;  /* 0x0000000ce8057c10 */ /* 0x040fe4000fffe0ff */
[----:B------:R-:W-:Y:S02]  /*1160*/  @!P4 LEA.HI.X R9, R235, R6, R234, 0x1, P0 ;  /* 0x00000006eb09c211 */ /* 0x000fe400000f0cea */
[----:B------:R-:W-:Y:S02]  /*1170*/  PLOP3.LUT P0, PT, PT, PT, UP1, 0x80, 0x0 ;  /* 0x000000000000781c */ /* 0x000fe40003f0f018 */
[C---:B------:R-:W-:Y:S01]  /*1180*/  ISETP.GE.AND P6, PT, R5.reuse, UR10, PT ;  /* 0x0000000a05007c0c */ /* 0x040fe2000bfc6270 */
[----:B-----5:R-:W-:Y:S01]  /*1190*/  IMAD.IADD R5, R5, 0x1, R233 ;  /* 0x0000000105057824 */ /* 0x020fe200078e02e9 */
[----:B------:R4:W-:Y:S02]  /*11a0*/  @!P4 LDGSTS.E.BYPASS.LTC128B.128 [R229+0x8100], [R8.64], !P5 ;  /* 0x0810000008e5cfae */ /* 0x0009e4000e901d74 */
[----:B------:R-:W-:Y:S01]  /*11b0*/  ISETP.GT.OR P6, PT, R232, 0x5f, P6 ;  /* 0x0000005fe800780c */ /* 0x000fe200037c4670 */
[----:B------:R-:W-:Y:S01]  /*11c0*/  IMAD.MOV.U32 R6, RZ, RZ, R5 ;  /* 0x000000ffff067224 */ /* 0x000fe200078e0005 */
[----:B--2---:R-:W-:Y:S01]  /*11d0*/  IADD3 R15, R12, 0x70, RZ ;  /* 0x000000700c0f7810 */ /* 0x004fe20007ffe0ff */
[----:B------:R-:W-:Y:S01]  /*11e0*/  @P1 IMAD.HI.U32 R12, R5, c[0x0][0x2bc], RZ ;  /* 0x0000af00050c1a27 */ /* 0x000fe200078e00ff */
[----:B------:R2:W-:Y:S02]  /*11f0*/  @!P3 LDGSTS.E.BYPASS.LTC128B.128 [R229+0x8900], [R10.64], !P5 ;  /* 0x089000000ae5bfae */ /* 0x0005e4000e901d74 */
[----:B------:R-:W-:Y:S01]  /*1200*/  ISETP.GE.AND P1, PT, R15, UR4, PT ;  /* 0x000000040f007c0c */ /* 0x000fe2000bf26270 */
[----:B------:R-:W-:Y:S01]  /*1210*/  UIMAD UR4, UR17, UR9, UR16 ;  /* 0x00000009110472a4 */ /* 0x000fe2000f8e0210 */
[----:B------:R-:W-:-:S02]  /*1220*/  @P0 SHF.R.U32.HI R6, RZ, c[0x0][0x2c0], R12 ;  /* 0x0000b000ff060a19 */ /* 0x000fc4000001160c */
[----:B------:R-:W-:Y:S02]  /*1230*/  ULDC.64 UR8, c[0x0][0x1e8] ;  /* 0x00007a0000087ab9 */ /* 0x000fe40000000a00 */
[----:B------:R-:W-:Y:S01]  /*1240*/  UIADD3 UR4, UR47, UR4, URZ ;  /* 0x000000042f047290 */ /* 0x000fe2000fffe03f */
[----:B-1----:R-:W-:-:S04]  /*1250*/  @!P2 LEA R16, P4, R235, R0, 0x1 ;  /* 0x00000000eb10a211 */ /* 0x002fc800078808ff */
[----:B---3--:R-:W-:-:S05]  /*1260*/  @!P2 LEA.HI.X R17, R235, R2, R234, 0x1, P4 ;  /* 0x00000002eb11a211 */ /* 0x008fca00020f0cea */
[----:B------:R1:W-:Y:S01]  /*1270*/  @!P2 LDGSTS.E.BYPASS.LTC128B.128 [R229+0x9100], [R16.64], !P5 ;  /* 0x0910000010e5afae */ /* 0x0003e2000e901d74 */
[----:B----4-:R-:W-:-:S04]  /*1280*/  @!P6 IADD3 R8, P0, R6, UR46, RZ ;  /* 0x0000002e0608ec10 */ /* 0x010fc8000ff1e0ff */
[----:B------:R-:W-:Y:S02]  /*1290*/  @!P6 LEA.HI.X.SX32 R0, R6, UR4, 0x1, P0 ;  /* 0x000000040600ec11 */ /* 0x000fe400080f0eff */
[C---:B------:R-:W-:Y:S02]  /*12a0*/  @!P1 LEA R14, P0, R235.reuse, R14, 0x1 ;  /* 0x0000000eeb0e9211 */ /* 0x040fe400078008ff */
[C---:B--2---:R-:W-:Y:S02]  /*12b0*/  @!P6 LEA R10, P3, R8.reuse, c[0x0][0x2a0], 0x2 ;  /* 0x0000a800080aea11 */ /* 0x044fe400078610ff */
[----:B------:R-:W-:Y:S02]  /*12c0*/  @!P1 LEA.HI.X R15, R235, R13, R234, 0x1, P0 ;  /* 0x0000000deb0f9211 */ /* 0x000fe400000f0cea */
[----:B------:R-:W-:-:S03]  /*12d0*/  @!P6 LEA.HI.X R11, R8, c[0x0][0x2a4], R0, 0x2, P3 ;  /* 0x0000a900080bea11 */ /* 0x000fc600018f1400 */
[----:B------:R2:W-:Y:S04]  /*12e0*/  @!P1 LDGSTS.E.BYPASS.LTC128B.128 [R229+0x9900], [R14.64], !P5 ;  /* 0x099000000ee59fae */ /* 0x0005e8000e901d74 */
[----:B------:R-:W0:Y:S04]  /*12f0*/  LDGDEPBAR ;  /* 0x00000000000079af */ /* 0x000e280000000000 */
[----:B------:R-:W-:Y:S06]  /*1300*/  BAR.SYNC.DEFER_BLOCKING 0x0 ;  /* 0x0000000000007b1d */ /* 0x000fec0000010000 */
[----:B------:R3:W4:Y:S01]  /*1310*/  @!P6 LDG.E R230, [R10.64] ;  /* 0x000000340ae6e981 */ /* 0x000722000c1e1900 */
[----:B------:R-:W-:Y:S01]  /*1320*/  IMAD.MOV R231, RZ, RZ, -R6 ;  /* 0x000000ffffe77224 */ /* 0x000fe200078e0a06 */
[----:B------:R-:W-:Y:S01]  /*1330*/  UIMAD UR16, UR15, UR8, URZ ;  /* 0x000000080f1072a4 */ /* 0x000fe2000f8e023f */
[----:B------:R-:W-:Y:S01]  /*1340*/  ISETP.GE.AND P3, PT, R235, c[0x0][0x1d4], PT ;  /* 0x00007500eb007a0c */ /* 0x000fe20003f66270 */
[----:B------:R-:W-:Y:S01]  /*1350*/  UIMAD.WIDE.U32 UR50, UR11, UR8, URZ ;  /* 0x000000080b3272a5 */ /* 0x000fe2000f8e003f */
[----:B------:R-:W-:Y:S01]  /*1360*/  IMAD R231, R231, c[0x0][0x2b8], R5 ;  /* 0x0000ae00e7e77a24 */ /* 0x000fe200078e0205 */
[----:B------:R-:W-:Y:S01]  /*1370*/  UIMAD UR8, UR11, UR9, UR16 ;  /* 0x000000090b0872a4 */ /* 0x000fe2000f8e0210 */
[CC--:B------:R-:W-:Y:S01]  /*1380*/  LEA.HI R227, R169.reuse, R7.reuse, RZ, 0x4 ;  /* 0x00000007a9e37211 */ /* 0x0c0fe200078f20ff */
[----:B------:R-:W-:Y:S01]  /*1390*/  UIMAD UR35, UR6, -0x60, UR35 ;  /* 0xffffffa0062378a4 */ /* 0x000fe2000f8e0223 */
[----:B------:R-:W-:Y:S01]  /*13a0*/  LEA.HI R168, R169, R7, RZ, 0x5 ;  /* 0x00000007a9a87211 */ /* 0x000fe200078f28ff */
[----:B------:R-:W-:Y:S01]  /*13b0*/  UIADD3 UR8, UR51, UR8, URZ ;  /* 0x0000000833087290 */ /* 0x000fe2000fffe03f */
[----:B------:R-:W-:Y:S01]  /*13c0*/  SHF.R.S32.HI R9, RZ, 0x1f, R231 ;  /* 0x0000001fff097819 */ /* 0x000fe200000114e7 */
[----:B------:R-:W-:Y:S01]  /*13d0*/  UIADD3 UR18, UR35, UR10, URZ ;  /* 0x0000000a23127290 */ /* 0x000fe2000fffe03f */
[----:B-1----:R-:W-:Y:S01]  /*13e0*/  LOP3.LUT R16, R227, 0xfffffff0, RZ, 0xc0, !PT ;  /* 0xfffffff0e3107812 */ /* 0x002fe200078ec0ff */
[----:B------:R-:W-:Y:S01]  /*13f0*/  ULDC.64 UR16, c[0x0][0x210] ;  /* 0x0000840000107ab9 */ /* 0x000fe20000000a00 */
[----:B------:R-:W-:Y:S01]  /*1400*/  SHF.R.S32.HI R20, RZ, 0x4, R227 ;  /* 0x00000004ff147819 */ /* 0x000fe200000114e3 */
[----:B------:R-:W-:Y:S01]  /*1410*/  IMAD R0, R9, c[0x0][0x1e0], RZ ;  /* 0x0000780009007a24 */ /* 0x000fe200078e02ff */
[----:B------:R-:W-:Y:S01]  /*1420*/  UIMAD UR15, UR15, UR16, URZ ;  /* 0x000000100f0f72a4 */ /* 0x000fe2000f8e023f */
[----:B------:R-:W-:Y:S01]  /*1430*/  IADD3 R2, -R3, UR18, RZ ;  /* 0x0000001203027c10 */ /* 0x000fe2000fffe1ff */
[----:B------:R-:W-:Y:S01]  /*1440*/  IMAD.IADD R16, R7, 0x1, -R16 ;  /* 0x0000000107107824 */ /* 0x000fe200078e0a10 */
[----:B------:R-:W-:Y:S01]  /*1450*/  LEA.HI R227, R227, R20, RZ, 0x1 ;  /* 0x00000014e3e37211 */ /* 0x000fe200078f08ff */
[----:B------:R-:W-:Y:S01]  /*1460*/  IMAD R0, R231, c[0x0][0x1e4], R0 ;  /* 0x00007900e7007a24 */ /* 0x000fe200078e0200 */
[C---:B------:R-:W-:Y:S01]  /*1470*/  ISETP.GE.AND P6, PT, R2.reuse, 0x21, PT ;  /* 0x000000210200780c */ /* 0x040fe20003fc6270 */
[----:B------:R-:W-:Y:S01]  /*1480*/  IMAD.SHL.U32 R3, R3, 0x8, RZ ;  /* 0x0000000803037824 */ /* 0x000fe200078e00ff */
[C---:B------:R-:W-:Y:S01]  /*1490*/  ISETP.GE.AND P5, PT, R2.reuse, 0x31, PT ;  /* 0x000000310200780c */ /* 0x040fe20003fa6270 */
[----:B---3--:R-:W-:Y:S01]  /*14a0*/  IMAD.WIDE.U32 R10, R231, c[0x0][0x1e0], RZ ;  /* 0x00007800e70a7a25 */ /* 0x008fe200078e00ff */
[C---:B------:R-:W-:Y:S01]  /*14b0*/  ISETP.GE.AND P4, PT, R2.reuse, 0x41, PT ;  /* 0x000000410200780c */ /* 0x040fe20003f86270 */
[----:B------:R-:W-:Y:S01]  /*14c0*/  UIMAD.WIDE.U32 UR48, UR11, UR16, URZ ;  /* 0x000000100b3072a5 */ /* 0x000fe2000f8e003f */
[----:B------:R-:W-:Y:S01]  /*14d0*/  ISETP.GE.AND P2, PT, R2, 0x51, PT ;  /* 0x000000510200780c */ /* 0x000fe20003f46270 */
[----:B------:R-:W-:Y:S01]  /*14e0*/  IMAD.IADD R11, R11, 0x1, R0 ;  /* 0x000000010b0b7824 */ /* 0x000fe200078e0200 */
[----:B------:R-:W-:Y:S01]  /*14f0*/  LOP3.LUT R227, R227, 0xfffffffe, RZ, 0xc0, !PT ;  /* 0xfffffffee3e37812 */ /* 0x000fe200078ec0ff */
[----:B------:R-:W-:Y:S01]  /*1500*/  IMAD R9, R9, c[0x0][0x208], RZ ;  /* 0x0000820009097a24 */ /* 0x000fe200078e02ff */
[----:B------:R-:W-:Y:S01]  /*1510*/  SHF.R.S32.HI R5, RZ, 0x1f, R16 ;  /* 0x0000001fff057819 */ /* 0x000fe20000011410 */
[----:B------:R-:W-:Y:S01]  /*1520*/  UIMAD UR9, UR11, UR17, UR15 ;  /* 0x000000110b0972a4 */ /* 0x000fe2000f8e020f */
[----:B------:R-:W-:Y:S01]  /*1530*/  IADD3 R238, R229, 0x100, RZ ;  /* 0x00000100e5ee7810 */ /* 0x000fe20007ffe0ff */
[----:B------:R-:W-:Y:S01]  /*1540*/  IMAD.IADD R227, R20, 0x1, -R227 ;  /* 0x0000000114e37824 */ /* 0x000fe200078e0ae3 */
[----:B------:R-:W-:Y:S01]  /*1550*/  LEA.HI R5, R5, R16, RZ, 0x3 ;  /* 0x0000001005057211 */ /* 0x000fe200078f18ff */
[----:B------:R-:W-:Y:S01]  /*1560*/  IMAD R9, R231, c[0x0][0x20c], R9 ;  /* 0x00008300e7097a24 */ /* 0x000fe200078e0209 */
[----:B------:R-:W-:-:S02]  /*1570*/  UIADD3 UR9, UR49, UR9, URZ ;  /* 0x0000000931097290 */ /* 0x000fc4000fffe03f */
[----:B------:R-:W-:-:S04]  /*1580*/  UIADD3 UR15, UR6, -0x1, URZ ;  /* 0xffffffff060f7890 */ /* 0x000fc8000fffe03f */
[----:B------:R-:W-:Y:S01]  /*1590*/  UISETP.GT.AND UP3, UPT, UR15, UR5, UPT ;  /* 0x000000050f00728c */ /* 0x000fe2000bf64270 */
[----:B----4-:R-:W-:Y:S01]  /*15a0*/  SHF.R.S32.HI R8, RZ, 0x1f, R230 ;  /* 0x0000001fff087819 */ /* 0x010fe200000114e6 */
[----:B------:R-:W-:-:S04]  /*15b0*/  IMAD.WIDE.U32 R10, R230, c[0x0][0x1f0], R10 ;  /* 0x00007c00e60a7a25 */ /* 0x000fc800078e000a */
[----:B------:R-:W-:Y:S01]  /*15c0*/  IMAD R0, R8, c[0x0][0x1f0], RZ ;  /* 0x00007c0008007a24 */ /* 0x000fe200078e02ff */
[----:B------:R-:W-:Y:S01]  /*15d0*/  IADD3 R10, P1, R10, UR50, RZ ;  /* 0x000000320a0a7c10 */ /* 0x000fe2000ff3e0ff */
[----:B------:R-:W-:Y:S02]  /*15e0*/  IMAD R8, R8, c[0x0][0x218], RZ ;  /* 0x0000860008087a24 */ /* 0x000fe400078e02ff */
[----:B------:R-:W-:Y:S01]  /*15f0*/  IMAD R0, R230, c[0x0][0x1f4], R0 ;  /* 0x00007d00e6007a24 */ /* 0x000fe200078e0200 */
[----:B------:R-:W-:-:S04]  /*1600*/  LEA R6, P0, R10, c[0x0][0x1c8], 0x1 ;  /* 0x000072000a067a11 */ /* 0x000fc800078008ff */
[----:B------:R-:W-:Y:S01]  /*1610*/  IADD3.X R0, R11, UR8, R0, P1, !PT ;  /* 0x000000080b007c10 */ /* 0x000fe20008ffe400 */
[----:B------:R-:W1:Y:S01]  /*1620*/  SHFL.IDX PT, R12, R6, RZ, 0x181f ;  /* 0x00181fff060c7589 */ /* 0x000e6200000e0000 */
[----:B------:R-:W-:Y:S02]  /*1630*/  ISETP.GE.AND P1, PT, R2, 0x1, PT ;  /* 0x000000010200780c */ /* 0x000fe40003f26270 */
[----:B------:R-:W-:Y:S01]  /*1640*/  LEA.HI.X R10, R10, c[0x0][0x1cc], R0, 0x1, P0 ;  /* 0x000073000a0a7a11 */ /* 0x000fe200000f0c00 */
[----:B------:R-:W-:Y:S04]  /*1650*/  SHFL.IDX PT, R18, R6, 0x1, 0x181f ;  /* 0x00381f0006127f89 */ /* 0x000fe800000e0000 */
[----:B------:R-:W3:Y:S04]  /*1660*/  SHFL.IDX PT, R0, R10, RZ, 0x181f ;  /* 0x00181fff0a007589 */ /* 0x000ee800000e0000 */
[----:B------:R-:W4:Y:S04]  /*1670*/  SHFL.IDX PT, R17, R10, 0x1, 0x181f ;  /* 0x00381f000a117f89 */ /* 0x000f2800000e0000 */
[----:B--2---:R-:W2:Y:S04]  /*1680*/  SHFL.IDX PT, R14, R6, 0x2, 0x181f ;  /* 0x00581f00060e7f89 */ /* 0x004ea800000e0000 */
[----:B------:R-:W2:Y:S01]  /*1690*/  SHFL.IDX PT, R15, R10, 0x2, 0x181f ;  /* 0x00581f000a0f7f89 */ /* 0x000ea200000e0000 */
[----:B-1----:R-:W-:-:S03]  /*16a0*/  @P1 LEA R12, P0, R235, R12, 0x1 ;  /* 0x0000000ceb0c1211 */ /* 0x002fc600078008ff */
[----:B------:R-:W-:Y:S01]  /*16b0*/  SHFL.IDX PT, R11, R10, 0x4, 0x181f ;  /* 0x00981f000a0b7f89 */ /* 0x000fe200000e0000 */
[C---:B---3--:R-:W-:Y:S02]  /*16c0*/  @P1 LEA.HI.X R13, R235.reuse, R0, R234, 0x1, P0 ;  /* 0x00000000eb0d1211 */ /* 0x048fe400000f0cea */
[----:B------:R-:W-:Y:S01]  /*16d0*/  ISETP.GE.AND P0, PT, R2, 0x11, PT ;  /* 0x000000110200780c */ /* 0x000fe20003f06270 */
[----:B------:R-:W1:Y:S04]  /*16e0*/  SHFL.IDX PT, R0, R6, 0x4, 0x181f ;  /* 0x00981f0006007f89 */ /* 0x000e6800000e0000 */
[----:B------:R3:W-:Y:S08]  /*16f0*/  @P1 LDGSTS.E.BYPASS.LTC128B.128 [R229+0x3100], [R12.64], !P3 ;  /* 0x031000000ce51fae */ /* 0x0007f0000d901d74 */
[----:B------:R-:W-:-:S04]  /*1700*/  @P0 LEA R18, P1, R235, R18, 0x1 ;  /* 0x00000012eb120211 */ /* 0x000fc800078208ff */
[C-C-:B----4-:R-:W-:Y:S02]  /*1710*/  @P0 LEA.HI.X R19, R235.reuse, R17, R234.reuse, 0x1, P1 ;  /* 0x00000011eb130211 */ /* 0x150fe400008f0cea */
[----:B--2---:R-:W-:Y:S02]  /*1720*/  @P6 LEA R14, P1, R235, R14, 0x1 ;  /* 0x0000000eeb0e6211 */ /* 0x004fe400078208ff */
[----:B------:R-:W-:Y:S01]  /*1730*/  LOP3.LUT R17, R5, 0xfffffff8, RZ, 0xc0, !PT ;  /* 0xfffffff805117812 */ /* 0x000fe200078ec0ff */
[----:B------:R2:W-:Y:S01]  /*1740*/  @P0 LDGSTS.E.BYPASS.LTC128B.128 [R229+0x3900], [R18.64], !P3 ;  /* 0x0390000012e50fae */ /* 0x0005e2000d901d74 */
[--C-:B------:R-:W-:Y:S01]  /*1750*/  @P6 LEA.HI.X R15, R235, R15, R234.reuse, 0x1, P1 ;  /* 0x0000000feb0f6211 */ /* 0x100fe200008f0cea */
[----:B------:R-:W-:Y:S01]  /*1760*/  IMAD.SHL.U32 R5, R5, 0x40, RZ ;  /* 0x0000004005057824 */ /* 0x000fe200078e00ff */
[C---:B-1----:R-:W-:Y:S01]  /*1770*/  @P4 LEA R20, P1, R235.reuse, R0, 0x1 ;  /* 0x00000000eb144211 */ /* 0x042fe200078208ff */
[----:B------:R-:W-:Y:S02]  /*1780*/  IMAD.IADD R0, R16, 0x1, -R17 ;  /* 0x0000000110007824 */ /* 0x000fe400078e0a11 */
[----:B------:R1:W-:Y:S01]  /*1790*/  @P6 LDGSTS.E.BYPASS.LTC128B.128 [R229+0x4100], [R14.64], !P3 ;  /* 0x041000000ee56fae */ /* 0x0003e2000d901d74 */
[----:B------:R-:W-:Y:S01]  /*17a0*/  @P4 LEA.HI.X R21, R235, R11, R234, 0x1, P1 ;  /* 0x0000000beb154211 */ /* 0x000fe200008f0cea */
[----:B------:R-:W-:Y:S01]  /*17b0*/  IMAD.SHL.U32 R11, R227, 0x8, RZ ;  /* 0x00000008e30b7824 */ /* 0x000fe200078e00ff */
[----:B------:R-:W-:Y:S01]  /*17c0*/  LOP3.LUT R5, R5, 0xfffffe00, RZ, 0xc0, !PT ;  /* 0xfffffe0005057812 */ /* 0x000fe200078ec0ff */
[----:B---3--:R-:W2:Y:S04]  /*17d0*/  SHFL.IDX PT, R13, R6, 0x3, 0x181f ;  /* 0x00781f00060d7f89 */ /* 0x008ea800000e0000 */
[----:B------:R-:W3:Y:S04]  /*17e0*/  SHFL.IDX PT, R12, R10, 0x3, 0x181f ;  /* 0x00781f000a0c7f89 */ /* 0x000ee800000e0000 */
[----:B------:R-:W4:Y:S04]  /*17f0*/  SHFL.IDX PT, R6, R6, 0x5, 0x181f ;  /* 0x00b81f0006067f89 */ /* 0x000f2800000e0000 */
[----:B------:R-:W1:Y:S01]  /*1800*/  SHFL.IDX PT, R10, R10, 0x5, 0x181f ;  /* 0x00b81f000a0a7f89 */ /* 0x000e6200000e0000 */
[----:B--2---:R-:W-:-:S04]  /*1810*/  @P5 LEA R18, P0, R235, R13, 0x1 ;  /* 0x0000000deb125211 */ /* 0x004fc800078008ff */
[C---:B---3--:R-:W-:Y:S02]  /*1820*/  @P5 LEA.HI.X R19, R235.reuse, R12, R234, 0x1, P0 ;  /* 0x0000000ceb135211 */ /* 0x048fe400000f0cea */
[----:B----4-:R-:W-:-:S03]  /*1830*/  @P2 LEA R12, P0, R235, R6, 0x1 ;  /* 0x00000006eb0c2211 */ /* 0x010fc600078008ff */
[----:B------:R2:W-:Y:S01]  /*1840*/  @P5 LDGSTS.E.BYPASS.LTC128B.128 [R229+0x4900], [R18.64], !P3 ;  /* 0x0490000012e55fae */ /* 0x0005e2000d901d74 */
[----:B------:R-:W-:Y:S02]  /*1850*/  SHF.R.S32.HI R6, RZ, 0x5, R168 ;  /* 0x00000005ff067819 */ /* 0x000fe400000114a8 */
[C-C-:B-1----:R-:W-:Y:S01]  /*1860*/  @P2 LEA.HI.X R13, R235.reuse, R10, R234.reuse, 0x1, P0 ;  /* 0x0000000aeb0d2211 */ /* 0x142fe200000f0cea */
[----:B------:R-:W-:Y:S01]  /*1870*/  IMAD.SHL.U32 R10, R4, 0x40, RZ ;  /* 0x00000040040a7824 */ /* 0x000fe200078e00ff */
[----:B------:R1:W-:Y:S01]  /*1880*/  @P4 LDGSTS.E.BYPASS.LTC128B.128 [R229+0x5100], [R20.64], !P3 ;  /* 0x0510000014e54fae */ /* 0x0003e2000d901d74 */
[----:B------:R-:W-:Y:S01]  /*1890*/  IMAD R228, R6, 0x400, R5 ;  /* 0x0000040006e47824 */ /* 0x000fe200078e0205 */
[----:B------:R-:W-:Y:S02]  /*18a0*/  SHF.L.U64.HI R234, R235, 0x1, R234 ;  /* 0x00000001ebea7819 */ /* 0x000fe400000102ea */
[----:B------:R3:W-:Y:S01]  /*18b0*/  @P2 LDGSTS.E.BYPASS.LTC128B.128 [R229+0x5900], [R12.64], !P3 ;  /* 0x059000000ce52fae */ /* 0x0007e2000d901d74 */
[----:B------:R-:W-:-:S03]  /*18c0*/  LOP3.LUT R10, R10, 0x1c0, RZ, 0xc0, !PT ;  /* 0x000001c00a0a7812 */ /* 0x000fc600078ec0ff */
[----:B------:R-:W0:Y:S01]  /*18d0*/  LDGDEPBAR ;  /* 0x00000000000079af */ /* 0x000e220000000000 */
[----:B------:R-:W-:Y:S02]  /*18e0*/  LOP3.LUT R3, R10, 0x8, R3, 0xf8, !PT ;  /* 0x000000080a037812 */ /* 0x000fe400078ef803 */
[----:B------:R-:W-:-:S04]  /*18f0*/  SHF.R.U32.HI R10, RZ, 0x3, R10 ;  /* 0x00000003ff0a7819 */ /* 0x000fc8000001160a */
[----:B------:R-:W-:-:S05]  /*1900*/  LOP3.LUT R10, R3, R10, RZ, 0x3c, !PT ;  /* 0x0000000a030a7212 */ /* 0x000fca00078e3cff */
[----:B------:R-:W-:-:S04]  /*1910*/  IMAD R227, R227, 0x200, R10 ;  /* 0x00000200e3e37824 */ /* 0x000fc800078e020a */
[----:B------:R-:W-:-:S05]  /*1920*/  IMAD.SHL.U32 R227, R227, 0x2, RZ ;  /* 0x00000002e3e37824 */ /* 0x000fca00078e00ff */
[----:B------:R-:W-:Y:S01]  /*1930*/  IADD3 R226, R227, 0x3120, RZ ;  /* 0x00003120e3e27810 */ /* 0x000fe20007ffe0ff */
[----:B---3--:R-:W-:Y:S01]  /*1940*/  IMAD.SHL.U32 R12, R0, 0x40, RZ ;  /* 0x00000040000c7824 */ /* 0x008fe200078e00ff */
[----:B------:R-:W-:-:S04]  /*1950*/  DEPBAR.LE SB0, 0x1 ;  /* 0x000080400000791a */ /* 0x000fc80000000000 */
[----:B------:R-:W-:Y:S01]  /*1960*/  LOP3.LUT R12, R12, 0x1c0, RZ, 0xc0, !PT ;  /* 0x000001c00c0c7812 */ /* 0x000fe200078ec0ff */
[----:B------:R-:W-:-:S04]  /*1970*/  DEPBAR.LE SB0, 0x0 ;  /* 0x000080000000791a */ /* 0x000fc80000000000 */
[----:B------:R-:W-:Y:S01]  /*1980*/  LOP3.LUT R11, R12, 0x8, R11, 0xf8, !PT ;  /* 0x000000080c0b7812 */ /* 0x000fe200078ef80b */
[----:B------:R-:W-:Y:S01]  /*1990*/  BAR.SYNC.DEFER_BLOCKING 0x0 ;  /* 0x0000000000007b1d */ /* 0x000fe20000010000 */
[----:B------:R-:W-:-:S04]  /*19a0*/  SHF.R.U32.HI R12, RZ, 0x3, R12 ;  /* 0x00000003ff0c7819 */ /* 0x000fc8000001160c */
[----:B------:R-:W-:Y:S01]  /*19b0*/  LOP3.LUT R3, R11, R12, RZ, 0x3c, !PT ;  /* 0x0000000c0b037212 */ /* 0x000fe200078e3cff */
[----:B------:R-:W-:Y:S01]  /*19c0*/  IMAD.WIDE.U32 R10, R231, c[0x0][0x208], RZ ;  /* 0x00008200e70a7a25 */ /* 0x000fe200078e00ff */
[----:B------:R-:W-:-:S03]  /*19d0*/  IADD3 R12, R227, 0x3100, RZ ;  /* 0x00003100e30c7810 */ /* 0x000fc60007ffe0ff */
[----:B------:R-:W-:Y:S02]  /*19e0*/  IMAD.IADD R11, R11, 0x1, R9 ;  /* 0x000000010b0b7824 */ /* 0x000fe400078e0209 */
[C---:B------:R-:W-:Y:S02]  /*19f0*/  IMAD R9, R230.reuse, c[0x0][0x21c], R8 ;  /* 0x00008700e6097a24 */ /* 0x040fe400078e0208 */
[----:B------:R-:W-:-:S04]  /*1a00*/  IMAD.WIDE.U32 R24, R230, c[0x0][0x218], R10 ;  /* 0x00008600e6187a25 */ /* 0x000fc800078e000a */
[----:B------:R-:W-:Y:S01]  /*1a10*/  IMAD.IADD R228, R3, 0x1, R228 ;  /* 0x0000000103e47824 */ /* 0x000fe200078e02e4 */
[----:B------:R-:W-:-:S03]  /*1a20*/  IADD3 R8, P0, R24, UR48, RZ ;  /* 0x0000003018087c10 */ /* 0x000fc6000ff1e0ff */
[----:B------:R-:W-:Y:S01]  /*1a30*/  IMAD.SHL.U32 R228, R228, 0x2, RZ ;  /* 0x00000002e4e47824 */ /* 0x000fe200078e00ff */
[----:B------:R-:W-:Y:S01]  /*1a40*/  IADD3.X R24, R25, UR9, R9, P0, !PT ;  /* 0x0000000919187c10 */ /* 0x000fe200087fe409 */
[----:B------:R-:W-:Y:S01]  /*1a50*/  LDSM.16.M88.4 R124, [R227+0x3100] ;  /* 0x00310000e37c783b */ /* 0x000fe20000000200 */
[----:B------:R-:W-:-:S03]  /*1a60*/  LEA R25, P0, R8, c[0x0][0x1f8], 0x1 ;  /* 0x00007e0008197a11 */ /* 0x000fc600078008ff */
[----:B------:R-:W-:Y:S01]  /*1a70*/  LDSM.16.M88.4 R80, [R228+0x6100] ;  /* 0x00610000e450783b */ /* 0x000fe20000000200 */
[----:B------:R-:W-:Y:S02]  /*1a80*/  LEA.HI.X R24, R8, c[0x0][0x1fc], R24, 0x1, P0 ;  /* 0x00007f0008187a11 */ /* 0x000fe400000f0c18 */
[----:B------:R-:W-:Y:S01]  /*1a90*/  LOP3.LUT P0, RZ, R4, 0x2, RZ, 0xc0, !PT ;  /* 0x0000000204ff7812 */ /* 0x000fe2000780c0ff */
[----:B------:R-:W3:Y:S03]  /*1aa0*/  SHFL.IDX PT, R32, R25, 0x1, 0x181f ;  /* 0x00381f0019207f89 */ /* 0x000ee600000e0000 */
[----:B------:R-:W-:Y:S01]  /*1ab0*/  R2P PR, R0, 0x6 ;  /* 0x0000000600007804 */ /* 0x000fe20000000000 */
[----:B------:R-:W4:Y:S01]  /*1ac0*/  SHFL.IDX PT, R8, R25, RZ, 0x181f ;  /* 0x00181fff19087589 */ /* 0x000f2200000e0000 */
[----:B------:R-:W-:Y:S01]  /*1ad0*/  IMAD.MOV.U32 R0, RZ, RZ, 0x10 ;  /* 0x00000010ff007424 */ /* 0x000fe200078e00ff */
[C---:B------:R-:W-:Y:S01]  /*1ae0*/  ISETP.GE.AND P4, PT, R235.reuse, c[0x0][0x1d4], PT ;  /* 0x00007500eb007a0c */ /* 0x040fe20003f86270 */
[----:B------:R-:W-:Y:S01]  /*1af0*/  IMAD.SHL.U32 R235, R235, 0x2, RZ ;  /* 0x00000002ebeb7824 */ /* 0x000fe200078e00ff */
[----:B------:R-:W1:Y:S02]  /*1b00*/  SHFL.IDX PT, R26, R24, 0x1, 0x181f ;  /* 0x00381f00181a7f89 */ /* 0x000e6400000e0000 */
[----:B------:R-:W-:-:S02]  /*1b10*/  SEL R0, R0, 0xfffffff0, !P1 ;  /* 0xfffffff000007807 */ /* 0x000fc40004800000 */
[----:B------:R-:W2:Y:S01]  /*1b20*/  SHFL.IDX PT, R9, R24, RZ, 0x181f ;  /* 0x00181fff18097589 */ /* 0x000ea200000e0000 */
[----:B------:R-:W-:Y:S02]  /*1b30*/  @P0 IADD3 R226, R12, -0x20, RZ ;  /* 0xffffffe00ce20810 */ /* 0x000fe40007ffe0ff */
[C---:B------:R-:W-:Y:S01]  /*1b40*/  ISETP.LT.OR P0, PT, R2.reuse, 0x1, P4 ;  /* 0x000000010200780c */ /* 0x040fe20002701670 */
[----:B------:R-:W2:Y:S01]  /*1b50*/  SHFL.IDX PT, R30, R25, 0x2, 0x181f ;  /* 0x00581f00191e7f89 */ /* 0x000ea200000e0000 */
[----:B------:R-:W-:Y:S01]  /*1b60*/  ISETP.LT.OR P6, PT, R2, 0x11, P4 ;  /* 0x000000110200780c */ /* 0x000fe200027c1670 */
[----:B------:R-:W-:Y:S01]  /*1b70*/  IMAD R224, R0, 0x2, R228 ;  /* 0x0000000200e07824 */ /* 0x000fe200078e02e4 */
[C---:B------:R-:W-:Y:S01]  /*1b80*/  IADD3 R217, R226.reuse, 0x800, RZ ;  /* 0x00000800e2d97810 */ /* 0x040fe20007ffe0ff */
[----:B------:R-:W2:Y:S01]  /*1b90*/  SHFL.IDX PT, R28, R25, 0x3, 0x181f ;  /* 0x00781f00191c7f89 */ /* 0x000ea200000e0000 */
[C---:B------:R-:W-:Y:S02]  /*1ba0*/  IADD3 R216, R226.reuse, 0x1000, RZ ;  /* 0x00001000e2d87810 */ /* 0x040fe40007ffe0ff */
[----:B------:R-:W-:Y:S01]  /*1bb0*/  IADD3 R215, R226, 0x1800, RZ ;  /* 0x00001800e2d77810 */ /* 0x000fe20007ffe0ff */
[----:B------:R-:W2:Y:S01]  /*1bc0*/  SHFL.IDX PT, R11, R24, 0x2, 0x181f ;  /* 0x00581f00180b7f89 */ /* 0x000ea200000e0000 */
[----:B---3--:R-:W-:-:S02]  /*1bd0*/  IADD3 R32, P1, R32, R235, RZ ;  /* 0x000000eb20207210 */ /* 0x008fc40007f3e0ff */
[----:B------:R-:W-:Y:S01]  /*1be0*/  IADD3 R214, R226, 0x2000, RZ ;  /* 0x00002000e2d67810 */ /* 0x000fe20007ffe0ff */
[----:B------:R-:W3:Y:S01]  /*1bf0*/  LDSM.16.M88.4 R84, [R228+0x8100] ;  /* 0x00810000e454783b */ /* 0x000ee20000000200 */
[----:B----4-:R-:W-:Y:S02]  /*1c00*/  IADD3 R8, P5, R8, R235, RZ ;  /* 0x000000eb08087210 */ /* 0x010fe40007fbe0ff */
[----:B------:R-:W-:Y:S01]  /*1c10*/  IADD3 R213, R226, 0x2800, RZ ;  /* 0x00002800e2d57810 */ /* 0x000fe20007ffe0ff */
[----:B------:R-:W-:Y:S01]  /*1c20*/  LDSM.16.M88.4 R116, [R227+0x3900] ;  /* 0x00390000e374783b */ /* 0x000fe20000000200 */
[----:B-1----:R-:W-:-:S03]  /*1c30*/  IMAD.X R33, R26, 0x1, R234, P1 ;  /* 0x000000011a217824 */ /* 0x002fc600008e06ea */
[----:B------:R-:W-:Y:S01]  /*1c40*/  LDSM.16.M88.4 R108, [R227+0x4100] ;  /* 0x00410000e36c783b */ /* 0x000fe20000000200 */
[----:B--2---:R-:W-:Y:S01]  /*1c50*/  IMAD.X R9, R9, 0x1, R234, P5 ;  /* 0x0000000109097824 */ /* 0x004fe200028e06ea */
[----:B------:R-:W-:Y:S02]  /*1c60*/  HMMA.16816.F32 R128, R80, R124, RZ ;  /* 0x0000007c5080723c */ /* 0x000fe400000018ff */
[----:B------:R-:W-:Y:S01]  /*1c70*/  LDSM.16.M88.4 R100, [R227+0x4900] ;  /* 0x00490000e364783b */ /* 0x000fe20000000200 */
[----:B------:R-:W-:-:S03]  /*1c80*/  IADD3 R30, P5, R30, R235, RZ ;  /* 0x000000eb1e1e7210 */ /* 0x000fc60007fbe0ff */
[----:B------:R-:W-:Y:S01]  /*1c90*/  LDSM.16.M88.4 R92, [R227+0x5100] ;  /* 0x00510000e35c783b */ /* 0x000fe20000000200 */
[----:B------:R-:W-:-:S03]  /*1ca0*/  IADD3 R28, P1, R28, R235, RZ ;  /* 0x000000eb1c1c7210 */ /* 0x000fc60007f3e0ff */
[----:B------:R-:W1:Y:S01]  /*1cb0*/  SHFL.IDX PT, R10, R24, 0x3, 0x181f ;  /* 0x00781f00180a7f89 */ /* 0x000e6200000e0000 */
[--C-:B------:R-:W-:Y:S01]  /*1cc0*/  IMAD.X R31, R11, 0x1, R234.reuse, P5 ;  /* 0x000000010b1f7824 */ /* 0x100fe200028e06ea */
[----:B------:R-:W-:Y:S02]  /*1cd0*/  ISETP.LT.OR P5, PT, R2, 0x21, P4 ;  /* 0x000000210200780c */ /* 0x000fe400027a1670 */
[----:B------:R-:W-:Y:S04]  /*1ce0*/  LDSM.16.M88.4 R164, [R227+0x5900] ;  /* 0x00590000e3a4783b */ /* 0x000fe80000000200 */
[----:B------:R-:W2:Y:S04]  /*1cf0*/  SHFL.IDX PT, R26, R25, 0x4, 0x181f ;  /* 0x00981f00191a7f89 */ /* 0x000ea800000e0000 */
[----:B------:R-:W-:Y:S04]  /*1d00*/  SHFL.IDX PT, R25, R25, 0x5, 0x181f ;  /* 0x00b81f0019197f89 */ /* 0x000fe800000e0000 */
[----:B------:R-:W4:Y:S04]  /*1d10*/  SHFL.IDX PT, R27, R24, 0x4, 0x181f ;  /* 0x00981f00181b7f89 */ /* 0x000f2800000e0000 */
[----:B------:R-:W2:Y:S01]  /*1d20*/  SHFL.IDX PT, R24, R24, 0x5, 0x181f ;  /* 0x00b81f0018187f89 */ /* 0x000ea200000e0000 */
[C---:B---3--:R-:W-:Y:S01]  /*1d30*/  HMMA.16816.F32 R76, R84.reuse, R124, RZ ;  /* 0x0000007c544c723c */ /* 0x048fe200000018ff */
[----:B-1----:R-:W-:Y:S01]  /*1d40*/  IMAD.X R29, R10, 0x1, R234, P1 ;  /* 0x000000010a1d7824 */ /* 0x002fe200008e06ea */
[----:B------:R-:W-:Y:S01]  /*1d50*/  ISETP.LT.OR P1, PT, R2, 0x31, P4 ;  /* 0x000000310200780c */ /* 0x000fe20002721670 */
[----:B------:R-:W-:Y:S05]  /*1d60*/  LDSM.16.M88.4 R152, [R226] ;  /* 0x00000000e298783b */ /* 0x000fea0000000200 */
[----:B------:R-:W-:Y:S01]  /*1d70*/  HMMA.16816.F32 R72, R84, R126, RZ ;  /* 0x0000007e5448723c */ /* 0x000fe200000018ff */
[----:B------:R-:W-:Y:S04]  /*1d80*/  LDSM.16.M88.4 R148, [R226+0x800] ;  /* 0x00080000e294783b */ /* 0x000fe80000000200 */
[----:B------:R-:W-:Y:S03]  /*1d90*/  LDSM.16.M88.4 R144, [R226+0x1000] ;  /* 0x00100000e290783b */ /* 0x000fe60000000200 */
[-C--:B------:R-:W-:Y:S01]  /*1da0*/  HMMA.16816.F32 R120, R80, R116.reuse, RZ ;  /* 0x000000745078723c */ /* 0x080fe200000018ff */
[----:B------:R-:W-:Y:S04]  /*1db0*/  LDSM.16.M88.4 R140, [R226+0x1800] ;  /* 0x00180000e28c783b */ /* 0x000fe80000000200 */
[----:B------:R-:W-:Y:S03]  /*1dc0*/  LDSM.16.M88.4 R136, [R226+0x2000] ;  /* 0x00200000e288783b */ /* 0x000fe60000000200 */
[C---:B------:R-:W-:Y:S01]  /*1dd0*/  HMMA.16816.F32 R68, R84.reuse, R116, RZ ;  /* 0x000000745444723c */ /* 0x040fe200000018ff */
[----:B------:R-:W-:Y:S04]  /*1de0*/  LDSM.16.M88.4 R132, [R226+0x2800] ;  /* 0x00280000e284783b */ /* 0x000fe80000000200 */
[----:B------:R-:W-:Y:S03]  /*1df0*/  LDSM.16.M88.4 R160, [R224+0x6100] ;  /* 0x00610000e0a0783b */ /* 0x000fe60000000200 */
[----:B------:R-:W-:Y:S01]  /*1e00*/  HMMA.16816.F32 R20, R84, R118, RZ ;  /* 0x000000765414723c */ /* 0x000fe200000018ff */
[----:B------:R-:W1:Y:S04]  /*1e10*/  LDSM.16.M88.4 R156, [R224+0x8100] ;  /* 0x00810000e09c783b */ /* 0x000e680000000200 */
[----:B------:R-:W-:Y:S01]  /*1e20*/  @!PT LDS RZ, [RZ] ;  /* 0x00000000fffff984 */ /* 0x000fe20000000800 */
[----:B------:R-:W-:Y:S01]  /*1e30*/  @!PT LDS RZ, [RZ] ;  /* 0x00000000fffff984 */ /* 0x000fe20000000800 */
[----:B------:R-:W-:Y:S01]  /*1e40*/  @!PT LDS RZ, [RZ] ;  /* 0x00000000fffff984 */ /* 0x000fe20000000800 */
[----:B------:R3:W-:Y:S01]  /*1e50*/  LDGSTS.E.BYPASS.LTC128B.128 [R229+0x100], [R8.64], !P0 ;  /* 0x0010000008e57fae */ /* 0x0007e2000c101d74 */
[----:B------:R-:W-:Y:S01]  /*1e60*/  LOP3.LUT P0, RZ, R4, 0x4, RZ, 0xc0, !PT ;  /* 0x0000000404ff7812 */ /* 0x000fe2000780c0ff */
[----:B------:R-:W-:Y:S01]  /*1e70*/  IMAD.MOV.U32 R4, RZ, RZ, 0x20 ;  /* 0x00000020ff047424 */ /* 0x000fe200078e00ff */
[----:B------:R-:W-:Y:S01]  /*1e80*/  HMMA.16816.F32 R112, R80, R108, RZ ;  /* 0x0000006c5070723c */ /* 0x000fe200000018ff */
[----:B------:R1:W-:Y:S01]  /*1e90*/  LDGSTS.E.BYPASS.LTC128B.128 [R229+0x900], [R32.64], !P6 ;  /* 0x0090000020e57fae */ /* 0x0003e2000f101d74 */
[----:B------:R-:W-:-:S02]  /*1ea0*/  ISETP.LT.OR P6, PT, R2, 0x41, P4 ;  /* 0x000000410200780c */ /* 0x000fc400027c1670 */
[----:B------:R-:W-:Y:S01]  /*1eb0*/  ISETP.LT.OR P4, PT, R2, 0x51, P4 ;  /* 0x000000510200780c */ /* 0x000fe20002781670 */
[----:B------:R-:W-:Y:S01]  /*1ec0*/  IMAD.MOV.U32 R2, RZ, RZ, 0x40 ;  /* 0x00000040ff027424 */ /* 0x000fe200078e00ff */
[----:B------:R1:W-:Y:S01]  /*1ed0*/  LDGSTS.E.BYPASS.LTC128B.128 [R229+0x1100], [R30.64], !P5 ;  /* 0x011000001ee57fae */ /* 0x0003e2000e901d74 */
[----:B--2---:R-:W-:Y:S01]  /*1ee0*/  IADD3 R26, P5, R26, R235, RZ ;  /* 0x000000eb1a1a7210 */ /* 0x004fe20007fbe0ff */
[----:B------:R-:W-:Y:S01]  /*1ef0*/  HMMA.16816.F32 R64, R84, R108, RZ ;  /* 0x0000006c5440723c */ /* 0x000fe200000018ff */
[----:B------:R-:W-:Y:S01]  /*1f00*/  SEL R4, R4, 0xffffffe0, !P2 ;  /* 0xffffffe004047807 */ /* 0x000fe20005000000 */
[----:B------:R2:W-:Y:S01]  /*1f10*/  LDGSTS.E.BYPASS.LTC128B.128 [R229+0x1900], [R28.64], !P1 ;  /* 0x019000001ce57fae */ /* 0x0005e2000c901d74 */
[----:B------:R-:W-:Y:S01]  /*1f20*/  SEL R2, R2, 0xffffffc0, !P0 ;  /* 0xffffffc002027807 */ /* 0x000fe20004000000 */
[----:B----4-:R-:W-:Y:S01]  /*1f30*/  IMAD.X R27, R27, 0x1, R234, P5 ;  /* 0x000000011b1b7824 */ /* 0x010fe200028e06ea */
[----:B------:R-:W-:Y:S01]  /*1f40*/  PLOP3.LUT P0, PT, PT, PT, UP3, 0x80, 0x0 ;  /* 0x000000000000781c */ /* 0x000fe20003f0f038 */
[----:B------:R-:W-:-:S02]  /*1f50*/  IMAD R223, R4, 0x2, R228 ;  /* 0x0000000204df7824 */ /* 0x000fc400078e02e4 */
[----:B------:R-:W-:Y:S01]  /*1f60*/  HMMA.16816.F32 R16, R84, R110, RZ ;  /* 0x0000006e5410723c */ /* 0x000fe200000018ff */
[----:B------:R-:W-:Y:S01]  /*1f70*/  IMAD.IADD R222, R227, 0x1, R2 ;  /* 0x00000001e3de7824 */ /* 0x000fe200078e0202 */
[----:B------:R4:W-:Y:S01]  /*1f80*/  LDGSTS.E.BYPASS.LTC128B.128 [R229+0x2100], [R26.64], !P6 ;  /* 0x021000001ae57fae */ /* 0x0009e2000f101d74 */
[----:B------:R-:W-:Y:S02]  /*1f90*/  IMAD R221, R0, 0x2, R223 ;  /* 0x0000000200dd7824 */ /* 0x000fe400078e02df */
[----:B------:R-:W-:-:S03]  /*1fa0*/  IMAD.IADD R212, R2, 0x1, R226 ;  /* 0x0000000102d47824 */ /* 0x000fc600078e02e2 */
[-C--:B------:R-:W-:Y:S08]  /*1fb0*/  HMMA.16816.F32 R104, R80, R100.reuse, RZ ;  /* 0x000000645068723c */ /* 0x080ff000000018ff */
[----:B------:R-:W-:Y:S01]  /*1fc0*/  HMMA.16816.F32 R60, R84, R100, RZ ;  /* 0x00000064543c723c */ /* 0x000fe200000018ff */
[----:B--2---:R-:W-:-:S07]  /*1fd0*/  IADD3 R28, P1, R25, R235, RZ ;  /* 0x000000eb191c7210 */ /* 0x004fce0007f3e0ff */
[----:B------:R-:W-:Y:S01]  /*1fe0*/  HMMA.16816.F32 R12, R84, R102, RZ ;  /* 0x00000066540c723c */ /* 0x000fe200000018ff */
[----:B------:R-:W-:-:S05]  /*1ff0*/  IMAD.X R29, R24, 0x1, R234, P1 ;  /* 0x00000001181d7824 */ /* 0x000fca00008e06ea */
[----:B------:R2:W-:Y:S02]  /*2000*/  LDGSTS.E.BYPASS.LTC128B.128 [R229+0x2900], [R28.64], !P4 ;  /* 0x029000001ce57fae */ /* 0x0005e4000e101d74 */
[-C--:B------:R-:W-:Y:S01]  /*2010*/  HMMA.16816.F32 R96, R80, R92.reuse, RZ ;  /* 0x0000005c5060723c */ /* 0x080fe200000018ff */
[----:B------:R-:W-:Y:S01]  /*2020*/  ISETP.GT.AND P4, PT, R232, 0x5f, PT ;  /* 0x0000005fe800780c */ /* 0x000fe20003f84270 */
[----:B------:R-:W-:Y:S04]  /*2030*/  LDSM.16.M88.4 R48, [R223+0x8100] ;  /* 0x00810000df30783b */ /* 0x000fe80000000200 */
[----:B------:R-:W2:Y:S02]  /*2040*/  LDSM.16.M88.4 R44, [R222+0x3100] ;  /* 0x00310000de2c783b */ /* 0x000ea40000000200 */
[C---:B------:R-:W-:Y:S02]  /*2050*/  HMMA.16816.F32 R56, R84.reuse, R92, RZ ;  /* 0x0000005c5438723c */ /* 0x040fe400000018ff */
[----:B------:R-:W2:Y:S04]  /*2060*/  LDSM.16.M88.4 R40, [R222+0x3900] ;  /* 0x00390000de28783b */ /* 0x000ea80000000200 */
[----:B------:R-:W2:Y:S02]  /*2070*/  LDSM.16.M88.4 R36, [R222+0x4100] ;  /* 0x00410000de24783b */ /* 0x000ea40000000200 */
[----:B---3--:R-:W-:Y:S02]  /*2080*/  HMMA.16816.F32 R8, R84, R94, RZ ;  /* 0x0000005e5408723c */ /* 0x008fe400000018ff */
[----:B-1----:R-:W1:Y:S04]  /*2090*/  LDSM.16.M88.4 R32, [R222+0x4900] ;  /* 0x00490000de20783b */ /* 0x002e680000000200 */
[----:B----4-:R-:W-:Y:S02]  /*20a0*/  LDSM.16.M88.4 R24, [R222+0x5900] ;  /* 0x00590000de18783b */ /* 0x010fe40000000200 */
[C---:B------:R-:W-:Y:S02]  /*20b0*/  HMMA.16816.F32 R124, R80.reuse, R126, RZ ;  /* 0x0000007e507c723c */ /* 0x040fe400000018ff */
[----:B--2---:R-:W2:Y:S04]  /*20c0*/  LDSM.16.M88.4 R28, [R222+0x5100] ;  /* 0x00510000de1c783b */ /* 0x004ea80000000200 */
[----:B------:R-:W0:Y:S02]  /*20d0*/  LDGDEPBAR ;  /* 0x00000000000079af */ /* 0x000e240000000000 */
[C---:B------:R-:W-:Y:S08]  /*20e0*/  HMMA.16816.F32 R116, R80.reuse, R118, RZ ;  /* 0x000000765074723c */ /* 0x040ff000000018ff */
[C---:B------:R-:W-:Y:S08]  /*20f0*/  HMMA.16816.F32 R108, R80.reuse, R110, RZ ;  /* 0x0000006e506c723c */ /* 0x040ff000000018ff */
[C---:B------:R-:W-:Y:S08]  /*2100*/  HMMA.16816.F32 R100, R80.reuse, R102, RZ ;  /* 0x000000665064723c */ /* 0x040ff000000018ff */
[----:B------:R-:W-:Y:S08]  /*2110*/  HMMA.16816.F32 R92, R80, R94, RZ ;  /* 0x0000005e505c723c */ /* 0x000ff000000018ff */
[-C--:B------:R-:W-:Y:S08]  /*2120*/  HMMA.16816.F32 R52, R84, R164.reuse, RZ ;  /* 0x000000a45434723c */ /* 0x080ff000000018ff */
[----:B------:R-:W-:Y:S08]  /*2130*/  HMMA.16816.F32 R88, R80, R164, RZ ;  /* 0x000000a45058723c */ /* 0x000ff000000018ff */
[-C--:B------:R-:W-:Y:S08]  /*2140*/  HMMA.16816.F32 R84, R84, R166.reuse, RZ ;  /* 0x000000a65454723c */ /* 0x080ff000000018ff */
[----:B------:R-:W-:Y:S08]  /*2150*/  HMMA.16816.F32 R80, R80, R166, RZ ;  /* 0x000000a65050723c */ /* 0x000ff000000018ff */
        /* <DEDUP_REMOVED lines=13> */
[C---:B------:R-:W-:Y:S08]  /*2230*/  HMMA.16816.F32 R88, R160.reuse, R132, R88 ;  /* 0x00000084a058723c */ /* 0x040ff00000001858 */
[C---:B------:R-:W-:Y:S01]  /*2240*/  HMMA.16816.F32 R80, R160.reuse, R134, R80 ;  /* 0x00000086a050723c */ /* 0x040fe20000001850 */
[----:B------:R-:W3:Y:S07]  /*2250*/  LDSM.16.M88.4 R132, [R223+0x6100] ;  /* 0x00610000df84783b */ /* 0x000eee0000000200 */
[C---:B------:R-:W-:Y:S08]  /*2260*/  HMMA.16816.F32 R128, R160.reuse, R152, R128 ;  /* 0x00000098a080723c */ /* 0x040ff00000001880 */
[C---:B------:R-:W-:Y:S08]  /*2270*/  HMMA.16816.F32 R120, R160.reuse, R148, R120 ;  /* 0x00000094a078723c */ /* 0x040ff00000001878 */
[C---:B------:R-:W-:Y:S08]  /*2280*/  HMMA.16816.F32 R112, R160.reuse, R144, R112 ;  /* 0x00000090a070723c */ /* 0x040ff00000001870 */
[C---:B------:R-:W-:Y:S08]  /*2290*/  HMMA.16816.F32 R104, R160.reuse, R140, R104 ;  /* 0x0000008ca068723c */ /* 0x040ff00000001868 */
[C---:B------:R-:W-:Y:S08]  /*22a0*/  HMMA.16816.F32 R96, R160.reuse, R136, R96 ;  /* 0x00000088a060723c */ /* 0x040ff00000001860 */
[C---:B------:R-:W-:Y:S01]  /*22b0*/  HMMA.16816.F32 R124, R160.reuse, R154, R124 ;  /* 0x0000009aa07c723c */ /* 0x040fe2000000187c */
[----:B------:R-:W-:Y:S07]  /*22c0*/  LDSM.16.M88.4 R152, [R212+0x1000] ;  /* 0x00100000d498783b */ /* 0x000fee0000000200 */
[C---:B------:R-:W-:Y:S01]  /*22d0*/  HMMA.16816.F32 R116, R160.reuse, R150, R116 ;  /* 0x00000096a074723c */ /* 0x040fe20000001874 */
[----:B------:R-:W-:Y:S07]  /*22e0*/  LDSM.16.M88.4 R148, [R212+0x1800] ;  /* 0x00180000d494783b */ /* 0x000fee0000000200 */
[C---:B------:R-:W-:Y:S01]  /*22f0*/  HMMA.16816.F32 R108, R160.reuse, R146, R108 ;  /* 0x00000092a06c723c */ /* 0x040fe2000000186c */
[----:B------:R-:W-:Y:S07]  /*2300*/  LDSM.16.M88.4 R144, [R212+0x2000] ;  /* 0x00200000d490783b */ /* 0x000fee0000000200 */
[C---:B------:R-:W-:Y:S01]  /*2310*/  HMMA.16816.F32 R100, R160.reuse, R142, R100 ;  /* 0x0000008ea064723c */ /* 0x040fe20000001864 */
[----:B------:R-:W-:Y:S07]  /*2320*/  LDSM.16.M88.4 R140, [R221+0x8100] ;  /* 0x00810000dd8c783b */ /* 0x000fee0000000200 */
[----:B------:R-:W-:Y:S01]  /*2330*/  HMMA.16816.F32 R92, R160, R138, R92 ;  /* 0x0000008aa05c723c */ /* 0x000fe2000000185c */
[----:B------:R-:W4:Y:S04]  /*2340*/  LDSM.16.M88.4 R136, [R212] ;  /* 0x00000000d488783b */ /* 0x000f280000000200 */
[----:B------:R-:W3:Y:S03]  /*2350*/  LDSM.16.M88.4 R160, [R212+0x2800] ;  /* 0x00280000d4a0783b */ /* 0x000ee60000000200 */
[C---:B------:R-:W-:Y:S08]  /*2360*/  HMMA.16816.F32 R76, R48.reuse, R44, R76 ;  /* 0x0000002c304c723c */ /* 0x040ff0000000184c */
[C---:B------:R-:W-:Y:S08]  /*2370*/  HMMA.16816.F32 R68, R48.reuse, R40, R68 ;  /* 0x000000283044723c */ /* 0x040ff00000001844 */
[C---:B------:R-:W-:Y:S08]  /*2380*/  HMMA.16816.F32 R64, R48.reuse, R36, R64 ;  /* 0x000000243040723c */ /* 0x040ff00000001840 */
[C---:B-1----:R-:W-:Y:S08]  /*2390*/  HMMA.16816.F32 R60, R48.reuse, R32, R60 ;  /* 0x00000020303c723c */ /* 0x042ff0000000183c */
[C---:B--2---:R-:W-:Y:S08]  /*23a0*/  HMMA.16816.F32 R56, R48.reuse, R28, R56 ;  /* 0x0000001c3038723c */ /* 0x044ff00000001838 */
[C---:B------:R-:W-:Y:S08]  /*23b0*/  HMMA.16816.F32 R52, R48.reuse, R24, R52 ;  /* 0x000000183034723c */ /* 0x040ff00000001834 */
[C---:B------:R-:W-:Y:S08]  /*23c0*/  HMMA.16816.F32 R72, R48.reuse, R46, R72 ;  /* 0x0000002e3048723c */ /* 0x040ff00000001848 */
[C---:B------:R-:W-:Y:S08]  /*23d0*/  HMMA.16816.F32 R20, R48.reuse, R42, R20 ;  /* 0x0000002a3014723c */ /* 0x040ff00000001814 */
[C---:B------:R-:W-:Y:S08]  /*23e0*/  HMMA.16816.F32 R16, R48.reuse, R38, R16 ;  /* 0x000000263010723c */ /* 0x040ff00000001810 */
[C---:B------:R-:W-:Y:S08]  /*23f0*/  HMMA.16816.F32 R12, R48.reuse, R34, R12 ;  /* 0x00000022300c723c */ /* 0x040ff0000000180c */
[C---:B------:R-:W-:Y:S08]  /*2400*/  HMMA.16816.F32 R8, R48.reuse, R30, R8 ;  /* 0x0000001e3008723c */ /* 0x040ff00000001808 */
[----:B------:R-:W-:Y:S01]  /*2410*/  HMMA.16816.F32 R84, R48, R26, R84 ;  /* 0x0000001a3054723c */ /* 0x000fe20000001854 */
[----:B------:R-:W1:Y:S01]  /*2420*/  LDSM.16.M88.4 R48, [R221+0x6100] ;  /* 0x00610000dd30783b */ /* 0x000e620000000200 */
[----:B------:R-:W-:-:S06]  /*2430*/  DEPBAR.LE SB0, 0x0 ;  /* 0x000080000000791a */ /* 0x000fcc0000000000 */
[C---:B---3--:R-:W-:Y:S08]  /*2440*/  HMMA.16816.F32 R128, R132.reuse, R44, R128 ;  /* 0x0000002c8480723c */ /* 0x048ff00000001880 */
        /* <DEDUP_REMOVED lines=23> */
[C---:B-1----:R-:W-:Y:S08]  /*25c0*/  HMMA.16816.F32 R128, R48.reuse, R136, R128 ;  /* 0x000000883080723c */ /* 0x042ff00000001880 */
        /* <DEDUP_REMOVED lines=13> */
[----:B------:R-:W-:Y:S01]  /*26a0*/  PLOP3.LUT P1, PT, PT, PT, UP1, 0x80, 0x0 ;  /* 0x000000000000781c */ /* 0x000fe20003f2f018 */
[----:B------:R-:W-:Y:S01]  /*26b0*/  IMAD.MOV.U32 R230, RZ, RZ, RZ ;  /* 0x000000ffffe67224 */ /* 0x000fe200078e00ff */
[----:B------:R-:W-:-:S02]  /*26c0*/  IADD3 R231, R232, UR12, R233 ;  /* 0x0000000ce8e77c10 */ /* 0x000fc4000fffe0e9 */
[----:B------:R-:W-:Y:S02]  /*26d0*/  PLOP3.LUT P0, PT, PT, PT, UP1, 0x80, 0x0 ;  /* 0x000000000000781c */ /* 0x000fe40003f0f018 */
[----:B------:R-:W-:-:S05]  /*26e0*/  IADD3 R231, R231, -0x60, RZ ;  /* 0xffffffa0e7e77810 */ /* 0x000fca0007ffe0ff */
[----:B------:R-:W-:Y:S02]  /*26f0*/  IMAD.MOV.U32 R2, RZ, RZ, R231 ;  /* 0x000000ffff027224 */ /* 0x000fe400078e00e7 */
[----:B------:R-:W-:-:S05]  /*2700*/  @P1 IMAD.HI.U32 R24, R231, c[0x0][0x2bc], RZ ;  /* 0x0000af00e7181a27 */ /* 0x000fca00078e00ff */
        /* <DEDUP_REMOVED lines=17> */
[----:B------:R-:W-:-:S05]  /*2820*/  IMAD R2, R230, c[0x0][0x1f4], R2 ;  /* 0x00007d00e6027a24 */ /* 0x000fca00078e0202 */
[----:B------:R-:W-:Y:S02]  /*2830*/  IADD3.X R2, R25, UR8, R2, P0, !PT ;  /* 0x0000000819027c10 */ /* 0x000fe400087fe402 */
[----:B------:R-:W-:-:S04]  /*2840*/  LEA R38, P0, R36, c[0x0][0x1c8], 0x1 ;  /* 0x0000720024267a11 */ /* 0x000fc800078008ff */
[----:B------:R-:W-:Y:S01]  /*2850*/  LEA.HI.X R36, R36, c[0x0][0x1cc], R2, 0x1, P0 ;  /* 0x0000730024247a11 */ /* 0x000fe200000f0c02 */
[----:B------:R-:W1:Y:S04]  /*2860*/  SHFL.IDX PT, R34, R38, RZ, 0x181f ;  /* 0x00181fff26227589 */ /* 0x000e6800000e0000 */
[----:B------:R-:W2:Y:S04]  /*2870*/  SHFL.IDX PT, R33, R36, RZ, 0x181f ;  /* 0x00181fff24217589 */ /* 0x000ea800000e0000 */
[----:B------:R-:W-:Y:S04]  /*2880*/  SHFL.IDX PT, R31, R38, 0x1, 0x181f ;  /* 0x00381f00261f7f89 */ /* 0x000fe800000e0000 */
[----:B------:R-:W-:Y:S04]  /*2890*/  SHFL.IDX PT, R29, R38, 0x2, 0x181f ;  /* 0x00581f00261d7f89 */ /* 0x000fe800000e0000 */
[----:B------:R-:W-:Y:S04]  /*28a0*/  SHFL.IDX PT, R32, R36, 0x1, 0x181f ;  /* 0x00381f0024207f89 */ /* 0x000fe800000e0000 */
[----:B------:R-:W-:Y:S04]  /*28b0*/  SHFL.IDX PT, R27, R38, 0x3, 0x181f ;  /* 0x00781f00261b7f89 */ /* 0x000fe800000e0000 */
[----:B------:R-:W3:Y:S01]  /*28c0*/  SHFL.IDX PT, R25, R38, 0x4, 0x181f ;  /* 0x00981f0026197f89 */ /* 0x000ee200000e0000 */
[----:B-1----:R-:W-:-:S03]  /*28d0*/  IADD3 R34, P0, R34, R235, RZ ;  /* 0x000000eb22227210 */ /* 0x002fc60007f1e0ff */
[----:B------:R3:W-:Y:S02]  /*28e0*/  SHFL.IDX PT, R2, R38, 0x5, 0x181f ;  /* 0x00b81f0026027f89 */ /* 0x0007e400000e0000 */
[----:B--2---:R-:W-:Y:S02]  /*28f0*/  IMAD.X R35, R33, 0x1, R234, P0 ;  /* 0x0000000121237824 */ /* 0x004fe400000e06ea */
[----:B------:R-:W-:Y:S04]  /*2900*/  SHFL.IDX PT, R30, R36, 0x2, 0x181f ;  /* 0x00581f00241e7f89 */ /* 0x000fe800000e0000 */
[----:B------:R-:W-:Y:S04]  /*2910*/  SHFL.IDX PT, R28, R36, 0x3, 0x181f ;  /* 0x00781f00241c7f89 */ /* 0x000fe800000e0000 */
[----:B------:R-:W1:Y:S04]  /*2920*/  SHFL.IDX PT, R26, R36, 0x4, 0x181f ;  /* 0x00981f00241a7f89 */ /* 0x000e6800000e0000 */
[----:B------:R2:W4:Y:S04]  /*2930*/  SHFL.IDX PT, R24, R36, 0x5, 0x181f ;  /* 0x00b81f0024187f89 */ /* 0x00052800000e0000 */
[----:B------:R5:W-:Y:S01]  /*2940*/  LDGSTS.E.BYPASS.LTC128B.128 [R229+0x3100], [R34.64], !P3 ;  /* 0x0310000022e57fae */ /* 0x000be2000d901d74 */
[----:B---3--:R-:W-:-:S05]  /*2950*/  IADD3 R38, P1, R25, R235, RZ ;  /* 0x000000eb19267210 */ /* 0x008fca0007f3e0ff */
[----:B-1----:R-:W-:Y:S01]  /*2960*/  IMAD.X R39, R26, 0x1, R234, P1 ;  /* 0x000000011a277824 */ /* 0x002fe200008e06ea */
[----:B--2---:R-:W-:-:S05]  /*2970*/  IADD3 R36, P0, R31, R235, RZ ;  /* 0x000000eb1f247210 */ /* 0x004fca0007f1e0ff */
[--C-:B------:R-:W-:Y:S01]  /*2980*/  IMAD.X R37, R32, 0x1, R234.reuse, P0 ;  /* 0x0000000120257824 */ /* 0x100fe200000e06ea */
[-C--:B------:R-:W-:Y:S02]  /*2990*/  IADD3 R32, P2, R27, R235.reuse, RZ ;  /* 0x000000eb1b207210 */ /* 0x080fe40007f5e0ff */
[-C--:B-----5:R-:W-:Y:S02]  /*29a0*/  IADD3 R34, P5, R29, R235.reuse, RZ ;  /* 0x000000eb1d227210 */ /* 0x0a0fe40007fbe0ff */
[----:B------:R-:W-:Y:S01]  /*29b0*/  IADD3 R40, P0, R2, R235, RZ ;  /* 0x000000eb02287210 */ /* 0x000fe20007f1e0ff */
[--C-:B------:R-:W-:Y:S01]  /*29c0*/  IMAD.X R33, R28, 0x1, R234.reuse, P2 ;  /* 0x000000011c217824 */ /* 0x100fe200010e06ea */
[----:B------:R1:W-:Y:S01]  /*29d0*/  LDGSTS.E.BYPASS.LTC128B.128 [R229+0x3900], [R36.64], !P3 ;  /* 0x0390000024e57fae */ /* 0x0003e2000d901d74 */
[--C-:B------:R-:W-:Y:S02]  /*29e0*/  IMAD.X R35, R30, 0x1, R234.reuse, P5 ;  /* 0x000000011e237824 */ /* 0x100fe400028e06ea */
[----:B----4-:R-:W-:-:S03]  /*29f0*/  IMAD.X R41, R24, 0x1, R234, P0 ;  /* 0x0000000118297824 */ /* 0x010fc600000e06ea */
[----:B------:R1:W-:Y:S04]  /*2a00*/  LDGSTS.E.BYPASS.LTC128B.128 [R229+0x4100], [R34.64], !P3 ;  /* 0x0410000022e57fae */ /* 0x0003e8000d901d74 */
[----:B------:R1:W-:Y:S04]  /*2a10*/  LDGSTS.E.BYPASS.LTC128B.128 [R229+0x4900], [R32.64], !P3 ;  /* 0x0490000020e57fae */ /* 0x0003e8000d901d74 */
[----:B------:R1:W-:Y:S04]  /*2a20*/  LDGSTS.E.BYPASS.LTC128B.128 [R229+0x5100], [R38.64], !P3 ;  /* 0x0510000026e57fae */ /* 0x0003e8000d901d74 */
[----:B------:R1:W-:Y:S02]  /*2a30*/  LDGSTS.E.BYPASS.LTC128B.128 [R229+0x5900], [R40.64], !P3 ;  /* 0x0590000028e57fae */ /* 0x0003e4000d901d74 */
.L_x_150:
[----:B------:R-:W-:Y:S01]  /*2a40*/  LOP3.LUT R2, R168, 0xffffffe0, RZ, 0xc0, !PT ;  /* 0xffffffe0a8027812 */ /* 0x000fe200078ec0ff */
[----:B------:R-:W-:Y:S01]  /*2a50*/  ULDC UR12, c[0x0][0x324] ;  /* 0x0000c900000c7ab9 */ /* 0x000fe20000000800 */
[----:B------:R-:W-:Y:S01]  /*2a60*/  LEA.HI R25, R169, R7, RZ, 0x2 ;  /* 0x00000007a9197211 */ /* 0x000fe200078f10ff */
[----:B------:R-:W-:Y:S01]  /*2a70*/  ULDC UR15, c[0x0][0x1d0] ;  /* 0x00007400000f7ab9 */ /* 0x000fe20000000800 */
[----:B------:R-:W-:Y:S01]  /*2a80*/  SHF.R.S32.HI R27, RZ, 0x1f, R6 ;  /* 0x0000001fff1b7819 */ /* 0x000fe20000011406 */
[----:B------:R-:W-:Y:S01]  /*2a90*/  IMAD.IADD R2, R7, 0x1, -R2 ;  /* 0x0000000107027824 */ /* 0x000fe200078e0a02 */
[----:B------:R-:W-:Y:S01]  /*2aa0*/  LOP3.LUT R25, R25, 0xfffffffc, RZ, 0xc0, !PT ;  /* 0xfffffffc19197812 */ /* 0x000fe200078ec0ff */
[----:B------:R-:W-:Y:S01]  /*2ab0*/  ULOP3.LUT UR12, URZ, UR12, URZ, 0x33, !UPT ;  /* 0x0000000c3f0c7292 */ /* 0x000fe2000f8e333f */
[----:B------:R-:W-:Y:S01]  /*2ac0*/  LEA.HI R27, R27, R6, RZ, 0x2 ;  /* 0x000000061b1b7211 */ /* 0x000fe200078f10ff */
[----:B------:R-:W-:Y:S01]  /*2ad0*/  UIMAD UR15, UR7, UR15, UR35 ;  /* 0x0000000f070f72a4 */ /* 0x000fe2000f8e0223 */
[----:B------:R-:W-:Y:S01]  /*2ae0*/  SHF.R.S32.HI R24, RZ, 0x1f, R2 ;  /* 0x0000001fff187819 */ /* 0x000fe20000011402 */
[----:B------:R-:W-:Y:S01]  /*2af0*/  IMAD.IADD R25, R7, 0x1, -R25 ;  /* 0x0000000107197824 */ /* 0x000fe200078e0a19 */
[----:B------:R-:W-:Y:S01]  /*2b00*/  LOP3.LUT R27, R27, 0xffffffc, RZ, 0xc0, !PT ;  /* 0x0ffffffc1b1b7812 */ /* 0x000fe200078ec0ff */
[----:B------:R-:W0:Y:S01]  /*2b10*/  LDGDEPBAR ;  /* 0x00000000000079af */ /* 0x000e220000000000 */
[----:B------:R-:W-:Y:S01]  /*2b20*/  LEA.HI R7, R24, R2, RZ, 0x2 ;  /* 0x0000000218077211 */ /* 0x000fe200078f10ff */
[----:B------:R-:W-:Y:S01]  /*2b30*/  IMAD.IADD R5, R5, 0x1, R3 ;  /* 0x0000000105057824 */ /* 0x000fe200078e0203 */
[----:B------:R-:W-:Y:S01]  /*2b40*/  LEA.HI R24, R25, R25, RZ, 0x1 ;  /* 0x0000001919187211 */ /* 0x000fe200078f08ff */
[----:B------:R-:W-:Y:S01]  /*2b50*/  IMAD.IADD R27, R6, 0x1, -R27 ;  /* 0x00000001061b7824 */ /* 0x000fe200078e0a1b */
[----:B------:R-:W-:-:S02]  /*2b60*/  LEA.HI.SX32 R6, R7, UR14, 0x1e ;  /* 0x0000000e07067c11 */ /* 0x000fc4000f8ff2ff */
[----:B------:R-:W-:Y:S01]  /*2b70*/  PLOP3.LUT P1, PT, PT, PT, UP2, 0x80, 0x0 ;  /* 0x000000000000781c */ /* 0x000fe20003f2f028 */
[C---:B------:R-:W-:Y:S01]  /*2b80*/  IMAD.SHL.U32 R26, R24.reuse, 0x20, RZ ;  /* 0x00000020181a7824 */ /* 0x040fe200078e00ff */
[----:B------:R-:W-:Y:S01]  /*2b90*/  LOP3.LUT R24, R24, 0x1ffffffe, RZ, 0xc0, !PT ;  /* 0x1ffffffe18187812 */ /* 0x000fe200078ec0ff */
[----:B------:R-:W-:Y:S01]  /*2ba0*/  IMAD R6, R27, 0x10, R6 ;  /* 0x000000101b067824 */ /* 0x000fe200078e0206 */
[----:B------:R-:W-:Y:S02]  /*2bb0*/  PLOP3.LUT P0, PT, PT, PT, UP2, 0x80, 0x0 ;  /* 0x000000000000781c */ /* 0x000fe40003f0f028 */
[----:B------:R-:W-:Y:S01]  /*2bc0*/  LOP3.LUT R26, R26, 0xffffffc0, RZ, 0xc0, !PT ;  /* 0xffffffc01a1a7812 */ /* 0x000fe200078ec0ff */
[----:B------:R-:W-:Y:S01]  /*2bd0*/  IMAD.IADD R24, R25, 0x1, -R24 ;  /* 0x0000000119187824 */ /* 0x000fe200078e0a18 */
[----:B------:R-:W-:-:S03]  /*2be0*/  LOP3.LUT R237, R7, 0x7ffffffc, RZ, 0xc0, !PT ;  /* 0x7ffffffc07ed7812 */ /* 0x000fc600078ec0ff */
[----:B------:R-:W-:Y:S02]  /*2bf0*/  IMAD.IADD R6, R26, 0x1, R6 ;  /* 0x000000011a067824 */ /* 0x000fe400078e0206 */
[----:B------:R-:W-:Y:S02]  /*2c00*/  IMAD.IADD R237, R2, 0x1, -R237 ;  /* 0x0000000102ed7824 */ /* 0x000fe400078e0aed */
[----:B------:R-:W-:Y:S02]  /*2c10*/  IMAD R236, R24, 0x8, R6 ;  /* 0x0000000818ec7824 */ /* 0x000fe400078e0206 */
[----:B------:R-:W-:Y:S02]  /*2c20*/  IMAD.U32 R2, RZ, RZ, UR18 ;  /* 0x00000012ff027e24 */ /* 0x000fe4000f8e00ff */
[----:B------:R-:W-:-:S04]  /*2c30*/  @P1 IMAD.HI.U32 R6, R236, c[0x0][0x2c8], RZ ;  /* 0x0000b200ec061a27 */ /* 0x000fc800078e00ff */
[----:B-1----:R-:W-:Y:S01]  /*2c40*/  IMAD.MOV.U32 R33, RZ, RZ, R236 ;  /* 0x000000ffff217224 */ /* 0x002fe200078e00ec */
[----:B------:R-:W-:Y:S01]  /*2c50*/  @P0 SHF.R.U32.HI R33, RZ, c[0x0][0x2cc], R6 ;  /* 0x0000b300ff210a19 */ /* 0x000fe20000011606 */
[----:B------:R-:W-:Y:S01]  /*2c60*/  IMAD.SHL.U32 R237, R237, 0x2, RZ ;  /* 0x00000002eded7824 */ /* 0x000fe200078e00ff */
[----:B------:R-:W-:-:S03]  /*2c70*/  PLOP3.LUT P0, PT, PT, PT, UP0, 0x40, 0x0 ;  /* 0x000000000000781c */ /* 0x000fc60003f0e808 */
[----:B------:R-:W1:Y:S01]  /*2c80*/  SHFL.IDX PT, R6, R33, RZ, 0x1c1f ;  /* 0x001c1fff21067589 */ /* 0x000e6200000e0000 */
[C---:B------:R-:W-:Y:S02]  /*2c90*/  IADD3 R2, -R237.reuse, 0x1, R2 ;  /* 0x00000001ed027810 */ /* 0x040fe40007ffe102 */
[C---:B------:R-:W-:Y:S02]  /*2ca0*/  IADD3 R27, -R237.reuse, UR15, RZ ;  /* 0x0000000fed1b7c10 */ /* 0x040fe4000fffe1ff */
[----:B------:R-:W-:Y:S02]  /*2cb0*/  IADD3 R24, R2, -c[0x0][0x168], RZ ;  /* 0x80005a0002187a10 */ /* 0x000fe40007ffe0ff */
[----:B------:R-:W-:Y:S02]  /*2cc0*/  IADD3 R2, -R237, UR35, RZ ;  /* 0x00000023ed027c10 */ /* 0x000fe4000fffe1ff */
[C---:B------:R-:W-:Y:S02]  /*2cd0*/  IADD3 R32, R24.reuse, c[0x0][0x328], RZ ;  /* 0x0000ca0018207a10 */ /* 0x040fe40007ffe0ff */
[----:B------:R-:W-:-:S03]  /*2ce0*/  IADD3 R24, R24, UR12, RZ ;  /* 0x0000000c18187c10 */ /* 0x000fc6000fffe0ff */
[--C-:B-1----:R-:W-:Y:S02]  /*2cf0*/  IMAD.IADD R30, R32, 0x1, R6.reuse ;  /* 0x00000001201e7824 */ /* 0x102fe400078e0206 */
[----:B------:R-:W-:-:S03]  /*2d00*/  IMAD.IADD R3, R24, 0x1, R6 ;  /* 0x0000000118037824 */ /* 0x000fc600078e0206 */
[----:B------:R-:W-:Y:S01]  /*2d10*/  IMNMX R30, R30, R27, PT ;  /* 0x0000001b1e1e7217 */ /* 0x000fe20003800200 */
[----:B------:R-:W-:Y:S05]  /*2d20*/  @P0 BRA `(.L_x_151) ;  /* 0x0000015000000947 */ /* 0x000fea0003800000 */
[----:B------:R-:W-:Y:S01]  /*2d30*/  IMAD.U32 R7, RZ, RZ, UR10 ;  /* 0x0000000aff077e24 */ /* 0x000fe2000f8e00ff */
[----:B------:R-:W-:Y:S04]  /*2d40*/  BSSY B0, `(.L_x_152) ;  /* 0x000000f000007945 */ /* 0x000fe80003800000 */
[----:B------:R-:W-:-:S04]  /*2d50*/  IADD3 R7, R7, -c[0x0][0x168], R6 ;  /* 0x80005a0007077a10 */ /* 0x000fc80007ffe006 */
[----:B------:R-:W-:-:S13]  /*2d60*/  ISETP.GT.AND P0, PT, R7, -0x1, PT ;  /* 0xffffffff0700780c */ /* 0x000fda0003f04270 */
[----:B------:R-:W-:Y:S05]  /*2d70*/  @P0 BRA `(.L_x_153) ;  /* 0x0000007000000947 */ /* 0x000fea0003800000 */
[----:B------:R-:W-:Y:S01]  /*2d80*/  IMAD.MOV.U32 R6, RZ, RZ, c[0x0][0x32c] ;  /* 0x0000cb00ff067624 */ /* 0x000fe200078e00ff */
[----:B------:R-:W-:-:S04]  /*2d90*/  LOP3.LUT R7, RZ, R7, RZ, 0x33, !PT ;  /* 0x00000007ff077212 */ /* 0x000fc800078e33ff */
[----:B------:R-:W-:-:S13]  /*2da0*/  ISETP.NE.AND P0, PT, R6, 0x1, PT ;  /* 0x000000010600780c */ /* 0x000fda0003f05270 */
[----:B------:R-:W-:-:S05]  /*2db0*/  @P0 IMAD.HI.U32 R6, R7, c[0x0][0x330], RZ ;  /* 0x0000cc0007060a27 */ /* 0x000fca00078e00ff */
[----:B------:R-:W-:-:S04]  /*2dc0*/  @P0 SHF.R.U32.HI R7, RZ, c[0x0][0x334], R6 ;  /* 0x0000cd00ff070a19 */ /* 0x000fc80000011606 */
[----:B------:R-:W-:Y:S01]  /*2dd0*/  LOP3.LUT R7, RZ, R7, RZ, 0x33, !PT ;  /* 0x00000007ff077212 */ /* 0x000fe200078e33ff */
[----:B------:R-:W-:Y:S05]  /*2de0*/  BRA `(.L_x_154) ;  /* 0x0000004000007947 */ /* 0x000fea0003800000 */
.L_x_153:
[----:B------:R-:W-:-:S04]  /*2df0*/  MOV R6, c[0x0][0x32c] ;  /* 0x0000cb0000067a02 */ /* 0x000fc80000000f00 */
[----:B------:R-:W-:-:S13]  /*2e00*/  ISETP.NE.AND P0, PT, R6, 0x1, PT ;  /* 0x000000010600780c */ /* 0x000fda0003f05270 */
[----:B------:R-:W-:-:S05]  /*2e10*/  @P0 IMAD.HI.U32 R6, R7, c[0x0][0x330], RZ ;  /* 0x0000cc0007060a27 */ /* 0x000fca00078e00ff */
[----:B------:R-:W-:Y:S02]  /*2e20*/  @P0 SHF.R.U32.HI R7, RZ, c[0x0][0x334], R6 ;  /* 0x0000cd00ff070a19 */ /* 0x000fe40000011606 */
.L_x_154:
[----:B------:R-:W-:Y:S05]  /*2e30*/  BSYNC B0 ;  /* 0x0000000000007941 */ /* 0x000fea0003800000 */
.L_x_152:
[----:B------:R-:W-:-:S05]  /*2e40*/  IMAD R7, R7, c[0x0][0x32c], R2 ;  /* 0x0000cb0007077a24 */ /* 0x000fca00078e0202 */
[----:B------:R-:W-:Y:S02]  /*2e50*/  IADD3 R6, R7, c[0x0][0x32c], RZ ;  /* 0x0000cb0007067a10 */ /* 0x000fe40007ffe0ff */
[----:B------:R-:W-:Y:S02]  /*2e60*/  IMNMX R3, R3, R7, !PT ;  /* 0x0000000703037217 */ /* 0x000fe40007800200 */
[----:B------:R-:W-:Y:S02]  /*2e70*/  IMNMX R30, R30, R6, PT ;  /* 0x000000061e1e7217 */ /* 0x000fe40003800200 */
.L_x_151:
[----:B------:R-:W1:Y:S01]  /*2e80*/  SHFL.IDX PT, R6, R33, 0x1, 0x1c1f ;  /* 0x003c1f0021067f89 */ /* 0x000e6200000e0000 */
[----:B------:R-:W-:Y:S01]  /*2e90*/  PLOP3.LUT P0, PT, PT, PT, UP0, 0x40, 0x0 ;  /* 0x000000000000781c */ /* 0x000fe20003f0e808 */
[--C-:B-1----:R-:W-:Y:S02]  /*2ea0*/  IMAD.IADD R26, R32, 0x1, R6.reuse ;  /* 0x00000001201a7824 */ /* 0x102fe400078e0206 */
[----:B------:R-:W-:-:S03]  /*2eb0*/  IMAD.IADD R25, R24, 0x1, R6 ;  /* 0x0000000118197824 */ /* 0x000fc600078e0206 */
[----:B------:R-:W-:-:S07]  /*2ec0*/  IMNMX R26, R26, R27, PT ;  /* 0x0000001b1a1a7217 */ /* 0x000fce0003800200 */
        /* <DEDUP_REMOVED lines=13> */
.L_x_157:
[----:B------:R-:W-:-:S04]  /*2fa0*/  MOV R6, c[0x0][0x32c] ;  /* 0x0000cb0000067a02 */ /* 0x000fc80000000f00 */
[----:B------:R-:W-:-:S13]  /*2fb0*/  ISETP.NE.AND P0, PT, R6, 0x1, PT ;  /* 0x000000010600780c */ /* 0x000fda0003f05270 */
[----:B------:R-:W-:-:S05]  /*2fc0*/  @P0 IMAD.HI.U32 R6, R7, c[0x0][0x330], RZ ;  /* 0x0000cc0007060a27 */ /* 0x000fca00078e00ff */
[----:B------:R-:W-:Y:S02]  /*2fd0*/  @P0 SHF.R.U32.HI R7, RZ, c[0x0][0x334], R6 ;  /* 0x0000cd00ff070a19 */ /* 0x000fe40000011606 */
.L_x_158:
[----:B------:R-:W-:Y:S05]  /*2fe0*/  BSYNC B0 ;  /* 0x0000000000007941 */ /* 0x000fea0003800000 */
.L_x_156:
[----:B------:R-:W-:-:S05]  /*2ff0*/  IMAD R7, R7, c[0x0][0x32c], R2 ;  /* 0x0000cb0007077a24 */ /* 0x000fca00078e0202 */
[----:B------:R-:W-:Y:S02]  /*3000*/  IADD3 R6, R7, c[0x0][0x32c], RZ ;  /* 0x0000cb0007067a10 */ /* 0x000fe40007ffe0ff */
[----:B------:R-:W-:Y:S02]  /*3010*/  IMNMX R25, R25, R7, !PT ;  /* 0x0000000719197217 */ /* 0x000fe40007800200 */
[----:B------:R-:W-:Y:S02]  /*3020*/  IMNMX R26, R26, R6, PT ;  /* 0x000000061a1a7217 */ /* 0x000fe40003800200 */
.L_x_155:
[----:B------:R-:W-:Y:S01]  /*3030*/  UISETP.GE.AND UP3, UPT, UR35, 0xa, UPT ;  /* 0x0000000a2300788c */ /* 0x000fe2000bf66270 */
[----:B------:R-:W1:Y:S01]  /*3040*/  SHFL.IDX PT, R7, R33, 0x2, 0x1c1f ;  /* 0x005c1f0021077f89 */ /* 0x000e6200000e0000 */
[----:B------:R-:W-:Y:S02]  /*3050*/  UISETP.GE.AND UP6, UPT, UR35, 0x1, UPT ;  /* 0x000000012300788c */ /* 0x000fe4000bfc6270 */
[----:B------:R-:W-:Y:S02]  /*3060*/  UP2UR UR31, UPR, URZ, 0x8 ;  /* 0x000000083f1f7883 */ /* 0x000fe40008000000 */
[----:B------:R-:W-:Y:S01]  /*3070*/  PLOP3.LUT P1, PT, PT, PT, UP3, 0x40, 0x0 ;  /* 0x000000000000781c */ /* 0x000fe20003f2e838 */
[----:B------:R-:W-:Y:S01]  /*3080*/  UISETP.GE.AND UP3, UPT, UR35, 0x11, UPT ;  /* 0x000000112300788c */ /* 0x000fe2000bf66270 */
[----:B------:R-:W-:Y:S01]  /*3090*/  PLOP3.LUT P6, PT, PT, PT, UP6, 0x40, 0x0 ;  /* 0x000000000000781c */ /* 0x000fe20003fce868 */
[----:B------:R-:W-:Y:S01]  /*30a0*/  UISETP.GE.AND UP5, UPT, UR35, 0x2, UPT ;  /* 0x000000022300788c */ /* 0x000fe2000bfa6270 */
[C---:B------:R-:W-:Y:S01]  /*30b0*/  ISETP.GT.AND P1, PT, R3.reuse, 0x9, P1 ;  /* 0x000000090300780c */ /* 0x040fe20000f24270 */
[----:B------:R-:W-:Y:S01]  /*30c0*/  UP2UR UR30, UPR, URZ, 0x8 ;  /* 0x000000083f1e7883 */ /* 0x000fe20008000000 */
[C---:B------:R-:W-:Y:S01]  /*30d0*/  ISETP.GT.AND P6, PT, R3.reuse, RZ, P6 ;  /* 0x000000ff0300720c */ /* 0x040fe200037c4270 */
[----:B------:R-:W-:Y:S01]  /*30e0*/  UISETP.GE.AND UP4, UPT, UR35, 0x9, UPT ;  /* 0x000000092300788c */ /* 0x000fe2000bf86270 */
[----:B------:R-:W-:Y:S01]  /*30f0*/  PLOP3.LUT P0, PT, PT, PT, UP3, 0x40, 0x0 ;  /* 0x000000000000781c */ /* 0x000fe20003f0e838 */
[----:B------:R-:W-:Y:S01]  /*3100*/  UISETP.GE.AND UP3, UPT, UR35, 0x12, UPT ;  /* 0x000000122300788c */ /* 0x000fe2000bf66270 */
[----:B------:R-:W-:Y:S01]  /*3110*/  PLOP3.LUT P5, PT, PT, PT, UP5, 0x40, 0x0 ;  /* 0x000000000000781c */ /* 0x000fe20003fae858 */
[----:B------:R-:W-:Y:S01]  /*3120*/  UP2UR UR34, UPR, URZ, 0x40 ;  /* 0x000000403f227883 */ /* 0x000fe20008000000 */
[----:B------:R-:W-:Y:S01]  /*3130*/  ISETP.LT.OR P6, PT, R30, 0x1, P6 ;  /* 0x000000011e00780c */ /* 0x000fe200037c1670 */
[----:B------:R-:W-:Y:S01]  /*3140*/  UP2UR UR29, UPR, URZ, 0x8 ;  /* 0x000000083f1d7883 */ /* 0x000fe20008000000 */
[C---:B------:R-:W-:Y:S01]  /*3150*/  ISETP.GT.AND P5, PT, R3.reuse, 0x1, P5 ;  /* 0x000000010300780c */ /* 0x040fe20002fa4270 */
[----:B------:R-:W-:Y:S01]  /*3160*/  UP2UR UR33, UPR, URZ, 0x20 ;  /* 0x000000203f217883 */ /* 0x000fe20008000000 */
[----:B------:R-:W-:Y:S01]  /*3170*/  FSEL R128, R128, -INF , !P6 ;  /* 0xff80000080807808 */ /* 0x000fe20007000000 */
[----:B------:R-:W-:Y:S01]  /*3180*/  UP2UR UR32, UPR, URZ, 0x10 ;  /* 0x000000103f207883 */ /* 0x000fe20008000000 */
[----:B------:R-:W-:Y:S01]  /*3190*/  PLOP3.LUT P6, PT, PT, PT, UP3, 0x40, 0x0 ;  /* 0x000000000000781c */ /* 0x000fe20003fce838 */
[----:B------:R-:W-:Y:S01]  /*31a0*/  UISETP.GE.AND UP3, UPT, UR35, 0x19, UPT ;  /* 0x000000192300788c */ /* 0x000fe2000bf66270 */
[----:B------:R-:W-:Y:S01]  /*31b0*/  PLOP3.LUT P2, PT, PT, PT, UP4, 0x40, 0x0 ;  /* 0x000000000000781c */ /* 0x000fe20003f4e848 */
[----:B------:R-:W-:Y:S01]  /*31c0*/  UISETP.GE.AND UP6, UPT, UR35, 0x51, UPT ;  /* 0x000000512300788c */ /* 0x000fe2000bfc6270 */
[C---:B------:R-:W-:Y:S01]  /*31d0*/  ISETP.LT.OR P5, PT, R30.reuse, 0x2, P5 ;  /* 0x000000021e00780c */ /* 0x040fe20002fa1670 */
[----:B------:R-:W-:Y:S01]  /*31e0*/  UP2UR UR28, UPR, URZ, 0x8 ;  /* 0x000000083f1c7883 */ /* 0x000fe20008000000 */
[----:B------:R-:W-:Y:S01]  /*31f0*/  ISETP.GT.AND P2, PT, R3, 0x8, P2 ;  /* 0x000000080300780c */ /* 0x000fe20001744270 */
[----:B------:R-:W-:Y:S01]  /*3200*/  UISETP.GE.AND UP5, UPT, UR35, 0x52, UPT ;  /* 0x000000522300788c */ /* 0x000fe2000bfa6270 */
[----:B------:R-:W-:Y:S01]  /*3210*/  FSEL R129, R129, -INF , !P5 ;  /* 0xff80000081817808 */ /* 0x000fe20006800000 */
[----:B------:R-:W-:Y:S01]  /*3220*/  UISETP.GE.AND UP4, UPT, UR35, 0x59, UPT ;  /* 0x000000592300788c */ /* 0x000fe2000bf86270 */
[----:B------:R-:W-:Y:S01]  /*3230*/  PLOP3.LUT P5, PT, PT, PT, UP3, 0x40, 0x0 ;  /* 0x000000000000781c */ /* 0x000fe20003fae838 */
[----:B------:R-:W-:Y:S01]  /*3240*/  UISETP.GE.AND UP3, UPT, UR35, 0x1a, UPT ;  /* 0x0000001a2300788c */ /* 0x000fe2000bf66270 */
[----:B------:R-:W-:Y:S01]  /*3250*/  ISETP.LT.OR P2, PT, R30, 0x9, P2 ;  /* 0x000000091e00780c */ /* 0x000fe20001741670 */
[----:B-1----:R-:W-:Y:S01]  /*3260*/  IMAD.IADD R35, R32, 0x1, R7 ;  /* 0x0000000120237824 */ /* 0x002fe200078e0207 */
[----:B------:R-:W-:Y:S01]  /*3270*/  ISETP.LT.OR P1, PT, R30, 0xa, P1 ;  /* 0x0000000a1e00780c */ /* 0x000fe20000f21670 */
[----:B------:R-:W-:Y:S01]  /*3280*/  UP2UR UR27, UPR, URZ, 0x8 ;  /* 0x000000083f1b7883 */ /* 0x000fe20008000000 */
[----:B------:R-:W-:-:S02]  /*3290*/  FSEL R29, R124, -INF , !P2 ;  /* 0xff8000007c1d7808 */ /* 0x000fc40005000000 */
[----:B------:R-:W-:Y:S01]  /*32a0*/  PLOP3.LUT P2, PT, PT, PT, UP3, 0x40, 0x0 ;  /* 0x000000000000781c */ /* 0x000fe20003f4e838 */
[----:B------:R-:W-:Y:S01]  /*32b0*/  UISETP.GE.AND UP3, UPT, UR35, 0x21, UPT ;  /* 0x000000212300788c */ /* 0x000fe2000bf66270 */
[----:B------:R-:W-:Y:S02]  /*32c0*/  ISETP.GT.AND P0, PT, R3, 0x10, P0 ;  /* 0x000000100300780c */ /* 0x000fe40000704270 */
[----:B------:R-:W-:Y:S01]  /*32d0*/  FSEL R28, R125, -INF , !P1 ;  /* 0xff8000007d1c7808 */ /* 0x000fe20004800000 */
[----:B------:R-:W-:Y:S01]  /*32e0*/  UP2UR UR26, UPR, URZ, 0x8 ;  /* 0x000000083f1a7883 */ /* 0x000fe20008000000 */
[----:B------:R-:W-:Y:S02]  /*32f0*/  ISETP.LT.OR P0, PT, R30, 0x11, P0 ;  /* 0x000000111e00780c */ /* 0x000fe40000701670 */
[----:B------:R-:W-:Y:S01]  /*3300*/  PLOP3.LUT P1, PT, PT, PT, UP3, 0x40, 0x0 ;  /* 0x000000000000781c */ /* 0x000fe20003f2e838 */
[----:B------:R-:W-:Y:S01]  /*3310*/  UISETP.GE.AND UP3, UPT, UR35, 0x22, UPT ;  /* 0x000000222300788c */ /* 0x000fe2000bf66270 */
[----:B------:R-:W-:-:S02]  /*3320*/  ISETP.GT.AND P6, PT, R3, 0x11, P6 ;  /* 0x000000110300780c */ /* 0x000fc400037c4270 */
[----:B------:R-:W-:Y:S01]  /*3330*/  FSEL R120, R120, -INF , !P0 ;  /* 0xff80000078787808 */ /* 0x000fe20004000000 */
[----:B------:R-:W-:Y:S01]  /*3340*/  UP2UR UR25, UPR, URZ, 0x8 ;  /* 0x000000083f197883 */ /* 0x000fe20008000000 */
[C---:B------:R-:W-:Y:S02]  /*3350*/  ISETP.LT.OR P6, PT, R30.reuse, 0x12, P6 ;  /* 0x000000121e00780c */ /* 0x040fe400037c1670 */
[----:B------:R-:W-:Y:S01]  /*3360*/  PLOP3.LUT P0, PT, PT, PT, UP3, 0x40, 0x0 ;  /* 0x000000000000781c */ /* 0x000fe20003f0e838 */
[----:B------:R-:W-:Y:S01]  /*3370*/  UISETP.GE.AND UP3, UPT, UR35, 0x29, UPT ;  /* 0x000000292300788c */ /* 0x000fe2000bf66270 */
[----:B------:R-:W-:Y:S02]  /*3380*/  ISETP.GT.AND P5, PT, R3, 0x18, P5 ;  /* 0x000000180300780c */ /* 0x000fe40002fa4270 */
[----:B------:R-:W-:Y:S01]  /*3390*/  FSEL R121, R121, -INF , !P6 ;  /* 0xff80000079797808 */ /* 0x000fe20007000000 */
[----:B------:R-:W-:Y:S01]  /*33a0*/  UP2UR UR24, UPR, URZ, 0x8 ;  /* 0x000000083f187883 */ /* 0x000fe20008000000 */
[----:B------:R-:W-:-:S02]  /*33b0*/  ISETP.LT.OR P5, PT, R30, 0x19, P5 ;  /* 0x000000191e00780c */ /* 0x000fc40002fa1670 */
[----:B------:R-:W-:Y:S01]  /*33c0*/  PLOP3.LUT P6, PT, PT, PT, UP3, 0x40, 0x0 ;  /* 0x000000000000781c */ /* 0x000fe20003fce838 */
[----:B------:R-:W-:Y:S01]  /*33d0*/  UISETP.GE.AND UP3, UPT, UR35, 0x2a, UPT ;  /* 0x0000002a2300788c */ /* 0x000fe2000bf66270 */
[C---:B------:R-:W-:Y:S02]  /*33e0*/  ISETP.GT.AND P2, PT, R3.reuse, 0x19, P2 ;  /* 0x000000190300780c */ /* 0x040fe40001744270 */
        /* <DEDUP_REMOVED lines=8> */
[----:B------:R-:W-:Y:S02]  /*3470*/  ISETP.LT.OR P1, PT, R30, 0x21, P1 ;  /* 0x000000211e00780c */ /* 0x000fe40000f21670 */
        /* <DEDUP_REMOVED lines=38> */
[----:B------:R-:W-:Y:S02]  /*36e0*/  FSEL R168, R100, -INF , !P0 ;  /* 0xff80000064a87808 */ /* 0x000fe40004000000 */
[C---:B------:R-:W-:Y:S01]  /*36f0*/  ISETP.GT.AND P6, PT, R3.reuse, 0x39, P6 ;  /* 0x000000390300780c */ /* 0x040fe200037c4270 */
[----:B------:R-:W-:Y:S01]  /*3700*/  UP2UR UR15, UPR, URZ, 0x8 ;  /* 0x000000083f0f7883 */ /* 0x000fe20008000000 */
[----:B------:R-:W-:-:S02]  /*3710*/  ISETP.GT.AND P5, PT, R3, 0x40, P5 ;  /* 0x000000400300780c */ /* 0x000fc40002fa4270 */
[----:B------:R-:W-:Y:S01]  /*3720*/  PLOP3.LUT P0, PT, PT, PT, UP3, 0x40, 0x0 ;  /* 0x000000000000781c */ /* 0x000fe20003f0e838 */
[----:B------:R-:W-:Y:S01]  /*3730*/  UISETP.GE.AND UP3, UPT, UR35, 0x5a, UPT ;  /* 0x0000005a2300788c */ /* 0x000fe2000bf66270 */
[C---:B------:R-:W-:Y:S02]  /*3740*/  ISETP.GT.AND P2, PT, R3.reuse, 0x41, P2 ;  /* 0x000000410300780c */ /* 0x040fe40001744270 */
[C---:B------:R-:W-:Y:S02]  /*3750*/  ISETP.GT.AND P0, PT, R3.reuse, 0x49, P0 ;  /* 0x000000490300780c */ /* 0x040fe40000704270 */
[----:B------:R-:W-:Y:S02]  /*3760*/  ISETP.GT.AND P1, PT, R3, 0x48, P1 ;  /* 0x000000480300780c */ /* 0x000fe40000f24270 */
[C---:B------:R-:W-:Y:S02]  /*3770*/  ISETP.LT.OR P0, PT, R30.reuse, 0x4a, P0 ;  /* 0x0000004a1e00780c */ /* 0x040fe40000701670 */
[----:B------:R-:W-:-:S02]  /*3780*/  ISETP.LT.OR P6, PT, R30, 0x3a, P6 ;  /* 0x0000003a1e00780c */ /* 0x000fc400037c1670 */
[C---:B------:R-:W-:Y:S02]  /*3790*/  ISETP.LT.OR P5, PT, R30.reuse, 0x41, P5 ;  /* 0x000000411e00780c */ /* 0x040fe40002fa1670 */
[C---:B------:R-:W-:Y:S02]  /*37a0*/  ISETP.LT.OR P2, PT, R30.reuse, 0x42, P2 ;  /* 0x000000421e00780c */ /* 0x040fe40001741670 */
[----:B------:R-:W-:Y:S02]  /*37b0*/  ISETP.LT.OR P1, PT, R30, 0x49, P1 ;  /* 0x000000491e00780c */ /* 0x000fe40000f21670 */
[----:B------:R-:W-:Y:S02]  /*37c0*/  FSEL R154, R93, -INF , !P0 ;  /* 0xff8000005d9a7808 */ /* 0x000fe40004000000 */
[----:B------:R-:W-:Y:S02]  /*37d0*/  PLOP3.LUT P0, PT, PT, PT, UP0, 0x40, 0x0 ;  /* 0x000000000000781c */ /* 0x000fe40003f0e808 */
[----:B------:R-:W-:-:S02]  /*37e0*/  FSEL R169, R101, -INF , !P6 ;  /* 0xff80000065a97808 */ /* 0x000fc40007000000 */
[----:B------:R-:W-:Y:S02]  /*37f0*/  FSEL R208, R96, -INF , !P5 ;  /* 0xff80000060d07808 */ /* 0x000fe40006800000 */
[----:B------:R-:W-:Y:S02]  /*3800*/  FSEL R209, R97, -INF , !P2 ;  /* 0xff80000061d17808 */ /* 0x000fe40005000000 */
[----:B------:R-:W-:Y:S02]  /*3810*/  FSEL R210, R92, -INF , !P1 ;  /* 0xff8000005cd27808 */ /* 0x000fe40004800000 */
[----:B------:R-:W-:Y:S02]  /*3820*/  PLOP3.LUT P6, PT, PT, PT, UP6, 0x40, 0x0 ;  /* 0x000000000000781c */ /* 0x000fe40003fce868 */
[----:B------:R-:W-:Y:S02]  /*3830*/  PLOP3.LUT P5, PT, PT, PT, UP5, 0x40, 0x0 ;  /* 0x000000000000781c */ /* 0x000fe40003fae858 */
[----:B------:R-:W-:-:S02]  /*3840*/  PLOP3.LUT P2, PT, PT, PT, UP4, 0x40, 0x0 ;  /* 0x000000000000781c */ /* 0x000fc40003f4e848 */
[----:B------:R-:W-:Y:S02]  /*3850*/  PLOP3.LUT P1, PT, PT, PT, UP3, 0x40, 0x0 ;  /* 0x000000000000781c */ /* 0x000fe40003f2e838 */
[C---:B------:R-:W-:Y:S02]  /*3860*/  ISETP.GT.AND P6, PT, R3.reuse, 0x50, P6 ;  /* 0x000000500300780c */ /* 0x040fe400037c4270 */
[C---:B------:R-:W-:Y:S02]  /*3870*/  ISETP.GT.AND P5, PT, R3.reuse, 0x51, P5 ;  /* 0x000000510300780c */ /* 0x040fe40002fa4270 */
[C---:B------:R-:W-:Y:S02]  /*3880*/  ISETP.GT.AND P2, PT, R3.reuse, 0x58, P2 ;  /* 0x000000580300780c */ /* 0x040fe40001744270 */
[----:B------:R-:W-:Y:S01]  /*3890*/  ISETP.GT.AND P1, PT, R3, 0x59, P1 ;  /* 0x000000590300780c */ /* 0x000fe20000f24270 */
[----:B------:R-:W-:Y:S01]  /*38a0*/  IMAD.IADD R3, R24, 0x1, R7 ;  /* 0x0000000118037824 */ /* 0x000fe200078e0207 */
[----:B------:R-:W-:-:S02]  /*38b0*/  ISETP.LT.OR P6, PT, R30, 0x51, P6 ;  /* 0x000000511e00780c */ /* 0x000fc400037c1670 */
[C---:B------:R-:W-:Y:S02]  /*38c0*/  ISETP.LT.OR P5, PT, R30.reuse, 0x52, P5 ;  /* 0x000000521e00780c */ /* 0x040fe40002fa1670 */
[C---:B------:R-:W-:Y:S02]  /*38d0*/  ISETP.LT.OR P2, PT, R30.reuse, 0x59, P2 ;  /* 0x000000591e00780c */ /* 0x040fe40001741670 */
[----:B------:R-:W-:Y:S02]  /*38e0*/  ISETP.LT.OR P1, PT, R30, 0x5a, P1 ;  /* 0x0000005a1e00780c */ /* 0x000fe40000f21670 */
[----:B------:R-:W-:Y:S02]  /*38f0*/  IMNMX R35, R35, R27, PT ;  /* 0x0000001b23237217 */ /* 0x000fe40003800200 */
[----:B------:R-:W-:Y:S02]  /*3900*/  FSEL R153, R88, -INF , !P6 ;  /* 0xff80000058997808 */ /* 0x000fe40007000000 */
[----:B------:R-:W-:-:S02]  /*3910*/  FSEL R139, R89, -INF , !P5 ;  /* 0xff800000598b7808 */ /* 0x000fc40006800000 */
[----:B------:R-:W-:Y:S02]  /*3920*/  FSEL R135, R80, -INF , !P2 ;  /* 0xff80000050877808 */ /* 0x000fe40005000000 */
[----:B------:R-:W-:Y:S01]  /*3930*/  FSEL R132, R81, -INF , !P1 ;  /* 0xff80000051847808 */ /* 0x000fe20004800000 */
        /* <DEDUP_REMOVED lines=13> */
.L_x_161:
[----:B------:R-:W-:-:S04]  /*3a10*/  MOV R7, c[0x0][0x32c] ;  /* 0x0000cb0000077a02 */ /* 0x000fc80000000f00 */
[----:B------:R-:W-:-:S13]  /*3a20*/  ISETP.NE.AND P0, PT, R7, 0x1, PT ;  /* 0x000000010700780c */ /* 0x000fda0003f05270 */
[----:B------:R-:W-:-:S05]  /*3a30*/  @P0 IMAD.HI.U32 R7, R30, c[0x0][0x330], RZ ;  /* 0x0000cc001e070a27 */ /* 0x000fca00078e00ff */
[----:B------:R-:W-:Y:S02]  /*3a40*/  @P0 SHF.R.U32.HI R30, RZ, c[0x0][0x334], R7 ;  /* 0x0000cd00ff1e0a19 */ /* 0x000fe40000011607 */
.L_x_162:
[----:B------:R-:W-:Y:S05]  /*3a50*/  BSYNC B0 ;  /* 0x0000000000007941 */ /* 0x000fea0003800000 */
.L_x_160:
[----:B------:R-:W-:-:S05]  /*3a60*/  IMAD R30, R30, c[0x0][0x32c], R2 ;  /* 0x0000cb001e1e7a24 */ /* 0x000fca00078e0202 */
[----:B------:R-:W-:Y:S02]  /*3a70*/  IADD3 R7, R30, c[0x0][0x32c], RZ ;  /* 0x0000cb001e077a10 */ /* 0x000fe40007ffe0ff */
[----:B------:R-:W-:Y:S02]  /*3a80*/  IMNMX R3, R3, R30, !PT ;  /* 0x0000001e03037217 */ /* 0x000fe40007800200 */
[----:B------:R-:W-:Y:S02]  /*3a90*/  IMNMX R35, R35, R7, PT ;  /* 0x0000000723237217 */ /* 0x000fe40003800200 */
.L_x_159:
[----:B------:R-:W-:Y:S02]  /*3aa0*/  UP2UR UR37, UPR, URZ, 0x1 ;  /* 0x000000013f257883 */ /* 0x000fe40008000000 */
[----:B------:R-:W-:Y:S02]  /*3ab0*/  UISETP.NE.AND UP0, UPT, UR17, URZ, UPT ;  /* 0x0000003f1100728c */ /* 0x000fe4000bf05270 */
[----:B------:R-:W-:Y:S02]  /*3ac0*/  UP2UR UR41, UPR, URZ, 0x40 ;  /* 0x000000403f297883 */ /* 0x000fe40008000000 */
[----:B------:R-:W-:-:S02]  /*3ad0*/  UISETP.NE.AND UP6, UPT, UR29, URZ, UPT ;  /* 0x0000003f1d00728c */ /* 0x000fc4000bfc5270 */
[----:B------:R-:W-:Y:S02]  /*3ae0*/  UP2UR UR42, UPR, URZ, 0x1 ;  /* 0x000000013f2a7883 */ /* 0x000fe40008000000 */
[----:B------:R-:W-:Y:S02]  /*3af0*/  UISETP.NE.AND UP0, UPT, UR33, URZ, UPT ;  /* 0x0000003f2100728c */ /* 0x000fe4000bf05270 */
[----:B------:R-:W-:Y:S02]  /*3b00*/  UP2UR UR43, UPR, URZ, 0x40 ;  /* 0x000000403f2b7883 */ /* 0x000fe40008000000 */
[----:B------:R-:W-:Y:S02]  /*3b10*/  UISETP.NE.AND UP6, UPT, UR34, URZ, UPT ;  /* 0x0000003f2200728c */ /* 0x000fe4000bfc5270 */
[----:B------:R-:W-:Y:S01]  /*3b20*/  PLOP3.LUT P0, PT, PT, PT, UP0, 0x40, 0x0 ;  /* 0x000000000000781c */ /* 0x000fe20003f0e808 */
[----:B------:R-:W-:Y:S02]  /*3b30*/  UP2UR UR38, UPR, URZ, 0x8 ;  /* 0x000000083f267883 */ /* 0x000fe40008000000 */
[----:B------:R-:W-:Y:S01]  /*3b40*/  UISETP.NE.AND UP3, UPT, UR32, URZ, UPT ;  /* 0x0000003f2000728c */ /* 0x000fe2000bf65270 */
[----:B------:R-:W-:Y:S01]  /*3b50*/  PLOP3.LUT P1, PT, PT, PT, UP6, 0x40, 0x0 ;  /* 0x000000000000781c */ /* 0x000fe20003f2e868 */
[----:B------:R-:W-:Y:S01]  /*3b60*/  UP2UR UR39, UPR, URZ, 0x10 ;  /* 0x000000103f277883 */ /* 0x000fe20008000000 */
[C---:B------:R-:W-:Y:S01]  /*3b70*/  ISETP.GT.AND P0, PT, R25.reuse, 0x1, P0 ;  /* 0x000000011900780c */ /* 0x040fe20000704270 */
[----:B------:R-:W-:Y:S01]  /*3b80*/  UISETP.NE.AND UP6, UPT, UR43, URZ, UPT ;  /* 0x0000003f2b00728c */ /* 0x000fe2000bfc5270 */
[----:B------:R-:W-:Y:S01]  /*3b90*/  ISETP.GT.AND P1, PT, R25, RZ, P1 ;  /* 0x000000ff1900720c */ /* 0x000fe20000f24270 */
[----:B------:R-:W-:Y:S01]  /*3ba0*/  UP2UR UR40, UPR, URZ, 0x20 ;  /* 0x000000203f287883 */ /* 0x000fe20008000000 */
[C---:B------:R-:W-:Y:S01]  /*3bb0*/  ISETP.LT.OR P0, PT, R26.reuse, 0x2, P0 ;  /* 0x000000021a00780c */ /* 0x040fe20000701670 */
[----:B------:R-:W-:Y:S01]  /*3bc0*/  UISETP.NE.AND UP4, UPT, UR31, URZ, UPT ;  /* 0x0000003f1f00728c */ /* 0x000fe2000bf85270 */
[----:B------:R-:W-:Y:S01]  /*3bd0*/  PLOP3.LUT P5, PT, PT, PT, UP3, 0x40, 0x0 ;  /* 0x000000000000781c */ /* 0x000fe20003fae838 */
[----:B------:R-:W-:Y:S01]  /*3be0*/  UISETP.NE.AND UP5, UPT, UR30, URZ, UPT ;  /* 0x0000003f1e00728c */ /* 0x000fe2000bfa5270 */
[----:B------:R-:W-:Y:S01]  /*3bf0*/  ISETP.LT.OR P1, PT, R26, 0x1, P1 ;  /* 0x000000011a00780c */ /* 0x000fe20000f21670 */
[----:B------:R-:W-:Y:S01]  /*3c00*/  UISETP.NE.AND UP0, UPT, UR25, URZ, UPT ;  /* 0x0000003f1900728c */ /* 0x000fe2000bf05270 */
[----:B------:R-:W-:Y:S01]  /*3c10*/  FSEL R131, R131, -INF , !P0 ;  /* 0xff80000083837808 */ /* 0x000fe20004000000 */
[----:B------:R-:W-:Y:S01]  /*3c20*/  UISETP.NE.AND UP3, UPT, UR26, URZ, UPT ;  /* 0x0000003f1a00728c */ /* 0x000fe2000bf65270 */
[----:B------:R-:W-:Y:S01]  /*3c30*/  PLOP3.LUT P0, PT, PT, PT, UP6, 0x40, 0x0 ;  /* 0x000000000000781c */ /* 0x000fe20003f0e868 */
[----:B------:R-:W-:Y:S01]  /*3c40*/  UISETP.NE.AND UP6, UPT, UR21, URZ, UPT ;  /* 0x0000003f1500728c */ /* 0x000fe2000bfc5270 */
[C---:B------:R-:W-:Y:S01]  /*3c50*/  ISETP.GT.AND P5, PT, R25.reuse, 0x8, P5 ;  /* 0x000000081900780c */ /* 0x040fe20002fa4270 */
[----:B------:R-:W-:Y:S01]  /*3c60*/  UP2UR UR36, UPR, URZ, 0x4 ;  /* 0x000000043f247883 */ /* 0x000fe20008000000 */
[----:B------:R-:W-:Y:S01]  /*3c70*/  FSEL R130, R130, -INF , !P1 ;  /* 0xff80000082827808 */ /* 0x000fe20004800000 */
[----:B------:R-:W-:Y:S01]  /*3c80*/  UISETP.NE.AND UP2, UPT, UR16, URZ, UPT ;  /* 0x0000003f1000728c */ /* 0x000fe2000bf45270 */
[----:B------:R-:W-:Y:S01]  /*3c90*/  PLOP3.LUT P2, PT, PT, PT, UP4, 0x40, 0x0 ;  /* 0x000000000000781c */ /* 0x000fe20003f4e848 */
[----:B------:R-:W-:Y:S01]  /*3ca0*/  UISETP.NE.AND UP4, UPT, UR27, URZ, UPT ;  /* 0x0000003f1b00728c */ /* 0x000fe2000bf85270 */
[----:B------:R-:W-:Y:S01]  /*3cb0*/  PLOP3.LUT P1, PT, PT, PT, UP5, 0x40, 0x0 ;  /* 0x000000000000781c */ /* 0x000fe20003f2e858 */
[----:B------:R-:W-:Y:S01]  /*3cc0*/  UISETP.NE.AND UP5, UPT, UR28, URZ, UPT ;  /* 0x0000003f1c00728c */ /* 0x000fe2000bfa5270 */
[C---:B------:R-:W-:Y:S01]  /*3cd0*/  ISETP.GT.AND P0, PT, R25.reuse, 0x11, P0 ;  /* 0x000000111900780c */ /* 0x040fe20000704270 */
[----:B------:R-:W-:Y:S01]  /*3ce0*/  UP2UR UR35, UPR, URZ, 0x2 ;  /* 0x000000023f237883 */ /* 0x000fe20008000000 */
[----:B------:R-:W-:Y:S01]  /*3cf0*/  ISETP.LT.OR P5, PT, R26, 0x9, P5 ;  /* 0x000000091a00780c */ /* 0x000fe20002fa1670 */
[----:B------:R-:W-:Y:S01]  /*3d00*/  UISETP.NE.AND UP1, UPT, UR15, URZ, UPT ;  /* 0x0000003f0f00728c */ /* 0x000fe2000bf25270 */
[----:B------:R-:W-:-:S02]  /*3d10*/  ISETP.GT.AND P2, PT, R25, 0x9, P2 ;  /* 0x000000091900780c */ /* 0x000fc40001744270 */
[----:B------:R-:W-:Y:S02]  /*3d20*/  ISETP.GT.AND P1, PT, R25, 0x10, P1 ;  /* 0x000000101900780c */ /* 0x000fe40000f24270 */
[----:B------:R-:W-:Y:S02]  /*3d30*/  ISETP.LT.OR P0, PT, R26, 0x12, P0 ;  /* 0x000000121a00780c */ /* 0x000fe40000701670 */
[----:B------:R-:W-:Y:S02]  /*3d40*/  FSEL R31, R126, -INF , !P5 ;  /* 0xff8000007e1f7808 */ /* 0x000fe40006800000 */
[C---:B------:R-:W-:Y:S02]  /*3d50*/  ISETP.LT.OR P2, PT, R26.reuse, 0xa, P2 ;  /* 0x0000000a1a00780c */ /* 0x040fe40001741670 */
[----:B------:R-:W-:Y:S01]  /*3d60*/  PLOP3.LUT P5, PT, PT, PT, UP5, 0x40, 0x0 ;  /* 0x000000000000781c */ /* 0x000fe20003fae858 */
[----:B------:R-:W-:Y:S01]  /*3d70*/  UISETP.NE.AND UP5, UPT, UR20, URZ, UPT ;  /* 0x0000003f1400728c */ /* 0x000fe2000bfa5270 */
[----:B------:R-:W-:-:S02]  /*3d80*/  ISETP.LT.OR P1, PT, R26, 0x11, P1 ;  /* 0x000000111a00780c */ /* 0x000fc40000f21670 */
[----:B------:R-:W-:Y:S02]  /*3d90*/  FSEL R50, R123, -INF , !P0 ;  /* 0xff8000007b327808 */ /* 0x000fe40004000000 */
[----:B------:R-:W-:Y:S02]  /*3da0*/  FSEL R30, R127, -INF , !P2 ;  /* 0xff8000007f1e7808 */ /* 0x000fe40005000000 */
[----:B------:R-:W-:Y:S01]  /*3db0*/  PLOP3.LUT P0, PT, PT, PT, UP0, 0x40, 0x0 ;  /* 0x000000000000781c */ /* 0x000fe20003f0e808 */
[----:B------:R-:W-:Y:S01]  /*3dc0*/  UISETP.NE.AND UP0, UPT, UR22, URZ, UPT ;  /* 0x0000003f1600728c */ /* 0x000fe2000bf05270 */
[----:B------:R-:W-:Y:S02]  /*3dd0*/  ISETP.GT.AND P5, PT, R25, 0x18, P5 ;  /* 0x000000181900780c */ /* 0x000fe40002fa4270 */
[----:B------:R-:W-:Y:S01]  /*3de0*/  PLOP3.LUT P2, PT, PT, PT, UP4, 0x40, 0x0 ;  /* 0x000000000000781c */ /* 0x000fe20003f4e848 */
[----:B------:R-:W-:Y:S01]  /*3df0*/  UISETP.NE.AND UP4, UPT, UR24, URZ, UPT ;  /* 0x0000003f1800728c */ /* 0x000fe2000bf85270 */
[----:B------:R-:W-:-:S02]  /*3e00*/  FSEL R122, R122, -INF , !P1 ;  /* 0xff8000007a7a7808 */ /* 0x000fc40004800000 */
[----:B------:R-:W-:Y:S01]  /*3e10*/  PLOP3.LUT P1, PT, PT, PT, UP3, 0x40, 0x0 ;  /* 0x000000000000781c */ /* 0x000fe20003f2e838 */
[----:B------:R-:W-:Y:S01]  /*3e20*/  UISETP.NE.AND UP3, UPT, UR23, URZ, UPT ;  /* 0x0000003f1700728c */ /* 0x000fe2000bf65270 */
[C---:B------:R-:W-:Y:S02]  /*3e30*/  ISETP.GT.AND P0, PT, R25.reuse, 0x21, P0 ;  /* 0x000000211900780c */ /* 0x040fe40000704270 */
[C---:B------:R-:W-:Y:S02]  /*3e40*/  ISETP.LT.OR P5, PT, R26.reuse, 0x19, P5 ;  /* 0x000000191a00780c */ /* 0x040fe40002fa1670 */
[C---:B------:R-:W-:Y:S02]  /*3e50*/  ISETP.GT.AND P2, PT, R25.reuse, 0x19, P2 ;  /* 0x000000191900780c */ /* 0x040fe40001744270 */
[----:B------:R-:W-:Y:S02]  /*3e60*/  ISETP.GT.AND P1, PT, R25, 0x20, P1 ;  /* 0x000000201900780c */ /* 0x000fe40000f24270 */
[----:B------:R-:W-:-:S02]  /*3e70*/  ISETP.LT.OR P0, PT, R26, 0x22, P0 ;  /* 0x000000221a00780c */ /* 0x000fc40000701670 */
[----:B------:R-:W-:Y:S02]  /*3e80*/  FSEL R118, R118, -INF , !P5 ;  /* 0xff80000076767808 */ /* 0x000fe40006800000 */
[C---:B------:R-:W-:Y:S02]  /*3e90*/  ISETP.LT.OR P2, PT, R26.reuse, 0x1a, P2 ;  /* 0x0000001a1a00780c */ /* 0x040fe40001741670 */
[----:B------:R-:W-:Y:S01]  /*3ea0*/  PLOP3.LUT P5, PT, PT, PT, UP4, 0x40, 0x0 ;  /* 0x000000000000781c */ /* 0x000fe20003fae848 */
[----:B------:R-:W-:Y:S01]  /*3eb0*/  UISETP.NE.AND UP4, UPT, UR19, URZ, UPT ;  /* 0x0000003f1300728c */ /* 0x000fe2000bf85270 */
[----:B------:R-:W-:Y:S02]  /*3ec0*/  ISETP.LT.OR P1, PT, R26, 0x21, P1 ;  /* 0x000000211a00780c */ /* 0x000fe40000f21670 */
[----:B------:R-:W-:Y:S02]  /*3ed0*/  FSEL R48, R115, -INF , !P0 ;  /* 0xff80000073307808 */ /* 0x000fe40004000000 */
[----:B------:R-:W-:-:S02]  /*3ee0*/  FSEL R7, R119, -INF , !P2 ;  /* 0xff80000077077808 */ /* 0x000fc40005000000 */
[----:B------:R-:W-:Y:S01]  /*3ef0*/  PLOP3.LUT P0, PT, PT, PT, UP6, 0x40, 0x0 ;  /* 0x000000000000781c */ /* 0x000fe20003f0e868 */
[----:B------:R-:W-:Y:S01]  /*3f00*/  UISETP.NE.AND UP6, UPT, UR41, URZ, UPT ;  /* 0x0000003f2900728c */ /* 0x000fe2000bfc5270 */
[C---:B------:R-:W-:Y:S02]  /*3f10*/  ISETP.GT.AND P5, PT, R25.reuse, 0x28, P5 ;  /* 0x000000281900780c */ /* 0x040fe40002fa4270 */
[----:B------:R-:W-:Y:S01]  /*3f20*/  PLOP3.LUT P2, PT, PT, PT, UP3, 0x40, 0x0 ;  /* 0x000000000000781c */ /* 0x000fe20003f4e838 */
[----:B------:R-:W-:Y:S01]  /*3f30*/  UISETP.NE.AND UP3, UPT, UR18, URZ, UPT ;  /* 0x0000003f1200728c */ /* 0x000fe2000bf65270 */
[----:B------:R-:W-:Y:S01]  /*3f40*/  FSEL R49, R114, -INF , !P1 ;  /* 0xff80000072317808 */ /* 0x000fe20004800000 */
[----:B------:R-:W-:Y:S01]  /*3f50*/  UP2UR UR41, UPR, URZ, 0x40 ;  /* 0x000000403f297883 */ /* 0x000fe20008000000 */
[----:B------:R-:W-:Y:S01]  /*3f60*/  PLOP3.LUT P1, PT, PT, PT, UP0, 0x40, 0x0 ;  /* 0x000000000000781c */ /* 0x000fe20003f2e808 */
[----:B------:R-:W-:Y:S01]  /*3f70*/  UISETP.NE.AND UP0, UPT, UR42, URZ, UPT ;  /* 0x0000003f2a00728c */ /* 0x000fe2000bf05270 */
[----:B------:R-:W-:-:S02]  /*3f80*/  ISETP.GT.AND P0, PT, R25, 0x31, P0 ;  /* 0x000000311900780c */ /* 0x000fc40000704270 */
[C---:B------:R-:W-:Y:S02]  /*3f90*/  ISETP.LT.OR P5, PT, R26.reuse, 0x29, P5 ;  /* 0x000000291a00780c */ /* 0x040fe40002fa1670 */
[C---:B------:R-:W-:Y:S02]  /*3fa0*/  ISETP.GT.AND P2, PT, R25.reuse, 0x29, P2 ;  /* 0x000000291900780c */ /* 0x040fe40001744270 */
[----:B------:R-:W-:Y:S02]  /*3fb0*/  ISETP.GT.AND P1, PT, R25, 0x30, P1 ;  /* 0x000000301900780c */ /* 0x000fe40000f24270 */
[----:B------:R-:W-:Y:S02]  /*3fc0*/  ISETP.LT.OR P0, PT, R26, 0x32, P0 ;  /* 0x000000321a00780c */ /* 0x000fe40000701670 */
[----:B------:R-:W-:Y:S02]  /*3fd0*/  FSEL R96, R110, -INF , !P5 ;  /* 0xff8000006e607808 */ /* 0x000fe40006800000 */
[----:B------:R-:W-:-:S02]  /*3fe0*/  ISETP.LT.OR P2, PT, R26, 0x2a, P2 ;  /* 0x0000002a1a00780c */ /* 0x000fc40001741670 */
[----:B------:R-:W-:Y:S01]  /*3ff0*/  PLOP3.LUT P6, PT, PT, PT, UP5, 0x40, 0x0 ;  /* 0x000000000000781c */ /* 0x000fe20003fce858 */
[----:B------:R-:W-:Y:S01]  /*4000*/  UISETP.NE.AND UP5, UPT, UR40, URZ, UPT ;  /* 0x0000003f2800728c */ /* 0x000fe2000bfa5270 */
[----:B------:R-:W-:Y:S01]  /*4010*/  PLOP3.LUT P5, PT, PT, PT, UP4, 0x40, 0x0 ;  /* 0x000000000000781c */ /* 0x000fe20003fae848 */
[----:B------:R-:W-:Y:S01]  /*4020*/  UISETP.NE.AND UP4, UPT, UR39, URZ, UPT ;  /* 0x0000003f2700728c */ /* 0x000fe2000bf85270 */
[----:B------:R-:W-:Y:S01]  /*4030*/  ISETP.LT.OR P1, PT, R26, 0x31, P1 ;  /* 0x000000311a00780c */ /* 0x000fe20000f21670 */
[----:B------:R-:W-:Y:S01]  /*4040*/  UP2UR UR39, UPR, URZ, 0x4 ;  /* 0x000000043f277883 */ /* 0x000fe20008000000 */
[----:B------:R-:W-:Y:S01]  /*4050*/  FSEL R170, R107, -INF , !P0 ;  /* 0xff8000006baa7808 */ /* 0x000fe20004000000 */
[----:B------:R-:W-:Y:S01]  /*4060*/  UP2UR UR42, UPR, URZ, 0x20 ;  /* 0x000000203f2a7883 */ /* 0x000fe20008000000 */
[----:B------:R-:W-:Y:S01]  /*4070*/  FSEL R47, R111, -INF , !P2 ;  /* 0xff8000006f2f7808 */ /* 0x000fe20005000000 */
[----:B------:R-:W-:Y:S01]  /*4080*/  UP2UR UR43, UPR, URZ, 0x10 ;  /* 0x000000103f2b7883 */ /* 0x000fe20008000000 */
[----:B------:R-:W-:Y:S01]  /*4090*/  PLOP3.LUT P0, PT, PT, PT, UP2, 0x40, 0x0 ;  /* 0x000000000000781c */ /* 0x000fe20003f0e828 */
[----:B------:R-:W-:Y:S01]  /*40a0*/  UISETP.NE.AND UP2, UPT, UR27, URZ, UPT ;  /* 0x0000003f1b00728c */ /* 0x000fe2000bf45270 */
[C---:B------:R-:W-:Y:S01]  /*40b0*/  ISETP.GT.AND P6, PT, R25.reuse, 0x38, P6 ;  /* 0x000000381900780c */ /* 0x040fe200037c4270 */
[----:B------:R-:W-:Y:S01]  /*40c0*/  UP2UR UR40, UPR, URZ, 0x2 ;  /* 0x000000023f287883 */ /* 0x000fe20008000000 */
[C---:B------:R-:W-:Y:S01]  /*40d0*/  ISETP.GT.AND P5, PT, R25.reuse, 0x39, P5 ;  /* 0x000000391900780c */ /* 0x040fe20002fa4270 */
[----:B------:R-:W-:Y:S01]  /*40e0*/  UP2UR UR45, UPR, URZ, 0x4 ;  /* 0x000000043f2d7883 */ /* 0x000fe20008000000 */
[----:B------:R-:W-:Y:S01]  /*40f0*/  PLOP3.LUT P2, PT, PT, PT, UP3, 0x40, 0x0 ;  /* 0x000000000000781c */ /* 0x000fe20003f4e838 */
[----:B------:R-:W-:Y:S01]  /*4100*/  UISETP.NE.AND UP3, UPT, UR38, URZ, UPT ;  /* 0x0000003f2600728c */ /* 0x000fe2000bf65270 */
[----:B------:R-:W-:Y:S01]  /*4110*/  FSEL R187, R106, -INF , !P1 ;  /* 0xff8000006abb7808 */ /* 0x000fe20004800000 */
[----:B------:R-:W-:Y:S01]  /*4120*/  UP2UR UR38, UPR, URZ, 0x1 ;  /* 0x000000013f267883 */ /* 0x000fe20008000000 */
[----:B------:R-:W-:Y:S01]  /*4130*/  PLOP3.LUT P1, PT, PT, PT, UP0, 0x40, 0x0 ;  /* 0x000000000000781c */ /* 0x000fe20003f2e808 */
[----:B------:R-:W-:Y:S01]  /*4140*/  UISETP.NE.AND UP0, UPT, UR34, URZ, UPT ;  /* 0x0000003f2200728c */ /* 0x000fe2000bf05270 */
[C---:B------:R-:W-:Y:S01]  /*4150*/  ISETP.LT.OR P6, PT, R26.reuse, 0x39, P6 ;  /* 0x000000391a00780c */ /* 0x040fe200037c1670 */
[----:B------:R-:W-:Y:S01]  /*4160*/  UISETP.NE.AND UP2, UPT, UR33, URZ, UPT ;  /* 0x0000003f2100728c */ /* 0x000fe2000bf45270 */
[----:B------:R-:W-:Y:S01]  /*4170*/  ISETP.LT.OR P5, PT, R26, 0x3a, P5 ;  /* 0x0000003a1a00780c */ /* 0x000fe20002fa1670 */
[----:B------:R-:W-:Y:S01]  /*4180*/  UP2UR UR44, UPR, URZ, 0x8 ;  /* 0x000000083f2c7883 */ /* 0x000fe20008000000 */
[----:B------:R-:W-:-:S02]  /*4190*/  ISETP.GT.AND P0, PT, R25, 0x48, P0 ;  /* 0x000000481900780c */ /* 0x000fc40000704270 */
[C---:B------:R-:W-:Y:S02]  /*41a0*/  ISETP.GT.AND P2, PT, R25.reuse, 0x40, P2 ;  /* 0x000000401900780c */ /* 0x040fe40001744270 */
[----:B------:R-:W-:Y:S02]  /*41b0*/  ISETP.GT.AND P1, PT, R25, 0x41, P1 ;  /* 0x000000411900780c */ /* 0x000fe40000f24270 */
[----:B------:R-:W-:Y:S02]  /*41c0*/  FSEL R171, R102, -INF , !P6 ;  /* 0xff80000066ab7808 */ /* 0x000fe40007000000 */
[----:B------:R-:W-:Y:S02]  /*41d0*/  FSEL R172, R103, -INF , !P5 ;  /* 0xff80000067ac7808 */ /* 0x000fe40006800000 */
[C---:B------:R-:W-:Y:S02]  /*41e0*/  ISETP.LT.OR P0, PT, R26.reuse, 0x49, P0 ;  /* 0x000000491a00780c */ /* 0x040fe40000701670 */
[----:B------:R-:W-:-:S02]  /*41f0*/  ISETP.LT.OR P2, PT, R26, 0x41, P2 ;  /* 0x000000411a00780c */ /* 0x000fc40001741670 */
[----:B------:R-:W-:Y:S01]  /*4200*/  PLOP3.LUT P6, PT, PT, PT, UP1, 0x40, 0x0 ;  /* 0x000000000000781c */ /* 0x000fe20003fce818 */
[----:B------:R-:W-:Y:S01]  /*4210*/  UISETP.NE.AND UP1, UPT, UR28, URZ, UPT ;  /* 0x0000003f1c00728c */ /* 0x000fe2000bf25270 */
[----:B------:R-:W-:Y:S01]  /*4220*/  PLOP3.LUT P5, PT, PT, PT, UP6, 0x40, 0x0 ;  /* 0x000000000000781c */ /* 0x000fe20003fae868 */
[----:B------:R-:W-:Y:S01]  /*4230*/  UISETP.NE.AND UP6, UPT, UR29, URZ, UPT ;  /* 0x0000003f1d00728c */ /* 0x000fe2000bfc5270 */
[----:B------:R-:W-:Y:S02]  /*4240*/  ISETP.LT.OR P1, PT, R26, 0x42, P1 ;  /* 0x000000421a00780c */ /* 0x000fe40000f21670 */
[----:B------:R-:W-:Y:S02]  /*4250*/  FSEL R206, R94, -INF , !P0 ;  /* 0xff8000005ece7808 */ /* 0x000fe40004000000 */
[----:B------:R-:W-:Y:S02]  /*4260*/  FSEL R211, R98, -INF , !P2 ;  /* 0xff80000062d37808 */ /* 0x000fe40005000000 */
[----:B------:R-:W-:Y:S01]  /*4270*/  PLOP3.LUT P0, PT, PT, PT, UP3, 0x40, 0x0 ;  /* 0x000000000000781c */ /* 0x000fe20003f0e838 */
[----:B------:R-:W-:Y:S01]  /*4280*/  UISETP.NE.AND UP3, UPT, UR32, URZ, UPT ;  /* 0x0000003f2000728c */ /* 0x000fe2000bf65270 */
[----:B------:R-:W-:-:S02]  /*4290*/  ISETP.GT.AND P6, PT, R25, 0x49, P6 ;  /* 0x000000491900780c */ /* 0x000fc400037c4270 */
[----:B------:R-:W-:Y:S02]  /*42a0*/  ISETP.GT.AND P5, PT, R25, 0x50, P5 ;  /* 0x000000501900780c */ /* 0x000fe40002fa4270 */
[----:B------:R-:W-:Y:S01]  /*42b0*/  PLOP3.LUT P2, PT, PT, PT, UP5, 0x40, 0x0 ;  /* 0x000000000000781c */ /* 0x000fe20003f4e858 */
[----:B------:R-:W-:Y:S01]  /*42c0*/  UISETP.NE.AND UP5, UPT, UR30, URZ, UPT ;  /* 0x0000003f1e00728c */ /* 0x000fe2000bfa5270 */
[----:B------:R-:W-:Y:S02]  /*42d0*/  FSEL R155, R99, -INF , !P1 ;  /* 0xff800000639b7808 */ /* 0x000fe40004800000 */
[----:B------:R-:W-:Y:S01]  /*42e0*/  PLOP3.LUT P1, PT, PT, PT, UP4, 0x40, 0x0 ;  /* 0x000000000000781c */ /* 0x000fe20003f2e848 */
[----:B------:R-:W-:Y:S01]  /*42f0*/  UISETP.NE.AND UP4, UPT, UR31, URZ, UPT ;  /* 0x0000003f1f00728c */ /* 0x000fe2000bf85270 */
[----:B------:R-:W-:Y:S02]  /*4300*/  ISETP.GT.AND P0, PT, R25, 0x59, P0 ;  /* 0x000000591900780c */ /* 0x000fe40000704270 */
[----:B------:R-:W-:-:S02]  /*4310*/  ISETP.LT.OR P6, PT, R26, 0x4a, P6 ;  /* 0x0000004a1a00780c */ /* 0x000fc400037c1670 */
[C---:B------:R-:W-:Y:S02]  /*4320*/  ISETP.LT.OR P5, PT, R26.reuse, 0x51, P5 ;  /* 0x000000511a00780c */ /* 0x040fe40002fa1670 */
[C---:B------:R-:W-:Y:S02]  /*4330*/  ISETP.GT.AND P2, PT, R25.reuse, 0x51, P2 ;  /* 0x000000511900780c */ /* 0x040fe40001744270 */
[----:B------:R-:W-:Y:S02]  /*4340*/  ISETP.GT.AND P1, PT, R25, 0x58, P1 ;  /* 0x000000581900780c */ /* 0x000fe40000f24270 */
[----:B------:R-:W-:Y:S02]  /*4350*/  ISETP.LT.OR P0, PT, R26, 0x5a, P0 ;  /* 0x0000005a1a00780c */ /* 0x000fe40000701670 */
[----:B------:R-:W-:Y:S02]  /*4360*/  FSEL R152, R95, -INF , !P6 ;  /* 0xff8000005f987808 */ /* 0x000fe40007000000 */
[----:B------:R-:W-:-:S02]  /*4370*/  FSEL R137, R90, -INF , !P5 ;  /* 0xff8000005a897808 */ /* 0x000fc40006800000 */
[C---:B------:R-:W-:Y:S02]  /*4380*/  ISETP.LT.OR P2, PT, R26.reuse, 0x52, P2 ;  /* 0x000000521a00780c */ /* 0x040fe40001741670 */
[----:B------:R-:W-:Y:S01]  /*4390*/  PLOP3.LUT P6, PT, PT, PT, UP0, 0x40, 0x0 ;  /* 0x000000000000781c */ /* 0x000fe20003fce808 */
[----:B------:R-:W-:Y:S01]  /*43a0*/  UISETP.NE.AND UP0, UPT, UR26, URZ, UPT ;  /* 0x0000003f1a00728c */ /* 0x000fe2000bf05270 */
[----:B------:R-:W-:Y:S01]  /*43b0*/  PLOP3.LUT P5, PT, PT, PT, UP2, 0x40, 0x0 ;  /* 0x000000000000781c */ /* 0x000fe20003fae828 */
[----:B------:R-:W-:Y:S01]  /*43c0*/  UISETP.NE.AND UP2, UPT, UR45, URZ, UPT ;  /* 0x0000003f2d00728c */ /* 0x000fe2000bf45270 */
[----:B------:R-:W-:Y:S02]  /*43d0*/  ISETP.LT.OR P1, PT, R26, 0x59, P1 ;  /* 0x000000591a00780c */ /* 0x000fe40000f21670 */
[----:B------:R-:W-:Y:S02]  /*43e0*/  FSEL R125, R83, -INF , !P0 ;  /* 0xff800000537d7808 */ /* 0x000fe40004000000 */
[----:B------:R-:W-:-:S02]  /*43f0*/  FSEL R134, R91, -INF , !P2 ;  /* 0xff8000005b867808 */ /* 0x000fc40005000000 */
[C---:B------:R-:W-:Y:S02]  /*4400*/  ISETP.GT.AND P6, PT, R3.reuse, RZ, P6 ;  /* 0x000000ff0300720c */ /* 0x040fe400037c4270 */
[----:B------:R-:W-:Y:S02]  /*4410*/  ISETP.GT.AND P5, PT, R3, 0x1, P5 ;  /* 0x000000010300780c */ /* 0x000fe40002fa4270 */
[----:B------:R-:W-:Y:S01]  /*4420*/  PLOP3.LUT P0, PT, PT, PT, UP5, 0x40, 0x0 ;  /* 0x000000000000781c */ /* 0x000fe20003f0e858 */
[----:B------:R-:W-:Y:S01]  /*4430*/  UISETP.NE.AND UP5, UPT, UR22, URZ, UPT ;  /* 0x0000003f1600728c */ /* 0x000fe2000bfa5270 */
[----:B------:R-:W-:Y:S01]  /*4440*/  PLOP3.LUT P2, PT, PT, PT, UP3, 0x40, 0x0 ;  /* 0x000000000000781c */ /* 0x000fe20003f4e838 */
[----:B------:R-:W-:Y:S01]  /*4450*/  UISETP.NE.AND UP3, UPT, UR24, URZ, UPT ;  /* 0x0000003f1800728c */ /* 0x000fe2000bf65270 */
[----:B------:R-:W-:Y:S02]  /*4460*/  FSEL R127, R82, -INF , !P1 ;  /* 0xff800000527f7808 */ /* 0x000fe40004800000 */
[----:B------:R-:W-:Y:S01]  /*4470*/  PLOP3.LUT P1, PT, PT, PT, UP4, 0x40, 0x0 ;  /* 0x000000000000781c */ /* 0x000fe20003f2e848 */
[----:B------:R-:W-:Y:S01]  /*4480*/  UP2UR UR45, UPR, URZ, 0x8 ;  /* 0x000000083f2d7883 */ /* 0x000fe20008000000 */
[C---:B------:R-:W-:Y:S01]  /*4490*/  ISETP.LT.OR P6, PT, R35.reuse, 0x1, P6 ;  /* 0x000000012300780c */ /* 0x040fe200037c1670 */
[----:B------:R-:W-:Y:S01]  /*44a0*/  UISETP.NE.AND UP3, UPT, UR25, URZ, UPT ;  /* 0x0000003f1900728c */ /* 0x000fe2000bf65270 */
[----:B------:R-:W-:Y:S01]  /*44b0*/  ISETP.LT.OR P5, PT, R35, 0x2, P5 ;  /* 0x000000022300780c */ /* 0x000fe20002fa1670 */
[----:B------:R-:W-:Y:S01]  /*44c0*/  UISETP.NE.AND UP4, UPT, UR23, URZ, UPT ;  /* 0x0000003f1700728c */ /* 0x000fe2000bf85270 */
[----:B------:R-:W-:-:S02]  /*44d0*/  ISETP.GT.AND P0, PT, R3, 0x10, P0 ;  /* 0x000000100300780c */ /* 0x000fc40000704270 */
[C---:B------:R-:W-:Y:S02]  /*44e0*/  ISETP.GT.AND P2, PT, R3.reuse, 0x8, P2 ;  /* 0x000000080300780c */ /* 0x040fe40001744270 */
[----:B------:R-:W-:Y:S02]  /*44f0*/  ISETP.GT.AND P1, PT, R3, 0x9, P1 ;  /* 0x000000090300780c */ /* 0x000fe40000f24270 */
[----:B------:R-:W-:Y:S02]  /*4500*/  FSEL R180, R76, -INF , !P6 ;  /* 0xff8000004cb47808 */ /* 0x000fe40007000000 */
[----:B------:R-:W-:Y:S02]  /*4510*/  FSEL R184, R77, -INF , !P5 ;  /* 0xff8000004db87808 */ /* 0x000fe40006800000 */
[C---:B------:R-:W-:Y:S02]  /*4520*/  ISETP.LT.OR P0, PT, R35.reuse, 0x11, P0 ;  /* 0x000000112300780c */ /* 0x040fe40000701670 */
[----:B------:R-:W-:Y:S01]  /*4530*/  PLOP3.LUT P6, PT, PT, PT, UP6, 0x40, 0x0 ;  /* 0x000000000000781c */ /* 0x000fe20003fce868 */
[----:B------:R-:W-:Y:S01]  /*4540*/  UISETP.NE.AND UP6, UPT, UR21, URZ, UPT ;  /* 0x0000003f1500728c */ /* 0x000fe2000bfc5270 */
[----:B------:R-:W-:Y:S01]  /*4550*/  PLOP3.LUT P5, PT, PT, PT, UP1, 0x40, 0x0 ;  /* 0x000000000000781c */ /* 0x000fe20003fae818 */
[----:B------:R-:W-:Y:S01]  /*4560*/  UISETP.NE.AND UP1, UPT, UR20, URZ, UPT ;  /* 0x0000003f1400728c */ /* 0x000fe2000bf25270 */
[----:B------:R-:W-:-:S02]  /*4570*/  ISETP.LT.OR P2, PT, R35, 0x9, P2 ;  /* 0x000000092300780c */ /* 0x000fc40001741670 */
[----:B------:R-:W-:Y:S02]  /*4580*/  ISETP.LT.OR P1, PT, R35, 0xa, P1 ;  /* 0x0000000a2300780c */ /* 0x000fe40000f21670 */
[----:B------:R-:W-:Y:S02]  /*4590*/  FSEL R41, R68, -INF , !P0 ;  /* 0xff80000044297808 */ /* 0x000fe40004000000 */
[C---:B------:R-:W-:Y:S02]  /*45a0*/  ISETP.GT.AND P6, PT, R3.reuse, 0x11, P6 ;  /* 0x000000110300780c */ /* 0x040fe400037c4270 */
[----:B------:R-:W-:Y:S02]  /*45b0*/  ISETP.GT.AND P5, PT, R3, 0x18, P5 ;  /* 0x000000180300780c */ /* 0x000fe40002fa4270 */
[----:B------:R-:W-:Y:S01]  /*45c0*/  PLOP3.LUT P0, PT, PT, PT, UP3, 0x40, 0x0 ;  /* 0x000000000000781c */ /* 0x000fe20003f0e838 */
[----:B------:R-:W-:Y:S01]  /*45d0*/  UISETP.NE.AND UP3, UPT, UR45, URZ, UPT ;  /* 0x0000003f2d00728c */ /* 0x000fe2000bf65270 */
[----:B------:R-:W-:-:S02]  /*45e0*/  FSEL R183, R72, -INF , !P2 ;  /* 0xff80000048b77808 */ /* 0x000fc40005000000 */
[----:B------:R-:W-:Y:S02]  /*45f0*/  FSEL R44, R73, -INF , !P1 ;  /* 0xff800000492c7808 */ /* 0x000fe40004800000 */
[----:B------:R-:W-:Y:S01]  /*4600*/  PLOP3.LUT P2, PT, PT, PT, UP2, 0x40, 0x0 ;  /* 0x000000000000781c */ /* 0x000fe20003f4e828 */
[----:B------:R-:W-:Y:S01]  /*4610*/  UISETP.NE.AND UP2, UPT, UR19, URZ, UPT ;  /* 0x0000003f1300728c */ /* 0x000fe2000bf45270 */
[----:B------:R-:W-:Y:S01]  /*4620*/  PLOP3.LUT P1, PT, PT, PT, UP0, 0x40, 0x0 ;  /* 0x000000000000781c */ /* 0x000fe20003f2e808 */
[----:B------:R-:W-:Y:S01]  /*4630*/  UISETP.NE.AND UP0, UPT, UR18, URZ, UPT ;  /* 0x0000003f1200728c */ /* 0x000fe2000bf05270 */
[C---:B------:R-:W-:Y:S02]  /*4640*/  ISETP.LT.OR P6, PT, R35.reuse, 0x12, P6 ;  /* 0x000000122300780c */ /* 0x040fe400037c1670 */
[----:B------:R-:W-:Y:S02]  /*4650*/  ISETP.LT.OR P5, PT, R35, 0x19, P5 ;  /* 0x000000192300780c */ /* 0x000fe40002fa1670 */
        /* <DEDUP_REMOVED lines=29> */
[----:B------:R-:W-:Y:S01]  /*4830*/  FSEL R240, R17, -INF , !P5 ;  /* 0xff80000011f07808 */ /* 0x000fe20006800000 */
[----:B------:R-:W1:Y:S01]  /*4840*/  SHFL.IDX PT, R16, R33, 0x3, 0x1c1f ;  /* 0x007c1f0021107f89 */ /* 0x000e6200000e0000 */
        /* <DEDUP_REMOVED lines=8> */
[----:B------:R-:W-:Y:S01]  /*48d0*/  PLOP3.LUT P0, PT, PT, PT, UP1, 0x40, 0x0 ;  /* 0x000000000000781c */ /* 0x000fe20003f0e818 */
[----:B------:R-:W-:Y:S01]  /*48e0*/  UISETP.NE.AND UP1, UPT, UR35, URZ, UPT ;  /* 0x0000003f2300728c */ /* 0x000fe2000bf25270 */
[----:B------:R-:W-:Y:S02]  /*48f0*/  FSEL R136, R60, -INF , !P2 ;  /* 0xff8000003c887808 */ /* 0x000fe40005000000 */
[----:B------:R-:W-:Y:S02]  /*4900*/  FSEL R133, R61, -INF , !P1 ;  /* 0xff8000003d857808 */ /* 0x000fe40004800000 */
[----:B------:R-:W-:Y:S01]  /*4910*/  PLOP3.LUT P2, PT, PT, PT, UP0, 0x40, 0x0 ;  /* 0x000000000000781c */ /* 0x000fe20003f4e808 */
[----:B------:R-:W-:Y:S01]  /*4920*/  UISETP.NE.AND UP0, UPT, UR37, URZ, UPT ;  /* 0x0000003f2500728c */ /* 0x000fe2000bf05270 */
[----:B------:R-:W-:Y:S01]  /*4930*/  PLOP3.LUT P1, PT, PT, PT, UP2, 0x40, 0x0 ;  /* 0x000000000000781c */ /* 0x000fe20003f2e828 */
[----:B------:R-:W-:Y:S01]  /*4940*/  UISETP.NE.AND UP2, UPT, UR36, URZ, UPT ;  /* 0x0000003f2400728c */ /* 0x000fe2000bf45270 */
[----:B------:R-:W-:-:S02]  /*4950*/  ISETP.GT.AND P0, PT, R3, 0x49, P0 ;  /* 0x000000490300780c */ /* 0x000fc40000704270 */
[C---:B------:R-:W-:Y:S02]  /*4960*/  ISETP.GT.AND P6, PT, R3.reuse, 0x39, P6 ;  /* 0x000000390300780c */ /* 0x040fe400037c4270 */
        /* <DEDUP_REMOVED lines=8> */
[----:B------:R-:W-:Y:S01]  /*49f0*/  FSEL R174, R9, -INF , !P0 ;  /* 0xff80000009ae7808 */ /* 0x000fe20004000000 */
[----:B-1----:R-:W-:Y:S01]  /*4a00*/  IMAD.IADD R9, R24, 0x1, R16 ;  /* 0x0000000118097824 */ /* 0x002fe200078e0210 */
[----:B------:R-:W-:Y:S02]  /*4a10*/  PLOP3.LUT P0, PT, PT, PT, UP0, 0x40, 0x0 ;  /* 0x000000000000781c */ /* 0x000fe40003f0e808 */
[----:B------:R-:W-:-:S02]  /*4a20*/  FSEL R124, R13, -INF , !P6 ;  /* 0xff8000000d7c7808 */ /* 0x000fc40007000000 */
[----:B------:R-:W-:Y:S02]  /*4a30*/  FSEL R156, R56, -INF , !P5 ;  /* 0xff800000389c7808 */ /* 0x000fe40006800000 */
[----:B------:R-:W-:Y:S02]  /*4a40*/  FSEL R157, R57, -INF , !P2 ;  /* 0xff800000399d7808 */ /* 0x000fe40005000000 */
[----:B------:R-:W-:Y:S01]  /*4a50*/  FSEL R159, R8, -INF , !P1 ;  /* 0xff800000089f7808 */ /* 0x000fe20004800000 */
[----:B------:R-:W-:Y:S01]  /*4a60*/  IMAD.IADD R8, R32, 0x1, R16 ;  /* 0x0000000120087824 */ /* 0x000fe200078e0210 */
[----:B------:R-:W-:Y:S02]  /*4a70*/  PLOP3.LUT P6, PT, PT, PT, UP6, 0x40, 0x0 ;  /* 0x000000000000781c */ /* 0x000fe40003fce868 */
[----:B------:R-:W-:Y:S02]  /*4a80*/  PLOP3.LUT P5, PT, PT, PT, UP5, 0x40, 0x0 ;  /* 0x000000000000781c */ /* 0x000fe40003fae858 */
[----:B------:R-:W-:-:S02]  /*4a90*/  PLOP3.LUT P2, PT, PT, PT, UP4, 0x40, 0x0 ;  /* 0x000000000000781c */ /* 0x000fc40003f4e848 */
[----:B------:R-:W-:Y:S02]  /*4aa0*/  PLOP3.LUT P1, PT, PT, PT, UP3, 0x40, 0x0 ;  /* 0x000000000000781c */ /* 0x000fe40003f2e838 */
[C---:B------:R-:W-:Y:S02]  /*4ab0*/  ISETP.GT.AND P6, PT, R3.reuse, 0x50, P6 ;  /* 0x000000500300780c */ /* 0x040fe400037c4270 */
[C---:B------:R-:W-:Y:S02]  /*4ac0*/  ISETP.GT.AND P5, PT, R3.reuse, 0x51, P5 ;  /* 0x000000510300780c */ /* 0x040fe40002fa4270 */
[C---:B------:R-:W-:Y:S02]  /*4ad0*/  ISETP.GT.AND P2, PT, R3.reuse, 0x58, P2 ;  /* 0x000000580300780c */ /* 0x040fe40001744270 */
[----:B------:R-:W-:Y:S02]  /*4ae0*/  ISETP.GT.AND P1, PT, R3, 0x59, P1 ;  /* 0x000000590300780c */ /* 0x000fe40000f24270 */
        /* <DEDUP_REMOVED lines=22> */
.L_x_165:
[----:B------:R-:W-:-:S04]  /*4c50*/  MOV R3, c[0x0][0x32c] ;  /* 0x0000cb0000037a02 */ /* 0x000fc80000000f00 */
[----:B------:R-:W-:-:S13]  /*4c60*/  ISETP.NE.AND P0, PT, R3, 0x1, PT ;  /* 0x000000010300780c */ /* 0x000fda0003f05270 */
[----:B------:R-:W-:-:S05]  /*4c70*/  @P0 IMAD.HI.U32 R3, R16, c[0x0][0x330], RZ ;  /* 0x0000cc0010030a27 */ /* 0x000fca00078e00ff */
[----:B------:R-:W-:Y:S02]  /*4c80*/  @P0 SHF.R.U32.HI R16, RZ, c[0x0][0x334], R3 ;  /* 0x0000cd00ff100a19 */ /* 0x000fe40000011603 */
.L_x_166:
[----:B------:R-:W-:Y:S05]  /*4c90*/  BSYNC B0 ;  /* 0x0000000000007941 */ /* 0x000fea0003800000 */
.L_x_164:
[----:B------:R-:W-:-:S05]  /*4ca0*/  IMAD R16, R16, c[0x0][0x32c], R2 ;  /* 0x0000cb0010107a24 */ /* 0x000fca00078e0202 */
[----:B------:R-:W-:Y:S02]  /*4cb0*/  IADD3 R2, R16, c[0x0][0x32c], RZ ;  /* 0x0000cb0010027a10 */ /* 0x000fe40007ffe0ff */
[----:B------:R-:W-:Y:S02]  /*4cc0*/  IMNMX R9, R9, R16, !PT ;  /* 0x0000001009097217 */ /* 0x000fe40007800200 */
[----:B------:R-:W-:Y:S02]  /*4cd0*/  IMNMX R8, R8, R2, PT ;  /* 0x0000000208087217 */ /* 0x000fe40003800200 */
.L_x_163:
[----:B------:R-:W-:Y:S01]  /*4ce0*/  FMNMX.FTZ R3, R128, R129, !PT ;  /* 0x0000008180037209 */ /* 0x000fe20007810000 */
[----:B------:R-:W-:Y:S01]  /*4cf0*/  UP2UR UR35, UPR, URZ, 0x40 ;  /* 0x000000403f237883 */ /* 0x000fe20008000000 */
[----:B------:R-:W-:Y:S01]  /*4d00*/  FMNMX.FTZ R2, R130, R131, !PT ;  /* 0x0000008382027209 */ /* 0x000fe20007810000 */
[----:B------:R-:W-:Y:S01]  /*4d10*/  UISETP.NE.AND UP6, UPT, UR34, URZ, UPT ;  /* 0x0000003f2200728c */ /* 0x000fe2000bfc5270 */
        /* <DEDUP_REMOVED lines=25> */
[----:B------:R-:W-:Y:S01]  /*4eb0*/  IMAD.SHL.U32 R225, R5, 0x2, RZ ;  /* 0x0000000205e17824 */ /* 0x000fe200078e00ff */
[----:B------:R-:W-:Y:S01]  /*4ec0*/  FMNMX.FTZ R2, R49, R2, !PT ;  /* 0x0000000231027209 */ /* 0x000fe20007810000 */
[----:B------:R-:W-:Y:S01]  /*4ed0*/  UIADD3 UR6, UR6, -0x2, URZ ;  /* 0xfffffffe06067890 */ /* 0x000fe2000fffe03f */
[----:B------:R-:W-:Y:S01]  /*4ee0*/  FMNMX.FTZ R3, R113, R3, !PT ;  /* 0x0000000371037209 */ /* 0x000fe20007810000 */
[--C-:B------:R-:W-:Y:S01]  /*4ef0*/  IMAD R219, R4, 0x2, R225.reuse ;  /* 0x0000000204db7824 */ /* 0x100fe200078e02e1 */
[----:B------:R-:W-:Y:S01]  /*4f00*/  FMNMX.FTZ R2, R48, R2, !PT ;  /* 0x0000000230027209 */ /* 0x000fe20007810000 */
[----:B------:R-:W-:Y:S01]  /*4f10*/  IMAD R220, R0, 0x2, R225 ;  /* 0x0000000200dc7824 */ /* 0x000fe200078e02e1 */
[----:B------:R-:W-:Y:S01]  /*4f20*/  FMNMX.FTZ R3, R6, R3, !PT ;  /* 0x0000000306037209 */ /* 0x000fe20007810000 */
[----:B------:R-:W-:Y:S01]  /*4f30*/  IMAD R218, R0, 0x2, R219 ;  /* 0x0000000200da7824 */ /* 0x000fe200078e02db */
[----:B------:R-:W-:Y:S01]  /*4f40*/  FMNMX.FTZ R2, R96, R2, !PT ;  /* 0x0000000260027209 */ /* 0x000fe20007810000 */
[----:B------:R-:W-:Y:S01]  /*4f50*/  LDSM.16.MT88.4 R92, [R225+0x900] ;  /* 0x00090000e15c783b */ /* 0x000fe20000004200 */
[----:B------:R-:W-:-:S02]  /*4f60*/  FMNMX.FTZ R3, R46, R3, !PT ;  /* 0x000000032e037209 */ /* 0x000fc40007810000 */
[----:B------:R-:W-:Y:S01]  /*4f70*/  FMNMX.FTZ R2, R47, R2, !PT ;  /* 0x000000022f027209 */ /* 0x000fe20007810000 */
[----:B------:R-:W-:Y:S01]  /*4f80*/  LDSM.16.MT88.4 R36, [R220+0x100] ;  /* 0x00010000dc24783b */ /* 0x000fe20000004200 */
[----:B------:R-:W-:Y:S02]  /*4f90*/  FMNMX.FTZ R3, R45, R3, !PT ;  /* 0x000000032d037209 */ /* 0x000fe40007810000 */
[----:B------:R-:W-:Y:S01]  /*4fa0*/  FMNMX.FTZ R2, R187, R2, !PT ;  /* 0x00000002bb027209 */ /* 0x000fe20007810000 */
[----:B------:R-:W-:Y:S01]  /*4fb0*/  LDSM.16.MT88.4 R88, [R220+0x900] ;  /* 0x00090000dc58783b */ /* 0x000fe20000004200 */
[----:B------:R-:W-:Y:S02]  /*4fc0*/  FMNMX.FTZ R3, R188, R3, !PT ;  /* 0x00000003bc037209 */ /* 0x000fe40007810000 */
[----:B------:R-:W-:Y:S01]  /*4fd0*/  FMNMX.FTZ R2, R170, R2, !PT ;  /* 0x00000002aa027209 */ /* 0x000fe20007810000 */
[----:B------:R-:W-:Y:S01]  /*4fe0*/  LDSM.16.MT88.4 R80, [R219+0x900] ;  /* 0x00090000db50783b */ /* 0x000fe20000004200 */
        /* <DEDUP_REMOVED lines=20> */
[----:B------:R-:W-:Y:S01]  /*5130*/  PLOP3.LUT P5, PT, PT, PT, UP6, 0x40, 0x0 ;  /* 0x000000000000781c */ /* 0x000fe20003fae868 */
[----:B------:R-:W1:Y:S01]  /*5140*/  SHFL.BFLY PT, R13, R3, 0x2, 0x1f ;  /* 0x0c401f00030d7f89 */ /* 0x000e6200000e0000 */
[----:B------:R-:W-:Y:S01]  /*5150*/  PLOP3.LUT P2, PT, PT, PT, UP5, 0x40, 0x0 ;  /* 0x000000000000781c */ /* 0x000fe20003f4e858 */
[----:B------:R-:W-:Y:S01]  /*5160*/  UISETP.NE.AND UP6, UPT, UR35, URZ, UPT ;  /* 0x0000003f2300728c */ /* 0x000fe2000bfc5270 */
[----:B------:R-:W-:Y:S01]  /*5170*/  PLOP3.LUT P1, PT, PT, PT, UP2, 0x40, 0x0 ;  /* 0x000000000000781c */ /* 0x000fe20003f2e828 */
[----:B------:R-:W2:Y:S01]  /*5180*/  SHFL.BFLY PT, R12, R2, 0x2, 0x1f ;  /* 0x0c401f00020c7f89 */ /* 0x000ea200000e0000 */
[----:B------:R-:W-:Y:S01]  /*5190*/  PLOP3.LUT P0, PT, PT, PT, UP1, 0x40, 0x0 ;  /* 0x000000000000781c */ /* 0x000fe20003f0e818 */
[----:B------:R-:W-:Y:S01]  /*51a0*/  UISETP.NE.AND UP2, UPT, UR27, URZ, UPT ;  /* 0x0000003f1b00728c */ /* 0x000fe2000bf45270 */
[----:B------:R-:W-:Y:S01]  /*51b0*/  PLOP3.LUT P6, PT, PT, PT, UP0, 0x40, 0x0 ;  /* 0x000000000000781c */ /* 0x000fe20003fce808 */
[----:B------:R-:W-:Y:S01]  /*51c0*/  UISETP.NE.AND UP1, UPT, UR26, URZ, UPT ;  /* 0x0000003f1a00728c */ /* 0x000fe2000bf25270 */
[C---:B------:R-:W-:Y:S01]  /*51d0*/  ISETP.GT.AND P5, PT, R9.reuse, RZ, P5 ;  /* 0x000000ff0900720c */ /* 0x040fe20002fa4270 */
[----:B------:R-:W-:Y:S01]  /*51e0*/  UISETP.NE.AND UP0, UPT, UR25, URZ, UPT ;  /* 0x0000003f1900728c */ /* 0x000fe2000bf05270 */
[C---:B------:R-:W-:Y:S01]  /*51f0*/  ISETP.GT.AND P2, PT, R9.reuse, 0x1, P2 ;  /* 0x000000010900780c */ /* 0x040fe20001744270 */
[----:B------:R-:W-:Y:S01]  /*5200*/  UISETP.NE.AND UP5, UPT, UR34, URZ, UPT ;  /* 0x0000003f2200728c */ /* 0x000fe2000bfa5270 */
[----:B------:R-:W-:-:S02]  /*5210*/  ISETP.GT.AND P1, PT, R9, 0x8, P1 ;  /* 0x000000080900780c */ /* 0x000fc40000f24270 */
[C---:B------:R-:W-:Y:S02]  /*5220*/  ISETP.GT.AND P0, PT, R9.reuse, 0x9, P0 ;  /* 0x000000090900780c */ /* 0x040fe40000704270 */
[----:B------:R-:W-:Y:S02]  /*5230*/  ISETP.GT.AND P6, PT, R9, 0x10, P6 ;  /* 0x000000100900780c */ /* 0x000fe400037c4270 */
[C---:B------:R-:W-:Y:S02]  /*5240*/  ISETP.LT.OR P5, PT, R8.reuse, 0x1, P5 ;  /* 0x000000010800780c */ /* 0x040fe40002fa1670 */
[C---:B------:R-:W-:Y:S02]  /*5250*/  ISETP.LT.OR P2, PT, R8.reuse, 0x2, P2 ;  /* 0x000000020800780c */ /* 0x040fe40001741670 */
[----:B------:R-:W-:Y:S02]  /*5260*/  ISETP.LT.OR P1, PT, R8, 0x9, P1 ;  /* 0x000000090800780c */ /* 0x000fe40000f21670 */
[----:B-1----:R-:W-:-:S02]  /*5270*/  FMNMX.FTZ R13, R3, R13, !PT ;  /* 0x0000000d030d7209 */ /* 0x002fc40007810000 */
[C---:B------:R-:W-:Y:S02]  /*5280*/  ISETP.LT.OR P0, PT, R8.reuse, 0xa, P0 ;  /* 0x0000000a0800780c */ /* 0x040fe40000701670 */
[----:B------:R-:W-:Y:S01]  /*5290*/  ISETP.LT.OR P6, PT, R8, 0x11, P6 ;  /* 0x000000110800780c */ /* 0x000fe200037c1670 */
[----:B------:R-:W1:Y:S01]  /*52a0*/  SHFL.BFLY PT, R3, R13, 0x1, 0x1f ;  /* 0x0c201f000d037f89 */ /* 0x000e6200000e0000 */
[----:B------:R-:W-:Y:S02]  /*52b0*/  FSEL R43, R78, -INF , !P5 ;  /* 0xff8000004e2b7808 */ /* 0x000fe40006800000 */
[----:B------:R-:W-:Y:S02]  /*52c0*/  FSEL R42, R79, -INF , !P2 ;  /* 0xff8000004f2a7808 */ /* 0x000fe40005000000 */
[----:B------:R-:W-:Y:S01]  /*52d0*/  FSEL R40, R74, -INF , !P1 ;  /* 0xff8000004a287808 */ /* 0x000fe20004800000 */
[----:B------:R-:W-:Y:S01]  /*52e0*/  LDSM.16.MT88.4 R76, [R218+0x900] ;  /* 0x00090000da4c783b */ /* 0x000fe20000004200 */
[----:B------:R-:W-:-:S02]  /*52f0*/  FSEL R35, R75, -INF , !P0 ;  /* 0xff8000004b237808 */ /* 0x000fc40004000000 */
[----:B--2---:R-:W-:Y:S01]  /*5300*/  FMNMX.FTZ R12, R2, R12, !PT ;  /* 0x0000000c020c7209 */ /* 0x004fe20007810000 */
[----:B------:R-:W-:Y:S01]  /*5310*/  LDSM.16.MT88.4 R72, [R218+0x1100] ;  /* 0x00110000da48783b */ /* 0x000fe20000004200 */
        /* <DEDUP_REMOVED lines=8> */
[----:B------:R-:W-:Y:S01]  /*53a0*/  FSEL R33, R70, -INF , !P6 ;  /* 0xff80000046217808 */ /* 0x000fe20007000000 */
        /* <DEDUP_REMOVED lines=11> */
[----:B------:R-:W-:Y:S02]  /*5460*/  ISETP.LT.OR P0, PT, R8, 0x21, P0 ;  /* 0x000000210800780c */ /* 0x000fe40000701670 */
[----:B------:R-:W-:Y:S02]  /*5470*/  FMNMX.FTZ R0, R180, R184, !PT ;  /* 0x000000b8b4007209 */ /* 0x000fe40007810000 */
[----:B------:R-:W-:Y:S02]  /*5480*/  ISETP.LT.OR P6, PT, R8, 0x22, P6 ;  /* 0x000000220800780c */ /* 0x000fe400037c1670 */
[----:B------:R-:W-:Y:S02]  /*5490*/  FSEL R32, R71, -INF , !P5 ;  /* 0xff80000047207808 */ /* 0x000fe40006800000 */
[----:B------:R-:W-:Y:S01]  /*54a0*/  FSEL R27, R22, -INF , !P2 ;  /* 0xff800000161b7808 */ /* 0x000fe20005000000 */
[----:B------:R-:W-:Y:S01]  /*54b0*/  LDSM.16.MT88.4 R68, [R225+0x1900] ;  /* 0x00190000e144783b */ /* 0x000fe20000004200 */
[----:B------:R-:W-:-:S02]  /*54c0*/  FSEL R24, R23, -INF , !P1 ;  /* 0xff80000017187808 */ /* 0x000fc40004800000 */
[----:B------:R-:W-:Y:S01]  /*54d0*/  FSEL R247, R66, -INF , !P0 ;  /* 0xff80000042f77808 */ /* 0x000fe20004000000 */
[----:B------:R-:W-:Y:S01]  /*54e0*/  LDSM.16.MT88.4 R20, [R218+0x100] ;  /* 0x00010000da14783b */ /* 0x000fe20000004200 */
[----:B------:R-:W-:Y:S01]  /*54f0*/  PLOP3.LUT P5, PT, PT, PT, UP3, 0x40, 0x0 ;  /* 0x000000000000781c */ /* 0x000fe20003fae838 */
[----:B------:R-:W-:Y:S01]  /*5500*/  UISETP.NE.AND UP3, UPT, UR19, URZ, UPT ;  /* 0x0000003f1300728c */ /* 0x000fe2000bf65270 */
[----:B------:R-:W-:Y:S01]  /*5510*/  PLOP3.LUT P2, PT, PT, PT, UP2, 0x40, 0x0 ;  /* 0x000000000000781c */ /* 0x000fe20003f4e828 */
[----:B------:R-:W-:Y:S01]  /*5520*/  UISETP.NE.AND UP2, UPT, UR18, URZ, UPT ;  /* 0x0000003f1200728c */ /* 0x000fe2000bf45270 */
[----:B------:R-:W-:Y:S01]  /*5530*/  PLOP3.LUT P1, PT, PT, PT, UP1, 0x40, 0x0 ;  /* 0x000000000000781c */ /* 0x000fe20003f2e818 */
[----:B------:R-:W-:Y:S01]  /*5540*/  UISETP.NE.AND UP1, UPT, UR16, URZ, UPT ;  /* 0x0000003f1000728c */ /* 0x000fe2000bf25270 */
[----:B------:R-:W-:Y:S01]  /*5550*/  PLOP3.LUT P0, PT, PT, PT, UP0, 0x40, 0x0 ;  /* 0x000000000000781c */ /* 0x000fe20003f0e808 */
[----:B------:R-:W-:Y:S01]  /*5560*/  UISETP.NE.AND UP0, UPT, UR17, URZ, UPT ;  /* 0x0000003f1100728c */ /* 0x000fe2000bf05270 */
[----:B------:R-:W-:-:S02]  /*5570*/  FMNMX.FTZ R0, R183, R0, !PT ;  /* 0x00000000b7007209 */ /* 0x000fc40007810000 */
[----:B------:R-:W-:Y:S01]  /*5580*/  FSEL R246, R67, -INF , !P6 ;  /* 0xff80000043f67808 */ /* 0x000fe20007000000 */
[----:B------:R-:W-:Y:S01]  /*5590*/  ULDC.64 UR16, c[0x0][0x2c8] ;  /* 0x0000b20000107ab9 */ /* 0x000fe20000000a00 */
[----:B------:R-:W-:Y:S01]  /*55a0*/  PLOP3.LUT P6, PT, PT, PT, UP4, 0x40, 0x0 ;  /* 0x000000000000781c */ /* 0x000fe20003fce848 */
[----:B------:R-:W-:Y:S01]  /*55b0*/  UISETP.NE.AND UP4, UPT, UR33, URZ, UPT ;  /* 0x0000003f2100728c */ /* 0x000fe2000bf85270 */
[C---:B------:R-:W-:Y:S01]  /*55c0*/  ISETP.GT.AND P5, PT, R9.reuse, 0x28, P5 ;  /* 0x000000280900780c */ /* 0x040fe20002fa4270 */
[----:B------:R-:W-:Y:S01]  /*55d0*/  LDSM.16.MT88.4 R64, [R220+0x1900] ;  /* 0x00190000dc40783b */ /* 0x000fe20000004200 */
[C---:B------:R-:W-:Y:S01]  /*55e0*/  ISETP.GT.AND P2, PT, R9.reuse, 0x29, P2 ;  /* 0x000000290900780c */ /* 0x040fe20001744270 */
[----:B------:R-:W-:Y:S01]  /*55f0*/  UIMAD.WIDE.U32 UR18, UR14, UR16, URZ ;  /* 0x000000100e1272a5 */ /* 0x000fe2000f8e003f */
[C---:B------:R-:W-:Y:S02]  /*5600*/  ISETP.GT.AND P1, PT, R9.reuse, 0x30, P1 ;  /* 0x000000300900780c */ /* 0x040fe40000f24270 */
[----:B------:R-:W-:-:S02]  /*5610*/  ISETP.GT.AND P0, PT, R9, 0x31, P0 ;  /* 0x000000310900780c */ /* 0x000fc40000704270 */
[----:B------:R-:W-:Y:S02]  /*5620*/  FMNMX.FTZ R0, R44, R0, !PT ;  /* 0x000000002c007209 */ /* 0x000fe40007810000 */
[----:B------:R-:W-:Y:S02]  /*5630*/  ISETP.GT.AND P6, PT, R9, 0x38, P6 ;  /* 0x000000380900780c */ /* 0x000fe400037c4270 */
[C---:B------:R-:W-:Y:S02]  /*5640*/  ISETP.LT.OR P5, PT, R8.reuse, 0x29, P5 ;  /* 0x000000290800780c */ /* 0x040fe40002fa1670 */
[C---:B------:R-:W-:Y:S02]  /*5650*/  ISETP.LT.OR P2, PT, R8.reuse, 0x2a, P2 ;  /* 0x0000002a0800780c */ /* 0x040fe40001741670 */
[C---:B------:R-:W-:Y:S02]  /*5660*/  ISETP.LT.OR P1, PT, R8.reuse, 0x31, P1 ;  /* 0x000000310800780c */ /* 0x040fe40000f21670 */
[----:B------:R-:W-:-:S02]  /*5670*/  ISETP.LT.OR P0, PT, R8, 0x32, P0 ;  /* 0x000000320800780c */ /* 0x000fc40000701670 */
[----:B------:R-:W-:Y:S02]  /*5680*/  FMNMX.FTZ R0, R41, R0, !PT ;  /* 0x0000000029007209 */ /* 0x000fe40007810000 */
[----:B-1----:R-:W-:Y:S02]  /*5690*/  FMNMX.FTZ R3, R13, R3, !PT ;  /* 0x000000030d037209 */ /* 0x002fe40007810000 */
[----:B------:R-:W-:Y:S02]  /*56a0*/  ISETP.LT.OR P6, PT, R8, 0x39, P6 ;  /* 0x000000390800780c */ /* 0x000fe400037c1670 */
[----:B------:R-:W-:Y:S01]  /*56b0*/  FSEL R245, R18, -INF , !P5 ;  /* 0xff80000012f57808 */ /* 0x000fe20006800000 */
[----:B------:R-:W-:Y:S01]  /*56c0*/  FMUL.FTZ R239, R3, c[0x0][0x2d0] ;  /* 0x0000b40003ef7a20 */ /* 0x000fe20000410000 */
[----:B------:R-:W-:Y:S02]  /*56d0*/  FSEL R244, R19, -INF , !P2 ;  /* 0xff80000013f47808 */ /* 0x000fe40005000000 */
[----:B------:R-:W-:Y:S01]  /*56e0*/  FSEL R138, R62, -INF , !P1 ;  /* 0xff8000003e8a7808 */ /* 0x000fe20004800000 */
[----:B------:R-:W-:Y:S01]  /*56f0*/  LDSM.16.MT88.4 R16, [R225+0x100] ;  /* 0x00010000e110783b */ /* 0x000fe20000004200 */
[----:B------:R-:W-:-:S02]  /*5700*/  FSEL R204, R63, -INF , !P0 ;  /* 0xff8000003fcc7808 */ /* 0x000fc40004000000 */
[----:B------:R-:W-:Y:S01]  /*5710*/  PLOP3.LUT P5, PT, PT, PT, UP3, 0x40, 0x0 ;  /* 0x000000000000781c */ /* 0x000fe20003fae838 */
[----:B------:R-:W-:Y:S01]  /*5720*/  UISETP.NE.AND UP3, UPT, UR28, URZ, UPT ;  /* 0x0000003f1c00728c */ /* 0x000fe2000bf65270 */
[----:B------:R-:W-:Y:S01]  /*5730*/  PLOP3.LUT P2, PT, PT, PT, UP2, 0x40, 0x0 ;  /* 0x000000000000781c */ /* 0x000fe20003f4e828 */
[----:B------:R-:W-:Y:S01]  /*5740*/  LDSM.16.MT88.4 R60, [R219+0x1900] ;  /* 0x00190000db3c783b */ /* 0x000fe20000004200 */
[----:B------:R-:W-:Y:S01]  /*5750*/  PLOP3.LUT P1, PT, PT, PT, UP0, 0x40, 0x0 ;  /* 0x000000000000781c */ /* 0x000fe20003f2e808 */
[----:B------:R-:W-:Y:S01]  /*5760*/  UISETP.NE.AND UP2, UPT, UR29, URZ, UPT ;  /* 0x0000003f1d00728c */ /* 0x000fe2000bf45270 */
[----:B------:R-:W-:Y:S01]  /*5770*/  PLOP3.LUT P0, PT, PT, PT, UP1, 0x40, 0x0 ;  /* 0x000000000000781c */ /* 0x000fe20003f0e818 */
[----:B------:R-:W-:Y:S01]  /*5780*/  UISETP.NE.AND UP1, UPT, UR15, URZ, UPT ;  /* 0x0000003f0f00728c */ /* 0x000fe2000bf25270 */
[----:B------:R-:W-:Y:S01]  /*5790*/  FMNMX.FTZ R0, R34, R0, !PT ;  /* 0x0000000022007209 */ /* 0x000fe20007810000 */
[----:B------:R-:W-:Y:S01]  /*57a0*/  UISETP.NE.AND UP0, UPT, UR32, URZ, UPT ;  /* 0x0000003f2000728c */ /* 0x000fe2000bf05270 */
[----:B--2---:R-:W-:-:S02]  /*57b0*/  FMNMX.FTZ R2, R12, R2, !PT ;  /* 0x000000020c027209 */ /* 0x004fc40007810000 */
[----:B------:R-:W-:Y:S02]  /*57c0*/  FSEL R203, R14, -INF , !P6 ;  /* 0xff8000000ecb7808 */ /* 0x000fe40007000000 */
[----:B------:R-:W-:Y:S01]  /*57d0*/  FSETP.NEU.FTZ.AND P6, PT, R3, -INF , PT ;  /* 0xff8000000300780b */ /* 0x000fe20003fdd000 */
[----:B------:R-:W-:Y:S01]  /*57e0*/  FMUL.FTZ R207, R2, c[0x0][0x2d0] ;  /* 0x0000b40002cf7a20 */ /* 0x000fe20000410000 */
[C---:B------:R-:W-:Y:S01]  /*57f0*/  ISETP.GT.AND P5, PT, R9.reuse, 0x39, P5 ;  /* 0x000000390900780c */ /* 0x040fe20002fa4270 */
[----:B------:R-:W-:Y:S01]  /*5800*/  @UP2 UMOV UR15, UR19 ;  /* 0x00000013000f2c82 */ /* 0x000fe20008000000 */
[C---:B------:R-:W-:Y:S01]  /*5810*/  ISETP.GT.AND P2, PT, R9.reuse, 0x40, P2 ;  /* 0x000000400900780c */ /* 0x040fe20001744270 */
[----:B------:R-:W-:Y:S01]  /*5820*/  @UP2 USHF.R.U32.HI UR14, URZ, UR17, UR15 ;  /* 0x000000113f0e2299 */ /* 0x000fe2000801160f */
[C---:B------:R-:W-:Y:S02]  /*5830*/  ISETP.GT.AND P1, PT, R9.reuse, 0x41, P1 ;  /* 0x000000410900780c */ /* 0x040fe40000f24270 */
[----:B------:R-:W-:Y:S01]  /*5840*/  ISETP.GT.AND P0, PT, R9, 0x48, P0 ;  /* 0x000000480900780c */ /* 0x000fe20000704270 */
[----:B------:R-:W-:Y:S01]  /*5850*/  UIADD3 UR14, UR13, UR14, URZ ;  /* 0x0000000e0d0e7290 */ /* 0x000fe2000fffe03f */
[----:B------:R-:W-:-:S02]  /*5860*/  FMNMX.FTZ R0, R26, R0, !PT ;  /* 0x000000001a007209 */ /* 0x000fc40007810000 */
[----:B------:R-:W-:Y:S01]  /*5870*/  FSEL R239, R239, RZ, P6 ;  /* 0x000000ffefef7208 */ /* 0x000fe20003000000 */
[----:B------:R-:W-:Y:S01]  /*5880*/  ULDC UR13, c[0x0][0x328] ;  /* 0x0000ca00000d7ab9 */ /* 0x000fe20000000800 */
[----:B------:R-:W-:Y:S01]  /*5890*/  FSETP.NEU.FTZ.AND P6, PT, R2, -INF , PT ;  /* 0xff8000000200780b */ /* 0x000fe20003fdd000 */
[----:B------:R-:W-:Y:S01]  /*58a0*/  UIADD3 UR13, UR14, UR13, URZ ;  /* 0x0000000d0e0d7290 */ /* 0x000fe2000fffe03f */
[C---:B------:R-:W-:Y:S01]  /*58b0*/  ISETP.LT.OR P5, PT, R8.reuse, 0x3a, P5 ;  /* 0x0000003a0800780c */ /* 0x040fe20002fa1670 */
[--C-:B------:R-:W-:Y:S01]  /*58c0*/  FFMA.FTZ R142, R29, c[0x0][0x2d0], -R239.reuse ;  /* 0x0000b4001d8e7a23 */ /* 0x100fe200000108ef */
[----:B------:R-:W-:Y:S01]  /*58d0*/  ISETP.LT.OR P2, PT, R8, 0x41, P2 ;  /* 0x000000410800780c */ /* 0x000fe20001741670 */
[--C-:B------:R-:W-:Y:S01]  /*58e0*/  FFMA.FTZ R108, R28, c[0x0][0x2d0], -R239.reuse ;  /* 0x0000b4001c6c7a23 */ /* 0x100fe200000108ef */
[----:B------:R-:W-:Y:S01]  /*58f0*/  ISETP.LT.OR P1, PT, R8, 0x42, P1 ;  /* 0x000000420800780c */ /* 0x000fe20000f21670 */
[--C-:B------:R-:W-:Y:S01]  /*5900*/  FFMA.FTZ R166, R128, c[0x0][0x2d0], -R239.reuse ;  /* 0x0000b40080a67a23 */ /* 0x100fe200000108ef */
[----:B------:R-:W-:Y:S01]  /*5910*/  ISETP.LT.OR P0, PT, R8, 0x49, P0 ;  /* 0x000000490800780c */ /* 0x000fe20000701670 */
[--C-:B------:R-:W-:Y:S01]  /*5920*/  FFMA.FTZ R143, R129, c[0x0][0x2d0], -R239.reuse ;  /* 0x0000b400818f7a23 */ /* 0x100fe200000108ef */
[----:B------:R-:W-:Y:S01]  /*5930*/  FMNMX.FTZ R0, R25, R0, !PT ;  /* 0x0000000019007209 */ /* 0x000fe20007810000 */
[----:B------:R-:W-:Y:S01]  /*5940*/  MUFU.EX2 R142, R142 ;  /* 0x0000008e008e7308 */ /* 0x000fe20000000800 */
[----:B------:R-:W-:Y:S01]  /*5950*/  FSEL R207, R207, RZ, P6 ;  /* 0x000000ffcfcf7208 */ /* 0x000fe20003000000 */
[--C-:B------:R-:W-:Y:S01]  /*5960*/  FFMA.FTZ R167, R120, c[0x0][0x2d0], -R239.reuse ;  /* 0x0000b40078a77a23 */ /* 0x100fe200000108ef */
[----:B------:R-:W-:Y:S01]  /*5970*/  FSEL R201, R15, -INF , !P5 ;  /* 0xff8000000fc97808 */ /* 0x000fe20006800000 */
[----:B------:R-:W-:Y:S01]  /*5980*/  FFMA.FTZ R111, R121, c[0x0][0x2d0], -R239 ;  /* 0x0000b400796f7a23 */ /* 0x000fe200000108ef */
[----:B------:R-:W-:Y:S01]  /*5990*/  FSEL R177, R58, -INF , !P2 ;  /* 0xff8000003ab17808 */ /* 0x000fe20005000000 */
[--C-:B------:R-:W-:Y:S01]  /*59a0*/  FFMA.FTZ R109, R31, c[0x0][0x2d0], -R207.reuse ;  /* 0x0000b4001f6d7a23 */ /* 0x100fe200000108cf */
[----:B------:R-:W-:Y:S01]  /*59b0*/  FSEL R178, R59, -INF , !P1 ;  /* 0xff8000003bb27808 */ /* 0x000fe20004800000 */
[--C-:B------:R-:W-:Y:S01]  /*59c0*/  FFMA.FTZ R110, R30, c[0x0][0x2d0], -R207.reuse ;  /* 0x0000b4001e6e7a23 */ /* 0x100fe200000108cf */
[----:B------:R-:W-:Y:S01]  /*59d0*/  FSEL R179, R10, -INF , !P0 ;  /* 0xff8000000ab37808 */ /* 0x000fe20004000000 */
[----:B------:R-:W-:Y:S01]  /*59e0*/  LDSM.16.MT88.4 R28, [R219+0x100] ;  /* 0x00010000db1c783b */ /* 0x000fe20000004200 */
[----:B------:R-:W-:Y:S01]  /*59f0*/  FMNMX.FTZ R0, R243, R0, !PT ;  /* 0x00000000f3007209 */ /* 0x000fe20007810000 */
[--C-:B------:R-:W-:Y:S01]  /*5a00*/  FFMA.FTZ R141, R130, c[0x0][0x2d0], -R207.reuse ;  /* 0x0000b400828d7a23 */ /* 0x100fe200000108cf */
[----:B------:R-:W-:Y:S01]  /*5a10*/  PLOP3.LUT P6, PT, PT, PT, UP1, 0x40, 0x0 ;  /* 0x000000000000781c */ /* 0x000fe20003fce818 */
[--C-:B------:R-:W-:Y:S01]  /*5a20*/  FFMA.FTZ R140, R131, c[0x0][0x2d0], -R207.reuse ;  /* 0x0000b400838c7a23 */ /* 0x100fe200000108cf */
[----:B------:R-:W-:Y:S01]  /*5a30*/  PLOP3.LUT P5, PT, PT, PT, UP6, 0x40, 0x0 ;  /* 0x000000000000781c */ /* 0x000fe20003fae868 */
[----:B------:R-:W-:Y:S01]  /*5a40*/  MUFU.EX2 R166, R166 ;  /* 0x000000a600a67308 */ /* 0x000fe20000000800 */
[----:B------:R-:W-:Y:S01]  /*5a50*/  PLOP3.LUT P2, PT, PT, PT, UP5, 0x40, 0x0 ;  /* 0x000000000000781c */ /* 0x000fe20003f4e858 */
[----:B------:R-:W-:Y:S01]  /*5a60*/  FFMA.FTZ R165, R122, c[0x0][0x2d0], -R207 ;  /* 0x0000b4007aa57a23 */ /* 0x000fe200000108cf */
[----:B------:R-:W-:Y:S01]  /*5a70*/  PLOP3.LUT P1, PT, PT, PT, UP4, 0x40, 0x0 ;  /* 0x000000000000781c */ /* 0x000fe20003f2e848 */
[--C-:B------:R-:W-:Y:S01]  /*5a80*/  FFMA.FTZ R120, R116, c[0x0][0x2d0], -R239.reuse ;  /* 0x0000b40074787a23 */ /* 0x100fe200000108ef */
[----:B------:R-:W-:Y:S01]  /*5a90*/  PLOP3.LUT P0, PT, PT, PT, UP3, 0x40, 0x0 ;  /* 0x000000000000781c */ /* 0x000fe20003f0e838 */
[----:B------:R-:W-:Y:S01]  /*5aa0*/  FFMA.FTZ R123, R117, c[0x0][0x2d0], -R239 ;  /* 0x0000b400757b7a23 */ /* 0x000fe200000108ef */
[----:B------:R-:W-:Y:S01]  /*5ab0*/  FMNMX.FTZ R0, R242, R0, !PT ;  /* 0x00000000f2007209 */ /* 0x000fe20007810000 */
[----:B------:R-:W1:Y:S01]  /*5ac0*/  MUFU.EX2 R143, R143 ;  /* 0x0000008f008f7308 */ /* 0x000e620000000800 */
[C---:B------:R-:W-:Y:S01]  /*5ad0*/  ISETP.GT.AND P6, PT, R9.reuse, 0x49, P6 ;  /* 0x000000490900780c */ /* 0x040fe200037c4270 */
[--C-:B------:R-:W-:Y:S01]  /*5ae0*/  FFMA.FTZ R164, R50, c[0x0][0x2d0], -R207.reuse ;  /* 0x0000b40032a47a23 */ /* 0x100fe200000108cf */
[C---:B------:R-:W-:Y:S01]  /*5af0*/  ISETP.GT.AND P5, PT, R9.reuse, 0x50, P5 ;  /* 0x000000500900780c */ /* 0x040fe20002fa4270 */
[--C-:B------:R-:W-:Y:S01]  /*5b00*/  FFMA.FTZ R122, R118, c[0x0][0x2d0], -R207.reuse ;  /* 0x0000b400767a7a23 */ /* 0x100fe200000108cf */
[----:B------:R-:W-:Y:S01]  /*5b10*/  ISETP.GT.AND P2, PT, R9, 0x51, P2 ;  /* 0x000000510900780c */ /* 0x000fe20001744270 */
[----:B------:R-:W-:Y:S01]  /*5b20*/  FFMA.FTZ R121, R7, c[0x0][0x2d0], -R207 ;  /* 0x0000b40007797a23 */ /* 0x000fe200000108cf */
[C---:B------:R-:W-:Y:S01]  /*5b30*/  ISETP.GT.AND P1, PT, R9.reuse, 0x58, P1 ;  /* 0x000000580900780c */ /* 0x040fe20000f24270 */
[----:B------:R-:W2:Y:S01]  /*5b40*/  MUFU.EX2 R108, R108 ;  /* 0x0000006c006c7308 */ /* 0x000ea20000000800 */
[----:B------:R-:W-:Y:S01]  /*5b50*/  ISETP.GT.AND P0, PT, R9, 0x59, P0 ;  /* 0x000000590900780c */ /* 0x000fe20000704270 */
[--C-:B------:R-:W-:Y:S01]  /*5b60*/  FFMA.FTZ R99, R112, c[0x0][0x2d0], -R239.reuse ;  /* 0x0000b40070637a23 */ /* 0x100fe200000108ef */
[----:B------:R-:W-:Y:S01]  /*5b70*/  FMNMX.FTZ R9, R43, R42, !PT ;  /* 0x0000002a2b097209 */ /* 0x000fe20007810000 */
[----:B------:R-:W-:Y:S01]  /*5b80*/  FFMA.FTZ R98, R113, c[0x0][0x2d0], -R239 ;  /* 0x0000b40071627a23 */ /* 0x000fe200000108ef */
[----:B------:R-:W-:Y:S01]  /*5b90*/  FMNMX.FTZ R0, R241, R0, !PT ;  /* 0x00000000f1007209 */ /* 0x000fe20007810000 */
[--C-:B------:R-:W-:Y:S01]  /*5ba0*/  FFMA.FTZ R97, R49, c[0x0][0x2d0], -R207.reuse ;  /* 0x0000b40031617a23 */ /* 0x100fe200000108cf */
[----:B------:R-:W-:Y:S01]  /*5bb0*/  FMNMX.FTZ R9, R40, R9, !PT ;  /* 0x0000000928097209 */ /* 0x000fe20007810000 */
[----:B------:R-:W-:Y:S01]  /*5bc0*/  MUFU.EX2 R141, R141 ;  /* 0x0000008d008d7308 */ /* 0x000fe20000000800 */
[----:B------:R-:W-:Y:S01]  /*5bd0*/  FMNMX.FTZ R0, R240, R0, !PT ;  /* 0x00000000f0007209 */ /* 0x000fe20007810000 */
[----:B------:R-:W-:Y:S01]  /*5be0*/  FFMA.FTZ R85, R48, c[0x0][0x2d0], -R207 ;  /* 0x0000b40030557a23 */ /* 0x000fe200000108cf */
[----:B------:R-:W-:Y:S01]  /*5bf0*/  FMNMX.FTZ R9, R35, R9, !PT ;  /* 0x0000000923097209 */ /* 0x000fe20007810000 */
[----:B------:R-:W-:Y:S01]  /*5c00*/  LDSM.16.MT88.4 R48, [R225+0x1100] ;  /* 0x00110000e130783b */ /* 0x000fe20000004200 */
[----:B------:R-:W-:Y:S01]  /*5c10*/  FMNMX.FTZ R0, R136, R0, !PT ;  /* 0x0000000088007209 */ /* 0x000fe20007810000 */
[--C-:B------:R-:W-:Y:S01]  /*5c20*/  FFMA.FTZ R84, R6, c[0x0][0x2d0], -R239.reuse ;  /* 0x0000b40006547a23 */ /* 0x100fe200000108ef */
[----:B------:R-:W-:Y:S01]  /*5c30*/  FMNMX.FTZ R9, R33, R9, !PT ;  /* 0x0000000921097209 */ /* 0x000fe20007810000 */
[----:B------:R-:W3:Y:S01]  /*5c40*/  MUFU.EX2 R140, R140 ;  /* 0x0000008c008c7308 */ /* 0x000ee20000000800 */
[----:B------:R-:W-:Y:S01]  /*5c50*/  FMNMX.FTZ R0, R133, R0, !PT ;  /* 0x0000000085007209 */ /* 0x000fe20007810000 */
[----:B------:R-:W-:Y:S01]  /*5c60*/  LDSM.16.MT88.4 R12, [R220+0x1100] ;  /* 0x00110000dc0c783b */ /* 0x000fe20000004200 */
        /* <DEDUP_REMOVED lines=13> */
[----:B------:R-:W4:Y:S01]  /*5d40*/  MUFU.EX2 R110, R110 ;  /* 0x0000006e006e7308 */ /* 0x000f220000000800 */
[----:B------:R-:W-:Y:S01]  /*5d50*/  FMNMX.FTZ R0, R157, R0, !PT ;  /* 0x000000009d007209 */ /* 0x000fe20007810000 */
[----:B------:R-:W-:Y:S01]  /*5d60*/  FFMA.FTZ R168, R168, c[0x0][0x2d0], -R239 ;  /* 0x0000b400a8a87a23 */ /* 0x000fe200000108ef */
[----:B------:R-:W-:Y:S01]  /*5d70*/  FMNMX.FTZ R9, R246, R9, !PT ;  /* 0x00000009f6097209 */ /* 0x000fe20007810000 */
[--C-:B------:R-:W-:Y:S01]  /*5d80*/  FFMA.FTZ R170, R170, c[0x0][0x2d0], -R207.reuse ;  /* 0x0000b400aaaa7a23 */ /* 0x100fe200000108cf */
[----:B------:R-:W-:Y:S01]  /*5d90*/  FMNMX.FTZ R0, R159, R0, !PT ;  /* 0x000000009f007209 */ /* 0x000fe20007810000 */
[--C-:B------:R-:W-:Y:S01]  /*5da0*/  FFMA.FTZ R171, R171, c[0x0][0x2d0], -R207.reuse ;  /* 0x0000b400abab7a23 */ /* 0x100fe200000108cf */
[----:B------:R-:W-:Y:S01]  /*5db0*/  FMNMX.FTZ R9, R245, R9, !PT ;  /* 0x00000009f5097209 */ /* 0x000fe20007810000 */
[----:B------:R-:W-:Y:S01]  /*5dc0*/  MUFU.EX2 R167, R167 ;  /* 0x000000a700a77308 */ /* 0x000fe20000000800 */
[----:B------:R-:W-:Y:S01]  /*5dd0*/  FMNMX.FTZ R0, R174, R0, !PT ;  /* 0x00000000ae007209 */ /* 0x000fe20007810000 */
[--C-:B------:R-:W-:Y:S01]  /*5de0*/  FFMA.FTZ R172, R172, c[0x0][0x2d0], -R207.reuse ;  /* 0x0000b400acac7a23 */ /* 0x100fe200000108cf */
[----:B------:R-:W-:Y:S01]  /*5df0*/  FMNMX.FTZ R9, R244, R9, !PT ;  /* 0x00000009f4097209 */ /* 0x000fe20007810000 */
[----:B------:R-:W-:Y:S01]  /*5e00*/  FFMA.FTZ R206, R206, c[0x0][0x2d0], -R207 ;  /* 0x0000b400cece7a23 */ /* 0x000fe200000108cf */
[----:B------:R-:W-:Y:S01]  /*5e10*/  FMNMX.FTZ R0, R175, R0, !PT ;  /* 0x00000000af007209 */ /* 0x000fe20007810000 */
[----:B------:R-:W-:Y:S01]  /*5e20*/  FFMA.FTZ R210, R210, c[0x0][0x2d0], -R239 ;  /* 0x0000b400d2d27a23 */ /* 0x000fe200000108ef */
[----:B------:R-:W-:Y:S01]  /*5e30*/  FMNMX.FTZ R9, R138, R9, !PT ;  /* 0x000000098a097209 */ /* 0x000fe20007810000 */
[----:B------:R-:W5:Y:S01]  /*5e40*/  MUFU.EX2 R111, R111 ;  /* 0x0000006f006f7308 */ /* 0x000f620000000800 */
[----:B------:R-:W-:Y:S01]  /*5e50*/  FMNMX.FTZ R0, R176, R0, !PT ;  /* 0x00000000b0007209 */ /* 0x000fe20007810000 */
[----:B------:R-:W-:Y:S01]  /*5e60*/  UISETP.NE.AND UP1, UPT, UR30, URZ, UPT ;  /* 0x0000003f1e00728c */ /* 0x000fe2000bf25270 */
[----:B------:R-:W-:-:S02]  /*5e70*/  FMNMX.FTZ R9, R204, R9, !PT ;  /* 0x00000009cc097209 */ /* 0x000fc40007810000 */
[----:B------:R-:W-:Y:S02]  /*5e80*/  FMNMX.FTZ R0, R158, R0, !PT ;  /* 0x000000009e007209 */ /* 0x000fe40007810000 */
[----:B------:R-:W-:Y:S01]  /*5e90*/  FMNMX.FTZ R9, R203, R9, !PT ;  /* 0x00000009cb097209 */ /* 0x000fe20007810000 */
[----:B------:R-:W-:Y:S01]  /*5ea0*/  MUFU.EX2 R120, R120 ;  /* 0x0000007800787308 */ /* 0x000fe20000000800 */
[----:B------:R-:W-:Y:S02]  /*5eb0*/  FMNMX.FTZ R0, R173, R0, !PT ;  /* 0x00000000ad007209 */ /* 0x000fe40007810000 */
[----:B------:R-:W-:Y:S02]  /*5ec0*/  FMNMX.FTZ R9, R201, R9, !PT ;  /* 0x00000009c9097209 */ /* 0x000fe40007810000 */
[C---:B------:R-:W-:Y:S01]  /*5ed0*/  ISETP.LT.OR P6, PT, R8.reuse, 0x4a, P6 ;  /* 0x0000004a0800780c */ /* 0x040fe200037c1670 */
[----:B------:R-:W1:Y:S01]  /*5ee0*/  SHFL.BFLY PT, R52, R0, 0x2, 0x1f ;  /* 0x0c401f0000347f89 */ /* 0x000e6200000e0000 */
[----:B------:R-:W-:Y:S01]  /*5ef0*/  FMNMX.FTZ R53, R177, R9, !PT ;  /* 0x00000009b1357209 */ /* 0x000fe20007810000 */
[----:B------:R-:W-:Y:S01]  /*5f00*/  MUFU.EX2 R123, R123 ;  /* 0x0000007b007b7308 */ /* 0x000fe20000000800 */
[----:B------:R-:W-:-:S02]  /*5f10*/  ISETP.LT.OR P5, PT, R8, 0x51, P5 ;  /* 0x000000510800780c */ /* 0x000fc40002fa1670 */
[----:B------:R-:W-:Y:S02]  /*5f20*/  FMNMX.FTZ R53, R178, R53, !PT ;  /* 0x00000035b2357209 */ /* 0x000fe40007810000 */
[----:B------:R-:W-:Y:S02]  /*5f30*/  FSEL R189, R11, -INF , !P6 ;  /* 0xff8000000bbd7808 */ /* 0x000fe40007000000 */
[----:B------:R-:W-:Y:S01]  /*5f40*/  FMNMX.FTZ R53, R179, R53, !PT ;  /* 0x00000035b3357209 */ /* 0x000fe20007810000 */
[----:B------:R-:W-:Y:S01]  /*5f50*/  MUFU.EX2 R165, R165 ;  /* 0x000000a500a57308 */ /* 0x000fe20000000800 */
[----:B------:R-:W-:Y:S02]  /*5f60*/  ISETP.LT.OR P2, PT, R8, 0x52, P2 ;  /* 0x000000520800780c */ /* 0x000fe40001741670 */
[----:B------:R-:W-:Y:S02]  /*5f70*/  FSEL R186, R54, -INF , !P5 ;  /* 0xff80000036ba7808 */ /* 0x000fe40006800000 */
[----:B------:R-:W-:-:S02]  /*5f80*/  FMNMX.FTZ R53, R189, R53, !PT ;  /* 0x00000035bd357209 */ /* 0x000fc40007810000 */
[----:B------:R-:W-:Y:S01]  /*5f90*/  ISETP.LT.OR P1, PT, R8, 0x59, P1 ;  /* 0x000000590800780c */ /* 0x000fe20000f21670 */
[----:B------:R-:W2:Y:S01]  /*5fa0*/  MUFU.EX2 R164, R164 ;  /* 0x000000a400a47308 */ /* 0x000ea20000000800 */
[----:B------:R-:W-:Y:S02]  /*5fb0*/  FSEL R181, R55, -INF , !P2 ;  /* 0xff80000037b57808 */ /* 0x000fe40005000000 */
[----:B------:R-:W-:Y:S02]  /*5fc0*/  FMNMX.FTZ R53, R186, R53, !PT ;  /* 0x00000035ba357209 */ /* 0x000fe40007810000 */
[----:B------:R-:W-:Y:S02]  /*5fd0*/  ISETP.LT.OR P0, PT, R8, 0x5a, P0 ;  /* 0x0000005a0800780c */ /* 0x000fe40000701670 */
[----:B------:R-:W-:Y:S01]  /*5fe0*/  FSEL R182, R86, -INF , !P1 ;  /* 0xff80000056b67808 */ /* 0x000fe20004800000 */
[----:B------:R-:W-:Y:S01]  /*5ff0*/  MUFU.EX2 R122, R122 ;  /* 0x0000007a007a7308 */ /* 0x000fe20000000800 */
[----:B------:R-:W-:Y:S01]  /*6000*/  FMNMX.FTZ R53, R181, R53, !PT ;  /* 0x00000035b5357209 */ /* 0x000fe20007810000 */
[----:B------:R-:W-:Y:S01]  /*6010*/  LDSM.16.MT88.4 R8, [R219+0x1100] ;  /* 0x00110000db08783b */ /* 0x000fe20000004200 */
[----:B-1----:R-:W-:Y:S01]  /*6020*/  FMNMX.FTZ R0, R0, R52, !PT ;  /* 0x0000003400007209 */ /* 0x002fe20007810000 */
[--C-:B------:R-:W-:Y:S01]  /*6030*/  FFMA.FTZ R86, R188, c[0x0][0x2d0], -R239.reuse ;  /* 0x0000b400bc567a23 */ /* 0x100fe200000108ef */
[----:B------:R-:W-:Y:S01]  /*6040*/  FSEL R185, R87, -INF , !P0 ;  /* 0xff80000057b97808 */ /* 0x000fe20004000000 */
[----:B------:R-:W-:Y:S01]  /*6050*/  FFMA.FTZ R87, R169, c[0x0][0x2d0], -R239 ;  /* 0x0000b400a9577a23 */ /* 0x000fe200000108ef */
[----:B------:R-:W-:Y:S01]  /*6060*/  FMNMX.FTZ R52, R182, R53, !PT ;  /* 0x00000035b6347209 */ /* 0x000fe20007810000 */
[----:B------:R-:W1:Y:S01]  /*6070*/  MUFU.EX2 R121, R121 ;  /* 0x0000007900797308 */ /* 0x000e620000000800 */
[----:B------:R-:W1:Y:S01]  /*6080*/  SHFL.BFLY PT, R53, R0, 0x1, 0x1f ;  /* 0x0c201f0000357f89 */ /* 0x000e6200000e0000 */
[----:B------:R-:W-:Y:S01]  /*6090*/  F2FP.PACK_AB R128, R143, R166 ;  /* 0x000000a68f80723e */ /* 0x000fe200000000ff */
[----:B------:R-:W-:Y:S01]  /*60a0*/  FFMA.FTZ R169, R187, c[0x0][0x2d0], -R207 ;  /* 0x0000b400bba97a23 */ /* 0x000fe200000108cf */
[----:B------:R-:W-:Y:S01]  /*60b0*/  FMNMX.FTZ R52, R185, R52, !PT ;  /* 0x00000034b9347209 */ /* 0x000fe20007810000 */
[----:B------:R-:W-:Y:S01]  /*60c0*/  FADD.FTZ R143, R166, R143 ;  /* 0x0000008fa68f7221 */ /* 0x000fe20000010000 */
[----:B--2---:R-:W-:-:S02]  /*60d0*/  F2FP.PACK_AB R130, R108, R142 ;  /* 0x0000008e6c82723e */ /* 0x004fc400000000ff */
[----:B---3--:R-:W-:Y:S01]  /*60e0*/  F2FP.PACK_AB R129, R140, R141 ;  /* 0x0000008d8c81723e */ /* 0x008fe200000000ff */
[----:B------:R-:W2:Y:S01]  /*60f0*/  SHFL.BFLY PT, R54, R52, 0x2, 0x1f ;  /* 0x0c401f0034367f89 */ /* 0x000ea200000e0000 */
[----:B----4-:R-:W-:Y:S01]  /*6100*/  F2FP.PACK_AB R131, R110, R109 ;  /* 0x0000006d6e83723e */ /* 0x010fe200000000ff */
[----:B------:R-:W-:Y:S01]  /*6110*/  MUFU.EX2 R99, R99 ;  /* 0x0000006300637308 */ /* 0x000fe20000000800 */
[----:B-----5:R-:W-:Y:S02]  /*6120*/  F2FP.PACK_AB R4, R111, R167 ;  /* 0x000000a76f04723e */ /* 0x020fe400000000ff */
[----:B------:R-:W-:Y:S02]  /*6130*/  F2FP.PACK_AB R5, R164, R165 ;  /* 0x000000a5a405723e */ /* 0x000fe400000000ff */
[----:B------:R-:W-:Y:S01]  /*6140*/  F2FP.PACK_AB R6, R123, R120 ;  /* 0x000000787b06723e */ /* 0x000fe200000000ff */
[C---:B------:R-:W-:Y:S01]  /*6150*/  HMMA.16816.F32 R160, R128.reuse, R16, RZ ;  /* 0x0000001080a0723c */ /* 0x040fe200000018ff */
[----:B-1----:R-:W-:Y:S01]  /*6160*/  F2FP.PACK_AB R7, R121, R122 ;  /* 0x0000007a7907723e */ /* 0x002fe200000000ff */
[----:B------:R-:W1:Y:S06]  /*6170*/  MUFU.EX2 R98, R98 ;  /* 0x0000006200627308 */ /* 0x000e6c0000000800 */
[----:B------:R-:W-:Y:S01]  /*6180*/  HMMA.16816.F32 R144, R128, R36, RZ ;  /* 0x000000248090723c */ /* 0x000fe200000018ff */
[----:B------:R-:W-:Y:S01]  /*6190*/  FMNMX.FTZ R0, R0, R53, !PT ;  /* 0x0000003500007209 */ /* 0x000fe20007810000 */
[----:B------:R-:W-:Y:S03]  /*61a0*/  MUFU.EX2 R84, R84 ;  /* 0x0000005400547308 */ /* 0x000fe60000000800 */
[C---:B------:R-:W-:Y:S01]  /*61b0*/  FSETP.NEU.FTZ.AND P0, PT, R0.reuse, -INF , PT ;  /* 0xff8000000000780b */ /* 0x040fe20003f1d000 */
[----:B------:R-:W-:-:S02]  /*61c0*/  FMUL.FTZ R202, R0, c[0x0][0x2d0] ;  /* 0x0000b40000ca7a20 */ /* 0x000fc40000410000 */
[----:B------:R-:W-:Y:S01]  /*61d0*/  HMMA.16816.F32 R104, R128, R28, RZ ;  /* 0x0000001c8068723c */ /* 0x000fe200000018ff */
[----:B--2---:R-:W-:Y:S01]  /*61e0*/  FMNMX.FTZ R52, R52, R54, !PT ;  /* 0x0000003634347209 */ /* 0x004fe20007810000 */
[----:B------:R-:W-:Y:S01]  /*61f0*/  MUFU.EX2 R46, R46 ;  /* 0x0000002e002e7308 */ /* 0x000fe20000000800 */
[----:B------:R-:W-:-:S03]  /*6200*/  FSEL R202, R202, RZ, P0 ;  /* 0x000000ffcaca7208 */ /* 0x000fc60000000000 */
[----:B------:R-:W2:Y:S02]  /*6210*/  SHFL.BFLY PT, R53, R52, 0x1, 0x1f ;  /* 0x0c201f0034357f89 */ /* 0x000ea400000e0000 */
[C---:B------:R-:W-:Y:S01]  /*6220*/  HMMA.16816.F32 R116, R128.reuse, R20, RZ ;  /* 0x000000148074723c */ /* 0x040fe200000018ff */
[--C-:B------:R-:W-:Y:S01]  /*6230*/  FFMA.FTZ R188, R44, c[0x0][0x2d0], -R202.reuse ;  /* 0x0000b4002cbc7a23 */ /* 0x100fe200000108ca */
[----:B------:R-:W-:Y:S01]  /*6240*/  MUFU.EX2 R97, R97 ;  /* 0x0000006100617308 */ /* 0x000fe20000000800 */
[--C-:B------:R-:W-:Y:S02]  /*6250*/  FFMA.FTZ R180, R180, c[0x0][0x2d0], -R202.reuse ;  /* 0x0000b400b4b47a23 */ /* 0x100fe400000108ca */
[--C-:B------:R-:W-:Y:S02]  /*6260*/  FFMA.FTZ R184, R184, c[0x0][0x2d0], -R202.reuse ;  /* 0x0000b400b8b87a23 */ /* 0x100fe400000108ca */
[--C-:B------:R-:W-:Y:S01]  /*6270*/  FFMA.FTZ R183, R183, c[0x0][0x2d0], -R202.reuse ;  /* 0x0000b400b7b77a23 */ /* 0x100fe200000108ca */
[----:B------:R-:W-:Y:S01]  /*6280*/  HMMA.16816.F32 R148, R128, R18, RZ ;  /* 0x000000128094723c */ /* 0x000fe200000018ff */
[--C-:B------:R-:W-:Y:S01]  /*6290*/  FFMA.FTZ R187, R41, c[0x0][0x2d0], -R202.reuse ;  /* 0x0000b40029bb7a23 */ /* 0x100fe200000108ca */
[----:B------:R-:W3:Y:S01]  /*62a0*/  MUFU.EX2 R85, R85 ;  /* 0x0000005500557308 */ /* 0x000ee20000000800 */
[----:B------:R-:W-:-:S02]  /*62b0*/  FFMA.FTZ R190, R34, c[0x0][0x2d0], -R202 ;  /* 0x0000b40022be7a23 */ /* 0x000fc400000108ca */
[--C-:B------:R-:W-:Y:S02]  /*62c0*/  FFMA.FTZ R195, R26, c[0x0][0x2d0], -R202.reuse ;  /* 0x0000b4001ac37a23 */ /* 0x100fe400000108ca */
[----:B------:R-:W-:Y:S01]  /*62d0*/  FFMA.FTZ R196, R25, c[0x0][0x2d0], -R202 ;  /* 0x0000b40019c47a23 */ /* 0x000fe200000108ca */
[----:B------:R-:W-:Y:S02]  /*62e0*/  HMMA.16816.F32 R100, R128, R38, RZ ;  /* 0x000000268064723c */ /* 0x000fe400000018ff */
[----:B------:R-:W-:Y:S01]  /*62f0*/  MUFU.EX2 R96, R96 ;  /* 0x0000006000607308 */ /* 0x000fe20000000800 */
[----:B--2---:R-:W-:-:S05]  /*6300*/  FMNMX.FTZ R44, R52, R53, !PT ;  /* 0x00000035342c7209 */ /* 0x004fca0007810000 */
[----:B------:R-:W-:Y:S02]  /*6310*/  HMMA.16816.F32 R112, R128, R30, RZ ;  /* 0x0000001e8070723c */ /* 0x000fe400000018ff */
[----:B------:R-:W2:Y:S01]  /*6320*/  MUFU.EX2 R47, R47 ;  /* 0x0000002f002f7308 */ /* 0x000ea20000000800 */
[C---:B------:R-:W-:Y:S01]  /*6330*/  FMUL.FTZ R205, R44.reuse, c[0x0][0x2d0] ;  /* 0x0000b4002ccd7a20 */ /* 0x040fe20000410000 */
[----:B------:R-:W-:-:S04]  /*6340*/  FSETP.NEU.FTZ.AND P0, PT, R44, -INF , PT ;  /* 0xff8000002c00780b */ /* 0x000fc80003f1d000 */
[----:B------:R-:W-:Y:S01]  /*6350*/  HMMA.16816.F32 R128, R128, R22, RZ ;  /* 0x000000168080723c */ /* 0x000fe200000018ff */
[----:B------:R-:W-:Y:S01]  /*6360*/  FSEL R205, R205, RZ, P0 ;  /* 0x000000ffcdcd7208 */ /* 0x000fe20000000000 */
[----:B------:R-:W-:Y:S01]  /*6370*/  MUFU.EX2 R45, R45 ;  /* 0x0000002d002d7308 */ /* 0x000fe20000000800 */
[----:B------:R-:W-:-:S03]  /*6380*/  PLOP3.LUT P0, PT, PT, PT, UP0, 0x40, 0x0 ;  /* 0x000000000000781c */ /* 0x000fc60003f0e808 */
[--C-:B------:R-:W-:Y:S02]  /*6390*/  FFMA.FTZ R191, R43, c[0x0][0x2d0], -R205.reuse ;  /* 0x0000b4002bbf7a23 */ /* 0x100fe400000108cd */
[C---:B------:R-:W-:Y:S01]  /*63a0*/  HMMA.16816.F32 R160, R4.reuse, R92, R160 ;  /* 0x0000005c04a0723c */ /* 0x040fe200000018a0 */
[--C-:B------:R-:W-:Y:S01]  /*63b0*/  FFMA.FTZ R192, R42, c[0x0][0x2d0], -R205.reuse ;  /* 0x0000b4002ac07a23 */ /* 0x100fe200000108cd */
[----:B------:R-:W4:Y:S01]  /*63c0*/  MUFU.EX2 R86, R86 ;  /* 0x0000005600567308 */ /* 0x000f220000000800 */
[--C-:B------:R-:W-:Y:S02]  /*63d0*/  FFMA.FTZ R194, R40, c[0x0][0x2d0], -R205.reuse ;  /* 0x0000b40028c27a23 */ /* 0x100fe400000108cd */
[--C-:B------:R-:W-:Y:S02]  /*63e0*/  FFMA.FTZ R193, R35, c[0x0][0x2d0], -R205.reuse ;  /* 0x0000b40023c17a23 */ /* 0x100fe400000108cd */
[--C-:B------:R-:W-:Y:S01]  /*63f0*/  FFMA.FTZ R198, R33, c[0x0][0x2d0], -R205.reuse ;  /* 0x0000b40021c67a23 */ /* 0x100fe200000108cd */
[----:B------:R-:W-:Y:S01]  /*6400*/  HMMA.16816.F32 R144, R4, R88, R144 ;  /* 0x000000580490723c */ /* 0x000fe20000001890 */
[--C-:B------:R-:W-:Y:S01]  /*6410*/  FFMA.FTZ R197, R32, c[0x0][0x2d0], -R205.reuse ;  /* 0x0000b40020c57a23 */ /* 0x100fe200000108cd */
[----:B------:R-:W-:Y:S01]  /*6420*/  MUFU.EX2 R168, R168 ;  /* 0x000000a800a87308 */ /* 0x000fe20000000800 */
[----:B------:R-:W-:-:S02]  /*6430*/  FFMA.FTZ R200, R27, c[0x0][0x2d0], -R205 ;  /* 0x0000b4001bc87a23 */ /* 0x000fc400000108cd */
[--C-:B------:R-:W-:Y:S02]  /*6440*/  FFMA.FTZ R199, R24, c[0x0][0x2d0], -R205.reuse ;  /* 0x0000b40018c77a23 */ /* 0x100fe400000108cd */
[--C-:B------:R-:W-:Y:S01]  /*6450*/  FFMA.FTZ R204, R204, c[0x0][0x2d0], -R205.reuse ;  /* 0x0000b400cccc7a23 */ /* 0x100fe200000108cd */
[----:B------:R-:W-:Y:S01]  /*6460*/  HMMA.16816.F32 R104, R4, R80, R104 ;  /* 0x000000500468723c */ /* 0x000fe20000001868 */
[--C-:B------:R-:W-:Y:S01]  /*6470*/  FFMA.FTZ R203, R203, c[0x0][0x2d0], -R205.reuse ;  /* 0x0000b400cbcb7a23 */ /* 0x100fe200000108cd */
[----:B------:R-:W-:Y:S01]  /*6480*/  MUFU.EX2 R87, R87 ;  /* 0x0000005700577308 */ /* 0x000fe20000000800 */
[--C-:B------:R-:W-:Y:S02]  /*6490*/  FFMA.FTZ R201, R201, c[0x0][0x2d0], -R205.reuse ;  /* 0x0000b400c9c97a23 */ /* 0x100fe400000108cd */
[----:B------:R-:W-:-:S03]  /*64a0*/  FFMA.FTZ R185, R185, c[0x0][0x2d0], -R205 ;  /* 0x0000b400b9b97a23 */ /* 0x000fc600000108cd */
[C---:B------:R-:W-:Y:S02]  /*64b0*/  HMMA.16816.F32 R116, R4.reuse, R76, R116 ;  /* 0x0000004c0474723c */ /* 0x040fe40000001874 */
[----:B------:R-:W-:Y:S06]  /*64c0*/  MUFU.EX2 R169, R169 ;  /* 0x000000a900a97308 */ /* 0x000fec0000000800 */
[C---:B------:R-:W-:Y:S02]  /*64d0*/  HMMA.16816.F32 R148, R4.reuse, R94, R148 ;  /* 0x0000005e0494723c */ /* 0x040fe40000001894 */
[----:B------:R-:W5:Y:S06]  /*64e0*/  MUFU.EX2 R170, R170 ;  /* 0x000000aa00aa7308 */ /* 0x000f6c0000000800 */
[C---:B------:R-:W-:Y:S02]  /*64f0*/  HMMA.16816.F32 R100, R4.reuse, R90, R100 ;  /* 0x0000005a0464723c */ /* 0x040fe40000001864 */
[----:B------:R-:W-:Y:S06]  /*6500*/  MUFU.EX2 R171, R171 ;  /* 0x000000ab00ab7308 */ /* 0x000fec0000000800 */
[C---:B------:R-:W-:Y:S02]  /*6510*/  HMMA.16816.F32 R112, R4.reuse, R82, R112 ;  /* 0x000000520470723c */ /* 0x040fe40000001870 */
[----:B------:R-:W2:Y:S06]  /*6520*/  MUFU.EX2 R172, R172 ;  /* 0x000000ac00ac7308 */ /* 0x000eac0000000800 */
[----:B------:R-:W-:Y:S02]  /*6530*/  HMMA.16816.F32 R128, R4, R78, R128 ;  /* 0x0000004e0480723c */ /* 0x000fe40000001880 */
[----:B------:R-:W-:Y:S05]  /*6540*/  MUFU.EX2 R180, R180 ;  /* 0x000000b400b47308 */ /* 0x000fea0000000800 */
[----:B-1----:R-:W-:-:S02]  /*6550*/  F2FP.PACK_AB R4, R98, R99 ;  /* 0x000000636204723e */ /* 0x002fc400000000ff */
[----:B---3--:R-:W-:Y:S01]  /*6560*/  F2FP.PACK_AB R5, R85, R97 ;  /* 0x000000615505723e */ /* 0x008fe200000000ff */
[----:B------:R-:W1:Y:S01]  /*6570*/  MUFU.EX2 R184, R184 ;  /* 0x000000b800b87308 */ /* 0x000e620000000800 */
[----:B------:R-:W-:Y:S02]  /*6580*/  F2FP.PACK_AB R6, R46, R84 ;  /* 0x000000542e06723e */ /* 0x000fe400000000ff */
[----:B--2---:R-:W-:-:S05]  /*6590*/  F2FP.PACK_AB R7, R47, R96 ;  /* 0x000000602f07723e */ /* 0x004fca00000000ff */
[----:B------:R-:W-:Y:S02]  /*65a0*/  MUFU.EX2 R183, R183 ;  /* 0x000000b700b77308 */ /* 0x000fe40000000800 */
[C---:B------:R-:W-:Y:S06]  /*65b0*/  HMMA.16816.F32 R160, R4.reuse, R48, R160 ;  /* 0x0000003004a0723c */ /* 0x040fec00000018a0 */
[----:B------:R-:W2:Y:S02]  /*65c0*/  MUFU.EX2 R188, R188 ;  /* 0x000000bc00bc7308 */ /* 0x000ea40000000800 */
[C---:B------:R-:W-:Y:S06]  /*65d0*/  HMMA.16816.F32 R144, R4.reuse, R12, R144 ;  /* 0x0000000c0490723c */ /* 0x040fec0000001890 */
[----:B------:R-:W-:Y:S02]  /*65e0*/  MUFU.EX2 R191, R191 ;  /* 0x000000bf00bf7308 */ /* 0x000fe40000000800 */
[C---:B------:R-:W-:Y:S06]  /*65f0*/  HMMA.16816.F32 R104, R4.reuse, R8, R104 ;  /* 0x000000080468723c */ /* 0x040fec0000001868 */
[----:B------:R-:W3:Y:S02]  /*6600*/  MUFU.EX2 R192, R192 ;  /* 0x000000c000c07308 */ /* 0x000ee40000000800 */
[C---:B------:R-:W-:Y:S06]  /*6610*/  HMMA.16816.F32 R116, R4.reuse, R72, R116 ;  /* 0x000000480474723c */ /* 0x040fec0000001874 */
[----:B------:R-:W-:Y:S02]  /*6620*/  MUFU.EX2 R194, R194 ;  /* 0x000000c200c27308 */ /* 0x000fe40000000800 */
[C---:B------:R-:W-:Y:S06]  /*6630*/  HMMA.16816.F32 R148, R4.reuse, R50, R148 ;  /* 0x000000320494723c */ /* 0x040fec0000001894 */
[----:B------:R-:W1:Y:S02]  /*6640*/  MUFU.EX2 R193, R193 ;  /* 0x000000c100c17308 */ /* 0x000e640000000800 */
[C---:B------:R-:W-:Y:S06]  /*6650*/  HMMA.16816.F32 R100, R4.reuse, R14, R100 ;  /* 0x0000000e0464723c */ /* 0x040fec0000001864 */
[----:B------:R-:W1:Y:S02]  /*6660*/  MUFU.EX2 R187, R187 ;  /* 0x000000bb00bb7308 */ /* 0x000e640000000800 */
[C---:B------:R-:W-:Y:S06]  /*6670*/  HMMA.16816.F32 R112, R4.reuse, R10, R112 ;  /* 0x0000000a0470723c */ /* 0x040fec0000001870 */
[----:B------:R-:W-:Y:S02]  /*6680*/  MUFU.EX2 R190, R190 ;  /* 0x000000be00be7308 */ /* 0x000fe40000000800 */
[----:B------:R-:W-:Y:S06]  /*6690*/  HMMA.16816.F32 R128, R4, R74, R128 ;  /* 0x0000004a0480723c */ /* 0x000fec0000001880 */
[----:B------:R-:W-:Y:S01]  /*66a0*/  MUFU.EX2 R195, R195 ;  /* 0x000000c300c37308 */ /* 0x000fe20000000800 */
[----:B----4-:R-:W-:-:S02]  /*66b0*/  F2FP.PACK_AB R4, R86, R45 ;  /* 0x0000002d5604723e */ /* 0x010fc400000000ff */
[----:B-----5:R-:W-:Y:S02]  /*66c0*/  F2FP.PACK_AB R5, R170, R169 ;  /* 0x000000a9aa05723e */ /* 0x020fe400000000ff */
[----:B------:R-:W-:Y:S02]  /*66d0*/  F2FP.PACK_AB R6, R87, R168 ;  /* 0x000000a85706723e */ /* 0x000fe400000000ff */
[----:B------:R-:W-:Y:S01]  /*66e0*/  F2FP.PACK_AB R7, R172, R171 ;  /* 0x000000abac07723e */ /* 0x000fe200000000ff */
[----:B------:R-:W-:Y:S06]  /*66f0*/  MUFU.EX2 R196, R196 ;  /* 0x000000c400c47308 */ /* 0x000fec0000000800 */
[C---:B------:R-:W-:Y:S02]  /*6700*/  HMMA.16816.F32 R160, R4.reuse, R68, R160 ;  /* 0x0000004404a0723c */ /* 0x040fe400000018a0 */
[----:B------:R-:W4:Y:S06]  /*6710*/  MUFU.EX2 R198, R198 ;  /* 0x000000c600c67308 */ /* 0x000f2c0000000800 */
[C---:B------:R-:W-:Y:S02]  /*6720*/  HMMA.16816.F32 R148, R4.reuse, R70, R148 ;  /* 0x000000460494723c */ /* 0x040fe40000001894 */
[----:B------:R-:W5:Y:S06]  /*6730*/  MUFU.EX2 R197, R197 ;  /* 0x000000c500c57308 */ /* 0x000f6c0000000800 */
[C---:B------:R-:W-:Y:S02]  /*6740*/  HMMA.16816.F32 R144, R4.reuse, R64, R144 ;  /* 0x000000400490723c */ /* 0x040fe40000001890 */
[----:B------:R-:W1:Y:S06]  /*6750*/  MUFU.EX2 R200, R200 ;  /* 0x000000c800c87308 */ /* 0x000e6c0000000800 */
[C---:B------:R-:W-:Y:S02]  /*6760*/  HMMA.16816.F32 R100, R4.reuse, R66, R100 ;  /* 0x000000420464723c */ /* 0x040fe40000001864 */
[----:B------:R-:W1:Y:S06]  /*6770*/  MUFU.EX2 R199, R199 ;  /* 0x000000c700c77308 */ /* 0x000e6c0000000800 */
[C---:B------:R-:W-:Y:S02]  /*6780*/  HMMA.16816.F32 R104, R4.reuse, R60, R104 ;  /* 0x0000003c0468723c */ /* 0x040fe40000001868 */
[----:B------:R-:W-:Y:S06]  /*6790*/  MUFU.EX2 R206, R206 ;  /* 0x000000ce00ce7308 */ /* 0x000fec0000000800 */
[C---:B------:R-:W-:Y:S02]  /*67a0*/  HMMA.16816.F32 R112, R4.reuse, R62, R112 ;  /* 0x0000003e0470723c */ /* 0x040fe40000001870 */
[----:B------:R-:W-:Y:S06]  /*67b0*/  MUFU.EX2 R204, R204 ;  /* 0x000000cc00cc7308 */ /* 0x000fec0000000800 */
[C---:B------:R-:W-:Y:S02]  /*67c0*/  HMMA.16816.F32 R116, R4.reuse, R56, R116 ;  /* 0x000000380474723c */ /* 0x040fe40000001874 */
[----:B------:R-:W-:Y:S06]  /*67d0*/  MUFU.EX2 R203, R203 ;  /* 0x000000cb00cb7308 */ /* 0x000fec0000000800 */
[----:B------:R-:W-:Y:S02]  /*67e0*/  HMMA.16816.F32 R128, R4, R58, R128 ;  /* 0x0000003a0480723c */ /* 0x000fe40000001880 */
[----:B------:R-:W-:Y:S05]  /*67f0*/  MUFU.EX2 R201, R201 ;  /* 0x000000c900c97308 */ /* 0x000fea0000000800 */
[----:B-1----:R-:W-:Y:S01]  /*6800*/  F2FP.PACK_AB R4, R184, R180 ;  /* 0x000000b4b804723e */ /* 0x002fe200000000ff */
[----:B------:R-:W-:Y:S01]  /*6810*/  FADD.FTZ R180, R180, R184 ;  /* 0x000000b8b4b47221 */ /* 0x000fe20000010000 */
[----:B--2---:R-:W-:-:S02]  /*6820*/  F2FP.PACK_AB R6, R188, R183 ;  /* 0x000000b7bc06723e */ /* 0x004fc400000000ff */
[----:B---3--:R-:W-:Y:S01]  /*6830*/  F2FP.PACK_AB R5, R192, R191 ;  /* 0x000000bfc005723e */ /* 0x008fe200000000ff */
[----:B------:R-:W-:Y:S01]  /*6840*/  FADD.FTZ R191, R191, R192 ;  /* 0x000000c0bfbf7221 */ /* 0x000fe20000010000 */
[----:B------:R-:W-:Y:S01]  /*6850*/  F2FP.PACK_AB R7, R193, R194 ;  /* 0x000000c2c107723e */ /* 0x000fe200000000ff */
[----:B------:R-:W-:Y:S02]  /*6860*/  FADD.FTZ R180, R183, R180 ;  /* 0x000000b4b7b47221 */ /* 0x000fe40000010000 */
[----:B------:R-:W-:Y:S02]  /*6870*/  FADD.FTZ R191, R194, R191 ;  /* 0x000000bfc2bf7221 */ /* 0x000fe40000010000 */
[----:B------:R-:W-:Y:S02]  /*6880*/  FADD.FTZ R180, R188, R180 ;  /* 0x000000b4bcb47221 */ /* 0x000fe40000010000 */
[----:B------:R-:W-:Y:S01]  /*6890*/  HMMA.16816.F32 R40, R4, R36, RZ ;  /* 0x000000240428723c */ /* 0x000fe200000018ff */
[----:B------:R-:W-:-:S02]  /*68a0*/  FADD.FTZ R191, R193, R191 ;  /* 0x000000bfc1bf7221 */ /* 0x000fc40000010000 */
[----:B------:R-:W-:Y:S02]  /*68b0*/  FADD.FTZ R180, R187, R180 ;  /* 0x000000b4bbb47221 */ /* 0x000fe40000010000 */
[----:B----4-:R-:W-:Y:S02]  /*68c0*/  FADD.FTZ R191, R198, R191 ;  /* 0x000000bfc6bf7221 */ /* 0x010fe40000010000 */
[----:B------:R-:W-:Y:S01]  /*68d0*/  FADD.FTZ R180, R190, R180 ;  /* 0x000000b4beb47221 */ /* 0x000fe20000010000 */
[----:B------:R-:W-:Y:S01]  /*68e0*/  HMMA.16816.F32 R36, R4, R38, RZ ;  /* 0x000000260424723c */ /* 0x000fe200000018ff */
[----:B-----5:R-:W-:Y:S02]  /*68f0*/  FADD.FTZ R191, R197, R191 ;  /* 0x000000bfc5bf7221 */ /* 0x020fe40000010000 */
[----:B------:R-:W-:Y:S02]  /*6900*/  FADD.FTZ R180, R195, R180 ;  /* 0x000000b4c3b47221 */ /* 0x000fe40000010000 */
[----:B------:R-:W-:-:S02]  /*6910*/  FADD.FTZ R191, R200, R191 ;  /* 0x000000bfc8bf7221 */ /* 0x000fc40000010000 */
[----:B------:R-:W-:Y:S01]  /*6920*/  FADD.FTZ R180, R196, R180 ;  /* 0x000000b4c4b47221 */ /* 0x000fe20000010000 */
[----:B------:R-:W-:Y:S01]  /*6930*/  HMMA.16816.F32 R32, R4, R28, RZ ;  /* 0x0000001c0420723c */ /* 0x000fe200000018ff */
[----:B------:R-:W-:-:S07]  /*6940*/  FADD.FTZ R191, R199, R191 ;  /* 0x000000bfc7bf7221 */ /* 0x000fce0000010000 */
[C---:B------:R-:W-:Y:S08]  /*6950*/  HMMA.16816.F32 R24, R4.reuse, R20, RZ ;  /* 0x000000140418723c */ /* 0x040ff000000018ff */
[C---:B------:R-:W-:Y:S08]  /*6960*/  HMMA.16816.F32 R52, R4.reuse, R16, RZ ;  /* 0x000000100434723c */ /* 0x040ff000000018ff */
[C---:B------:R-:W-:Y:S08]  /*6970*/  HMMA.16816.F32 R16, R4.reuse, R18, RZ ;  /* 0x000000120410723c */ /* 0x040ff000000018ff */
[C---:B------:R-:W-:Y:S08]  /*6980*/  HMMA.16816.F32 R28, R4.reuse, R30, RZ ;  /* 0x0000001e041c723c */ /* 0x040ff000000018ff */
[----:B------:R-:W-:Y:S07]  /*6990*/  HMMA.16816.F32 R20, R4, R22, RZ ;  /* 0x000000160414723c */ /* 0x000fee00000018ff */
[----:B------:R-:W-:-:S02]  /*69a0*/  F2FP.PACK_AB R4, R190, R187 ;  /* 0x000000bbbe04723e */ /* 0x000fc400000000ff */
[----:B------:R-:W-:Y:S02]  /*69b0*/  F2FP.PACK_AB R6, R196, R195 ;  /* 0x000000c3c406723e */ /* 0x000fe400000000ff */
[----:B------:R-:W-:Y:S02]  /*69c0*/  F2FP.PACK_AB R5, R197, R198 ;  /* 0x000000c6c505723e */ /* 0x000fe400000000ff */
[----:B------:R-:W-:-:S07]  /*69d0*/  F2FP.PACK_AB R7, R199, R200 ;  /* 0x000000c8c707723e */ /* 0x000fce00000000ff */
[C---:B------:R-:W-:Y:S07]  /*69e0*/  HMMA.16816.F32 R40, R4.reuse, R88, R40 ;  /* 0x000000580428723c */ /* 0x040fee0000001828 */
[----:B------:R-:W-:Y:S01]  /*69f0*/  FFMA.FTZ R89, R241, c[0x0][0x2d0], -R202 ;  /* 0x0000b400f1597a23 */ /* 0x000fe200000108ca */
[----:B------:R-:W-:Y:S01]  /*6a00*/  HMMA.16816.F32 R32, R4, R80, R32 ;  /* 0x000000500420723c */ /* 0x000fe20000001820 */
[----:B------:R-:W-:Y:S02]  /*6a10*/  FFMA.FTZ R88, R247, c[0x0][0x2d0], -R205 ;  /* 0x0000b400f7587a23 */ /* 0x000fe400000108cd */
[----:B------:R-:W-:-:S02]  /*6a20*/  FFMA.FTZ R241, R125, c[0x0][0x2d0], -R207 ;  /* 0x0000b4007df17a23 */ /* 0x000fc400000108cf */
[----:B------:R-:W-:Y:S02]  /*6a30*/  MUFU.EX2 R89, R89 ;  /* 0x0000005900597308 */ /* 0x000fe40000000800 */
[--C-:B------:R-:W-:Y:S01]  /*6a40*/  FFMA.FTZ R81, R240, c[0x0][0x2d0], -R202.reuse ;  /* 0x0000b400f0517a23 */ /* 0x100fe200000108ca */
[C---:B------:R-:W-:Y:S01]  /*6a50*/  HMMA.16816.F32 R24, R4.reuse, R76, R24 ;  /* 0x0000004c0418723c */ /* 0x040fe20000001818 */
[--C-:B------:R-:W-:Y:S02]  /*6a60*/  FFMA.FTZ R80, R246, c[0x0][0x2d0], -R205.reuse ;  /* 0x0000b400f6507a23 */ /* 0x100fe400000108cd */
[----:B------:R-:W-:Y:S02]  /*6a70*/  FFMA.FTZ R240, R133, c[0x0][0x2d0], -R202 ;  /* 0x0000b40085f07a23 */ /* 0x000fe400000108ca */
[----:B------:R-:W-:Y:S02]  /*6a80*/  MUFU.EX2 R81, R81 ;  /* 0x0000005100517308 */ /* 0x000fe40000000800 */
[--C-:B------:R-:W-:Y:S01]  /*6a90*/  FFMA.FTZ R77, R245, c[0x0][0x2d0], -R205.reuse ;  /* 0x0000b400f54d7a23 */ /* 0x100fe200000108cd */
[----:B------:R-:W-:Y:S01]  /*6aa0*/  HMMA.16816.F32 R36, R4, R90, R36 ;  /* 0x0000005a0424723c */ /* 0x000fe20000001824 */
[----:B------:R-:W-:-:S02]  /*6ab0*/  FFMA.FTZ R76, R244, c[0x0][0x2d0], -R205 ;  /* 0x0000b400f44c7a23 */ /* 0x000fc400000108cd */
[--C-:B------:R-:W-:Y:S02]  /*6ac0*/  FFMA.FTZ R244, R124, c[0x0][0x2d0], -R202.reuse ;  /* 0x0000b4007cf47a23 */ /* 0x100fe400000108ca */
[----:B------:R-:W1:Y:S01]  /*6ad0*/  MUFU.EX2 R88, R88 ;  /* 0x0000005800587308 */ /* 0x000e620000000800 */
[----:B------:R-:W-:Y:S02]  /*6ae0*/  FFMA.FTZ R245, R138, c[0x0][0x2d0], -R205 ;  /* 0x0000b4008af57a23 */ /* 0x000fe400000108cd */
[--C-:B------:R-:W-:Y:S01]  /*6af0*/  FFMA.FTZ R91, R243, c[0x0][0x2d0], -R202.reuse ;  /* 0x0000b400f35b7a23 */ /* 0x100fe200000108ca */
[----:B------:R-:W-:Y:S01]  /*6b00*/  HMMA.16816.F32 R52, R4, R92, R52 ;  /* 0x0000005c0434723c */ /* 0x000fe20000001834 */
[--C-:B------:R-:W-:Y:S02]  /*6b10*/  FFMA.FTZ R90, R242, c[0x0][0x2d0], -R202.reuse ;  /* 0x0000b400f25a7a23 */ /* 0x100fe400000108ca */
[----:B------:R-:W-:Y:S01]  /*6b20*/  FFMA.FTZ R242, R132, c[0x0][0x2d0], -R239 ;  /* 0x0000b40084f27a23 */ /* 0x000fe200000108ef */
[----:B------:R-:W2:Y:S01]  /*6b30*/  MUFU.EX2 R80, R80 ;  /* 0x0000005000507308 */ /* 0x000ea20000000800 */
[----:B------:R-:W-:-:S02]  /*6b40*/  FFMA.FTZ R243, R126, c[0x0][0x2d0], -R202 ;  /* 0x0000b4007ef37a23 */ /* 0x000fc400000108ca */
[--C-:B------:R-:W-:Y:S01]  /*6b50*/  FFMA.FTZ R92, R153, c[0x0][0x2d0], -R239.reuse ;  /* 0x0000b400995c7a23 */ /* 0x100fe200000108ef */
[----:B------:R-:W-:Y:S01]  /*6b60*/  HMMA.16816.F32 R16, R4, R94, R16 ;  /* 0x0000005e0410723c */ /* 0x000fe20000001810 */
[----:B------:R-:W-:-:S03]  /*6b70*/  FFMA.FTZ R93, R139, c[0x0][0x2d0], -R239 ;  /* 0x0000b4008b5d7a23 */ /* 0x000fc600000108ef */
[----:B------:R-:W-:Y:S01]  /*6b80*/  MUFU.EX2 R91, R91 ;  /* 0x0000005b005b7308 */ /* 0x000fe20000000800 */
[----:B-1----:R-:W-:Y:S02]  /*6b90*/  FADD.FTZ R191, R88, R191 ;  /* 0x000000bf58bf7221 */ /* 0x002fe40000010000 */
[--C-:B------:R-:W-:Y:S01]  /*6ba0*/  FFMA.FTZ R94, R211, c[0x0][0x2d0], -R207.reuse ;  /* 0x0000b400d35e7a23 */ /* 0x100fe200000108cf */
[C---:B------:R-:W-:Y:S01]  /*6bb0*/  HMMA.16816.F32 R28, R4.reuse, R82, R28 ;  /* 0x00000052041c723c */ /* 0x040fe2000000181c */
[--C-:B------:R-:W-:Y:S02]  /*6bc0*/  FFMA.FTZ R95, R155, c[0x0][0x2d0], -R207.reuse ;  /* 0x0000b4009b5f7a23 */ /* 0x100fe400000108cf */
[----:B------:R-:W-:Y:S01]  /*6bd0*/  FFMA.FTZ R211, R134, c[0x0][0x2d0], -R207 ;  /* 0x0000b40086d37a23 */ /* 0x000fe200000108cf */
[----:B------:R-:W1:Y:S01]  /*6be0*/  MUFU.EX2 R90, R90 ;  /* 0x0000005a005a7308 */ /* 0x000e620000000800 */
[----:B--2---:R-:W-:Y:S02]  /*6bf0*/  FADD.FTZ R191, R80, R191 ;  /* 0x000000bf50bf7221 */ /* 0x004fe40000010000 */
[--C-:B------:R-:W-:Y:S01]  /*6c00*/  FFMA.FTZ R82, R208, c[0x0][0x2d0], -R239.reuse ;  /* 0x0000b400d0527a23 */ /* 0x100fe200000108ef */
[----:B------:R-:W-:Y:S01]  /*6c10*/  HMMA.16816.F32 R20, R4, R78, R20 ;  /* 0x0000004e0414723c */ /* 0x000fe20000001814 */
[----:B------:R-:W-:-:S02]  /*6c20*/  FFMA.FTZ R83, R209, c[0x0][0x2d0], -R239 ;  /* 0x0000b400d1537a23 */ /* 0x000fc400000108ef */
[----:B------:R-:W-:Y:S01]  /*6c30*/  FFMA.FTZ R208, R152, c[0x0][0x2d0], -R207 ;  /* 0x0000b40098d07a23 */ /* 0x000fe200000108cf */
[----:B------:R-:W2:Y:S01]  /*6c40*/  MUFU.EX2 R77, R77 ;  /* 0x0000004d004d7308 */ /* 0x000ea20000000800 */
[--C-:B------:R-:W-:Y:S02]  /*6c50*/  FFMA.FTZ R209, R135, c[0x0][0x2d0], -R239.reuse ;  /* 0x0000b40087d17a23 */ /* 0x100fe400000108ef */
[----:B------:R-:W-:Y:S01]  /*6c60*/  F2FP.PACK_AB R6, R81, R89 ;  /* 0x000000595106723e */ /* 0x000fe200000000ff */
[----:B------:R-:W-:Y:S01]  /*6c70*/  FFMA.FTZ R79, R154, c[0x0][0x2d0], -R239 ;  /* 0x0000b4009a4f7a23 */ /* 0x000fe200000108ef */
[----:B------:R-:W-:Y:S01]  /*6c80*/  F2FP.PACK_AB R5, R80, R88 ;  /* 0x000000585005723e */ /* 0x000fe200000000ff */
[----:B------:R-:W-:Y:S01]  /*6c90*/  FFMA.FTZ R239, R127, c[0x0][0x2d0], -R207 ;  /* 0x0000b4007fef7a23 */ /* 0x000fe200000108cf */
[----:B------:R-:W-:Y:S01]  /*6ca0*/  LDSM.16.MT88.4 R152, [R225+0x2900] ;  /* 0x00290000e198783b */ /* 0x000fe20000004200 */
[----:B------:R-:W3:Y:S01]  /*6cb0*/  MUFU.EX2 R76, R76 ;  /* 0x0000004c004c7308 */ /* 0x000ee20000000800 */
[C---:B-1----:R-:W-:Y:S01]  /*6cc0*/  F2FP.PACK_AB R4, R90.reuse, R91 ;  /* 0x0000005b5a04723e */ /* 0x042fe200000000ff */
[----:B------:R-:W-:Y:S01]  /*6cd0*/  FADD.FTZ R180, R91, R180 ;  /* 0x000000b45bb47221 */ /* 0x000fe20000010000 */
[----:B------:R-:W-:Y:S03]  /*6ce0*/  LDSM.16.MT88.4 R132, [R219+0x2900] ;  /* 0x00290000db84783b */ /* 0x000fe60000004200 */
[----:B------:R-:W-:Y:S01]  /*6cf0*/  FADD.FTZ R180, R90, R180 ;  /* 0x000000b45ab47221 */ /* 0x000fe20000010000 */
[----:B------:R-:W-:Y:S01]  /*6d00*/  LDSM.16.MT88.4 R124, [R218+0x2900] ;  /* 0x00290000da7c783b */ /* 0x000fe20000004200 */
[----:B------:R-:W-:Y:S01]  /*6d10*/  MUFU.EX2 R82, R82 ;  /* 0x0000005200527308 */ /* 0x000fe20000000800 */
[----:B--2---:R-:W-:-:S02]  /*6d20*/  FADD.FTZ R191, R77, R191 ;  /* 0x000000bf4dbf7221 */ /* 0x004fc40000010000 */
[----:B------:R-:W-:-:S04]  /*6d30*/  FADD.FTZ R180, R89, R180 ;  /* 0x000000b459b47221 */ /* 0x000fc80000010000 */
[----:B------:R-:W-:Y:S01]  /*6d40*/  FADD.FTZ R180, R81, R180 ;  /* 0x000000b451b47221 */ /* 0x000fe20000010000 */
[C---:B---3--:R-:W-:Y:S01]  /*6d50*/  F2FP.PACK_AB R7, R76.reuse, R77 ;  /* 0x0000004d4c07723e */ /* 0x048fe200000000ff */
[----:B------:R-:W1:Y:S01]  /*6d60*/  MUFU.EX2 R83, R83 ;  /* 0x0000005300537308 */ /* 0x000e620000000800 */
[----:B------:R-:W-:-:S05]  /*6d70*/  FADD.FTZ R191, R76, R191 ;  /* 0x000000bf4cbf7221 */ /* 0x000fca0000010000 */
[C---:B------:R-:W-:Y:S02]  /*6d80*/  HMMA.16816.F32 R52, R4.reuse, R48, R52 ;  /* 0x000000300434723c */ /* 0x040fe40000001834 */
[----:B------:R2:W-:Y:S06]  /*6d90*/  MUFU.EX2 R78, R210 ;  /* 0x000000d2004e7308 */ /* 0x0005ec0000000800 */
[C---:B------:R-:W-:Y:S01]  /*6da0*/  HMMA.16816.F32 R48, R4.reuse, R50, R16 ;  /* 0x000000320430723c */ /* 0x040fe20000001810 */
[----:B------:R-:W3:Y:S01]  /*6db0*/  LDSM.16.MT88.4 R16, [R225+0x2100] ;  /* 0x00210000e110783b */ /* 0x000ee20000004200 */
[----:B------:R-:W-:Y:S06]  /*6dc0*/  MUFU.EX2 R79, R79 ;  /* 0x0000004f004f7308 */ /* 0x000fec0000000800 */
[----:B------:R-:W-:Y:S02]  /*6dd0*/  HMMA.16816.F32 R40, R4, R12, R40 ;  /* 0x0000000c0428723c */ /* 0x000fe40000001828 */
[----:B------:R-:W-:Y:S01]  /*6de0*/  MUFU.EX2 R94, R94 ;  /* 0x0000005e005e7308 */ /* 0x000fe20000000800 */
[----:B--2---:R-:W-:-:S02]  /*6df0*/  FFMA.FTZ R210, R137, c[0x0][0x2d0], -R207 ;  /* 0x0000b40089d27a23 */ /* 0x004fc400000108cf */
[----:B------:R-:W-:Y:S02]  /*6e00*/  FFMA.FTZ R207, R136, c[0x0][0x2d0], -R202 ;  /* 0x0000b40088cf7a23 */ /* 0x000fe400000108ca */
[----:B------:R-:W-:Y:S01]  /*6e10*/  LDSM.16.MT88.4 R136, [R220+0x2900] ;  /* 0x00290000dc88783b */ /* 0x000fe20000004200 */
[C---:B------:R-:W-:Y:S02]  /*6e20*/  HMMA.16816.F32 R36, R4.reuse, R14, R36 ;  /* 0x0000000e0424723c */ /* 0x040fe40000001824 */
[----:B------:R-:W2:Y:S01]  /*6e30*/  MUFU.EX2 R95, R95 ;  /* 0x0000005f005f7308 */ /* 0x000ea20000000800 */
[----:B------:R-:W4:Y:S05]  /*6e40*/  LDSM.16.MT88.4 R12, [R220+0x2100] ;  /* 0x00210000dc0c783b */ /* 0x000f2a0000004200 */
[C---:B------:R-:W-:Y:S02]  /*6e50*/  HMMA.16816.F32 R32, R4.reuse, R8, R32 ;  /* 0x000000080420723c */ /* 0x040fe40000001820 */
[----:B------:R-:W5:Y:S06]  /*6e60*/  MUFU.EX2 R208, R208 ;  /* 0x000000d000d07308 */ /* 0x000f6c0000000800 */
[C---:B------:R-:W-:Y:S01]  /*6e70*/  HMMA.16816.F32 R28, R4.reuse, R10, R28 ;  /* 0x0000000a041c723c */ /* 0x040fe2000000181c */
[----:B------:R-:W4:Y:S01]  /*6e80*/  LDSM.16.MT88.4 R8, [R219+0x2100] ;  /* 0x00210000db08783b */ /* 0x000f220000004200 */
[----:B------:R-:W-:Y:S06]  /*6e90*/  MUFU.EX2 R92, R92 ;  /* 0x0000005c005c7308 */ /* 0x000fec0000000800 */
[C---:B------:R-:W-:Y:S02]  /*6ea0*/  HMMA.16816.F32 R24, R4.reuse, R72, R24 ;  /* 0x000000480418723c */ /* 0x040fe40000001818 */
[----:B------:R-:W-:Y:S05]  /*6eb0*/  MUFU.EX2 R93, R93 ;  /* 0x0000005d005d7308 */ /* 0x000fea0000000800 */
[----:B-1----:R-:W-:Y:S01]  /*6ec0*/  F2FP.PACK_AB R72, R83, R82 ;  /* 0x000000525348723e */ /* 0x002fe200000000ff */
[----:B------:R-:W-:Y:S01]  /*6ed0*/  HMMA.16816.F32 R20, R4, R74, R20 ;  /* 0x0000004a0414723c */ /* 0x000fe20000001814 */
[----:B------:R-:W1:Y:S01]  /*6ee0*/  LDSM.16.MT88.4 R4, [R218+0x2100] ;  /* 0x00210000da04783b */ /* 0x000e620000004200 */
[----:B--2---:R-:W-:Y:S01]  /*6ef0*/  F2FP.PACK_AB R73, R95, R94 ;  /* 0x0000005e5f49723e */ /* 0x004fe200000000ff */
[----:B------:R-:W-:Y:S04]  /*6f00*/  MUFU.EX2 R209, R209 ;  /* 0x000000d100d17308 */ /* 0x000fe80000000800 */
[----:B------:R-:W-:-:S02]  /*6f10*/  F2FP.PACK_AB R74, R79, R78 ;  /* 0x0000004e4f4a723e */ /* 0x000fc400000000ff */
[----:B-----5:R-:W-:Y:S02]  /*6f20*/  F2FP.PACK_AB R75, R208, R206 ;  /* 0x000000ced04b723e */ /* 0x020fe400000000ff */
[----:B------:R-:W-:Y:S05]  /*6f30*/  MUFU.EX2 R242, R242 ;  /* 0x000000f200f27308 */ /* 0x000fea0000000800 */
[C---:B---3--:R-:W-:Y:S03]  /*6f40*/  HMMA.16816.F32 R160, R72.reuse, R16, R160 ;  /* 0x0000001048a0723c */ /* 0x048fe600000018a0 */
[----:B------:R-:W-:Y:S05]  /*6f50*/  MUFU.EX2 R210, R210 ;  /* 0x000000d200d27308 */ /* 0x000fea0000000800 */
[C---:B------:R-:W-:Y:S03]  /*6f60*/  HMMA.16816.F32 R148, R72.reuse, R18, R148 ;  /* 0x000000124894723c */ /* 0x040fe60000001894 */
[----:B------:R-:W-:Y:S05]  /*6f70*/  MUFU.EX2 R211, R211 ;  /* 0x000000d300d37308 */ /* 0x000fea0000000800 */
[C---:B----4-:R-:W-:Y:S03]  /*6f80*/  HMMA.16816.F32 R144, R72.reuse, R12, R144 ;  /* 0x0000000c4890723c */ /* 0x050fe60000001890 */
[----:B------:R-:W-:Y:S05]  /*6f90*/  MUFU.EX2 R239, R239 ;  /* 0x000000ef00ef7308 */ /* 0x000fea0000000800 */
[C---:B------:R-:W-:Y:S03]  /*6fa0*/  HMMA.16816.F32 R100, R72.reuse, R14, R100 ;  /* 0x0000000e4864723c */ /* 0x040fe60000001864 */
[----:B------:R-:W-:Y:S05]  /*6fb0*/  MUFU.EX2 R241, R241 ;  /* 0x000000f100f17308 */ /* 0x000fea0000000800 */
[C---:B------:R-:W-:Y:S03]  /*6fc0*/  HMMA.16816.F32 R104, R72.reuse, R8, R104 ;  /* 0x000000084868723c */ /* 0x040fe60000001868 */
[----:B------:R-:W2:Y:S05]  /*6fd0*/  MUFU.EX2 R207, R207 ;  /* 0x000000cf00cf7308 */ /* 0x000eaa0000000800 */
[C---:B------:R-:W-:Y:S03]  /*6fe0*/  HMMA.16816.F32 R112, R72.reuse, R10, R112 ;  /* 0x0000000a4870723c */ /* 0x040fe60000001870 */
[----:B------:R-:W3:Y:S05]  /*6ff0*/  MUFU.EX2 R240, R240 ;  /* 0x000000f000f07308 */ /* 0x000eea0000000800 */
[----:B-1----:R-:W-:Y:S03]  /*7000*/  HMMA.16816.F32 R116, R72, R4, R116 ;  /* 0x000000044874723c */ /* 0x002fe60000001874 */
[----:B------:R-:W1:Y:S01]  /*7010*/  MUFU.EX2 R243, R243 ;  /* 0x000000f300f37308 */ /* 0x000e620000000800 */
[----:B--2---:R-:W-:-:S04]  /*7020*/  FADD.FTZ R180, R207, R180 ;  /* 0x000000b4cfb47221 */ /* 0x004fc80000010000 */
[----:B------:R-:W-:Y:S03]  /*7030*/  HMMA.16816.F32 R128, R72, R6, R128 ;  /* 0x000000064880723c */ /* 0x000fe60000001880 */
[----:B------:R-:W2:Y:S01]  /*7040*/  MUFU.EX2 R244, R244 ;  /* 0x000000f400f47308 */ /* 0x000ea20000000800 */
[----:B---3--:R-:W-:-:S03]  /*7050*/  FADD.FTZ R180, R240, R180 ;  /* 0x000000b4f0b47221 */ /* 0x008fc60000010000 */
[----:B------:R-:W-:Y:S02]  /*7060*/  F2FP.PACK_AB R72, R93, R92 ;  /* 0x0000005c5d48723e */ /* 0x000fe400000000ff */
[----:B------:R-:W-:Y:S02]  /*7070*/  F2FP.PACK_AB R73, R211, R210 ;  /* 0x000000d2d349723e */ /* 0x000fe400000000ff */
[----:B------:R-:W3:Y:S01]  /*7080*/  MUFU.EX2 R245, R245 ;  /* 0x000000f500f57308 */ /* 0x000ee20000000800 */
[----:B------:R-:W-:Y:S01]  /*7090*/  F2FP.PACK_AB R74, R242, R209 ;  /* 0x000000d1f24a723e */ /* 0x000fe200000000ff */
[----:B-1----:R-:W-:Y:S01]  /*70a0*/  FADD.FTZ R180, R243, R180 ;  /* 0x000000b4f3b47221 */ /* 0x002fe20000010000 */
[----:B------:R-:W-:-:S03]  /*70b0*/  F2FP.PACK_AB R75, R241, R239 ;  /* 0x000000eff14b723e */ /* 0x000fc600000000ff */
[----:B--2---:R-:W-:-:S04]  /*70c0*/  FADD.FTZ R180, R244, R180 ;  /* 0x000000b4f4b47221 */ /* 0x004fc80000010000 */
[----:B------:R-:W-:Y:S01]  /*70d0*/  HMMA.16816.F32 R160, R72, R152, R160 ;  /* 0x0000009848a0723c */ /* 0x000fe200000018a0 */
[----:B---3--:R-:W-:-:S07]  /*70e0*/  FADD.FTZ R191, R245, R191 ;  /* 0x000000bff5bf7221 */ /* 0x008fce0000010000 */
[----:B------:R-:W-:Y:S01]  /*70f0*/  HMMA.16816.F32 R148, R72, R154, R148 ;  /* 0x0000009a4894723c */ /* 0x000fe20000001894 */
[----:B------:R-:W-:-:S04]  /*7100*/  FADD.FTZ R191, R204, R191 ;  /* 0x000000bfccbf7221 */ /* 0x000fc80000010000 */
[----:B------:R-:W-:-:S03]  /*7110*/  FADD.FTZ R191, R203, R191 ;  /* 0x000000bfcbbf7221 */ /* 0x000fc60000010000 */
[----:B------:R-:W-:Y:S01]  /*7120*/  HMMA.16816.F32 R144, R72, R136, R144 ;  /* 0x000000884890723c */ /* 0x000fe20000001890 */
[----:B------:R-:W-:-:S07]  /*7130*/  FADD.FTZ R191, R201, R191 ;  /* 0x000000bfc9bf7221 */ /* 0x000fce0000010000 */
[C---:B------:R-:W-:Y:S08]  /*7140*/  HMMA.16816.F32 R100, R72.reuse, R138, R100 ;  /* 0x0000008a4864723c */ /* 0x040ff00000001864 */
[C---:B------:R-:W-:Y:S08]  /*7150*/  HMMA.16816.F32 R104, R72.reuse, R132, R104 ;  /* 0x000000844868723c */ /* 0x040ff00000001868 */
[C---:B------:R-:W-:Y:S08]  /*7160*/  HMMA.16816.F32 R112, R72.reuse, R134, R112 ;  /* 0x000000864870723c */ /* 0x040ff00000001870 */
[C---:B------:R-:W-:Y:S08]  /*7170*/  HMMA.16816.F32 R116, R72.reuse, R124, R116 ;  /* 0x0000007c4874723c */ /* 0x040ff00000001874 */
[----:B------:R-:W-:Y:S07]  /*7180*/  HMMA.16816.F32 R128, R72, R126, R128 ;  /* 0x0000007e4880723c */ /* 0x000fee0000001880 */
[----:B------:R-:W-:-:S02]  /*7190*/  F2FP.PACK_AB R72, R240, R207 ;  /* 0x000000cff048723e */ /* 0x000fc400000000ff */
[----:B------:R-:W-:Y:S01]  /*71a0*/  F2FP.PACK_AB R74, R244, R243 ;  /* 0x000000f3f44a723e */ /* 0x000fe200000000ff */
[----:B------:R-:W-:Y:S01]  /*71b0*/  IMAD.U32 R243, RZ, RZ, UR6 ;  /* 0x00000006fff37e24 */ /* 0x000fe2000f8e00ff */
[----:B------:R-:W-:Y:S02]  /*71c0*/  F2FP.PACK_AB R73, R204, R245 ;  /* 0x000000f5cc49723e */ /* 0x000fe400000000ff */
[----:B------:R-:W-:-:S07]  /*71d0*/  F2FP.PACK_AB R75, R201, R203 ;  /* 0x000000cbc94b723e */ /* 0x000fce00000000ff */
[C---:B------:R-:W-:Y:S07]  /*71e0*/  HMMA.16816.F32 R52, R72.reuse, R68, R52 ;  /* 0x000000444834723c */ /* 0x040fee0000001834 */
[--C-:B------:R-:W-:Y:S01]  /*71f0*/  FFMA.FTZ R68, R179, c[0x0][0x2d0], -R205.reuse ;  /* 0x0000b400b3447a23 */ /* 0x100fe200000108cd */
[----:B------:R-:W-:Y:S01]  /*7200*/  HMMA.16816.F32 R36, R72, R66, R36 ;  /* 0x000000424824723c */ /* 0x000fe20000001824 */
[----:B------:R-:W-:-:S04]  /*7210*/  FFMA.FTZ R69, R189, c[0x0][0x2d0], -R205 ;  /* 0x0000b400bd457a23 */ /* 0x000fc800000108cd */
[----:B------:R-:W-:Y:S02]  /*7220*/  MUFU.EX2 R68, R68 ;  /* 0x0000004400447308 */ /* 0x000fe40000000800 */
[--C-:B------:R-:W-:Y:S01]  /*7230*/  FFMA.FTZ R66, R177, c[0x0][0x2d0], -R205.reuse ;  /* 0x0000b400b1427a23 */ /* 0x100fe200000108cd */
[----:B------:R-:W-:Y:S01]  /*7240*/  HMMA.16816.F32 R32, R72, R60, R32 ;  /* 0x0000003c4820723c */ /* 0x000fe20000001820 */
[----:B------:R-:W-:-:S04]  /*7250*/  FFMA.FTZ R67, R178, c[0x0][0x2d0], -R205 ;  /* 0x0000b400b2437a23 */ /* 0x000fc800000108cd */
[----:B------:R-:W1:Y:S02]  /*7260*/  MUFU.EX2 R66, R66 ;  /* 0x0000004200427308 */ /* 0x000e640000000800 */
[--C-:B------:R-:W-:Y:S01]  /*7270*/  FFMA.FTZ R60, R156, c[0x0][0x2d0], -R202.reuse ;  /* 0x0000b4009c3c7a23 */ /* 0x100fe200000108ca */
[----:B------:R-:W-:Y:S01]  /*7280*/  HMMA.16816.F32 R28, R72, R62, R28 ;  /* 0x0000003e481c723c */ /* 0x000fe2000000181c */
[----:B------:R-:W-:-:S04]  /*7290*/  FFMA.FTZ R61, R157, c[0x0][0x2d0], -R202 ;  /* 0x0000b4009d3d7a23 */ /* 0x000fc800000108ca */
[----:B------:R-:W2:Y:S02]  /*72a0*/  MUFU.EX2 R60, R60 ;  /* 0x0000003c003c7308 */ /* 0x000ea40000000800 */
[--C-:B------:R-:W-:Y:S01]  /*72b0*/  FFMA.FTZ R62, R159, c[0x0][0x2d0], -R202.reuse ;  /* 0x0000b4009f3e7a23 */ /* 0x100fe200000108ca */
[----:B------:R-:W-:Y:S01]  /*72c0*/  HMMA.16816.F32 R24, R72, R56, R24 ;  /* 0x000000384818723c */ /* 0x000fe20000001818 */
[----:B------:R-:W-:-:S04]  /*72d0*/  FFMA.FTZ R63, R174, c[0x0][0x2d0], -R202 ;  /* 0x0000b400ae3f7a23 */ /* 0x000fc800000108ca */
[----:B------:R-:W3:Y:S01]  /*72e0*/  MUFU.EX2 R61, R61 ;  /* 0x0000003d003d7308 */ /* 0x000ee20000000800 */
[----:B-1----:R-:W-:Y:S02]  /*72f0*/  FADD.FTZ R191, R66, R191 ;  /* 0x000000bf42bf7221 */ /* 0x002fe40000010000 */
[C---:B------:R-:W-:Y:S05]  /*7300*/  HMMA.16816.F32 R20, R72.reuse, R58, R20 ;  /* 0x0000003a4814723c */ /* 0x040fea0000001814 */
[----:B------:R-:W-:Y:S01]  /*7310*/  MUFU.EX2 R62, R62 ;  /* 0x0000003e003e7308 */ /* 0x000fe20000000800 */
[----:B--2---:R-:W-:Y:S02]  /*7320*/  FADD.FTZ R180, R60, R180 ;  /* 0x000000b43cb47221 */ /* 0x004fe40000010000 */
[C---:B------:R-:W-:Y:S05]  /*7330*/  HMMA.16816.F32 R40, R72.reuse, R64, R40 ;  /* 0x000000404828723c */ /* 0x040fea0000001828 */
[----:B------:R-:W1:Y:S01]  /*7340*/  MUFU.EX2 R63, R63 ;  /* 0x0000003f003f7308 */ /* 0x000e620000000800 */
[----:B---3--:R-:W-:Y:S01]  /*7350*/  F2FP.PACK_AB R56, R61, R60 ;  /* 0x0000003c3d38723e */ /* 0x008fe200000000ff */
[--C-:B------:R-:W-:Y:S01]  /*7360*/  FFMA.FTZ R64, R175, c[0x0][0x2d0], -R202.reuse ;  /* 0x0000b400af407a23 */ /* 0x100fe200000108ca */
[----:B------:R-:W-:Y:S01]  /*7370*/  HMMA.16816.F32 R48, R72, R70, R48 ;  /* 0x000000464830723c */ /* 0x000fe20000001830 */
[----:B------:R-:W-:-:S02]  /*7380*/  FFMA.FTZ R65, R176, c[0x0][0x2d0], -R202 ;  /* 0x0000b400b0417a23 */ /* 0x000fc400000108ca */
[----:B------:R-:W-:Y:S02]  /*7390*/  FADD.FTZ R180, R61, R180 ;  /* 0x000000b43db47221 */ /* 0x000fe40000010000 */
[----:B------:R-:W2:Y:S02]  /*73a0*/  MUFU.EX2 R67, R67 ;  /* 0x0000004300437308 */ /* 0x000ea40000000800 */
[----:B------:R-:W-:Y:S02]  /*73b0*/  FFMA.FTZ R72, R186, c[0x0][0x2d0], -R205 ;  /* 0x0000b400ba487a23 */ /* 0x000fe400000108cd */
[--C-:B------:R-:W-:Y:S02]  /*73c0*/  FFMA.FTZ R70, R158, c[0x0][0x2d0], -R202.reuse ;  /* 0x0000b4009e467a23 */ /* 0x100fe400000108ca */
[----:B------:R-:W-:Y:S02]  /*73d0*/  FFMA.FTZ R71, R173, c[0x0][0x2d0], -R202 ;  /* 0x0000b400ad477a23 */ /* 0x000fe400000108ca */
[----:B------:R-:W3:Y:S01]  /*73e0*/  MUFU.EX2 R69, R69 ;  /* 0x0000004500457308 */ /* 0x000ee20000000800 */
[----:B-1----:R-:W-:Y:S01]  /*73f0*/  F2FP.PACK_AB R58, R63, R62 ;  /* 0x0000003e3f3a723e */ /* 0x002fe200000000ff */
[----:B------:R-:W-:-:S04]  /*7400*/  FADD.FTZ R180, R62, R180 ;  /* 0x000000b43eb47221 */ /* 0x000fc80000010000 */
[----:B------:R-:W-:Y:S01]  /*7410*/  FADD.FTZ R180, R63, R180 ;  /* 0x000000b43fb47221 */ /* 0x000fe20000010000 */
[C---:B--2---:R-:W-:Y:S01]  /*7420*/  F2FP.PACK_AB R57, R67.reuse, R66 ;  /* 0x000000424339723e */ /* 0x044fe200000000ff */
[----:B------:R-:W1:Y:S01]  /*7430*/  MUFU.EX2 R64, R64 ;  /* 0x0000004000407308 */ /* 0x000e620000000800 */
[----:B------:R-:W-:-:S04]  /*7440*/  FADD.FTZ R191, R67, R191 ;  /* 0x000000bf43bf7221 */ /* 0x000fc80000010000 */
[----:B------:R-:W-:Y:S01]  /*7450*/  FADD.FTZ R191, R68, R191 ;  /* 0x000000bf44bf7221 */ /* 0x000fe20000010000 */
[C---:B---3--:R-:W-:Y:S02]  /*7460*/  F2FP.PACK_AB R59, R69.reuse, R68 ;  /* 0x00000044453b723e */ /* 0x048fe400000000ff */
[----:B------:R-:W-:Y:S01]  /*7470*/  MUFU.EX2 R72, R72 ;  /* 0x0000004800487308 */ /* 0x000fe20000000800 */
[----:B------:R-:W-:-:S04]  /*7480*/  FADD.FTZ R191, R69, R191 ;  /* 0x000000bf45bf7221 */ /* 0x000fc80000010000 */
[----:B------:R-:W-:Y:S03]  /*7490*/  HMMA.16816.F32 R32, R56, R8, R32 ;  /* 0x000000083820723c */ /* 0x000fe60000001820 */
[----:B------:R-:W2:Y:S01]  /*74a0*/  MUFU.EX2 R65, R65 ;  /* 0x0000004100417308 */ /* 0x000ea20000000800 */
[----:B-1----:R-:W-:-:S03]  /*74b0*/  FADD.FTZ R180, R64, R180 ;  /* 0x000000b440b47221 */ /* 0x002fc60000010000 */
[----:B------:R-:W-:Y:S01]  /*74c0*/  FADD.FTZ R8, R141, R140 ;  /* 0x0000008c8d087221 */ /* 0x000fe20000010000 */
[C---:B------:R-:W-:Y:S01]  /*74d0*/  HMMA.16816.F32 R52, R56.reuse, R16, R52 ;  /* 0x000000103834723c */ /* 0x040fe20000001834 */
[----:B------:R-:W-:Y:S02]  /*74e0*/  FADD.FTZ R9, R142, R143 ;  /* 0x0000008f8e097221 */ /* 0x000fe40000010000 */
[----:B------:R-:W-:Y:S01]  /*74f0*/  MUFU.EX2 R70, R70 ;  /* 0x0000004600467308 */ /* 0x000fe20000000800 */
[----:B------:R-:W-:Y:S02]  /*7500*/  FADD.FTZ R8, R109, R8 ;  /* 0x000000086d087221 */ /* 0x000fe40000010000 */
[----:B------:R-:W-:Y:S02]  /*7510*/  FADD.FTZ R9, R108, R9 ;  /* 0x000000096c097221 */ /* 0x000fe40000010000 */
[----:B------:R-:W-:Y:S01]  /*7520*/  FADD.FTZ R8, R110, R8 ;  /* 0x000000086e087221 */ /* 0x000fe20000010000 */
[----:B------:R-:W-:Y:S01]  /*7530*/  HMMA.16816.F32 R40, R56, R12, R40 ;  /* 0x0000000c3828723c */ /* 0x000fe20000001828 */
[----:B------:R-:W-:Y:S01]  /*7540*/  FADD.FTZ R9, R167, R9 ;  /* 0x00000009a7097221 */ /* 0x000fe20000010000 */
[----:B------:R-:W1:Y:S01]  /*7550*/  MUFU.EX2 R71, R71 ;  /* 0x0000004700477308 */ /* 0x000e620000000800 */
[----:B------:R-:W-:-:S02]  /*7560*/  FADD.FTZ R8, R165, R8 ;  /* 0x00000008a5087221 */ /* 0x000fc40000010000 */
[----:B------:R-:W-:Y:S02]  /*7570*/  FADD.FTZ R9, R111, R9 ;  /* 0x000000096f097221 */ /* 0x000fe40000010000 */
[----:B------:R-:W-:Y:S01]  /*7580*/  FADD.FTZ R8, R164, R8 ;  /* 0x00000008a4087221 */ /* 0x000fe20000010000 */
[C---:B------:R-:W-:Y:S01]  /*7590*/  HMMA.16816.F32 R24, R56.reuse, R4, R24 ;  /* 0x000000043818723c */ /* 0x040fe20000001818 */
[----:B------:R-:W-:Y:S01]  /*75a0*/  FADD.FTZ R9, R120, R9 ;  /* 0x0000000978097221 */ /* 0x000fe20000010000 */
[----:B------:R-:W-:Y:S01]  /*75b0*/  MUFU.EX2 R12, R185 ;  /* 0x000000b9000c7308 */ /* 0x000fe20000000800 */
[----:B------:R-:W-:Y:S02]  /*75c0*/  FADD.FTZ R8, R122, R8 ;  /* 0x000000087a087221 */ /* 0x000fe40000010000 */
[----:B------:R-:W-:Y:S02]  /*75d0*/  FADD.FTZ R9, R123, R9 ;  /* 0x000000097b097221 */ /* 0x000fe40000010000 */
[----:B------:R-:W-:Y:S01]  /*75e0*/  FADD.FTZ R8, R121, R8 ;  /* 0x0000000879087221 */ /* 0x000fe20000010000 */
[----:B------:R-:W-:Y:S01]  /*75f0*/  HMMA.16816.F32 R48, R56, R18, R48 ;  /* 0x000000123830723c */ /* 0x000fe20000001830 */
[----:B------:R-:W-:Y:S01]  /*7600*/  FADD.FTZ R9, R99, R9 ;  /* 0x0000000963097221 */ /* 0x000fe20000010000 */
[----:B--2---:R-:W-:Y:S01]  /*7610*/  F2FP.PACK_AB R4, R65, R64 ;  /* 0x000000404104723e */ /* 0x004fe200000000ff */
        /* <DEDUP_REMOVED lines=16> */
[----:B------:R-:W-:-:S02]  /*7720*/  FFMA.FTZ R16, R181, c[0x0][0x2d0], -R205 ;  /* 0x0000b400b5107a23 */ /* 0x000fc400000108cd */
[----:B------:R-:W-:Y:S01]  /*7730*/  FFMA.FTZ R17, R182, c[0x0][0x2d0], -R205 ;  /* 0x0000b400b6117a23 */ /* 0x000fe200000108cd */
[----:B-1----:R-:W-:Y:S01]  /*7740*/  F2FP.PACK_AB R6, R71, R70 ;  /* 0x000000464706723e */ /* 0x002fe200000000ff */
[----:B------:R-:W-:Y:S02]  /*7750*/  FADD.FTZ R9, R87, R9 ;  /* 0x0000000957097221 */ /* 0x000fe40000010000 */
[----:B------:R-:W-:Y:S01]  /*7760*/  FADD.FTZ R8, R172, R8 ;  /* 0x00000008ac087221 */ /* 0x000fe20000010000 */
[----:B------:R-:W1:Y:S01]  /*7770*/  MUFU.EX2 R16, R16 ;  /* 0x0000001000107308 */ /* 0x000e620000000800 */
[----:B------:R-:W-:Y:S02]  /*7780*/  FADD.FTZ R9, R82, R9 ;  /* 0x0000000952097221 */ /* 0x000fe40000010000 */
[----:B------:R-:W-:Y:S02]  /*7790*/  FADD.FTZ R8, R94, R8 ;  /* 0x000000085e087221 */ /* 0x000fe40000010000 */
[----:B------:R-:W-:-:S02]  /*77a0*/  FADD.FTZ R9, R83, R9 ;  /* 0x0000000953097221 */ /* 0x000fc40000010000 */
[----:B------:R-:W-:Y:S01]  /*77b0*/  FADD.FTZ R8, R95, R8 ;  /* 0x000000085f087221 */ /* 0x000fe20000010000 */
[----:B------:R-:W2:Y:S01]  /*77c0*/  MUFU.EX2 R17, R17 ;  /* 0x0000001100117308 */ /* 0x000ea20000000800 */
[----:B------:R-:W-:Y:S02]  /*77d0*/  FADD.FTZ R9, R78, R9 ;  /* 0x000000094e097221 */ /* 0x000fe40000010000 */
[----:B------:R-:W-:Y:S02]  /*77e0*/  FADD.FTZ R8, R206, R8 ;  /* 0x00000008ce087221 */ /* 0x000fe40000010000 */
[----:B------:R-:W-:Y:S02]  /*77f0*/  FADD.FTZ R9, R79, R9 ;  /* 0x000000094f097221 */ /* 0x000fe40000010000 */
[----:B------:R-:W-:Y:S01]  /*7800*/  FADD.FTZ R8, R208, R8 ;  /* 0x00000008d0087221 */ /* 0x000fe20000010000 */
[----:B-1----:R-:W-:Y:S01]  /*7810*/  F2FP.PACK_AB R5, R16, R72 ;  /* 0x000000481005723e */ /* 0x002fe200000000ff */
[----:B------:R-:W-:-:S02]  /*7820*/  FADD.FTZ R9, R92, R9 ;  /* 0x000000095c097221 */ /* 0x000fc40000010000 */
[----:B------:R-:W-:Y:S02]  /*7830*/  FADD.FTZ R8, R210, R8 ;  /* 0x00000008d2087221 */ /* 0x000fe40000010000 */
[----:B------:R-:W-:Y:S02]  /*7840*/  FADD.FTZ R191, R72, R191 ;  /* 0x000000bf48bf7221 */ /* 0x000fe40000010000 */
[----:B------:R-:W-:Y:S01]  /*7850*/  FADD.FTZ R9, R93, R9 ;  /* 0x000000095d097221 */ /* 0x000fe20000010000 */
[----:B--2---:R-:W-:Y:S01]  /*7860*/  F2FP.PACK_AB R7, R12, R17 ;  /* 0x000000110c07723e */ /* 0x004fe200000000ff */
[----:B------:R-:W-:Y:S02]  /*7870*/  FADD.FTZ R8, R211, R8 ;  /* 0x00000008d3087221 */ /* 0x000fe40000010000 */
[----:B------:R-:W-:Y:S02]  /*7880*/  FADD.FTZ R180, R65, R180 ;  /* 0x000000b441b47221 */ /* 0x000fe40000010000 */
[----:B------:R-:W-:-:S02]  /*7890*/  FADD.FTZ R191, R16, R191 ;  /* 0x000000bf10bf7221 */ /* 0x000fc40000010000 */
[C---:B------:R-:W-:Y:S01]  /*78a0*/  HMMA.16816.F32 R156, R4.reuse, R152, R52 ;  /* 0x00000098049c723c */ /* 0x040fe20000001834 */
[----:B------:R-:W-:Y:S02]  /*78b0*/  FADD.FTZ R9, R209, R9 ;  /* 0x00000009d1097221 */ /* 0x000fe40000010000 */
[----:B------:R-:W-:Y:S02]  /*78c0*/  FADD.FTZ R8, R239, R8 ;  /* 0x00000008ef087221 */ /* 0x000fe40000010000 */
[----:B------:R-:W-:Y:S02]  /*78d0*/  FADD.FTZ R180, R70, R180 ;  /* 0x000000b446b47221 */ /* 0x000fe40000010000 */
[----:B------:R-:W-:Y:S01]  /*78e0*/  FADD.FTZ R17, R17, R191 ;  /* 0x000000bf11117221 */ /* 0x000fe20000010000 */
[----:B------:R-:W-:Y:S01]  /*78f0*/  HMMA.16816.F32 R140, R4, R136, R40 ;  /* 0x00000088048c723c */ /* 0x000fe20000001828 */
[----:B------:R-:W-:Y:S02]  /*7900*/  FADD.FTZ R242, R242, R9 ;  /* 0x00000009f2f27221 */ /* 0x000fe40000010000 */
[----:B------:R-:W-:-:S02]  /*7910*/  FADD.FTZ R241, R241, R8 ;  /* 0x00000008f1f17221 */ /* 0x000fc40000010000 */
[----:B------:R-:W-:Y:S02]  /*7920*/  FADD.FTZ R240, R71, R180 ;  /* 0x000000b447f07221 */ /* 0x000fe40000010000 */
[----:B------:R-:W-:Y:S01]  /*7930*/  FADD.FTZ R239, R12, R17 ;  /* 0x000000110cef7221 */ /* 0x000fe20000010000 */
[C---:B------:R-:W-:Y:S08]  /*7940*/  HMMA.16816.F32 R108, R4.reuse, R132, R32 ;  /* 0x00000084046c723c */ /* 0x040ff00000001820 */
[C---:B------:R-:W-:Y:S08]  /*7950*/  HMMA.16816.F32 R120, R4.reuse, R124, R24 ;  /* 0x0000007c0478723c */ /* 0x040ff00000001818 */
[C---:B------:R-:W-:Y:S08]  /*7960*/  HMMA.16816.F32 R152, R4.reuse, R154, R48 ;  /* 0x0000009a0498723c */ /* 0x040ff00000001830 */
[C---:B------:R-:W-:Y:S08]  /*7970*/  HMMA.16816.F32 R136, R4.reuse, R138, R36 ;  /* 0x0000008a0488723c */ /* 0x040ff00000001824 */
[C---:B------:R-:W-:Y:S08]  /*7980*/  HMMA.16816.F32 R132, R4.reuse, R134, R28 ;  /* 0x000000860484723c */ /* 0x040ff0000000181c */
[----:B------:R-:W-:Y:S01]  /*7990*/  HMMA.16816.F32 R124, R4, R126, R20 ;  /* 0x0000007e047c723c */ /* 0x000fe20000001814 */
[----:B------:R-:W-:Y:S07]  /*79a0*/  @P0 BRA `(.L_x_167) ;  /* 0x0000015000000947 */ /* 0x000fee0003800000 */
[----:B------:R-:W-:Y:S01]  /*79b0*/  ISETP.LT.AND P0, PT, RZ, UR14, PT ;  /* 0x0000000eff007c0c */ /* 0x000fe2000bf01270 */
[----:B------:R-:W-:-:S02]  /*79c0*/  UIADD3 UR16, UR14, -0x1, URZ ;  /* 0xffffffff0e107890 */ /* 0x000fc4000fffe03f */
[----:B------:R-:W-:-:S10]  /*79d0*/  ULDC UR6, c[0x0][0x32c] ;  /* 0x0000cb0000067ab9 */ /* 0x000fd40000000800 */
[----:B------:R-:W-:Y:S05]  /*79e0*/  @P0 BRA `(.L_x_168) ;  /* 0x0000008000000947 */ /* 0x000fea0003800000 */
[----:B------:R-:W-:Y:S02]  /*79f0*/  UISETP.NE.AND UP3, UPT, UR6, 0x1, UPT ;  /* 0x000000010600788c */ /* 0x000fe4000bf65270 */
[----:B------:R-:W-:-:S03]  /*7a00*/  UIADD3 UR16, -UR14, URZ, URZ ;  /* 0x0000003f0e107290 */ /* 0x000fc6000fffe13f */
[----:B------:R-:W-:Y:S02]  /*7a10*/  ULDC.64 UR14, c[0x0][0x330] ;  /* 0x0000cc00000e7ab9 */ /* 0x000fe40000000a00 */
[----:B------:R-:W-:-:S07]  /*7a20*/  UIMAD.WIDE.U32 UR18, UR16, UR14, URZ ;  /* 0x0000000e101272a5 */ /* 0x000fce000f8e003f */
[----:B------:R-:W-:Y:S02]  /*7a30*/  @UP3 UMOV UR17, UR19 ;  /* 0x0000001300113c82 */ /* 0x000fe40008000000 */
[----:B------:R-:W-:-:S04]  /*7a40*/  @UP3 USHF.R.U32.HI UR16, URZ, UR15, UR17 ;  /* 0x0000000f3f103299 */ /* 0x000fc80008011611 */
[----:B------:R-:W-:Y:S01]  /*7a50*/  ULOP3.LUT UR16, URZ, UR16, URZ, 0x33, !UPT ;  /* 0x000000103f107292 */ /* 0x000fe2000f8e333f */
[----:B------:R-:W-:Y:S05]  /*7a60*/  BRA `(.L_x_169) ;  /* 0x0000005000007947 */ /* 0x000fea0003800000 */
.L_x_168:
[----:B------:R-:W-:Y:S02]  /*7a70*/  UISETP.NE.AND UP3, UPT, UR6, 0x1, UPT ;  /* 0x000000010600788c */ /* 0x000fe4000bf65270 */
[----:B------:R-:W-:Y:S02]  /*7a80*/  ULDC.64 UR14, c[0x0][0x330] ;  /* 0x0000cc00000e7ab9 */ /* 0x000fe40000000a00 */
[----:B------:R-:W-:-:S07]  /*7a90*/  UIMAD.WIDE.U32 UR18, UR16, UR14, URZ ;  /* 0x0000000e101272a5 */ /* 0x000fce000f8e003f */
[----:B------:R-:W-:Y:S02]  /*7aa0*/  @UP3 UMOV UR17, UR19 ;  /* 0x0000001300113c82 */ /* 0x000fe40008000000 */
[----:B------:R-:W-:Y:S02]  /*7ab0*/  @UP3 USHF.R.U32.HI UR16, URZ, UR15, UR17 ;  /* 0x0000000f3f103299 */ /* 0x000fe40008011611 */
.L_x_169:
[----:B------:R-:W-:Y:S02]  /*7ac0*/  ULDC UR14, c[0x0][0x32c] ;  /* 0x0000cb00000e7ab9 */ /* 0x000fe40000000800 */
[----:B------:R-:W-:-:S04]  /*7ad0*/  UIMAD UR14, UR16, UR6, UR14 ;  /* 0x00000006100e72a4 */ /* 0x000fc8000f8e020e */
[----:B------:R-:W-:-:S04]  /*7ae0*/  UISETP.LT.AND UP3, UPT, UR13, UR14, UPT ;  /* 0x0000000e0d00728c */ /* 0x000fc8000bf61270 */
[----:B------:R-:W-:-:S04]  /*7af0*/  USEL UR13, UR13, UR14, UP3 ;  /* 0x0000000e0d0d7287 */ /* 0x000fc80009800000 */
.L_x_167:
[----:B------:R-:W-:-:S07]  /*7b00*/  UIMAD.WIDE UR14, UR13, 0x2aaaaaab, URZ ;  /* 0x2aaaaaab0d0e78a5 */ /* 0x000fce000f8e023f */
[----:B------:R-:W-:Y:S02]  /*7b10*/  UMOV UR13, UR15 ;  /* 0x0000000f000d7c82 */ /* 0x000fe40008000000 */
[----:B------:R-:W-:-:S04]  /*7b20*/  USHF.R.U32.HI UR6, URZ, 0x1f, UR13 ;  /* 0x0000001f3f067899 */ /* 0x000fc8000801160d */
[----:B------:R-:W-:-:S04]  /*7b30*/  ULEA.HI.SX32 UR6, UR13, UR6, 0x1c ;  /* 0x000000060d067291 */ /* 0x000fc8000f8fe23f */
[----:B------:R-:W-:-:S04]  /*7b40*/  UISETP.LT.AND UP3, UPT, UR5, UR6, UPT ;  /* 0x000000060500728c */ /* 0x000fc8000bf61270 */
[----:B------:R-:W-:-:S06]  /*7b50*/  USEL UR6, UR5, UR6, !UP3 ;  /* 0x0000000605067287 */ /* 0x000fcc000d800000 */
[----:B------:R-:W-:-:S13]  /*7b60*/  ISETP.GE.AND P0, PT, R243, UR6, PT ;  /* 0x00000006f3007c0c */ /* 0x000fda000bf06270 */
[----:B------:R-:W-:Y:S05]  /*7b70*/  @!P0 BRA `(.L_x_170) ;  /* 0x00005d3000008947 */ /* 0x000fea0003800000 */
[----:B------:R-:W-:Y:S01]  /*7b80*/  IMAD.MOV.U32 R166, RZ, RZ, R2 ;  /* 0x000000ffffa67224 */ /* 0x000fe200078e0002 */
[----:B------:R-:W-:Y:S01]  /*7b90*/  MOV R164, R44 ;  /* 0x0000002c00a47202 */ /* 0x000fe20000000f00 */
[----:B------:R-:W-:Y:S01]  /*7ba0*/  IMAD.MOV.U32 R167, RZ, RZ, R3 ;  /* 0x000000ffffa77224 */ /* 0x000fe200078e0003 */
[----:B------:R-:W-:Y:S02]  /*7bb0*/  MOV R165, R0 ;  /* 0x0000000000a57202 */ /* 0x000fe40000000f00 */
.L_x_189:
[----:B------:R-:W-:Y:S04]  /*7bc0*/  DEPBAR.LE SB0, 0x0 ;  /* 0x000080000000791a */ /* 0x000fe80000000000 */
[----:B------:R-:W-:Y:S01]  /*7bd0*/  BAR.SYNC.DEFER_BLOCKING 0x0 ;  /* 0x0000000000007b1d */ /* 0x000fe20000010000 */
[----:B------:R-:W-:Y:S05]  /*7be0*/  ISETP.LT.AND P0, PT, R243, UR5, PT ;  /* 0x00000005f3007c0c */ /* 0x000fea000bf01270 */
[----:B------:R1:W2:Y:S04]  /*7bf0*/  LDSM.16.M88.4 R96, [R228+0x6100] ;  /* 0x00610000e460783b */ /* 0x0002a80000000200 */
[----:B------:R1:W3:Y:S04]  /*7c00*/  LDSM.16.M88.4 R92, [R228+0x8100] ;  /* 0x00810000e45c783b */ /* 0x0002e80000000200 */
        /* <DEDUP_REMOVED lines=9> */
[----:B------:R1:W1:Y:S04]  /*7ca0*/  LDSM.16.M88.4 R184, [R217] ;  /* 0x00000000d9b8783b */ /* 0x0002680000000200 */
[----:B------:R1:W1:Y:S04]  /*7cb0*/  LDSM.16.M88.4 R188, [R216] ;  /* 0x00000000d8bc783b */ /* 0x0002680000000200 */
[----:B------:R1:W1:Y:S04]  /*7cc0*/  LDSM.16.M88.4 R192, [R215] ;  /* 0x00000000d7c0783b */ /* 0x0002680000000200 */
[----:B------:R1:W1:Y:S04]  /*7cd0*/  LDSM.16.M88.4 R196, [R214] ;  /* 0x00000000d6c4783b */ /* 0x0002680000000200 */
[----:B------:R1:W1:Y:S01]  /*7ce0*/  LDSM.16.M88.4 R200, [R213] ;  /* 0x00000000d5c8783b */ /* 0x0002620000000200 */
[----:B------:R-:W-:-:S05]  /*7cf0*/  @P0 BRA `(.L_x_171) ;  /* 0x000002b000000947 */ /* 0x000fca0003800000 */
[----:B--234-:R-:W-:Y:S01]  /*7d00*/  SHF.R.S32.HI R4, RZ, 0x1f, R231 ;  /* 0x0000001fff047819 */ /* 0x01cfe200000114e7 */
[C---:B------:R-:W-:Y:S01]  /*7d10*/  IMAD.WIDE.U32 R2, R231.reuse, c[0x0][0x208], RZ ;  /* 0x00008200e7027a25 */ /* 0x040fe200078e00ff */
[----:B------:R-:W-:Y:S03]  /*7d20*/  SHF.R.S32.HI R0, RZ, 0x1f, R230 ;  /* 0x0000001fff007819 */ /* 0x000fe600000114e6 */
[----:B------:R-:W-:Y:S02]  /*7d30*/  IMAD R4, R4, c[0x0][0x208], RZ ;  /* 0x0000820004047a24 */ /* 0x000fe400078e02ff */
[----:B------:R-:W-:Y:S02]  /*7d40*/  IMAD R0, R0, c[0x0][0x218], RZ ;  /* 0x0000860000007a24 */ /* 0x000fe400078e02ff */
[----:B------:R-:W-:Y:S02]  /*7d50*/  IMAD R4, R231, c[0x0][0x20c], R4 ;  /* 0x00008300e7047a24 */ /* 0x000fe400078e0204 */
[C---:B------:R-:W-:Y:S02]  /*7d60*/  IMAD R0, R230.reuse, c[0x0][0x21c], R0 ;  /* 0x00008700e6007a24 */ /* 0x040fe400078e0200 */
[----:B------:R-:W-:Y:S04]  /*7d70*/  IMAD.IADD R3, R3, 0x1, R4 ;  /* 0x0000000103037824 */ /* 0x000fe800078e0204 */
[----:B------:R-:W-:Y:S05]  /*7d80*/  IMAD.WIDE.U32 R2, R230, c[0x0][0x218], R2 ;  /* 0x00008600e6027a25 */ /* 0x000fea00078e0002 */
[----:B------:R-:W-:Y:S04]  /*7d90*/  IADD3 R14, P0, R2, UR48, RZ ;  /* 0x00000030020e7c10 */ /* 0x000fe8000ff1e0ff */
[----:B------:R-:W-:Y:S02]  /*7da0*/  IADD3.X R0, R3, UR9, R0, P0, !PT ;  /* 0x0000000903007c10 */ /* 0x000fe400087fe400 */
[C---:B------:R-:W-:Y:S04]  /*7db0*/  LEA R20, P0, R14.reuse, c[0x0][0x1f8], 0x1 ;  /* 0x00007e000e147a11 */ /* 0x040fe800078008ff */
[----:B------:R-:W-:Y:S01]  /*7dc0*/  LEA.HI.X R14, R14, c[0x0][0x1fc], R0, 0x1, P0 ;  /* 0x00007f000e0e7a11 */ /* 0x000fe200000f0c00 */
[----:B------:R-:W2:Y:S04]  /*7dd0*/  SHFL.IDX PT, R12, R20, RZ, 0x181f ;  /* 0x00181fff140c7589 */ /* 0x000ea800000e0000 */
[----:B------:R-:W3:Y:S04]  /*7de0*/  SHFL.IDX PT, R11, R14, RZ, 0x181f ;  /* 0x00181fff0e0b7589 */ /* 0x000ee800000e0000 */
[----:B------:R-:W4:Y:S04]  /*7df0*/  SHFL.IDX PT, R9, R20, 0x1, 0x181f ;  /* 0x00381f0014097f89 */ /* 0x000f2800000e0000 */
[----:B------:R-:W5:Y:S04]  /*7e00*/  SHFL.IDX PT, R10, R14, 0x1, 0x181f ;  /* 0x00381f000e0a7f89 */ /* 0x000f6800000e0000 */
[----:B------:R-:W-:Y:S04]  /*7e10*/  SHFL.IDX PT, R8, R14, 0x2, 0x181f ;  /* 0x00581f000e087f89 */ /* 0x000fe800000e0000 */
[----:B------:R-:W-:Y:S04]  /*7e20*/  SHFL.IDX PT, R6, R14, 0x3, 0x181f ;  /* 0x00781f000e067f89 */ /* 0x000fe800000e0000 */
[----:B------:R-:W-:Y:S04]  /*7e30*/  SHFL.IDX PT, R4, R14, 0x4, 0x181f ;  /* 0x00981f000e047f89 */ /* 0x000fe800000e0000 */
[----:B------:R4:W-:Y:S04]  /*7e40*/  SHFL.IDX PT, R2, R14, 0x5, 0x181f ;  /* 0x00b81f000e027f89 */ /* 0x0009e800000e0000 */
[----:B------:R-:W-:Y:S04]  /*7e50*/  SHFL.IDX PT, R7, R20, 0x2, 0x181f ;  /* 0x00581f0014077f89 */ /* 0x000fe800000e0000 */
[----:B------:R-:W1:Y:S04]  /*7e60*/  SHFL.IDX PT, R5, R20, 0x3, 0x181f ;  /* 0x00781f0014057f89 */ /* 0x000e6800000e0000 */
[----:B------:R-:W1:Y:S04]  /*7e70*/  SHFL.IDX PT, R3, R20, 0x4, 0x181f ;  /* 0x00981f0014037f89 */ /* 0x000e6800000e0000 */
[----:B------:R1:W1:Y:S01]  /*7e80*/  SHFL.IDX PT, R0, R20, 0x5, 0x181f ;  /* 0x00b81f0014007f89 */ /* 0x00026200000e0000 */
[-C--:B--2---:R-:W-:Y:S05]  /*7e90*/  IADD3 R12, P0, R12, R235.reuse, RZ ;  /* 0x000000eb0c0c7210 */ /* 0x084fea0007f1e0ff */
[--C-:B---3--:R-:W-:Y:S01]  /*7ea0*/  IMAD.X R13, R11, 0x1, R234.reuse, P0 ;  /* 0x000000010b0d7824 */ /* 0x108fe200000e06ea */
[-C--:B----4-:R-:W-:Y:S04]  /*7eb0*/  IADD3 R14, P0, R9, R235.reuse, RZ ;  /* 0x000000eb090e7210 */ /* 0x090fe80007f1e0ff */
[----:B------:R2:W-:Y:S01]  /*7ec0*/  LDGSTS.E.BYPASS.LTC128B.128 [R238], [R12.64], !P3 ;  /* 0x000000000cee7fae */ /* 0x0005e2000d901d74 */
[--C-:B-----5:R-:W-:Y:S01]  /*7ed0*/  IMAD.X R15, R10, 0x1, R234.reuse, P0 ;  /* 0x000000010a0f7824 */ /* 0x120fe200000e06ea */
[-C--:B-1----:R-:W-:Y:S04]  /*7ee0*/  IADD3 R10, P2, R5, R235.reuse, RZ ;  /* 0x000000eb050a7210 */ /* 0x082fe80007f5e0ff */
[----:B------:R1:W-:Y:S01]  /*7ef0*/  LDGSTS.E.BYPASS.LTC128B.128 [R238+0x800], [R14.64], !P3 ;  /* 0x008000000eee7fae */ /* 0x0003e2000d901d74 */
[--C-:B------:R-:W-:Y:S01]  /*7f00*/  IMAD.X R11, R6, 0x1, R234.reuse, P2 ;  /* 0x00000001060b7824 */ /* 0x100fe200010e06ea */
[-C--:B------:R-:W-:Y:S02]  /*7f10*/  IADD3 R20, P1, R3, R235.reuse, RZ ;  /* 0x000000eb03147210 */ /* 0x080fe40007f3e0ff */
[-C--:B------:R-:W-:Y:S03]  /*7f20*/  IADD3 R22, P0, R0, R235.reuse, RZ ;  /* 0x000000eb00167210 */ /* 0x080fe60007f1e0ff */
[----:B------:R-:W-:Y:S01]  /*7f30*/  IMAD.X R21, R4, 0x1, R234, P1 ;  /* 0x0000000104157824 */ /* 0x000fe200008e06ea */
[-C--:B------:R-:W-:Y:S02]  /*7f40*/  IADD3.X R23, R2, R234.reuse, RZ, P0, !PT ;  /* 0x000000ea02177210 */ /* 0x080fe400007fe4ff */
[----:B--2---:R-:W-:Y:S04]  /*7f50*/  IADD3 R12, P5, R7, R235, RZ ;  /* 0x000000eb070c7210 */ /* 0x004fe80007fbe0ff */
[----:B------:R-:W-:Y:S05]  /*7f60*/  IADD3.X R13, R8, R234, RZ, P5, !PT ;  /* 0x000000ea080d7210 */ /* 0x000fea0002ffe4ff */
[----:B------:R1:W-:Y:S04]  /*7f70*/  LDGSTS.E.BYPASS.LTC128B.128 [R238+0x1000], [R12.64], !P3 ;  /* 0x010000000cee7fae */ /* 0x0003e8000d901d74 */
[----:B------:R1:W-:Y:S04]  /*7f80*/  LDGSTS.E.BYPASS.LTC128B.128 [R238+0x1800], [R10.64], !P3 ;  /* 0x018000000aee7fae */ /* 0x0003e8000d901d74 */
[----:B------:R1:W-:Y:S04]  /*7f90*/  LDGSTS.E.BYPASS.LTC128B.128 [R238+0x2000], [R20.64], !P3 ;  /* 0x0200000014ee7fae */ /* 0x0003e8000d901d74 */
[----:B------:R1:W-:Y:S02]  /*7fa0*/  LDGSTS.E.BYPASS.LTC128B.128 [R238+0x2800], [R22.64], !P3 ;  /* 0x0280000016ee7fae */ /* 0x0003e4000d901d74 */
.L_x_171:
[-C--:B--234-:R-:W-:Y:S01]  /*7fb0*/  HMMA.16816.F32 R4, R96, R16.reuse, RZ ;  /* 0x000000106004723c */ /* 0x09cfe200000018ff */
[----:B------:R-:W-:Y:S02]  /*7fc0*/  LDSM.16.M88.4 R204, [R222+0x4100] ;  /* 0x00410000decc783b */ /* 0x000fe40000000200 */
[----:B------:R-:W-:Y:S05]  /*7fd0*/  ISETP.GT.AND P0, PT, R243, UR5, PT ;  /* 0x00000005f3007c0c */ /* 0x000fea000bf04270 */
[C---:B-1----:R-:W-:Y:S01]  /*7fe0*/  HMMA.16816.F32 R8, R92.reuse, R16, RZ ;  /* 0x000000105c08723c */ /* 0x042fe200000018ff */
[----:B------:R-:W0:Y:S07]  /*7ff0*/  LDGDEPBAR ;  /* 0x00000000000079af */ /* 0x000e2e0000000000 */
[-C--:B------:R-:W-:Y:S01]  /*8000*/  HMMA.16816.F32 R12, R92, R18.reuse, RZ ;  /* 0x000000125c0c723c */ /* 0x080fe200000018ff */
[----:B------:R-:W-:Y:S07]  /*8010*/  LDSM.16.M88.4 R208, [R222+0x4900] ;  /* 0x00490000ded0783b */ /* 0x000fee0000000200 */
[C---:B------:R-:W-:Y:S08]  /*8020*/  HMMA.16816.F32 R16, R96.reuse, R18, RZ ;  /* 0x000000126010723c */ /* 0x040ff000000018ff */
[-C--:B------:R-:W-:Y:S08]  /*8030*/  HMMA.16816.F32 R20, R96, R32.reuse, RZ ;  /* 0x000000206014723c */ /* 0x080ff000000018ff */
        /* <DEDUP_REMOVED lines=48> */
[----:B------:R-:W-:Y:S07]  /*8340*/  LDSM.16.M88.4 R180, [R221+0x6100] ;  /* 0x00610000ddb4783b */ /* 0x000fee0000000200 */
[----:B------:R-:W-:Y:S01]  /*8350*/  HMMA.16816.F32 R96, R172, R202, R96 ;  /* 0x000000caac60723c */ /* 0x000fe20000001860 */
[----:B------:R-:W4:Y:S07]  /*8360*/  LDSM.16.M88.4 R172, [R222+0x5100] ;  /* 0x00510000deac783b */ /* 0x000f2e0000000200 */
[-C--:B-1----:R-:W-:Y:S01]  /*8370*/  HMMA.16816.F32 R4, R168, R176.reuse, R4 ;  /* 0x000000b0a804723c */ /* 0x082fe20000001804 */
[----:B------:R-:W-:Y:S07]  /*8380*/  LDSM.16.M88.4 R200, [R212+0x1000] ;  /* 0x00100000d4c8783b */ /* 0x000fee0000000200 */
        /* <DEDUP_REMOVED lines=8> */
[----:B------:R-:W2:Y:S07]  /*8410*/  LDSM.16.M88.4 R188, [R212] ;  /* 0x00000000d4bc783b */ /* 0x000eae0000000200 */
        /* <DEDUP_REMOVED lines=9> */
[----:B------:R-:W5:Y:S07]  /*84b0*/  LDSM.16.M88.4 R208, [R212+0x2000] ;  /* 0x00200000d4d0783b */ /* 0x000f6e0000000200 */
[-C--:B----4-:R-:W-:Y:S08]  /*84c0*/  HMMA.16816.F32 R68, R168, R172.reuse, R68 ;  /* 0x000000aca844723c */ /* 0x090ff00000001844 */
[C---:B------:R-:W-:Y:S08]  /*84d0*/  HMMA.16816.F32 R72, R184.reuse, R172, R72 ;  /* 0x000000acb848723c */ /* 0x040ff00000001848 */
[-C--:B------:R-:W-:Y:S08]  /*84e0*/  HMMA.16816.F32 R76, R184, R174.reuse, R76 ;  /* 0x000000aeb84c723c */ /* 0x080ff0000000184c */
[C---:B------:R-:W-:Y:S01]  /*84f0*/  HMMA.16816.F32 R80, R168.reuse, R174, R80 ;  /* 0x000000aea850723c */ /* 0x040fe20000001850 */
[----:B------:R-:W4:Y:S01]  /*8500*/  LDSM.16.M88.4 R172, [R212+0x2800] ;  /* 0x00280000d4ac783b */ /* 0x000f220000000200 */
[----:B------:R-:W-:Y:S06]  /*8510*/  DEPBAR.LE SB0, 0x0 ;  /* 0x000080000000791a */ /* 0x000fec0000000000 */
[-C--:B-1----:R-:W-:Y:S01]  /*8520*/  HMMA.16816.F32 R84, R168, R176.reuse, R84 ;  /* 0x000000b0a854723c */ /* 0x082fe20000001854 */
[----:B------:R-:W-:Y:S07]  /*8530*/  BAR.SYNC.DEFER_BLOCKING 0x0 ;  /* 0x0000000000007b1d */ /* 0x000fee0000010000 */
[C---:B------:R-:W-:Y:S08]  /*8540*/  HMMA.16816.F32 R88, R184.reuse, R176, R88 ;  /* 0x000000b0b858723c */ /* 0x040ff00000001858 */
[-C--:B------:R-:W-:Y:S08]  /*8550*/  HMMA.16816.F32 R92, R184, R178.reuse, R92 ;  /* 0x000000b2b85c723c */ /* 0x080ff0000000185c */
[----:B------:R-:W-:Y:S08]  /*8560*/  HMMA.16816.F32 R96, R168, R178, R96 ;  /* 0x000000b2a860723c */ /* 0x000ff00000001860 */
[-C--:B--2---:R-:W-:Y:S08]  /*8570*/  HMMA.16816.F32 R4, R180, R188.reuse, R4 ;  /* 0x000000bcb404723c */ /* 0x084ff00000001804 */
        /* <DEDUP_REMOVED lines=15> */
[-C--:B-----5:R-:W-:Y:S08]  /*8670*/  HMMA.16816.F32 R68, R180, R208.reuse, R68 ;  /* 0x000000d0b444723c */ /* 0x0a0ff00000001844 */
[C---:B------:R-:W-:Y:S08]  /*8680*/  HMMA.16816.F32 R72, R192.reuse, R208, R72 ;  /* 0x000000d0c048723c */ /* 0x040ff00000001848 */
[-C--:B------:R-:W-:Y:S08]  /*8690*/  HMMA.16816.F32 R76, R192, R210.reuse, R76 ;  /* 0x000000d2c04c723c */ /* 0x080ff0000000184c */
[C---:B------:R-:W-:Y:S08]  /*86a0*/  HMMA.16816.F32 R80, R180.reuse, R210, R80 ;  /* 0x000000d2b450723c */ /* 0x040ff00000001850 */
[-C--:B----4-:R-:W-:Y:S08]  /*86b0*/  HMMA.16816.F32 R84, R180, R172.reuse, R84 ;  /* 0x000000acb454723c */ /* 0x090ff00000001854 */
[C---:B------:R-:W-:Y:S08]  /*86c0*/  HMMA.16816.F32 R88, R192.reuse, R172, R88 ;  /* 0x000000acc058723c */ /* 0x040ff00000001858 */
[-C--:B------:R-:W-:Y:S08]  /*86d0*/  HMMA.16816.F32 R92, R192, R174.reuse, R92 ;  /* 0x000000aec05c723c */ /* 0x080ff0000000185c */
[----:B------:R-:W-:Y:S01]  /*86e0*/  HMMA.16816.F32 R96, R180, R174, R96 ;  /* 0x000000aeb460723c */ /* 0x000fe20000001860 */
[----:B------:R-:W-:-:S07]  /*86f0*/  @!P0 BRA `(.L_x_172) ;  /* 0x000003a000008947 */ /* 0x000fce0003800000 */
[----:B------:R-:W-:Y:S01]  /*8700*/  PLOP3.LUT P1, PT, PT, PT, UP1, 0x80, 0x0 ;  /* 0x000000000000781c */ /* 0x000fe20003f2f018 */
[----:B------:R-:W-:Y:S01]  /*8710*/  IMAD R231, R243, 0x60, R233 ;  /* 0x00000060f3e77824 */ /* 0x000fe200078e02e9 */
[----:B------:R-:W-:Y:S01]  /*8720*/  PLOP3.LUT P0, PT, PT, PT, UP1, 0x80, 0x0 ;  /* 0x000000000000781c */ /* 0x000fe20003f0f018 */
[----:B------:R-:W-:Y:S03]  /*8730*/  IMAD.MOV.U32 R230, RZ, RZ, RZ ;  /* 0x000000ffffe67224 */ /* 0x000fe600078e00ff */
[----:B------:R-:W-:Y:S05]  /*8740*/  IADD3 R231, R231, -0x60, R232 ;  /* 0xffffffa0e7e77810 */ /* 0x000fea0007ffe0e8 */
[--C-:B------:R-:W-:Y:S02]  /*8750*/  IMAD.MOV.U32 R0, RZ, RZ, R231.reuse ;  /* 0x000000ffff007224 */ /* 0x100fe400078e00e7 */
[----:B------:R-:W-:Y:S05]  /*8760*/  @P1 IMAD.HI.U32 R2, R231, c[0x0][0x2bc], RZ ;  /* 0x0000af00e7021a27 */ /* 0x000fea00078e00ff */
[----:B------:R-:W-:Y:S04]  /*8770*/  @P0 SHF.R.U32.HI R0, RZ, c[0x0][0x2c0], R2 ;  /* 0x0000b000ff000a19 */ /* 0x000fe80000011602 */
[C---:B------:R-:W-:Y:S04]  /*8780*/  @!P4 IADD3 R168, P0, R0.reuse, UR46, RZ ;  /* 0x0000002e00a8cc10 */ /* 0x040fe8000ff1e0ff */
[----:B------:R-:W-:Y:S01]  /*8790*/  @!P4 LEA.HI.X.SX32 R3, R0, UR4, 0x1, P0 ;  /* 0x000000040003cc11 */ /* 0x000fe200080f0eff */
[----:B------:R-:W-:Y:S01]  /*87a0*/  IMAD.MOV R0, RZ, RZ, -R0 ;  /* 0x000000ffff007224 */ /* 0x000fe200078e0a00 */
[----:B------:R-:W-:Y:S03]  /*87b0*/  @!P4 LEA R2, P0, R168, c[0x0][0x2a0], 0x2 ;  /* 0x0000a800a802ca11 */ /* 0x000fe600078010ff */
        /* <DEDUP_REMOVED lines=12> */
[----:B------:R-:W-:Y:S05]  /*8880*/  IMAD R0, R230, c[0x0][0x1f4], R0 ;  /* 0x00007d00e6007a24 */ /* 0x000fea00078e0200 */
[----:B------:R-:W-:Y:S02]  /*8890*/  IADD3.X R0, R3, UR8, R0, P0, !PT ;  /* 0x0000000803007c10 */ /* 0x000fe400087fe400 */
[C---:B------:R-:W-:Y:S04]  /*88a0*/  LEA R180, P0, R2.reuse, c[0x0][0x1c8], 0x1 ;  /* 0x0000720002b47a11 */ /* 0x040fe800078008ff */
[----:B------:R-:W-:Y:S01]  /*88b0*/  LEA.HI.X R0, R2, c[0x0][0x1cc], R0, 0x1, P0 ;  /* 0x0000730002007a11 */ /* 0x000fe200000f0c00 */
[----:B------:R-:W1:Y:S04]  /*88c0*/  SHFL.IDX PT, R175, R180, RZ, 0x181f ;  /* 0x00181fffb4af7589 */ /* 0x000e6800000e0000 */
[----:B------:R-:W2:Y:S04]  /*88d0*/  SHFL.IDX PT, R176, R0, RZ, 0x181f ;  /* 0x00181fff00b07589 */ /* 0x000ea800000e0000 */
[----:B------:R-:W3:Y:S04]  /*88e0*/  SHFL.IDX PT, R173, R180, 0x1, 0x181f ;  /* 0x00381f00b4ad7f89 */ /* 0x000ee800000e0000 */
[----:B------:R-:W-:Y:S04]  /*88f0*/  SHFL.IDX PT, R171, R180, 0x2, 0x181f ;  /* 0x00581f00b4ab7f89 */ /* 0x000fe800000e0000 */
[----:B------:R-:W4:Y:S04]  /*8900*/  SHFL.IDX PT, R174, R0, 0x1, 0x181f ;  /* 0x00381f0000ae7f89 */ /* 0x000f2800000e0000 */
[----:B------:R-:W5:Y:S04]  /*8910*/  SHFL.IDX PT, R169, R180, 0x3, 0x181f ;  /* 0x00781f00b4a97f89 */ /* 0x000f6800000e0000 */
[----:B------:R-:W-:Y:S01]  /*8920*/  SHFL.IDX PT, R172, R0, 0x2, 0x181f ;  /* 0x00581f0000ac7f89 */ /* 0x000fe200000e0000 */
[-C--:B-1----:R-:W-:Y:S03]  /*8930*/  IADD3 R178, P0, R175, R235.reuse, RZ ;  /* 0x000000ebafb27210 */ /* 0x082fe60007f1e0ff */
[----:B------:R-:W1:Y:S02]  /*8940*/  SHFL.IDX PT, R3, R180, 0x4, 0x181f ;  /* 0x00981f00b4037f89 */ /* 0x000e6400000e0000 */
[--C-:B--2---:R-:W-:Y:S02]  /*8950*/  IMAD.X R179, R176, 0x1, R234.reuse, P0 ;  /* 0x00000001b0b37824 */ /* 0x104fe400000e06ea */
[----:B------:R1:W2:Y:S01]  /*8960*/  SHFL.IDX PT, R2, R180, 0x5, 0x181f ;  /* 0x00b81f00b4027f89 */ /* 0x0002a200000e0000 */
[-C--:B---3--:R-:W-:Y:S03]  /*8970*/  IADD3 R176, P0, R173, R235.reuse, RZ ;  /* 0x000000ebadb07210 */ /* 0x088fe60007f1e0ff */
[----:B------:R3:W-:Y:S04]  /*8980*/  LDGSTS.E.BYPASS.LTC128B.128 [R229+0x3100], [R178.64], !P3 ;  /* 0x03100000b2e57fae */ /* 0x0007e8000d901d74 */
[----:B------:R-:W3:Y:S01]  /*8990*/  SHFL.IDX PT, R170, R0, 0x3, 0x181f ;  /* 0x00781f0000aa7f89 */ /* 0x000ee200000e0000 */
[--C-:B----4-:R-:W-:Y:S03]  /*89a0*/  IMAD.X R177, R174, 0x1, R234.reuse, P0 ;  /* 0x00000001aeb17824 */ /* 0x110fe600000e06ea */
[----:B------:R-:W4:Y:S01]  /*89b0*/  SHFL.IDX PT, R168, R0, 0x4, 0x181f ;  /* 0x00981f0000a87f89 */ /* 0x000f2200000e0000 */
[-C--:B-----5:R-:W-:Y:S03]  /*89c0*/  IADD3 R174, P2, R169, R235.reuse, RZ ;  /* 0x000000eba9ae7210 */ /* 0x0a0fe60007f5e0ff */
[----:B------:R-:W5:Y:S04]  /*89d0*/  SHFL.IDX PT, R0, R0, 0x5, 0x181f ;  /* 0x00b81f0000007f89 */ /* 0x000f6800000e0000 */
[----:B------:R5:W-:Y:S01]  /*89e0*/  LDGSTS.E.BYPASS.LTC128B.128 [R229+0x3900], [R176.64], !P3 ;  /* 0x03900000b0e57fae */ /* 0x000be2000d901d74 */
[-C--:B-1----:R-:W-:Y:S02]  /*89f0*/  IADD3 R180, P1, R3, R235.reuse, RZ ;  /* 0x000000eb03b47210 */ /* 0x082fe40007f3e0ff */
[-C--:B--2---:R-:W-:Y:S02]  /*8a00*/  IADD3 R2, P0, R2, R235.reuse, RZ ;  /* 0x000000eb02027210 */ /* 0x084fe40007f1e0ff */
[----:B---3--:R-:W-:Y:S01]  /*8a10*/  IADD3 R178, P5, R171, R235, RZ ;  /* 0x000000ebabb27210 */ /* 0x008fe20007fbe0ff */
[--C-:B------:R-:W-:Y:S04]  /*8a20*/  IMAD.X R175, R170, 0x1, R234.reuse, P2 ;  /* 0x00000001aaaf7824 */ /* 0x100fe800010e06ea */
[--C-:B------:R-:W-:Y:S02]  /*8a30*/  IMAD.X R179, R172, 0x1, R234.reuse, P5 ;  /* 0x00000001acb37824 */ /* 0x100fe400028e06ea */
[--C-:B----4-:R-:W-:Y:S02]  /*8a40*/  IMAD.X R181, R168, 0x1, R234.reuse, P1 ;  /* 0x00000001a8b57824 */ /* 0x110fe400008e06ea */
[----:B-----5:R-:W-:Y:S01]  /*8a50*/  IMAD.X R3, R0, 0x1, R234, P0 ;  /* 0x0000000100037824 */ /* 0x020fe200000e06ea */
[----:B------:R1:W-:Y:S04]  /*8a60*/  LDGSTS.E.BYPASS.LTC128B.128 [R229+0x4100], [R178.64], !P3 ;  /* 0x04100000b2e57fae */ /* 0x0003e8000d901d74 */
[----:B------:R1:W-:Y:S04]  /*8a70*/  LDGSTS.E.BYPASS.LTC128B.128 [R229+0x4900], [R174.64], !P3 ;  /* 0x04900000aee57fae */ /* 0x0003e8000d901d74 */
[----:B------:R1:W-:Y:S04]  /*8a80*/  LDGSTS.E.BYPASS.LTC128B.128 [R229+0x5100], [R180.64], !P3 ;  /* 0x05100000b4e57fae */ /* 0x0003e8000d901d74 */
[----:B------:R1:W-:Y:S02]  /*8a90*/  LDGSTS.E.BYPASS.LTC128B.128 [R229+0x5900], [R2.64], !P3 ;  /* 0x0590000002e57fae */ /* 0x0003e4000d901d74 */
.L_x_172:
[----:B------:R-:W-:Y:S01]  /*8aa0*/  IMAD.MOV.U32 R171, RZ, RZ, R236 ;  /* 0x000000ffffab7224 */ /* 0x000fe200078e00ec */
[----:B------:R-:W-:Y:S01]  /*8ab0*/  PLOP3.LUT P1, PT, PT, PT, UP2, 0x80, 0x0 ;  /* 0x000000000000781c */ /* 0x000fe20003f2f028 */
[----:B------:R-:W0:Y:S01]  /*8ac0*/  LDGDEPBAR ;  /* 0x00000000000079af */ /* 0x000e220000000000 */
[----:B------:R-:W-:Y:S01]  /*8ad0*/  PLOP3.LUT P0, PT, PT, PT, UP2, 0x80, 0x0 ;  /* 0x000000000000781c */ /* 0x000fe20003f0f028 */
[----:B------:R-:W-:Y:S05]  /*8ae0*/  IMAD R170, R243, -0x60, RZ ;  /* 0xffffffa0f3aa7824 */ /* 0x000fea00078e02ff */
[----:B-1----:R-:W-:Y:S05]  /*8af0*/  IADD3 R2, -R237, 0x1, R170 ;  /* 0x00000001ed027810 */ /* 0x002fea0007ffe1aa */
[----:B------:R-:W-:Y:S05]  /*8b00*/  @P1 IMAD.HI.U32 R0, R236, c[0x0][0x2c8], RZ ;  /* 0x0000b200ec001a27 */ /* 0x000fea00078e00ff */
[----:B------:R-:W-:Y:S01]  /*8b10*/  @P0 SHF.R.U32.HI R171, RZ, c[0x0][0x2cc], R0 ;  /* 0x0000b300ffab0a19 */ /* 0x000fe20000011600 */
[----:B------:R-:W-:Y:S01]  /*8b20*/  IMAD.U32 R0, RZ, RZ, UR7 ;  /* 0x00000007ff007e24 */ /* 0x000fe2000f8e00ff */
[----:B------:R-:W-:Y:S03]  /*8b30*/  PLOP3.LUT P0, PT, PT, PT, UP0, 0x40, 0x0 ;  /* 0x000000000000781c */ /* 0x000fe60003f0e808 */
[----:B------:R-:W1:Y:S01]  /*8b40*/  SHFL.IDX PT, R168, R171, RZ, 0x1c1f ;  /* 0x001c1fffaba87589 */ /* 0x000e6200000e0000 */
[----:B------:R-:W-:Y:S05]  /*8b50*/  IMAD R2, R0, c[0x0][0x1d0], R2 ;  /* 0x0000740000027a24 */ /* 0x000fea00078e0202 */
[----:B------:R-:W-:Y:S04]  /*8b60*/  IADD3 R2, R2, -c[0x0][0x168], RZ ;  /* 0x80005a0002027a10 */ /* 0x000fe80007ffe0ff */
[C---:B------:R-:W-:Y:S02]  /*8b70*/  IADD3 R3, R2.reuse, c[0x0][0x328], RZ ;  /* 0x0000ca0002037a10 */ /* 0x040fe40007ffe0ff */
[----:B------:R-:W-:Y:S03]  /*8b80*/  IADD3 R2, R2, UR12, RZ ;  /* 0x0000000c02027c10 */ /* 0x000fe6000fffe0ff */
[----:B-1----:R-:W-:Y:S02]  /*8b90*/  IMAD.IADD R183, R3, 0x1, R168 ;  /* 0x0000000103b77824 */ /* 0x002fe400078e02a8 */
[----:B------:R-:W-:Y:S01]  /*8ba0*/  IMAD.IADD R180, R168, 0x1, R2 ;  /* 0x00000001a8b47824 */ /* 0x000fe200078e0202 */
[----:B------:R-:W-:-:S05]  /*8bb0*/  @P0 BRA `(.L_x_173) ;  /* 0x000001a000000947 */ /* 0x000fca0003800000 */
[----:B------:R-:W-:Y:S01]  /*8bc0*/  MOV R0, UR7 ;  /* 0x0000000700007c02 */ /* 0x000fe20008000f00 */
[----:B------:R-:W-:Y:S04]  /*8bd0*/  BSSY B0, `(.L_x_174) ;  /* 0x0000013000007945 */ /* 0x000fe80003800000 */
[----:B------:R-:W-:Y:S05]  /*8be0*/  IMAD R168, R0, c[0x0][0x1d0], R168 ;  /* 0x0000740000a87a24 */ /* 0x000fea00078e02a8 */
[----:B------:R-:W-:Y:S04]  /*8bf0*/  IADD3 R168, R168, -c[0x0][0x168], RZ ;  /* 0x80005a00a8a87a10 */ /* 0x000fe80007ffe0ff */
[----:B------:R-:W-:Y:S11]  /*8c00*/  ISETP.GT.AND P0, PT, R168, -0x1, PT ;  /* 0xffffffffa800780c */ /* 0x000ff60003f04270 */
[----:B------:R-:W-:Y:S02]  /*8c10*/  @!UPT UIADD3 URZ, URZ, URZ, URZ ;  /* 0x0000003f3f3ff290 */ /* 0x000fe4000fffe03f */
[----:B------:R-:W-:-:S05]  /*8c20*/  @P0 BRA `(.L_x_175) ;  /* 0x0000008000000947 */ /* 0x000fca0003800000 */
[----:B------:R-:W-:Y:S01]  /*8c30*/  LOP3.LUT R168, RZ, R168, RZ, 0x33, !PT ;  /* 0x000000a8ffa87212 */ /* 0x000fe200078e33ff */
[----:B------:R-:W-:Y:S05]  /*8c40*/  IMAD.MOV.U32 R0, RZ, RZ, c[0x0][0x32c] ;  /* 0x0000cb00ff007624 */ /* 0x000fea00078e00ff */
[----:B------:R-:W-:Y:S11]  /*8c50*/  ISETP.NE.AND P0, PT, R0, 0x1, PT ;  /* 0x000000010000780c */ /* 0x000ff60003f05270 */
[----:B------:R-:W-:Y:S02]  /*8c60*/  @!UPT UIADD3 URZ, URZ, URZ, URZ ;  /* 0x0000003f3f3ff290 */ /* 0x000fe4000fffe03f */
[----:B------:R-:W-:Y:S05]  /*8c70*/  @P0 IMAD.HI.U32 R0, R168, c[0x0][0x330], RZ ;  /* 0x0000cc00a8000a27 */ /* 0x000fea00078e00ff */
[----:B------:R-:W-:Y:S04]  /*8c80*/  @P0 SHF.R.U32.HI R168, RZ, c[0x0][0x334], R0 ;  /* 0x0000cd00ffa80a19 */ /* 0x000fe80000011600 */
[----:B------:R-:W-:Y:S01]  /*8c90*/  LOP3.LUT R168, RZ, R168, RZ, 0x33, !PT ;  /* 0x000000a8ffa87212 */ /* 0x000fe200078e33ff */
[----:B------:R-:W-:-:S05]  /*8ca0*/  BRA `(.L_x_176) ;  /* 0x0000005000007947 */ /* 0x000fca0003800000 */
.L_x_175:
[----:B------:R-:W-:Y:S04]  /*8cb0*/  MOV R0, c[0x0][0x32c] ;  /* 0x0000cb0000007a02 */ /* 0x000fe80000000f00 */
[----:B------:R-:W-:Y:S11]  /*8cc0*/  ISETP.NE.AND P0, PT, R0, 0x1, PT ;  /* 0x000000010000780c */ /* 0x000ff60003f05270 */
[----:B------:R-:W-:Y:S02]  /*8cd0*/  @!UPT UIADD3 URZ, URZ, URZ, URZ ;  /* 0x0000003f3f3ff290 */ /* 0x000fe4000fffe03f */
[----:B------:R-:W-:Y:S05]  /*8ce0*/  @P0 IMAD.HI.U32 R0, R168, c[0x0][0x330], RZ ;  /* 0x0000cc00a8000a27 */ /* 0x000fea00078e00ff */
[----:B------:R-:W-:Y:S02]  /*8cf0*/  @P0 SHF.R.U32.HI R168, RZ, c[0x0][0x334], R0 ;  /* 0x0000cd00ffa80a19 */ /* 0x000fe40000011600 */
.L_x_176:
[----:B------:R-:W-:Y:S05]  /*8d00*/  BSYNC B0 ;  /* 0x0000000000007941 */ /* 0x000fea0003800000 */
.L_x_174:
[----:B------:R-:W-:Y:S04]  /*8d10*/  IMAD.IADD R0, R170, 0x1, -R237 ;  /* 0x00000001aa007824 */ /* 0x000fe800078e0aed */
[----:B------:R-:W-:Y:S05]  /*8d20*/  IMAD R168, R168, c[0x0][0x32c], R0 ;  /* 0x0000cb00a8a87a24 */ /* 0x000fea00078e0200 */
[----:B------:R-:W-:Y:S02]  /*8d30*/  IADD3 R0, R168, c[0x0][0x32c], RZ ;  /* 0x0000cb00a8007a10 */ /* 0x000fe40007ffe0ff */
[----:B------:R-:W-:Y:S02]  /*8d40*/  IMNMX R180, R180, R168, !PT ;  /* 0x000000a8b4b47217 */ /* 0x000fe40007800200 */
[----:B------:R-:W-:Y:S02]  /*8d50*/  IMNMX R183, R183, R0, PT ;  /* 0x00000000b7b77217 */ /* 0x000fe40003800200 */
.L_x_173:
[----:B------:R-:W-:Y:S01]  /*8d60*/  PLOP3.LUT P0, PT, PT, PT, UP0, 0x40, 0x0 ;  /* 0x000000000000781c */ /* 0x000fe20003f0e808 */
[----:B------:R-:W1:Y:S02]  /*8d70*/  SHFL.IDX PT, R168, R171, 0x1, 0x1c1f ;  /* 0x003c1f00aba87f89 */ /* 0x000e6400000e0000 */
[----:B-1----:R-:W-:Y:S01]  /*8d80*/  IADD3 R177, R2, R168, RZ ;  /* 0x000000a802b17210 */ /* 0x002fe20007ffe0ff */
[----:B------:R-:W-:Y:S09]  /*8d90*/  IMAD.IADD R181, R3, 0x1, R168 ;  /* 0x0000000103b57824 */ /* 0x000ff200078e02a8 */
        /* <DEDUP_REMOVED lines=16> */
.L_x_179:
[----:B------:R-:W-:Y:S04]  /*8ea0*/  MOV R0, c[0x0][0x32c] ;  /* 0x0000cb0000007a02 */ /* 0x000fe80000000f00 */
[----:B------:R-:W-:Y:S11]  /*8eb0*/  ISETP.NE.AND P0, PT, R0, 0x1, PT ;  /* 0x000000010000780c */ /* 0x000ff60003f05270 */
[----:B------:R-:W-:Y:S02]  /*8ec0*/  @!UPT UIADD3 URZ, URZ, URZ, URZ ;  /* 0x0000003f3f3ff290 */ /* 0x000fe4000fffe03f */
[----:B------:R-:W-:Y:S05]  /*8ed0*/  @P0 IMAD.HI.U32 R0, R168, c[0x0][0x330], RZ ;  /* 0x0000cc00a8000a27 */ /* 0x000fea00078e00ff */
[----:B------:R-:W-:Y:S02]  /*8ee0*/  @P0 SHF.R.U32.HI R168, RZ, c[0x0][0x334], R0 ;  /* 0x0000cd00ffa80a19 */ /* 0x000fe40000011600 */
.L_x_180:
[----:B------:R-:W-:Y:S05]  /*8ef0*/  BSYNC B0 ;  /* 0x0000000000007941 */ /* 0x000fea0003800000 */
.L_x_178:
[----:B------:R-:W-:Y:S04]  /*8f00*/  IMAD.IADD R0, R170, 0x1, -R237 ;  /* 0x00000001aa007824 */ /* 0x000fe800078e0aed */
[----:B------:R-:W-:Y:S05]  /*8f10*/  IMAD R0, R168, c[0x0][0x32c], R0 ;  /* 0x0000cb00a8007a24 */ /* 0x000fea00078e0200 */
[----:B------:R-:W-:Y:S02]  /*8f20*/  IADD3 R168, R0, c[0x0][0x32c], RZ ;  /* 0x0000cb0000a87a10 */ /* 0x000fe40007ffe0ff */
[----:B------:R-:W-:Y:S02]  /*8f30*/  IMNMX R177, R177, R0, !PT ;  /* 0x00000000b1b17217 */ /* 0x000fe40007800200 */
[----:B------:R-:W-:Y:S02]  /*8f40*/  IMNMX R181, R181, R168, PT ;  /* 0x000000a8b5b57217 */ /* 0x000fe40003800200 */
.L_x_177:
        /* <DEDUP_REMOVED lines=20> */
.L_x_183:
[----:B------:R-:W-:Y:S04]  /*9090*/  MOV R0, c[0x0][0x32c] ;  /* 0x0000cb0000007a02 */ /* 0x000fe80000000f00 */
[----:B------:R-:W-:Y:S11]  /*90a0*/  ISETP.NE.AND P0, PT, R0, 0x1, PT ;  /* 0x000000010000780c */ /* 0x000ff60003f05270 */
[----:B------:R-:W-:Y:S02]  /*90b0*/  @!UPT UIADD3 URZ, URZ, URZ, URZ ;  /* 0x0000003f3f3ff290 */ /* 0x000fe4000fffe03f */
[----:B------:R-:W-:Y:S05]  /*90c0*/  @P0 IMAD.HI.U32 R0, R168, c[0x0][0x330], RZ ;  /* 0x0000cc00a8000a27 */ /* 0x000fea00078e00ff */
[----:B------:R-:W-:Y:S02]  /*90d0*/  @P0 SHF.R.U32.HI R168, RZ, c[0x0][0x334], R0 ;  /* 0x0000cd00ffa80a19 */ /* 0x000fe40000011600 */
.L_x_184:
[----:B------:R-:W-:Y:S05]  /*90e0*/  BSYNC B0 ;  /* 0x0000000000007941 */ /* 0x000fea0003800000 */
.L_x_182:
[----:B------:R-:W-:Y:S04]  /*90f0*/  IMAD.IADD R0, R170, 0x1, -R237 ;  /* 0x00000001aa007824 */ /* 0x000fe800078e0aed */
[----:B------:R-:W-:Y:S05]  /*9100*/  IMAD R0, R168, c[0x0][0x32c], R0 ;  /* 0x0000cb00a8007a24 */ /* 0x000fea00078e0200 */
[----:B------:R-:W-:Y:S02]  /*9110*/  IADD3 R168, R0, c[0x0][0x32c], RZ ;  /* 0x0000cb0000a87a10 */ /* 0x000fe40007ffe0ff */
[----:B------:R-:W-:Y:S02]  /*9120*/  IMNMX R174, R174, R0, !PT ;  /* 0x00000000aeae7217 */ /* 0x000fe40007800200 */
[----:B------:R-:W-:Y:S02]  /*9130*/  IMNMX R175, R175, R168, PT ;  /* 0x000000a8afaf7217 */ /* 0x000fe40003800200 */
.L_x_181:
[C---:B------:R-:W-:Y:S02]  /*9140*/  ISETP.GE.AND P1, PT, R170.reuse, 0x9, PT ;  /* 0x00000009aa00780c */ /* 0x040fe40003f26270 */
[----:B------:R-:W-:Y:S02]  /*9150*/  ISETP.GE.AND P5, PT, R170, 0xa, PT ;  /* 0x0000000aaa00780c */ /* 0x000fe40003fa6270 */
[----:B------:R-:W-:Y:S02]  /*9160*/  ISETP.GT.AND P0, PT, R180, 0x8, !P1 ;  /* 0x00000008b400780c */ /* 0x000fe40004f04270 */
[----:B------:R-:W-:Y:S02]  /*9170*/  P2R R173, PR, RZ, 0x2 ;  /* 0x00000002ffad7803 */ /* 0x000fe40000000000 */
[----:B------:R-:W-:Y:S02]  /*9180*/  ISETP.LT.OR P0, PT, R183, 0x9, P0 ;  /* 0x00000009b700780c */ /* 0x000fe40000701670 */
[C---:B------:R-:W-:Y:S02]  /*9190*/  ISETP.GT.AND P1, PT, R177.reuse, 0x8, !P1 ;  /* 0x00000008b100780c */ /* 0x040fe40004f24270 */
[----:B------:R-:W-:Y:S02]  /*91a0*/  P2R R179, PR, RZ, 0x10 ;  /* 0x00000010ffb37803 */ /* 0x000fe40000000000 */
[----:B------:R-:W-:Y:S02]  /*91b0*/  FSEL R169, R16, -INF , !P0 ;  /* 0xff80000010a97808 */ /* 0x000fe40004000000 */
[----:B------:R-:W-:Y:S02]  /*91c0*/  ISETP.GT.AND P0, PT, R177, 0x9, !P5 ;  /* 0x00000009b100780c */ /* 0x000fe40006f04270 */
[C---:B------:R-:W-:Y:S02]  /*91d0*/  ISETP.LT.OR P1, PT, R181.reuse, 0x9, P1 ;  /* 0x00000009b500780c */ /* 0x040fe40000f21670 */
[----:B------:R-:W-:Y:S02]  /*91e0*/  ISETP.GE.AND P4, PT, R170, 0x11, PT ;  /* 0x00000011aa00780c */ /* 0x000fe40003f86270 */
[----:B------:R-:W-:Y:S02]  /*91f0*/  ISETP.LT.OR P0, PT, R181, 0xa, P0 ;  /* 0x0000000ab500780c */ /* 0x000fe40000701670 */
[----:B------:R-:W-:Y:S02]  /*9200*/  FSEL R0, R18, -INF , !P1 ;  /* 0xff80000012007808 */ /* 0x000fe40004800000 */
[----:B------:R-:W-:Y:S02]  /*9210*/  ISETP.GT.AND P1, PT, R180, 0x10, !P4 ;  /* 0x00000010b400780c */ /* 0x000fe40006724270 */
[----:B------:R-:W-:Y:S02]  /*9220*/  P2R R176, PR, RZ, 0x8 ;  /* 0x00000008ffb07803 */ /* 0x000fe40000000000 */
[----:B------:R-:W-:Y:S02]  /*9230*/  FSEL R19, R19, -INF , !P0 ;  /* 0xff80000013137808 */ /* 0x000fe40004000000 */
[C---:B------:R-:W-:Y:S02]  /*9240*/  ISETP.LT.OR P0, PT, R183.reuse, 0x11, P1 ;  /* 0x00000011b700780c */ /* 0x040fe40000f01670 */
[----:B------:R-:W-:Y:S02]  /*9250*/  ISETP.GE.AND P3, PT, R170, 0x12, PT ;  /* 0x00000012aa00780c */ /* 0x000fe40003f66270 */
[----:B------:R-:W-:Y:S02]  /*9260*/  ISETP.GT.AND P2, PT, R180, 0x9, !P5 ;  /* 0x00000009b400780c */ /* 0x000fe40006f44270 */
[----:B------:R-:W-:Y:S02]  /*9270*/  FSEL R20, R20, -INF , !P0 ;  /* 0xff80000014147808 */ /* 0x000fe40004000000 */
[----:B------:R-:W-:Y:S02]  /*9280*/  ISETP.GT.AND P0, PT, R180, 0x11, !P3 ;  /* 0x00000011b400780c */ /* 0x000fe40005f04270 */
[C---:B------:R-:W-:Y:S02]  /*9290*/  ISETP.LT.OR P2, PT, R183.reuse, 0xa, P2 ;  /* 0x0000000ab700780c */ /* 0x040fe40001741670 */
[----:B------:R-:W-:Y:S02]  /*92a0*/  ISETP.LT.OR P0, PT, R183, 0x12, P0 ;  /* 0x00000012b700780c */ /* 0x000fe40000701670 */
[----:B------:R-:W-:Y:S02]  /*92b0*/  FSEL R168, R17, -INF , !P2 ;  /* 0xff80000011a87808 */ /* 0x000fe40005000000 */
[----:B------:R-:W-:Y:S02]  /*92c0*/  FSEL R17, R21, -INF , !P0 ;  /* 0xff80000015117808 */ /* 0x000fe40004000000 */
[----:B------:R-:W-:Y:S02]  /*92d0*/  ISETP.GT.AND P0, PT, R177, 0x10, !P4 ;  /* 0x00000010b100780c */ /* 0x000fe40006704270 */
[C---:B------:R-:W-:Y:S02]  /*92e0*/  ISETP.GE.AND P2, PT, R170.reuse, 0x19, PT ;  /* 0x00000019aa00780c */ /* 0x040fe40003f46270 */
[----:B------:R-:W-:Y:S02]  /*92f0*/  ISETP.LT.OR P0, PT, R181, 0x11, P0 ;  /* 0x00000011b500780c */ /* 0x000fe40000701670 */
[----:B------:R-:W-:Y:S02]  /*9300*/  ISETP.GE.AND P1, PT, R170, 0x1a, PT ;  /* 0x0000001aaa00780c */ /* 0x000fe40003f26270 */
[----:B------:R-:W-:Y:S02]  /*9310*/  FSEL R18, R22, -INF , !P0 ;  /* 0xff80000016127808 */ /* 0x000fe40004000000 */
[----:B------:R-:W-:Y:S02]  /*9320*/  ISETP.GT.AND P0, PT, R177, 0x11, !P3 ;  /* 0x00000011b100780c */ /* 0x000fe40005f04270 */
[----:B------:R-:W-:Y:S02]  /*9330*/  P2R R22, PR, RZ, 0x4 ;  /* 0x00000004ff167803 */ /* 0x000fe40000000000 */
[----:B------:R-:W-:Y:S02]  /*9340*/  ISETP.LT.OR P0, PT, R181, 0x12, P0 ;  /* 0x00000012b500780c */ /* 0x000fe40000701670 */
[----:B------:R-:W-:Y:S02]  /*9350*/  P2R R21, PR, RZ, 0x2 ;  /* 0x00000002ff157803 */ /* 0x000fe40000000000 */
[----:B------:R-:W-:Y:S02]  /*9360*/  FSEL R16, R23, -INF , !P0 ;  /* 0xff80000017107808 */ /* 0x000fe40004000000 */
[----:B------:R-:W-:Y:S02]  /*9370*/  ISETP.GT.AND P0, PT, R180, 0x18, !P2 ;  /* 0x00000018b400780c */ /* 0x000fe40005704270 */
[----:B------:R-:W-:Y:S02]  /*9380*/  P2R R178, PR, RZ, 0x10 ;  /* 0x00000010ffb27803 */ /* 0x000fe40000000000 */
[C---:B------:R-:W-:Y:S02]  /*9390*/  ISETP.LT.OR P0, PT, R183.reuse, 0x19, P0 ;  /* 0x00000019b700780c */ /* 0x040fe40000701670 */
[----:B------:R-:W-:Y:S02]  /*93a0*/  ISETP.GE.AND P4, PT, R170, 0x4a, PT ;  /* 0x0000004aaa00780c */ /* 0x000fe40003f86270 */
[----:B------:R-:W-:Y:S02]  /*93b0*/  FSEL R32, R32, -INF , !P0 ;  /* 0xff80000020207808 */ /* 0x000fe40004000000 */
[----:B------:R-:W-:Y:S02]  /*93c0*/  ISETP.GT.AND P0, PT, R180, 0x19, !P1 ;  /* 0x00000019b400780c */ /* 0x000fe40004f04270 */
[C---:B------:R-:W-:Y:S02]  /*93d0*/  ISETP.GE.AND P6, PT, R170.reuse, 0x52, PT ;  /* 0x00000052aa00780c */ /* 0x040fe40003fc6270 */
[----:B------:R-:W-:Y:S02]  /*93e0*/  ISETP.LT.OR P0, PT, R183, 0x1a, P0 ;  /* 0x0000001ab700780c */ /* 0x000fe40000701670 */
[----:B------:R-:W-:Y:S02]  /*93f0*/  P2R R182, PR, RZ, 0x8 ;  /* 0x00000008ffb67803 */ /* 0x000fe40000000000 */
[----:B------:R-:W-:Y:S02]  /*9400*/  FSEL R33, R33, -INF , !P0 ;  /* 0xff80000021217808 */ /* 0x000fe40004000000 */
[----:B------:R-:W-:Y:S02]  /*9410*/  ISETP.GT.AND P0, PT, R177, 0x18, !P2 ;  /* 0x00000018b100780c */ /* 0x000fe40005704270 */
[----:B------:R-:W-:Y:S02]  /*9420*/  ISETP.GE.AND P2, PT, R170, 0x21, PT ;  /* 0x00000021aa00780c */ /* 0x000fe40003f46270 */
        /* <DEDUP_REMOVED lines=10> */
[C---:B------:R-:W-:Y:S02]  /*94d0*/  ISETP.LT.OR P0, PT, R183.reuse, 0x21, P0 ;  /* 0x00000021b700780c */ /* 0x040fe40000701670 */
[----:B------:R-:W-:Y:S02]  /*94e0*/  P2R R172, PR, RZ, 0x20 ;  /* 0x00000020ffac7803 */ /* 0x000fe40000000000 */
[----:B------:R-:W-:Y:S02]  /*94f0*/  FSEL R188, R36, -INF , !P0 ;  /* 0xff80000024bc7808 */ /* 0x000fe40004000000 */
[----:B------:R-:W-:Y:S02]  /*9500*/  ISETP.GT.AND P0, PT, R180, 0x21, !P1 ;  /* 0x00000021b400780c */ /* 0x000fe40004f04270 */
[C---:B------:R-:W-:Y:S02]  /*9510*/  ISETP.GE.AND P5, PT, R170.reuse, 0x59, PT ;  /* 0x00000059aa00780c */ /* 0x040fe40003fa6270 */
[----:B------:R-:W-:Y:S04]  /*9520*/  ISETP.LT.OR P0, PT, R183, 0x22, P0 ;  /* 0x00000022b700780c */ /* 0x000fe80000701670 */
        /* <DEDUP_REMOVED lines=11> */
[----:B------:R-:W-:Y:S04]  /*95e0*/  ISETP.GT.AND P0, PT, R180, 0x28, !P2 ;  /* 0x00000028b400780c */ /* 0x000fe80005704270 */
[C---:B------:R-:W-:Y:S04]  /*95f0*/  ISETP.LT.OR P0, PT, R183.reuse, 0x29, P0 ;  /* 0x00000029b700780c */ /* 0x040fe80000701670 */
[----:B------:R-:W-:Y:S02]  /*9600*/  FSEL R193, R48, -INF , !P0 ;  /* 0xff80000030c17808 */ /* 0x000fe40004000000 */
[----:B------:R-:W-:Y:S04]  /*9610*/  ISETP.GT.AND P0, PT, R180, 0x29, !P1 ;  /* 0x00000029b400780c */ /* 0x000fe80004f04270 */
        /* <DEDUP_REMOVED lines=28> */
[----:B------:R-:W-:Y:S03]  /*97e0*/  ISETP.GT.AND P0, PT, R180, 0x38, !P2 ;  /* 0x00000038b400780c */ /* 0x000fe60005704270 */
[----:B------:R1:W-:Y:S01]  /*97f0*/  STL [R1], R48 ;  /* 0x0000003001007387 */ /* 0x0003e20000100800 */
[C---:B------:R-:W-:Y:S04]  /*9800*/  ISETP.LT.OR P0, PT, R183.reuse, 0x39, P0 ;  /* 0x00000039b700780c */ /* 0x040fe80000701670 */
[----:B------:R-:W-:Y:S02]  /*9810*/  FSEL R252, R64, -INF , !P0 ;  /* 0xff80000040fc7808 */ /* 0x000fe40004000000 */
[----:B------:R-:W-:Y:S02]  /*9820*/  ISETP.GT.AND P0, PT, R180, 0x39, !P1 ;  /* 0x00000039b400780c */ /* 0x000fe40004f04270 */
[----:B------:R-:W-:Y:S02]  /*9830*/  P2R R64, PR, RZ, 0x10 ;  /* 0x00000010ff407803 */ /* 0x000fe40000000000 */
        /* <DEDUP_REMOVED lines=13> */
[----:B-1----:R-:W-:Y:S02]  /*9910*/  P2R R48, PR, RZ, 0x10 ;  /* 0x00000010ff307803 */ /* 0x002fe40000000000 */
[C---:B------:R-:W-:Y:S02]  /*9920*/  ISETP.LT.OR P0, PT, R183.reuse, 0x41, P0 ;  /* 0x00000041b700780c */ /* 0x040fe40000701670 */
[----:B------:R-:W-:Y:S02]  /*9930*/  P2R R67, PR, RZ, 0x8 ;  /* 0x00000008ff437803 */ /* 0x000fe40000000000 */
[----:B------:R-:W-:Y:S02]  /*9940*/  FSEL R248, R68, -INF , !P0 ;  /* 0xff80000044f87808 */ /* 0x000fe40004000000 */
[----:B------:R-:W-:Y:S04]  /*9950*/  ISETP.GT.AND P0, PT, R180, 0x41, !P1 ;  /* 0x00000041b400780c */ /* 0x000fe80004f04270 */
[----:B------:R-:W-:Y:S04]  /*9960*/  ISETP.LT.OR P0, PT, R183, 0x42, P0 ;  /* 0x00000042b700780c */ /* 0x000fe80000701670 */
        /* <DEDUP_REMOVED lines=30> */
[----:B------:R-:W-:Y:S04]  /*9b50*/  ISETP.GT.AND P0, PT, R177, 0x50, !P1 ;  /* 0x00000050b100780c */ /* 0x000fe80004f04270 */
[----:B------:R-:W-:Y:S04]  /*9b60*/  ISETP.LT.OR P0, PT, R181, 0x51, P0 ;  /* 0x00000051b500780c */ /* 0x000fe80000701670 */
[----:B------:R-:W-:Y:S02]  /*9b70*/  FSEL R194, R86, -INF , !P0 ;  /* 0xff80000056c27808 */ /* 0x000fe40004000000 */
[----:B------:R-:W-:Y:S04]  /*9b80*/  ISETP.GT.AND P0, PT, R177, 0x51, !P6 ;  /* 0x00000051b100780c */ /* 0x000fe80007704270 */
[----:B------:R-:W-:Y:S04]  /*9b90*/  ISETP.LT.OR P0, PT, R181, 0x52, P0 ;  /* 0x00000052b500780c */ /* 0x000fe80000701670 */
[----:B------:R-:W-:Y:S02]  /*9ba0*/  FSEL R189, R87, -INF , !P0 ;  /* 0xff80000057bd7808 */ /* 0x000fe40004000000 */
[----:B------:R-:W-:Y:S04]  /*9bb0*/  ISETP.GT.AND P0, PT, R180, RZ, !P3 ;  /* 0x000000ffb400720c */ /* 0x000fe80005f04270 */
        /* <DEDUP_REMOVED lines=9> */
[----:B------:R-:W-:Y:S04]  /*9c50*/  ISETP.LT.OR P0, PT, R181, 0x1, P0 ;  /* 0x00000001b500780c */ /* 0x000fe80000701670 */
[----:B------:R-:W-:Y:S02]  /*9c60*/  FSEL R6, R6, -INF , !P0 ;  /* 0xff80000006067808 */ /* 0x000fe40004000000 */
[----:B------:R-:W-:Y:S04]  /*9c70*/  ISETP.GT.AND P0, PT, R180, 0x58, !P5 ;  /* 0x00000058b400780c */ /* 0x000fe80006f04270 */
[C---:B------:R-:W-:Y:S04]  /*9c80*/  ISETP.LT.OR P0, PT, R183.reuse, 0x59, P0 ;  /* 0x00000059b700780c */ /* 0x040fe80000701670 */
[----:B------:R-:W-:Y:S02]  /*9c90*/  FSEL R186, R96, -INF , !P0 ;  /* 0xff80000060ba7808 */ /* 0x000fe40004000000 */
[----:B------:R-:W-:Y:S04]  /*9ca0*/  ISETP.GE.AND P0, PT, R170, 0x5a, PT ;  /* 0x0000005aaa00780c */ /* 0x000fe80003f06270 */
        /* <DEDUP_REMOVED lines=10> */
[----:B------:R-:W-:Y:S02]  /*9d50*/  ISETP.NE.AND P4, PT, R48, RZ, PT ;  /* 0x000000ff3000720c */ /* 0x000fe40003f85270 */
[----:B------:R-:W-:Y:S04]  /*9d60*/  ISETP.LT.OR P2, PT, R175, 0x2, P2 ;  /* 0x00000002af00780c */ /* 0x000fe80001741670 */
[----:B------:R-:W-:Y:S02]  /*9d70*/  FSEL R9, R9, -INF , !P2 ;  /* 0xff80000009097808 */ /* 0x000fe40005000000 */
[----:B------:R-:W-:Y:S04]  /*9d80*/  ISETP.NE.AND P2, PT, R173, RZ, PT ;  /* 0x000000ffad00720c */ /* 0x000fe80003f45270 */
[----:B------:R-:W-:Y:S04]  /*9d90*/  ISETP.GT.AND P2, PT, R174, 0x8, !P2 ;  /* 0x00000008ae00780c */ /* 0x000fe80005744270 */
[C---:B------:R-:W-:Y:S04]  /*9da0*/  ISETP.LT.OR P2, PT, R175.reuse, 0x9, P2 ;  /* 0x00000009af00780c */ /* 0x040fe80001741670 */
[----:B------:R-:W-:Y:S02]  /*9db0*/  FSEL R12, R12, -INF , !P2 ;  /* 0xff8000000c0c7808 */ /* 0x000fe40005000000 */
[----:B------:R-:W-:Y:S04]  /*9dc0*/  ISETP.NE.AND P2, PT, R172, RZ, PT ;  /* 0x000000ffac00720c */ /* 0x000fe80003f45270 */
[----:B------:R-:W-:Y:S04]  /*9dd0*/  ISETP.GT.AND P2, PT, R174, 0x9, !P2 ;  /* 0x00000009ae00780c */ /* 0x000fe80005744270 */
        /* <DEDUP_REMOVED lines=12> */
[----:B------:R-:W-:Y:S04]  /*9ea0*/  ISETP.LT.OR P2, PT, R175, 0x19, P2 ;  /* 0x00000019af00780c */ /* 0x000fe80001741670 */
[----:B------:R-:W-:Y:S02]  /*9eb0*/  FSEL R49, R28, -INF , !P2 ;  /* 0xff8000001c317808 */ /* 0x000fe40005000000 */
[----:B------:R-:W-:Y:S01]  /*9ec0*/  ISETP.NE.AND P2, PT, R21, RZ, PT ;  /* 0x000000ff1500720c */ /* 0x000fe20003f45270 */
[----:B------:R-:W1:Y:S03]  /*9ed0*/  SHFL.IDX PT, R28, R171, 0x3, 0x1c1f ;  /* 0x007c1f00ab1c7f89 */ /* 0x000e6600000e0000 */
[----:B------:R-:W-:Y:S04]  /*9ee0*/  ISETP.GT.AND P2, PT, R174, 0x19, !P2 ;  /* 0x00000019ae00780c */ /* 0x000fe80005744270 */
[----:B------:R-:W-:Y:S04]  /*9ef0*/  ISETP.LT.OR P2, PT, R175, 0x1a, P2 ;  /* 0x0000001aaf00780c */ /* 0x000fe80001741670 */
[----:B------:R-:W-:Y:S02]  /*9f00*/  FSEL R48, R29, -INF , !P2 ;  /* 0xff8000001d307808 */ /* 0x000fe40005000000 */
[----:B------:R-:W-:Y:S04]  /*9f10*/  ISETP.NE.AND P2, PT, R184, RZ, PT ;  /* 0x000000ffb800720c */ /* 0x000fe80003f45270 */
[----:B------:R-:W-:Y:S04]  /*9f20*/  ISETP.GT.AND P2, PT, R174, 0x20, !P2 ;  /* 0x00000020ae00780c */ /* 0x000fe80005744270 */
[----:B------:R-:W-:Y:S01]  /*9f30*/  ISETP.LT.OR P2, PT, R175, 0x21, P2 ;  /* 0x00000021af00780c */ /* 0x000fe20001741670 */
[--C-:B-1----:R-:W-:Y:S03]  /*9f40*/  IMAD.IADD R24, R3, 0x1, R28.reuse ;  /* 0x0000000103187824 */ /* 0x102fe600078e021c */
[----:B------:R-:W-:Y:S01]  /*9f50*/  FSEL R40, R40, -INF , !P2 ;  /* 0xff80000028287808 */ /* 0x000fe20005000000 */
[----:B------:R-:W-:Y:S01]  /*9f60*/  IMAD.IADD R25, R2, 0x1, R28 ;  /* 0x0000000102197824 */ /* 0x000fe200078e021c */
[----:B------:R-:W-:Y:S04]  /*9f70*/  ISETP.NE.AND P2, PT, R23, RZ, PT ;  /* 0x000000ff1700720c */ /* 0x000fe80003f45270 */
[C---:B------:R-:W-:Y:S04]  /*9f80*/  ISETP.GT.AND P2, PT, R174.reuse, 0x21, !P2 ;  /* 0x00000021ae00780c */ /* 0x040fe80005744270 */
[----:B------:R-:W-:Y:S04]  /*9f90*/  ISETP.LT.OR P2, PT, R175, 0x22, P2 ;  /* 0x00000022af00780c */ /* 0x000fe80001741670 */
[----:B------:R-:W-:Y:S02]  /*9fa0*/  FSEL R41, R41, -INF , !P2 ;  /* 0xff80000029297808 */ /* 0x000fe40005000000 */
[----:B------:R-:W-:Y:S04]  /*9fb0*/  ISETP.NE.AND P2, PT, R37, RZ, PT ;  /* 0x000000ff2500720c */ /* 0x000fe80003f45270 */
[----:B------:R-:W-:Y:S04]  /*9fc0*/  ISETP.GT.AND P2, PT, R174, 0x28, !P2 ;  /* 0x00000028ae00780c */ /* 0x000fe80005744270 */
[C---:B------:R-:W-:Y:S04]  /*9fd0*/  ISETP.LT.OR P2, PT, R175.reuse, 0x29, P2 ;  /* 0x00000029af00780c */ /* 0x040fe80001741670 */
[----:B------:R-:W-:Y:S02]  /*9fe0*/  FSEL R84, R44, -INF , !P2 ;  /* 0xff8000002c547808 */ /* 0x000fe40005000000 */
        /* <DEDUP_REMOVED lines=30> */
[----:B------:R-:W-:Y:S04]  /*a1d0*/  ISETP.LT.OR P2, PT, R175, 0x49, P2 ;  /* 0x00000049af00780c */ /* 0x000fe80001741670 */
[----:B------:R-:W-:Y:S02]  /*a1e0*/  FSEL R207, R76, -INF , !P2 ;  /* 0xff8000004ccf7808 */ /* 0x000fe40005000000 */
[C---:B------:R-:W-:Y:S02]  /*a1f0*/  ISETP.GT.AND P2, PT, R174.reuse, 0x49, !P4 ;  /* 0x00000049ae00780c */ /* 0x040fe40006744270 */
[----:B------:R-:W-:Y:S02]  /*a200*/  ISETP.NE.AND P4, PT, R179, RZ, PT ;  /* 0x000000ffb300720c */ /* 0x000fe40003f85270 */
[----:B------:R-:W-:Y:S04]  /*a210*/  ISETP.LT.OR P2, PT, R175, 0x4a, P2 ;  /* 0x0000004aaf00780c */ /* 0x000fe80001741670 */
[----:B------:R-:W-:Y:S02]  /*a220*/  FSEL R204, R77, -INF , !P2 ;  /* 0xff8000004dcc7808 */ /* 0x000fe40005000000 */
[----:B------:R-:W-:Y:S04]  /*a230*/  ISETP.GT.AND P2, PT, R174, 0x50, !P1 ;  /* 0x00000050ae00780c */ /* 0x000fe80004f44270 */
[C---:B------:R-:W-:Y:S04]  /*a240*/  ISETP.LT.OR P2, PT, R175.reuse, 0x51, P2 ;  /* 0x00000051af00780c */ /* 0x040fe80001741670 */
[----:B------:R-:W-:Y:S02]  /*a250*/  FSEL R185, R88, -INF , !P2 ;  /* 0xff80000058b97808 */ /* 0x000fe40005000000 */
[C---:B------:R-:W-:Y:S04]  /*a260*/  ISETP.GT.AND P2, PT, R174.reuse, 0x51, !P6 ;  /* 0x00000051ae00780c */ /* 0x040fe80007744270 */
[----:B------:R-:W-:Y:S04]  /*a270*/  ISETP.LT.OR P2, PT, R175, 0x52, P2 ;  /* 0x00000052af00780c */ /* 0x000fe80001741670 */
[----:B------:R-:W-:Y:S02]  /*a280*/  FSEL R181, R89, -INF , !P2 ;  /* 0xff80000059b57808 */ /* 0x000fe40005000000 */
[----:B------:R-:W-:Y:S04]  /*a290*/  ISETP.GT.AND P2, PT, R174, 0x58, !P5 ;  /* 0x00000058ae00780c */ /* 0x000fe80006f44270 */
[C---:B------:R-:W-:Y:S04]  /*a2a0*/  ISETP.LT.OR P2, PT, R175.reuse, 0x59, P2 ;  /* 0x00000059af00780c */ /* 0x040fe80001741670 */
[----:B------:R-:W-:Y:S02]  /*a2b0*/  FSEL R179, R92, -INF , !P2 ;  /* 0xff8000005cb37808 */ /* 0x000fe40005000000 */
[----:B------:R-:W-:Y:S02]  /*a2c0*/  ISETP.GT.AND P2, PT, R174, RZ, !P3 ;  /* 0x000000ffae00720c */ /* 0x000fe40005f44270 */
[----:B------:R-:W-:Y:S02]  /*a2d0*/  ISETP.NE.AND P3, PT, R176, RZ, PT ;  /* 0x000000ffb000720c */ /* 0x000fe40003f65270 */
[C---:B------:R-:W-:Y:S04]  /*a2e0*/  ISETP.LT.OR P2, PT, R175.reuse, 0x1, P2 ;  /* 0x00000001af00780c */ /* 0x040fe80001741670 */
[----:B------:R-:W-:Y:S02]  /*a2f0*/  FSEL R8, R8, -INF , !P2 ;  /* 0xff80000008087808 */ /* 0x000fe40005000000 */
[----:B------:R-:W-:Y:S04]  /*a300*/  ISETP.GT.AND P2, PT, R174, 0x59, !P0 ;  /* 0x00000059ae00780c */ /* 0x000fe80004744270 */
[----:B------:R-:W-:Y:S04]  /*a310*/  ISETP.LT.OR P2, PT, R175, 0x5a, P2 ;  /* 0x0000005aaf00780c */ /* 0x000fe80001741670 */
[----:B------:R-:W-:Y:S02]  /*a320*/  FSEL R176, R93, -INF , !P2 ;  /* 0xff8000005db07808 */ /* 0x000fe40005000000 */
[----:B------:R-:W-:Y:S11]  /*a330*/  PLOP3.LUT P2, PT, PT, PT, UP0, 0x40, 0x0 ;  /* 0x000000000000781c */ /* 0x000ff60003f4e808 */
[----:B------:R-:W-:Y:S02]  /*a340*/  @!UPT UIADD3 URZ, URZ, URZ, URZ ;  /* 0x0000003f3f3ff290 */ /* 0x000fe4000fffe03f */
        /* <DEDUP_REMOVED lines=16> */
.L_x_187:
[----:B------:R-:W-:Y:S04]  /*a450*/  MOV R2, c[0x0][0x32c] ;  /* 0x0000cb0000027a02 */ /* 0x000fe80000000f00 */
[----:B------:R-:W-:Y:S11]  /*a460*/  ISETP.NE.AND P2, PT, R2, 0x1, PT ;  /* 0x000000010200780c */ /* 0x000ff60003f45270 */
[----:B------:R-:W-:Y:S02]  /*a470*/  @!UPT UIADD3 URZ, URZ, URZ, URZ ;  /* 0x0000003f3f3ff290 */ /* 0x000fe4000fffe03f */
[----:B------:R-:W-:Y:S05]  /*a480*/  @P2 IMAD.HI.U32 R2, R28, c[0x0][0x330], RZ ;  /* 0x0000cc001c022a27 */ /* 0x000fea00078e00ff */
[----:B------:R-:W-:Y:S02]  /*a490*/  @P2 SHF.R.U32.HI R28, RZ, c[0x0][0x334], R2 ;  /* 0x0000cd00ff1c2a19 */ /* 0x000fe40000011602 */
.L_x_188:
[----:B------:R-:W-:Y:S05]  /*a4a0*/  BSYNC B0 ;  /* 0x0000000000007941 */ /* 0x000fea0003800000 */
.L_x_186:
[----:B------:R-:W-:Y:S04]  /*a4b0*/  IMAD.IADD R170, R170, 0x1, -R237 ;  /* 0x00000001aaaa7824 */ /* 0x000fe800078e0aed */
[----:B------:R-:W-:Y:S05]  /*a4c0*/  IMAD R170, R28, c[0x0][0x32c], R170 ;  /* 0x0000cb001caa7a24 */ /* 0x000fea00078e02aa */
[----:B------:R-:W-:Y:S02]  /*a4d0*/  IADD3 R2, R170, c[0x0][0x32c], RZ ;  /* 0x0000cb00aa027a10 */ /* 0x000fe40007ffe0ff */
[----:B------:R-:W-:Y:S02]  /*a4e0*/  IMNMX R25, R25, R170, !PT ;  /* 0x000000aa19197217 */ /* 0x000fe40007800200 */
[----:B------:R-:W-:Y:S02]  /*a4f0*/  IMNMX R24, R24, R2, PT ;  /* 0x0000000218187217 */ /* 0x000fe40003800200 */
.L_x_185:
[----:B------:R-:W2:Y:S01]  /*a500*/  LDL.LU R92, [R1] ;  /* 0x00000000015c7983 */ /* 0x000ea20000300800 */
[----:B------:R-:W-:Y:S01]  /*a510*/  ISETP.NE.AND P2, PT, R67, RZ, PT ;  /* 0x000000ff4300720c */ /* 0x000fe20003f45270 */
[----:B------:R-:W-:Y:S01]  /*a520*/  IMAD.MOV.U32 R44, RZ, RZ, R211 ;  /* 0x000000ffff2c7224 */ /* 0x000fe200078e00d3 */
[----:B------:R-:W-:Y:S01]  /*a530*/  MOV R89, R245 ;  /* 0x000000f500597202 */ /* 0x000fe20000000f00 */
[----:B------:R-:W-:Y:S01]  /*a540*/  IMAD.MOV.U32 R61, RZ, RZ, R205 ;  /* 0x000000ffff3d7224 */ /* 0x000fe200078e00cd */
[C---:B------:R-:W-:Y:S02]  /*a550*/  ISETP.GT.AND P2, PT, R25.reuse, RZ, !P2 ;  /* 0x000000ff1900720c */ /* 0x040fe40005744270 */
[----:B------:R-:W-:Y:S02]  /*a560*/  MOV R45, R208 ;  /* 0x000000d0002d7202 */ /* 0x000fe40000000f00 */
[----:B------:R-:W-:Y:S02]  /*a570*/  ISETP.LT.OR P2, PT, R24, 0x1, P2 ;  /* 0x000000011800780c */ /* 0x000fe40001741670 */
[----:B------:R-:W-:Y:S02]  /*a580*/  MOV R85, R199 ;  /* 0x000000c700557202 */ /* 0x000fe40000000f00 */
[----:B------:R-:W-:Y:S02]  /*a590*/  FSEL R10, R10, -INF , !P2 ;  /* 0xff8000000a0a7808 */ /* 0x000fe40005000000 */
[----:B------:R-:W-:Y:S02]  /*a5a0*/  ISETP.NE.AND P2, PT, R66, RZ, PT ;  /* 0x000000ff4200720c */ /* 0x000fe40003f45270 */
[C---:B------:R-:W-:Y:S02]  /*a5b0*/  ISETP.GT.AND P1, PT, R25.reuse, 0x50, !P1 ;  /* 0x000000501900780c */ /* 0x040fe40004f24270 */
[C---:B------:R-:W-:Y:S02]  /*a5c0*/  ISETP.GT.AND P2, PT, R25.reuse, 0x1, !P2 ;  /* 0x000000011900780c */ /* 0x040fe40005744270 */
[C---:B------:R-:W-:Y:S02]  /*a5d0*/  ISETP.LT.OR P1, PT, R24.reuse, 0x51, P1 ;  /* 0x000000511800780c */ /* 0x040fe40000f21670 */
[C---:B------:R-:W-:Y:S02]  /*a5e0*/  ISETP.LT.OR P2, PT, R24.reuse, 0x2, P2 ;  /* 0x000000021800780c */ /* 0x040fe40001741670 */
[----:B------:R-:W-:Y:S02]  /*a5f0*/  ISETP.GT.AND P6, PT, R25, 0x51, !P6 ;  /* 0x000000511900780c */ /* 0x000fe400077c4270 */
[----:B------:R-:W-:Y:S02]  /*a600*/  FSEL R11, R11, -INF , !P2 ;  /* 0xff8000000b0b7808 */ /* 0x000fe40005000000 */
[----:B------:R-:W-:Y:S02]  /*a610*/  ISETP.NE.AND P2, PT, R173, RZ, PT ;  /* 0x000000ffad00720c */ /* 0x000fe40003f45270 */
[C---:B------:R-:W-:Y:S02]  /*a620*/  ISETP.LT.OR P6, PT, R24.reuse, 0x52, P6 ;  /* 0x000000521800780c */ /* 0x040fe400037c1670 */
[C---:B------:R-:W-:Y:S02]  /*a630*/  ISETP.GT.AND P2, PT, R25.reuse, 0x8, !P2 ;  /* 0x000000081900780c */ /* 0x040fe40005744270 */
[C---:B------:R-:W-:Y:S02]  /*a640*/  ISETP.GT.AND P5, PT, R25.reuse, 0x58, !P5 ;  /* 0x000000581900780c */ /* 0x040fe40006fa4270 */
[C---:B------:R-:W-:Y:S02]  /*a650*/  ISETP.LT.OR P2, PT, R24.reuse, 0x9, P2 ;  /* 0x000000091800780c */ /* 0x040fe40001741670 */
[----:B------:R-:W-:Y:S02]  /*a660*/  ISETP.LT.OR P5, PT, R24, 0x59, P5 ;  /* 0x000000591800780c */ /* 0x000fe40002fa1670 */
[----:B------:R-:W-:Y:S02]  /*a670*/  FSEL R14, R14, -INF , !P2 ;  /* 0xff8000000e0e7808 */ /* 0x000fe40005000000 */
[----:B------:R-:W-:Y:S02]  /*a680*/  ISETP.NE.AND P2, PT, R172, RZ, PT ;  /* 0x000000ffac00720c */ /* 0x000fe40003f45270 */
[C---:B------:R-:W-:Y:S02]  /*a690*/  ISETP.GT.AND P0, PT, R25.reuse, 0x59, !P0 ;  /* 0x000000591900780c */ /* 0x040fe40004704270 */
[----:B------:R-:W-:Y:S02]  /*a6a0*/  ISETP.GT.AND P2, PT, R25, 0x9, !P2 ;  /* 0x000000091900780c */ /* 0x000fe40005744270 */
[C---:B------:R-:W-:Y:S02]  /*a6b0*/  ISETP.LT.OR P0, PT, R24.reuse, 0x5a, P0 ;  /* 0x0000005a1800780c */ /* 0x040fe40000701670 */
[----:B------:R-:W-:Y:S02]  /*a6c0*/  ISETP.LT.OR P2, PT, R24, 0xa, P2 ;  /* 0x0000000a1800780c */ /* 0x000fe40001741670 */
[----:B------:R-:W-:Y:S02]  /*a6d0*/  FSEL R73, R95, -INF , !P0 ;  /* 0xff8000005f497808 */ /* 0x000fe40004000000 */
[----:B------:R-:W-:Y:S02]  /*a6e0*/  FSEL R15, R15, -INF , !P2 ;  /* 0xff8000000f0f7808 */ /* 0x000fe40005000000 */
[----:B------:R-:W-:Y:S04]  /*a6f0*/  ISETP.NE.AND P2, PT, R178, RZ, PT ;  /* 0x000000ffb200720c */ /* 0x000fe80003f45270 */
[C---:B------:R-:W-:Y:S04]  /*a700*/  ISETP.GT.AND P2, PT, R25.reuse, 0x10, !P2 ;  /* 0x000000101900780c */ /* 0x040fe80005744270 */
[----:B------:R-:W-:Y:S04]  /*a710*/  ISETP.LT.OR P2, PT, R24, 0x11, P2 ;  /* 0x000000111800780c */ /* 0x000fe80001741670 */
[----:B------:R-:W-:Y:S02]  /*a720*/  FSEL R57, R26, -INF , !P2 ;  /* 0xff8000001a397808 */ /* 0x000fe40005000000 */
[----:B------:R-:W-:Y:S02]  /*a730*/  ISETP.NE.AND P2, PT, R182, RZ, PT ;  /* 0x000000ffb600720c */ /* 0x000fe40003f45270 */
[----:B------:R-:W-:Y:S02]  /*a740*/  FMNMX.FTZ R26, R6, R166, !PT ;  /* 0x000000a6061a7209 */ /* 0x000fe40007810000 */
[----:B------:R-:W-:Y:S02]  /*a750*/  ISETP.GT.AND P2, PT, R25, 0x11, !P2 ;  /* 0x000000111900780c */ /* 0x000fe40005744270 */
[----:B------:R-:W-:Y:S02]  /*a760*/  FMNMX.FTZ R26, R7, R26, !PT ;  /* 0x0000001a071a7209 */ /* 0x000fe40007810000 */
[----:B------:R-:W-:Y:S02]  /*a770*/  ISETP.LT.OR P2, PT, R24, 0x12, P2 ;  /* 0x000000121800780c */ /* 0x000fe40001741670 */
[----:B------:R-:W-:Y:S02]  /*a780*/  FMNMX.FTZ R26, R0, R26, !PT ;  /* 0x0000001a001a7209 */ /* 0x000fe40007810000 */
        /* <DEDUP_REMOVED lines=35> */
[----:B------:R-:W-:Y:S01]  /*a9c0*/  FSEL R80, R46, -INF , !P2 ;  /* 0xff8000002e507808 */ /* 0x000fe20005000000 */
[----:B------:R-:W-:Y:S01]  /*a9d0*/  IMAD.MOV.U32 R46, RZ, RZ, R198 ;  /* 0x000000ffff2e7224 */ /* 0x000fe200078e00c6 */
        /* <DEDUP_REMOVED lines=8> */
[----:B------:R-:W-:Y:S02]  /*aa60*/  MOV R47, R196 ;  /* 0x000000c4002f7202 */ /* 0x000fe40000000f00 */
[----:B------:R-:W-:Y:S02]  /*aa70*/  ISETP.GT.AND P2, PT, R25, 0x30, !P2 ;  /* 0x000000301900780c */ /* 0x000fe40005744270 */
[----:B------:R-:W-:Y:S02]  /*aa80*/  FMNMX.FTZ R26, R47, R26, !PT ;  /* 0x0000001a2f1a7209 */ /* 0x000fe40007810000 */
[----:B------:R-:W-:Y:S02]  /*aa90*/  ISETP.LT.OR P2, PT, R24, 0x31, P2 ;  /* 0x000000311800780c */ /* 0x000fe40001741670 */
[----:B------:R-:W-:Y:S02]  /*aaa0*/  FMNMX.FTZ R21, R41, R21, !PT ;  /* 0x0000001529157209 */ /* 0x000fe40007810000 */
[----:B------:R-:W-:Y:S01]  /*aab0*/  FSEL R93, R58, -INF , !P2 ;  /* 0xff8000003a5d7808 */ /* 0x000fe20005000000 */
[----:B------:R-:W-:Y:S01]  /*aac0*/  IMAD.MOV.U32 R58, RZ, RZ, R195 ;  /* 0x000000ffff3a7224 */ /* 0x000fe200078e00c3 */
[----:B------:R-:W-:Y:S02]  /*aad0*/  ISETP.NE.AND P2, PT, R38, RZ, PT ;  /* 0x000000ff2600720c */ /* 0x000fe40003f45270 */
[----:B------:R-:W-:Y:S01]  /*aae0*/  FMNMX.FTZ R21, R84, R21, !PT ;  /* 0x0000001554157209 */ /* 0x000fe20007810000 */
[----:B------:R-:W-:Y:S01]  /*aaf0*/  LDSM.16.MT88.4 R36, [R220+0x100] ;  /* 0x00010000dc24783b */ /* 0x000fe20000004200 */
        /* <DEDUP_REMOVED lines=8> */
[----:B------:R-:W-:Y:S02]  /*ab80*/  MOV R59, R192 ;  /* 0x000000c0003b7202 */ /* 0x000fe40000000f00 */
[----:B------:R-:W-:Y:S02]  /*ab90*/  ISETP.LT.OR P2, PT, R24, 0x39, P2 ;  /* 0x000000391800780c */ /* 0x000fe40001741670 */
[----:B------:R-:W-:Y:S02]  /*aba0*/  FMNMX.FTZ R23, R10, R164, !PT ;  /* 0x000000a40a177209 */ /* 0x000fe40007810000 */
[----:B------:R-:W-:Y:S01]  /*abb0*/  FSEL R27, R62, -INF , !P2 ;  /* 0xff8000003e1b7808 */ /* 0x000fe20005000000 */
[----:B------:R-:W-:Y:S01]  /*abc0*/  IMAD.MOV.U32 R62, RZ, RZ, R2 ;  /* 0x000000ffff3e7224 */ /* 0x000fe200078e0002 */
[----:B------:R-:W-:Y:S02]  /*abd0*/  FMNMX.FTZ R2, R4, R167, !PT ;  /* 0x000000a704027209 */ /* 0x000fe40007810000 */
[----:B------:R-:W-:Y:S02]  /*abe0*/  ISETP.NE.AND P2, PT, R52, RZ, PT ;  /* 0x000000ff3400720c */ /* 0x000fe40003f45270 */
[----:B------:R-:W-:Y:S02]  /*abf0*/  FMNMX.FTZ R2, R5, R2, !PT ;  /* 0x0000000205027209 */ /* 0x000fe40007810000 */
[----:B------:R-:W-:Y:S02]  /*ac00*/  ISETP.GT.AND P2, PT, R25, 0x39, !P2 ;  /* 0x000000391900780c */ /* 0x000fe40005744270 */
[----:B------:R-:W-:Y:S02]  /*ac10*/  FMNMX.FTZ R2, R169, R2, !PT ;  /* 0x00000002a9027209 */ /* 0x000fe40007810000 */
[----:B------:R-:W-:Y:S02]  /*ac20*/  ISETP.LT.OR P2, PT, R24, 0x3a, P2 ;  /* 0x0000003a1800780c */ /* 0x000fe40001741670 */
[----:B------:R-:W-:Y:S02]  /*ac30*/  FMNMX.FTZ R2, R168, R2, !PT ;  /* 0x00000002a8027209 */ /* 0x000fe40007810000 */
[----:B------:R-:W-:Y:S02]  /*ac40*/  FSEL R30, R63, -INF , !P2 ;  /* 0xff8000003f1e7808 */ /* 0x000fe40005000000 */
[----:B------:R-:W-:Y:S02]  /*ac50*/  FMNMX.FTZ R2, R20, R2, !PT ;  /* 0x0000000214027209 */ /* 0x000fe40007810000 */
[----:B------:R-:W-:Y:S02]  /*ac60*/  MOV R63, R191 ;  /* 0x000000bf003f7202 */ /* 0x000fe40000000f00 */
        /* <DEDUP_REMOVED lines=9> */
[----:B------:R-:W-:Y:S02]  /*ad00*/  ISETP.NE.AND P2, PT, R54, RZ, PT ;  /* 0x000000ff3600720c */ /* 0x000fe40003f45270 */
[----:B------:R-:W-:Y:S01]  /*ad10*/  FMNMX.FTZ R2, R193, R2, !PT ;  /* 0x00000002c1027209 */ /* 0x000fe20007810000 */
[----:B------:R-:W-:Y:S01]  /*ad20*/  LDSM.16.MT88.4 R52, [R219+0x100] ;  /* 0x00010000db34783b */ /* 0x000fe20000004200 */
[----:B------:R-:W-:Y:S02]  /*ad30*/  ISETP.GT.AND P2, PT, R25, 0x41, !P2 ;  /* 0x000000411900780c */ /* 0x000fe40005744270 */
[----:B------:R-:W-:Y:S02]  /*ad40*/  FMNMX.FTZ R2, R190, R2, !PT ;  /* 0x00000002be027209 */ /* 0x000fe40007810000 */
[----:B------:R-:W-:Y:S02]  /*ad50*/  FMNMX.FTZ R21, R59, R21, !PT ;  /* 0x000000153b157209 */ /* 0x000fe40007810000 */
[----:B------:R-:W-:Y:S02]  /*ad60*/  FMNMX.FTZ R2, R63, R2, !PT ;  /* 0x000000023f027209 */ /* 0x000fe40007810000 */
[----:B------:R-:W-:Y:S02]  /*ad70*/  ISETP.LT.OR P2, PT, R24, 0x42, P2 ;  /* 0x000000421800780c */ /* 0x000fe40001741670 */
[----:B------:R-:W-:Y:S02]  /*ad80*/  FMNMX.FTZ R2, R45, R2, !PT ;  /* 0x000000022d027209 */ /* 0x000fe40007810000 */
[----:B------:R-:W-:Y:S02]  /*ad90*/  FMNMX.FTZ R23, R11, R23, !PT ;  /* 0x000000170b177209 */ /* 0x000fe40007810000 */
[----:B------:R-:W-:Y:S02]  /*ada0*/  FMNMX.FTZ R2, R252, R2, !PT ;  /* 0x00000002fc027209 */ /* 0x000fe40007810000 */
[----:B------:R-:W-:Y:S02]  /*adb0*/  FMNMX.FTZ R21, R58, R21, !PT ;  /* 0x000000153a157209 */ /* 0x000fe40007810000 */
[----:B------:R-:W-:Y:S02]  /*adc0*/  FMNMX.FTZ R2, R251, R2, !PT ;  /* 0x00000002fb027209 */ /* 0x000fe40007810000 */
[----:B------:R-:W-:Y:S02]  /*add0*/  FSEL R211, R75, -INF , !P2 ;  /* 0xff8000004bd37808 */ /* 0x000fe40005000000 */
[----:B------:R-:W-:Y:S02]  /*ade0*/  FMNMX.FTZ R2, R248, R2, !PT ;  /* 0x00000002f8027209 */ /* 0x000fe40007810000 */
[----:B------:R-:W-:Y:S02]  /*adf0*/  ISETP.NE.AND P2, PT, R65, RZ, PT ;  /* 0x000000ff4100720c */ /* 0x000fe40003f45270 */
[----:B------:R-:W-:Y:S02]  /*ae00*/  FMNMX.FTZ R2, R247, R2, !PT ;  /* 0x00000002f7027209 */ /* 0x000fe40007810000 */
[----:B------:R-:W-:Y:S02]  /*ae10*/  FMNMX.FTZ R23, R14, R23, !PT ;  /* 0x000000170e177209 */ /* 0x000fe40007810000 */
[----:B------:R-:W-:Y:S02]  /*ae20*/  FMNMX.FTZ R2, R206, R2, !PT ;  /* 0x00000002ce027209 */ /* 0x000fe40007810000 */
[----:B------:R-:W-:Y:S02]  /*ae30*/  FMNMX.FTZ R21, R244, R21, !PT ;  /* 0x00000015f4157209 */ /* 0x000fe40007810000 */
[----:B------:R-:W-:Y:S02]  /*ae40*/  FMNMX.FTZ R2, R203, R2, !PT ;  /* 0x00000002cb027209 */ /* 0x000fe40007810000 */
[----:B------:R-:W-:Y:S02]  /*ae50*/  ISETP.GT.AND P2, PT, R25, 0x48, !P2 ;  /* 0x000000481900780c */ /* 0x000fe40005744270 */
[----:B------:R-:W-:Y:S02]  /*ae60*/  FMNMX.FTZ R2, R200, R2, !PT ;  /* 0x00000002c8027209 */ /* 0x000fe40007810000 */
[----:B------:R-:W-:Y:S02]  /*ae70*/  FMNMX.FTZ R23, R15, R23, !PT ;  /* 0x000000170f177209 */ /* 0x000fe40007810000 */
[----:B------:R-:W-:Y:S02]  /*ae80*/  FMNMX.FTZ R2, R197, R2, !PT ;  /* 0x00000002c5027209 */ /* 0x000fe40007810000 */
[----:B------:R-:W-:Y:S02]  /*ae90*/  FMNMX.FTZ R21, R210, R21, !PT ;  /* 0x00000015d2157209 */ /* 0x000fe40007810000 */
[----:B------:R-:W-:Y:S02]  /*aea0*/  FMNMX.FTZ R2, R186, R2, !PT ;  /* 0x00000002ba027209 */ /* 0x000fe40007810000 */
[----:B--2---:R-:W-:Y:S02]  /*aeb0*/  FMNMX.FTZ R26, R92, R26, !PT ;  /* 0x0000001a5c1a7209 */ /* 0x004fe40007810000 */
[----:B------:R-:W-:Y:S02]  /*aec0*/  FMNMX.FTZ R2, R183, R2, !PT ;  /* 0x00000002b7027209 */ /* 0x000fe40007810000 */
[----:B------:R-:W-:Y:S02]  /*aed0*/  FMNMX.FTZ R26, R250, R26, !PT ;  /* 0x0000001afa1a7209 */ /* 0x000fe40007810000 */
[----:B------:R-:W-:Y:S01]  /*aee0*/  ISETP.LT.OR P2, PT, R24, 0x49, P2 ;  /* 0x000000491800780c */ /* 0x000fe20001741670 */
[----:B------:R-:W1:Y:S01]  /*aef0*/  SHFL.BFLY PT, R22, R2, 0x2, 0x1f ;  /* 0x0c401f0002167f89 */ /* 0x000e6200000e0000 */
        /* <DEDUP_REMOVED lines=12> */
[----:B-1----:R-:W-:Y:S02]  /*afc0*/  FMNMX.FTZ R22, R2, R22, !PT ;  /* 0x0000001602167209 */ /* 0x002fe40007810000 */
[----:B------:R-:W-:Y:S02]  /*afd0*/  FMNMX.FTZ R26, R189, R26, !PT ;  /* 0x0000001abd1a7209 */ /* 0x000fe40007810000 */
[----:B------:R-:W-:Y:S01]  /*afe0*/  ISETP.GT.AND P2, PT, R25, 0x49, !P2 ;  /* 0x000000491900780c */ /* 0x000fe20005744270 */
[----:B------:R-:W1:Y:S01]  /*aff0*/  SHFL.BFLY PT, R3, R22, 0x1, 0x1f ;  /* 0x0c201f0016037f89 */ /* 0x000e6200000e0000 */
[----:B------:R-:W-:Y:S02]  /*b000*/  FMNMX.FTZ R26, R180, R26, !PT ;  /* 0x0000001ab41a7209 */ /* 0x000fe40007810000 */
[----:B------:R-:W-:Y:S02]  /*b010*/  FMNMX.FTZ R23, R60, R23, !PT ;  /* 0x000000173c177209 */ /* 0x000fe40007810000 */
[----:B------:R-:W-:Y:S02]  /*b020*/  FMNMX.FTZ R26, R177, R26, !PT ;  /* 0x0000001ab11a7209 */ /* 0x000fe40007810000 */
[----:B------:R-:W-:Y:S02]  /*b030*/  FMNMX.FTZ R21, R185, R21, !PT ;  /* 0x00000015b9157209 */ /* 0x000fe40007810000 */
[----:B------:R-:W-:Y:S01]  /*b040*/  ISETP.LT.OR P2, PT, R24, 0x4a, P2 ;  /* 0x0000004a1800780c */ /* 0x000fe20001741670 */
[----:B------:R-:W2:Y:S01]  /*b050*/  SHFL.BFLY PT, R2, R26, 0x2, 0x1f ;  /* 0x0c401f001a027f89 */ /* 0x000ea200000e0000 */
[----:B------:R-:W-:Y:S02]  /*b060*/  FMNMX.FTZ R23, R88, R23, !PT ;  /* 0x0000001758177209 */ /* 0x000fe40007810000 */
[----:B------:R-:W-:Y:S02]  /*b070*/  FMNMX.FTZ R21, R181, R21, !PT ;  /* 0x00000015b5157209 */ /* 0x000fe40007810000 */
[----:B------:R-:W-:Y:S02]  /*b080*/  FSEL R205, R79, -INF , !P2 ;  /* 0xff8000004fcd7808 */ /* 0x000fe40005000000 */
[----:B------:R-:W-:Y:S02]  /*b090*/  FMNMX.FTZ R23, R62, R23, !PT ;  /* 0x000000173e177209 */ /* 0x000fe40007810000 */
[----:B------:R-:W-:Y:S02]  /*b0a0*/  FMNMX.FTZ R21, R179, R21, !PT ;  /* 0x00000015b3157209 */ /* 0x000fe40007810000 */
[----:B------:R-:W-:Y:S02]  /*b0b0*/  FMNMX.FTZ R23, R28, R23, !PT ;  /* 0x000000171c177209 */ /* 0x000fe40007810000 */
[----:B------:R-:W-:Y:S02]  /*b0c0*/  FMNMX.FTZ R21, R176, R21, !PT ;  /* 0x00000015b0157209 */ /* 0x000fe40007810000 */
[----:B-1----:R-:W-:Y:S02]  /*b0d0*/  FMNMX.FTZ R3, R22, R3, !PT ;  /* 0x0000000316037209 */ /* 0x002fe40007810000 */
[----:B------:R-:W-:Y:S02]  /*b0e0*/  FMNMX.FTZ R23, R80, R23, !PT ;  /* 0x0000001750177209 */ /* 0x000fe40007810000 */
[C---:B------:R-:W-:Y:S01]  /*b0f0*/  FSETP.NEU.FTZ.AND P2, PT, R3.reuse, -INF , PT ;  /* 0xff8000000300780b */ /* 0x040fe20003f5d000 */
[----:B------:R-:W-:Y:S01]  /*b100*/  FMUL.FTZ R199, R3, c[0x0][0x2d0] ;  /* 0x0000b40003c77a20 */ /* 0x000fe20000410000 */
[----:B------:R-:W-:Y:S01]  /*b110*/  FSEL R191, R90, -INF , !P1 ;  /* 0xff8000005abf7808 */ /* 0x000fe20004800000 */
[----:B------:R-:W-:Y:S01]  /*b120*/  IMAD.MOV.U32 R90, RZ, RZ, R187 ;  /* 0x000000ffff5a7224 */ /* 0x000fe200078e00bb */
[----:B------:R-:W-:Y:S02]  /*b130*/  FSEL R187, R91, -INF , !P6 ;  /* 0xff8000005bbb7808 */ /* 0x000fe40007000000 */
[----:B------:R-:W-:Y:S02]  /*b140*/  FSEL R199, R199, RZ, P2 ;  /* 0x000000ffc7c77208 */ /* 0x000fe40001000000 */
[----:B--2---:R-:W-:Y:S02]  /*b150*/  FMNMX.FTZ R2, R26, R2, !PT ;  /* 0x000000021a027209 */ /* 0x004fe40007810000 */
[----:B------:R-:W-:Y:S01]  /*b160*/  FSEL R184, R94, -INF , !P5 ;  /* 0xff8000005eb87808 */ /* 0x000fe20006800000 */
[--C-:B------:R-:W-:Y:S01]  /*b170*/  FFMA.FTZ R172, R4, c[0x0][0x2d0], -R199.reuse ;  /* 0x0000b40004ac7a23 */ /* 0x100fe200000108c7 */
[----:B------:R-:W-:Y:S01]  /*b180*/  FSEL R71, R3, RZ, P2 ;  /* 0x000000ff03477208 */ /* 0x000fe20001000000 */
[----:B------:R-:W1:Y:S01]  /*b190*/  SHFL.BFLY PT, R4, R21, 0x2, 0x1f ;  /* 0x0c401f0015047f89 */ /* 0x000e6200000e0000 */
[--C-:B------:R-:W-:Y:S01]  /*b1a0*/  FFMA.FTZ R97, R5, c[0x0][0x2d0], -R199.reuse ;  /* 0x0000b40005617a23 */ /* 0x100fe200000108c7 */
[----:B------:R-:W-:Y:S01]  /*b1b0*/  FMNMX.FTZ R5, R31, R23, !PT ;  /* 0x000000171f057209 */ /* 0x000fe20007810000 */
[----:B------:R-:W-:Y:S01]  /*b1c0*/  FFMA.FTZ R171, R20, c[0x0][0x2d0], -R199 ;  /* 0x0000b40014ab7a23 */ /* 0x000fe200000108c7 */
[----:B------:R-:W-:Y:S01]  /*b1d0*/  MUFU.EX2 R172, R172 ;  /* 0x000000ac00ac7308 */ /* 0x000fe20000000800 */
[----:B------:R-:W-:Y:S01]  /*b1e0*/  FADD.FTZ R71, -R71, R167 ;  /* 0x000000a747477221 */ /* 0x000fe20000010100 */
[----:B------:R-:W-:Y:S01]  /*b1f0*/  FMNMX.FTZ R5, R93, R5, !PT ;  /* 0x000000055d057209 */ /* 0x000fe20007810000 */
[--C-:B------:R-:W-:Y:S01]  /*b200*/  FFMA.FTZ R75, R168, c[0x0][0x2d0], -R199.reuse ;  /* 0x0000b400a84b7a23 */ /* 0x100fe200000108c7 */
[----:B------:R-:W2:Y:S01]  /*b210*/  SHFL.BFLY PT, R22, R2, 0x1, 0x1f ;  /* 0x0c201f0002167f89 */ /* 0x000ea200000e0000 */
[----:B------:R-:W-:Y:S01]  /*b220*/  FMUL.FTZ R71, R71, c[0x0][0x2d0] ;  /* 0x0000b40047477a20 */ /* 0x000fe20000410000 */
[----:B------:R-:W-:Y:S01]  /*b230*/  FMNMX.FTZ R5, R29, R5, !PT ;  /* 0x000000051d057209 */ /* 0x000fe20007810000 */
[--C-:B------:R-:W-:Y:S01]  /*b240*/  FFMA.FTZ R74, R169, c[0x0][0x2d0], -R199.reuse ;  /* 0x0000b400a94a7a23 */ /* 0x100fe200000108c7 */
[----:B------:R-:W-:Y:S01]  /*b250*/  MOV R95, R27 ;  /* 0x0000001b005f7202 */ /* 0x000fe20000000f00 */
[----:B------:R-:W-:Y:S01]  /*b260*/  IMAD.MOV.U32 R94, RZ, RZ, R28 ;  /* 0x000000ffff5e7224 */ /* 0x000fe200078e001c */
[----:B------:R-:W3:Y:S01]  /*b270*/  MUFU.EX2 R97, R97 ;  /* 0x0000006100617308 */ /* 0x000ee20000000800 */
[----:B------:R-:W-:Y:S01]  /*b280*/  FMNMX.FTZ R5, R27, R5, !PT ;  /* 0x000000051b057209 */ /* 0x000fe20007810000 */
[--C-:B------:R-:W-:Y:S01]  /*b290*/  FFMA.FTZ R178, R17, c[0x0][0x2d0], -R199.reuse ;  /* 0x0000b40011b27a23 */ /* 0x100fe200000108c7 */
[----:B------:R-:W-:Y:S01]  /*b2a0*/  MOV R91, R31 ;  /* 0x0000001f005b7202 */ /* 0x000fe20000000f00 */
[--C-:B------:R-:W-:Y:S01]  /*b2b0*/  FFMA.FTZ R252, R252, c[0x0][0x2d0], -R199.reuse ;  /* 0x0000b400fcfc7a23 */ /* 0x100fe200000108c7 */
[----:B------:R-:W-:Y:S01]  /*b2c0*/  FMNMX.FTZ R5, R30, R5, !PT ;  /* 0x000000051e057209 */ /* 0x000fe20007810000 */
[--C-:B------:R-:W-:Y:S02]  /*b2d0*/  FFMA.FTZ R251, R251, c[0x0][0x2d0], -R199.reuse ;  /* 0x0000b400fbfb7a23 */ /* 0x100fe400000108c7 */
[--C-:B------:R-:W-:Y:S01]  /*b2e0*/  FFMA.FTZ R248, R248, c[0x0][0x2d0], -R199.reuse ;  /* 0x0000b400f8f87a23 */ /* 0x100fe200000108c7 */
[----:B------:R-:W-:Y:S01]  /*b2f0*/  FMNMX.FTZ R5, R245, R5, !PT ;  /* 0x00000005f5057209 */ /* 0x000fe20007810000 */
[----:B------:R-:W-:Y:S01]  /*b300*/  MUFU.EX2 R74, R74 ;  /* 0x0000004a004a7308 */ /* 0x000fe20000000800 */
[----:B-1----:R-:W-:Y:S01]  /*b310*/  FMNMX.FTZ R21, R21, R4, !PT ;  /* 0x0000000415157209 */ /* 0x002fe20007810000 */
[--C-:B------:R-:W-:Y:S01]  /*b320*/  FFMA.FTZ R247, R247, c[0x0][0x2d0], -R199.reuse ;  /* 0x0000b400f7f77a23 */ /* 0x100fe200000108c7 */
[----:B------:R-:W-:Y:S01]  /*b330*/  FMNMX.FTZ R5, R211, R5, !PT ;  /* 0x00000005d3057209 */ /* 0x000fe20007810000 */
[--C-:B------:R-:W-:Y:S02]  /*b340*/  FFMA.FTZ R206, R206, c[0x0][0x2d0], -R199.reuse ;  /* 0x0000b400cece7a23 */ /* 0x100fe400000108c7 */
[----:B------:R-:W1:Y:S01]  /*b350*/  SHFL.BFLY PT, R4, R21, 0x1, 0x1f ;  /* 0x0c201f0015047f89 */ /* 0x000e6200000e0000 */
[----:B------:R-:W-:Y:S01]  /*b360*/  FMNMX.FTZ R5, R208, R5, !PT ;  /* 0x00000005d0057209 */ /* 0x000fe20007810000 */
[--C-:B------:R-:W-:Y:S01]  /*b370*/  FFMA.FTZ R203, R203, c[0x0][0x2d0], -R199.reuse ;  /* 0x0000b400cbcb7a23 */ /* 0x100fe200000108c7 */
[----:B--2---:R-:W-:Y:S01]  /*b380*/  FMNMX.FTZ R2, R2, R22, !PT ;  /* 0x0000001602027209 */ /* 0x004fe20007810000 */
[----:B------:R-:W2:Y:S01]  /*b390*/  MUFU.EX2 R75, R75 ;  /* 0x0000004b004b7308 */ /* 0x000ea20000000800 */
[----:B------:R-:W-:Y:S01]  /*b3a0*/  FMNMX.FTZ R5, R205, R5, !PT ;  /* 0x00000005cd057209 */ /* 0x000fe20007810000 */
[--C-:B------:R-:W-:Y:S01]  /*b3b0*/  FFMA.FTZ R200, R200, c[0x0][0x2d0], -R199.reuse ;  /* 0x0000b400c8c87a23 */ /* 0x100fe200000108c7 */
[C---:B------:R-:W-:Y:S01]  /*b3c0*/  FSETP.NEU.FTZ.AND P1, PT, R2.reuse, -INF , PT ;  /* 0xff8000000200780b */ /* 0x040fe20003f3d000 */
[C---:B------:R-:W-:Y:S01]  /*b3d0*/  FMUL.FTZ R198, R2.reuse, c[0x0][0x2d0] ;  /* 0x0000b40002c67a20 */ /* 0x040fe20000410000 */
[----:B------:R-:W-:Y:S01]  /*b3e0*/  FMNMX.FTZ R5, R191, R5, !PT ;  /* 0x00000005bf057209 */ /* 0x000fe20007810000 */
[--C-:B------:R-:W-:Y:S01]  /*b3f0*/  FFMA.FTZ R197, R197, c[0x0][0x2d0], -R199.reuse ;  /* 0x0000b400c5c57a23 */ /* 0x100fe200000108c7 */
[----:B------:R-:W-:Y:S01]  /*b400*/  FSEL R70, R2, RZ, P1 ;  /* 0x000000ff02467208 */ /* 0x000fe20000800000 */
[----:B------:R-:W-:Y:S01]  /*b410*/  FFMA.FTZ R186, R186, c[0x0][0x2d0], -R199 ;  /* 0x0000b400baba7a23 */ /* 0x000fe200000108c7 */
[----:B------:R-:W-:Y:S01]  /*b420*/  FMNMX.FTZ R5, R187, R5, !PT ;  /* 0x00000005bb057209 */ /* 0x000fe20007810000 */
[----:B------:R-:W4:Y:S01]  /*b430*/  MUFU.EX2 R71, R71 ;  /* 0x0000004700477308 */ /* 0x000f220000000800 */
[----:B------:R-:W-:Y:S01]  /*b440*/  FSEL R198, R198, RZ, P1 ;  /* 0x000000ffc6c67208 */ /* 0x000fe20000800000 */
[----:B------:R-:W-:Y:S01]  /*b450*/  FADD.FTZ R70, -R70, R166 ;  /* 0x000000a646467221 */ /* 0x000fe20000010100 */
[----:B------:R-:W-:Y:S02]  /*b460*/  FMNMX.FTZ R5, R184, R5, !PT ;  /* 0x00000005b8057209 */ /* 0x000fe40007810000 */
[----:B---3--:R-:W-:Y:S01]  /*b470*/  F2FP.PACK_AB R76, R97, R172 ;  /* 0x000000ac614c723e */ /* 0x008fe200000000ff */
[--C-:B------:R-:W-:Y:S01]  /*b480*/  FFMA.FTZ R96, R0, c[0x0][0x2d0], -R198.reuse ;  /* 0x0000b40000607a23 */ /* 0x100fe200000108c6 */
[----:B------:R-:W-:Y:S01]  /*b490*/  FMNMX.FTZ R5, R73, R5, !PT ;  /* 0x0000000549057209 */ /* 0x000fe20007810000 */
[--C-:B------:R-:W-:Y:S02]  /*b4a0*/  FFMA.FTZ R168, R19, c[0x0][0x2d0], -R198.reuse ;  /* 0x0000b40013a87a23 */ /* 0x100fe400000108c6 */
[----:B------:R-:W-:Y:S01]  /*b4b0*/  MUFU.EX2 R171, R171 ;  /* 0x000000ab00ab7308 */ /* 0x000fe20000000800 */
[----:B-1----:R-:W-:Y:S01]  /*b4c0*/  FMNMX.FTZ R0, R21, R4, !PT ;  /* 0x0000000415007209 */ /* 0x002fe20007810000 */
[--C-:B------:R-:W-:Y:S01]  /*b4d0*/  FFMA.FTZ R174, R6, c[0x0][0x2d0], -R198.reuse ;  /* 0x0000b40006ae7a23 */ /* 0x100fe200000108c6 */
[----:B------:R-:W1:Y:S01]  /*b4e0*/  SHFL.BFLY PT, R4, R5, 0x2, 0x1f ;  /* 0x0c401f0005047f89 */ /* 0x000e6200000e0000 */
[--C-:B------:R-:W-:Y:S01]  /*b4f0*/  FFMA.FTZ R169, R7, c[0x0][0x2d0], -R198.reuse ;  /* 0x0000b40007a97a23 */ /* 0x100fe200000108c6 */
[C---:B------:R-:W-:Y:S01]  /*b500*/  FSETP.NEU.FTZ.AND P0, PT, R0.reuse, -INF , PT ;  /* 0xff8000000000780b */ /* 0x040fe20003f1d000 */
[----:B------:R-:W-:Y:S01]  /*b510*/  FMUL.FTZ R195, R0, c[0x0][0x2d0] ;  /* 0x0000b40000c37a20 */ /* 0x000fe20000410000 */
[----:B--2---:R-:W-:Y:S01]  /*b520*/  F2FP.PACK_AB R78, R75, R74 ;  /* 0x0000004a4b4e723e */ /* 0x004fe200000000ff */
[----:B------:R-:W-:Y:S02]  /*b530*/  FMUL.FTZ R70, R70, c[0x0][0x2d0] ;  /* 0x0000b40046467a20 */ /* 0x000fe40000410000 */
[----:B------:R-:W-:Y:S01]  /*b540*/  MUFU.EX2 R174, R174 ;  /* 0x000000ae00ae7308 */ /* 0x000fe20000000800 */
[----:B------:R-:W-:Y:S01]  /*b550*/  FSEL R195, R195, RZ, P0 ;  /* 0x000000ffc3c37208 */ /* 0x000fe20000000000 */
[----:B------:R-:W-:Y:S01]  /*b560*/  LDSM.16.MT88.4 R20, [R225+0x100] ;  /* 0x00010000e114783b */ /* 0x000fe20000004200 */
[--C-:B------:R-:W-:Y:S02]  /*b570*/  FFMA.FTZ R182, R16, c[0x0][0x2d0], -R198.reuse ;  /* 0x0000b40010b67a23 */ /* 0x100fe400000108c6 */
[C---:B----4-:R-:W-:Y:S02]  /*b580*/  FMUL.FTZ R16, R71.reuse, R148 ;  /* 0x0000009447107220 */ /* 0x050fe40000410000 */
[--C-:B------:R-:W-:Y:S02]  /*b590*/  FFMA.FTZ R173, R8, c[0x0][0x2d0], -R195.reuse ;  /* 0x0000b40008ad7a23 */ /* 0x100fe400000108c3 */
[--C-:B------:R-:W-:Y:S01]  /*b5a0*/  FFMA.FTZ R98, R12, c[0x0][0x2d0], -R195.reuse ;  /* 0x0000b4000c627a23 */ /* 0x100fe200000108c3 */
[----:B------:R-:W2:Y:S01]  /*b5b0*/  MUFU.EX2 R169, R169 ;  /* 0x000000a900a97308 */ /* 0x000ea20000000800 */
[----:B------:R-:W-:Y:S01]  /*b5c0*/  FMUL.FTZ R17, R71, R149 ;  /* 0x0000009547117220 */ /* 0x000fe20000410000 */
[----:B------:R-:W-:Y:S01]  /*b5d0*/  MOV R149, R63 ;  /* 0x0000003f00957202 */ /* 0x000fe20000000f00 */
[--C-:B------:R-:W-:Y:S02]  /*b5e0*/  FFMA.FTZ R196, R35, c[0x0][0x2d0], -R198.reuse ;  /* 0x0000b40023c47a23 */ /* 0x100fe400000108c6 */
[--C-:B------:R-:W-:Y:S01]  /*b5f0*/  FFMA.FTZ R51, R51, c[0x0][0x2d0], -R195.reuse ;  /* 0x0000b40033337a23 */ /* 0x100fe200000108c3 */
[----:B-1----:R-:W-:Y:S01]  /*b600*/  FMNMX.FTZ R4, R5, R4, !PT ;  /* 0x0000000405047209 */ /* 0x002fe20007810000 */
[--C-:B------:R-:W-:Y:S01]  /*b610*/  FFMA.FTZ R49, R49, c[0x0][0x2d0], -R195.reuse ;  /* 0x0000b40031317a23 */ /* 0x100fe200000108c3 */
[----:B------:R-:W-:Y:S02]  /*b620*/  FSEL R5, R0, RZ, P0 ;  /* 0x000000ff00057208 */ /* 0x000fe40000000000 */
[----:B------:R-:W-:Y:S01]  /*b630*/  MUFU.EX2 R96, R96 ;  /* 0x0000006000607308 */ /* 0x000fe20000000800 */
[--C-:B------:R-:W-:Y:S01]  /*b640*/  FFMA.FTZ R99, R9, c[0x0][0x2d0], -R195.reuse ;  /* 0x0000b40009637a23 */ /* 0x100fe200000108c3 */
[----:B------:R-:W1:Y:S01]  /*b650*/  SHFL.BFLY PT, R72, R4, 0x1, 0x1f ;  /* 0x0c201f0004487f89 */ /* 0x000e6200000e0000 */
[----:B------:R-:W-:Y:S02]  /*b660*/  FFMA.FTZ R170, R13, c[0x0][0x2d0], -R195 ;  /* 0x0000b4000daa7a23 */ /* 0x000fe400000108c3 */
[----:B------:R-:W-:Y:S02]  /*b670*/  FADD.FTZ R5, -R5, R165 ;  /* 0x000000a505057221 */ /* 0x000fe40000010100 */
[--C-:B------:R-:W-:Y:S02]  /*b680*/  FFMA.FTZ R250, R250, c[0x0][0x2d0], -R198.reuse ;  /* 0x0000b400fafa7a23 */ /* 0x100fe400000108c6 */
[----:B------:R-:W-:Y:S01]  /*b690*/  FMUL.FTZ R5, R5, c[0x0][0x2d0] ;  /* 0x0000b40005057a20 */ /* 0x000fe20000410000 */
[----:B------:R-:W3:Y:S01]  /*b6a0*/  MUFU.EX2 R168, R168 ;  /* 0x000000a800a87308 */ /* 0x000ee20000000800 */
[--C-:B------:R-:W-:Y:S02]  /*b6b0*/  FFMA.FTZ R249, R249, c[0x0][0x2d0], -R198.reuse ;  /* 0x0000b400f9f97a23 */ /* 0x100fe400000108c6 */
[--C-:B------:R-:W-:Y:S01]  /*b6c0*/  FFMA.FTZ R246, R246, c[0x0][0x2d0], -R198.reuse ;  /* 0x0000b400f6f67a23 */ /* 0x100fe200000108c6 */
[----:B--2---:R-:W-:Y:S01]  /*b6d0*/  F2FP.PACK_AB R77, R169, R174 ;  /* 0x000000aea94d723e */ /* 0x004fe200000000ff */
[--C-:B------:R-:W-:Y:S02]  /*b6e0*/  FFMA.FTZ R209, R209, c[0x0][0x2d0], -R198.reuse ;  /* 0x0000b400d1d17a23 */ /* 0x100fe400000108c6 */
[--C-:B------:R-:W-:Y:S02]  /*b6f0*/  FFMA.FTZ R202, R202, c[0x0][0x2d0], -R198.reuse ;  /* 0x0000b400caca7a23 */ /* 0x100fe400000108c6 */
[--C-:B------:R-:W-:Y:S01]  /*b700*/  FFMA.FTZ R201, R201, c[0x0][0x2d0], -R198.reuse ;  /* 0x0000b400c9c97a23 */ /* 0x100fe200000108c6 */
[----:B------:R-:W2:Y:S01]  /*b710*/  MUFU.EX2 R70, R70 ;  /* 0x0000004600467308 */ /* 0x000ea20000000800 */
[--C-:B------:R-:W-:Y:S02]  /*b720*/  FFMA.FTZ R244, R244, c[0x0][0x2d0], -R195.reuse ;  /* 0x0000b400f4f47a23 */ /* 0x100fe400000108c3 */
[--C-:B------:R-:W-:Y:S02]  /*b730*/  FFMA.FTZ R210, R210, c[0x0][0x2d0], -R195.reuse ;  /* 0x0000b400d2d27a23 */ /* 0x100fe400000108c3 */
[--C-:B------:R-:W-:Y:S01]  /*b740*/  FFMA.FTZ R207, R207, c[0x0][0x2d0], -R195.reuse ;  /* 0x0000b400cfcf7a23 */ /* 0x100fe200000108c3 */
[----:B-1----:R-:W-:Y:S01]  /*b750*/  FMNMX.FTZ R72, R4, R72, !PT ;  /* 0x0000004804487209 */ /* 0x002fe20007810000 */
[----:B------:R-:W-:Y:S02]  /*b760*/  FFMA.FTZ R204, R204, c[0x0][0x2d0], -R195 ;  /* 0x0000b400cccc7a23 */ /* 0x000fe400000108c3 */
[--C-:B------:R-:W-:Y:S01]  /*b770*/  FFMA.FTZ R194, R194, c[0x0][0x2d0], -R198.reuse ;  /* 0x0000b400c2c27a23 */ /* 0x100fe200000108c6 */
[----:B------:R-:W1:Y:S01]  /*b780*/  MUFU.EX2 R69, R5 ;  /* 0x0000000500457308 */ /* 0x000e620000000800 */
[C---:B------:R-:W-:Y:S01]  /*b790*/  FSETP.NEU.FTZ.AND P0, PT, R72.reuse, -INF , PT ;  /* 0xff8000004800780b */ /* 0x040fe20003f1d000 */
[----:B------:R-:W-:Y:S01]  /*b7a0*/  FMUL.FTZ R192, R72, c[0x0][0x2d0] ;  /* 0x0000b40048c07a20 */ /* 0x000fe20000410000 */
[----:B---3--:R-:W-:Y:S01]  /*b7b0*/  F2FP.PACK_AB R79, R168, R96 ;  /* 0x00000060a84f723e */ /* 0x008fe200000000ff */
[--C-:B------:R-:W-:Y:S01]  /*b7c0*/  FFMA.FTZ R189, R189, c[0x0][0x2d0], -R198.reuse ;  /* 0x0000b400bdbd7a23 */ /* 0x100fe200000108c6 */
[----:B------:R-:W-:Y:S01]  /*b7d0*/  FSEL R4, R72, RZ, P0 ;  /* 0x000000ff48047208 */ /* 0x000fe20000000000 */
[----:B------:R-:W-:Y:S01]  /*b7e0*/  FFMA.FTZ R180, R180, c[0x0][0x2d0], -R198 ;  /* 0x0000b400b4b47a23 */ /* 0x000fe200000108c6 */
[----:B------:R-:W-:Y:S01]  /*b7f0*/  FSEL R192, R192, RZ, P0 ;  /* 0x000000ffc0c07208 */ /* 0x000fe20000000000 */
[----:B------:R-:W-:Y:S02]  /*b800*/  FFMA.FTZ R172, R71, R242, R172 ;  /* 0x000000f247ac7223 */ /* 0x000fe400000100ac */
[----:B------:R-:W-:Y:S01]  /*b810*/  MUFU.EX2 R173, R173 ;  /* 0x000000ad00ad7308 */ /* 0x000fe20000000800 */
[----:B------:R-:W-:Y:S01]  /*b820*/  FADD.FTZ R4, -R4, R164 ;  /* 0x000000a404047221 */ /* 0x000fe20000010100 */
[C---:B------:R-:W-:Y:S01]  /*b830*/  ISETP.GT.AND P0, PT, R243.reuse, UR6, PT ;  /* 0x00000006f3007c0c */ /* 0x040fe2000bf04270 */
[--C-:B------:R-:W-:Y:S01]  /*b840*/  FFMA.FTZ R175, R10, c[0x0][0x2d0], -R192.reuse ;  /* 0x0000b4000aaf7a23 */ /* 0x100fe200000108c0 */
[----:B------:R-:W-:Y:S01]  /*b850*/  IADD3 R243, R243, -0x1, RZ ;  /* 0xfffffffff3f37810 */ /* 0x000fe20007ffe0ff */
[----:B------:R-:W-:Y:S02]  /*b860*/  FMUL.FTZ R4, R4, c[0x0][0x2d0] ;  /* 0x0000b40004047a20 */ /* 0x000fe40000410000 */
[C---:B--2---:R-:W-:Y:S01]  /*b870*/  FMUL.FTZ R19, R70.reuse, R151 ;  /* 0x0000009746137220 */ /* 0x044fe20000410000 */
[----:B------:R-:W-:Y:S01]  /*b880*/  MOV R151, R87 ;  /* 0x0000005700977202 */ /* 0x000fe20000000f00 */
[----:B------:R-:W-:Y:S01]  /*b890*/  FMUL.FTZ R35, R70, R103 ;  /* 0x0000006746237220 */ /* 0x000fe20000410000 */
[----:B------:R-:W2:Y:S01]  /*b8a0*/  MUFU.EX2 R68, R4 ;  /* 0x0000000400447308 */ /* 0x000ea20000000800 */
[--C-:B------:R-:W-:Y:S02]  /*b8b0*/  FFMA.FTZ R167, R11, c[0x0][0x2d0], -R192.reuse ;  /* 0x0000b4000ba77a23 */ /* 0x100fe400000108c0 */
[--C-:B------:R-:W-:Y:S02]  /*b8c0*/  FFMA.FTZ R166, R14, c[0x0][0x2d0], -R192.reuse ;  /* 0x0000b4000ea67a23 */ /* 0x100fe400000108c0 */
[----:B------:R-:W-:Y:S02]  /*b8d0*/  FFMA.FTZ R165, R15, c[0x0][0x2d0], -R192 ;  /* 0x0000b4000fa57a23 */ /* 0x000fe400000108c0 */
[C---:B-1----:R-:W-:Y:S02]  /*b8e0*/  FMUL.FTZ R8, R69.reuse, R156 ;  /* 0x0000009c45087220 */ /* 0x042fe40000410000 */
[----:B------:R-:W-:Y:S01]  /*b8f0*/  IMAD.MOV.U32 R156, RZ, RZ, R80 ;  /* 0x000000ffff9c7224 */ /* 0x000fe200078e0050 */
[----:B------:R-:W1:Y:S01]  /*b900*/  MUFU.EX2 R99, R99 ;  /* 0x0000006300637308 */ /* 0x000e620000000800 */
[----:B------:R-:W3:Y:S01]  /*b910*/  LDSM.16.MT88.4 R80, [R218+0x100] ;  /* 0x00010000da50783b */ /* 0x000ee20000004200 */
[----:B------:R-:W-:Y:S02]  /*b920*/  FMUL.FTZ R12, R69, R152 ;  /* 0x00000098450c7220 */ /* 0x000fe40000410000 */
[----:B------:R-:W-:Y:S02]  /*b930*/  IMAD.MOV.U32 R148, RZ, RZ, R156 ;  /* 0x000000ffff947224 */ /* 0x000fe400078e009c */
[----:B------:R-:W-:Y:S02]  /*b940*/  IMAD.MOV.U32 R152, RZ, RZ, R90 ;  /* 0x000000ffff987224 */ /* 0x000fe400078e005a */
[----:B------:R-:W-:Y:S02]  /*b950*/  FMUL.FTZ R5, R71, R161 ;  /* 0x000000a147057220 */ /* 0x000fe40000410000 */
[----:B------:R-:W-:Y:S01]  /*b960*/  MUFU.EX2 R98, R98 ;  /* 0x0000006200627308 */ /* 0x000fe20000000800 */
[----:B------:R-:W-:Y:S02]  /*b970*/  IMAD.MOV.U32 R161, RZ, RZ, R29 ;  /* 0x000000ffffa17224 */ /* 0x000fe400078e001d */
[----:B------:R-:W-:Y:S01]  /*b980*/  FMUL.FTZ R6, R70, R162 ;  /* 0x000000a246067220 */ /* 0x000fe20000410000 */
[----:B------:R-:W-:Y:S01]  /*b990*/  MOV R162, R40 ;  /* 0x0000002800a27202 */ /* 0x000fe20000000f00 */
[C---:B--2---:R-:W-:Y:S01]  /*b9a0*/  FMUL.FTZ R15, R68.reuse, R155 ;  /* 0x0000009b440f7220 */ /* 0x044fe20000410000 */
[----:B------:R-:W-:Y:S01]  /*b9b0*/  MOV R155, R91 ;  /* 0x0000005b009b7202 */ /* 0x000fe20000000f00 */
[----:B------:R-:W-:Y:S02]  /*b9c0*/  FMUL.FTZ R42, R68, R110 ;  /* 0x0000006e442a7220 */ /* 0x000fe40000410000 */
[----:B------:R-:W-:Y:S01]  /*b9d0*/  FFMA.FTZ R110, R88, c[0x0][0x2d0], -R192 ;  /* 0x0000b400586e7a23 */ /* 0x000fe200000108c0 */
[----:B------:R-:W2:Y:S01]  /*b9e0*/  MUFU.EX2 R170, R170 ;  /* 0x000000aa00aa7308 */ /* 0x000ea20000000800 */
[----:B------:R-:W-:Y:S02]  /*b9f0*/  FMUL.FTZ R43, R68, R111 ;  /* 0x0000006f442b7220 */ /* 0x000fe40000410000 */
[--C-:B------:R-:W-:Y:S01]  /*ba00*/  FFMA.FTZ R111, R89, c[0x0][0x2d0], -R199.reuse ;  /* 0x0000b400596f7a23 */ /* 0x100fe200000108c7 */
[----:B-1----:R-:W-:Y:S01]  /*ba10*/  F2FP.PACK_AB R64, R99, R173 ;  /* 0x000000ad6340723e */ /* 0x002fe200000000ff */
[----:B------:R-:W-:Y:S01]  /*ba20*/  LDSM.16.MT88.4 R88, [R220+0x900] ;  /* 0x00090000dc58783b */ /* 0x000fe20000004200 */
[----:B------:R-:W-:Y:S02]  /*ba30*/  FMUL.FTZ R4, R71, R160 ;  /* 0x000000a047047220 */ /* 0x000fe40000410000 */
[----:B------:R-:W-:Y:S02]  /*ba40*/  IMAD.MOV.U32 R160, RZ, RZ, R30 ;  /* 0x000000ffffa07224 */ /* 0x000fe400078e001e */
[----:B------:R-:W-:Y:S01]  /*ba50*/  MUFU.EX2 R175, R175 ;  /* 0x000000af00af7308 */ /* 0x000fe20000000800 */
[----:B------:R-:W-:Y:S01]  /*ba60*/  FMUL.FTZ R7, R70, R163 ;  /* 0x000000a346077220 */ /* 0x000fe20000410000 */
[----:B------:R-:W-:Y:S01]  /*ba70*/  MOV R163, R193 ;  /* 0x000000c100a37202 */ /* 0x000fe20000000f00 */
[C---:B------:R-:W-:Y:S01]  /*ba80*/  FMUL.FTZ R9, R69.reuse, R157 ;  /* 0x0000009d45097220 */ /* 0x040fe20000410000 */
[----:B------:R-:W-:Y:S01]  /*ba90*/  MOV R157, R41 ;  /* 0x00000029009d7202 */ /* 0x000fe20000000f00 */
[C---:B------:R-:W-:Y:S02]  /*baa0*/  FMUL.FTZ R10, R68.reuse, R158 ;  /* 0x0000009e440a7220 */ /* 0x040fe40000410000 */
[----:B------:R-:W-:Y:S01]  /*bab0*/  IMAD.MOV.U32 R158, RZ, RZ, R190 ;  /* 0x000000ffff9e7224 */ /* 0x000fe200078e00be */
[-C--:B------:R-:W-:Y:S01]  /*bac0*/  HMMA.16816.F32 R4, R76, R20.reuse, R4 ;  /* 0x000000144c04723c */ /* 0x080fe20000001804 */
[C---:B------:R-:W-:Y:S01]  /*bad0*/  FMUL.FTZ R11, R68.reuse, R159 ;  /* 0x0000009f440b7220 */ /* 0x040fe20000410000 */
[----:B------:R-:W1:Y:S01]  /*bae0*/  MUFU.EX2 R167, R167 ;  /* 0x000000a700a77308 */ /* 0x000e620000000800 */
[C---:B------:R-:W-:Y:S01]  /*baf0*/  FMUL.FTZ R13, R69.reuse, R153 ;  /* 0x00000099450d7220 */ /* 0x040fe20000410000 */
[----:B------:R-:W-:Y:S01]  /*bb00*/  MOV R153, R47 ;  /* 0x0000002f00997202 */ /* 0x000fe20000000f00 */
[----:B------:R-:W-:Y:S01]  /*bb10*/  FMUL.FTZ R47, R68, R135 ;  /* 0x00000087442f7220 */ /* 0x000fe20000410000 */
[----:B--2---:R-:W-:Y:S01]  /*bb20*/  F2FP.PACK_AB R66, R170, R98 ;  /* 0x00000062aa42723e */ /* 0x004fe200000000ff */
[----:B------:R-:W-:Y:S01]  /*bb30*/  FMUL.FTZ R14, R68, R154 ;  /* 0x0000009a440e7220 */ /* 0x000fe20000410000 */
[----:B------:R-:W-:Y:S01]  /*bb40*/  MOV R154, R45 ;  /* 0x0000002d009a7202 */ /* 0x000fe20000000f00 */
[----:B------:R-:W-:Y:S03]  /*bb50*/  FFMA.FTZ R164, R18, c[0x0][0x2d0], -R198 ;  /* 0x0000b40012a47a23 */ /* 0x000fe600000108c6 */
[----:B------:R-:W-:Y:S01]  /*bb60*/  MUFU.EX2 R166, R166 ;  /* 0x000000a600a67308 */ /* 0x000fe20000000800 */
[----:B------:R-:W-:Y:S01]  /*bb70*/  FMUL.FTZ R18, R70, R150 ;  /* 0x0000009646127220 */ /* 0x000fe20000410000 */
[----:B------:R-:W-:Y:S01]  /*bb80*/  MOV R159, R188 ;  /* 0x000000bc009f7202 */ /* 0x000fe20000000f00 */
[----:B------:R-:W-:Y:S02]  /*bb90*/  IMAD.MOV.U32 R150, RZ, RZ, R62 ;  /* 0x000000ffff967224 */ /* 0x000fe400078e003e */
[C---:B------:R-:W-:Y:S02]  /*bba0*/  FMUL.FTZ R24, R69.reuse, R140 ;  /* 0x0000008c45187220 */ /* 0x040fe40000410000 */
[----:B------:R-:W-:Y:S02]  /*bbb0*/  FFMA.FTZ R135, R150, c[0x0][0x2d0], -R192 ;  /* 0x0000b40096877a23 */ /* 0x000fe400000108c0 */
[----:B------:R-:W-:Y:S01]  /*bbc0*/  IMAD.MOV.U32 R140, RZ, RZ, R158 ;  /* 0x000000ffff8c7224 */ /* 0x000fe200078e009e */
[----:B------:R-:W2:Y:S01]  /*bbd0*/  MUFU.EX2 R165, R165 ;  /* 0x000000a500a57308 */ /* 0x000ea20000000800 */
[----:B------:R-:W-:Y:S01]  /*bbe0*/  FMUL.FTZ R25, R69, R141 ;  /* 0x0000008d45197220 */ /* 0x000fe20000410000 */
[----:B------:R-:W-:Y:S01]  /*bbf0*/  MOV R141, R44 ;  /* 0x0000002c008d7202 */ /* 0x000fe20000000f00 */
[C---:B------:R-:W-:Y:S01]  /*bc00*/  FMUL.FTZ R26, R68.reuse, R142 ;  /* 0x0000008e441a7220 */ /* 0x040fe20000410000 */
[----:B-1----:R-:W-:Y:S01]  /*bc10*/  F2FP.PACK_AB R65, R167, R175 ;  /* 0x000000afa741723e */ /* 0x002fe200000000ff */
[C---:B------:R-:W-:Y:S02]  /*bc20*/  FMUL.FTZ R27, R68.reuse, R143 ;  /* 0x0000008f441b7220 */ /* 0x040fe40000410000 */
[C---:B------:R-:W-:Y:S02]  /*bc30*/  FMUL.FTZ R28, R69.reuse, R136 ;  /* 0x00000088451c7220 */ /* 0x040fe40000410000 */
[----:B------:R-:W-:Y:S01]  /*bc40*/  FMUL.FTZ R29, R69, R137 ;  /* 0x00000089451d7220 */ /* 0x000fe20000410000 */
[----:B------:R1:W-:Y:S01]  /*bc50*/  MUFU.EX2 R136, R51 ;  /* 0x0000003300887308 */ /* 0x0003e20000000800 */
[C---:B------:R-:W-:Y:S02]  /*bc60*/  FMUL.FTZ R30, R68.reuse, R138 ;  /* 0x0000008a441e7220 */ /* 0x040fe40000410000 */
[----:B------:R-:W-:Y:S02]  /*bc70*/  FMUL.FTZ R31, R68, R139 ;  /* 0x0000008b441f7220 */ /* 0x000fe40000410000 */
[--C-:B------:R-:W-:Y:S02]  /*bc80*/  FFMA.FTZ R188, R32, c[0x0][0x2d0], -R199.reuse ;  /* 0x0000b40020bc7a23 */ /* 0x100fe400000108c7 */
[----:B------:R-:W-:Y:S02]  /*bc90*/  FMUL.FTZ R32, R71, R100 ;  /* 0x0000006447207220 */ /* 0x000fe40000410000 */
[----:B------:R-:W-:Y:S01]  /*bca0*/  FFMA.FTZ R190, R33, c[0x0][0x2d0], -R199 ;  /* 0x0000b40021be7a23 */ /* 0x000fe200000108c7 */
[----:B------:R-:W-:Y:S01]  /*bcb0*/  MUFU.EX2 R178, R178 ;  /* 0x000000b200b27308 */ /* 0x000fe20000000800 */
[----:B------:R-:W-:Y:S02]  /*bcc0*/  FMUL.FTZ R33, R71, R101 ;  /* 0x0000006547217220 */ /* 0x000fe40000410000 */
[----:B------:R-:W-:Y:S01]  /*bcd0*/  FFMA.FTZ R193, R34, c[0x0][0x2d0], -R198 ;  /* 0x0000b40022c17a23 */ /* 0x000fe200000108c6 */
[----:B--2---:R-:W-:Y:S01]  /*bce0*/  F2FP.PACK_AB R67, R165, R166 ;  /* 0x000000a6a543723e */ /* 0x004fe200000000ff */
[C---:B------:R-:W-:Y:S02]  /*bcf0*/  FMUL.FTZ R34, R70.reuse, R102 ;  /* 0x0000006646227220 */ /* 0x040fe40000410000 */
[C---:B------:R-:W-:Y:S02]  /*bd00*/  FMUL.FTZ R40, R69.reuse, R108 ;  /* 0x0000006c45287220 */ /* 0x040fe40000410000 */
[C---:B------:R-:W-:Y:S01]  /*bd10*/  FMUL.FTZ R41, R69.reuse, R109 ;  /* 0x0000006d45297220 */ /* 0x040fe20000410000 */
[----:B------:R-:W-:Y:S01]  /*bd20*/  MUFU.EX2 R164, R164 ;  /* 0x000000a400a47308 */ /* 0x000fe20000000800 */
[C---:B------:R-:W-:Y:S01]  /*bd30*/  HMMA.16816.F32 R8, R64.reuse, R20, R8 ;  /* 0x000000144008723c */ /* 0x040fe20000001808 */
[C---:B------:R-:W-:Y:S02]  /*bd40*/  FMUL.FTZ R44, R69.reuse, R132 ;  /* 0x00000084452c7220 */ /* 0x040fe40000410000 */
[----:B------:R-:W-:Y:S02]  /*bd50*/  FMUL.FTZ R45, R69, R133 ;  /* 0x00000085452d7220 */ /* 0x000fe40000410000 */
[----:B-1----:R-:W-:Y:S02]  /*bd60*/  FMUL.FTZ R51, R70, R115 ;  /* 0x0000007346337220 */ /* 0x002fe40000410000 */
[C---:B------:R-:W-:Y:S01]  /*bd70*/  FMUL.FTZ R20, R71.reuse, R144 ;  /* 0x0000009047147220 */ /* 0x040fe20000410000 */
[-C--:B------:R-:W-:Y:S01]  /*bd80*/  HMMA.16816.F32 R12, R64, R22.reuse, R12 ;  /* 0x00000016400c723c */ /* 0x080fe2000000180c */
[----:B------:R-:W-:Y:S03]  /*bd90*/  MUFU.EX2 R182, R182 ;  /* 0x000000b600b67308 */ /* 0x000fe60000000800 */
[----:B------:R-:W-:Y:S01]  /*bda0*/  FMUL.FTZ R21, R71, R145 ;  /* 0x0000009147157220 */ /* 0x000fe20000410000 */
[----:B------:R-:W-:Y:S01]  /*bdb0*/  MOV R144, R85 ;  /* 0x0000005500907202 */ /* 0x000fe20000000f00 */
[----:B------:R-:W-:Y:S02]  /*bdc0*/  FFMA.FTZ R137, R50, c[0x0][0x2d0], -R195 ;  /* 0x0000b40032897a23 */ /* 0x000fe400000108c3 */
[C---:B------:R-:W-:Y:S01]  /*bdd0*/  HMMA.16816.F32 R16, R76.reuse, R22, R16 ;  /* 0x000000164c10723c */ /* 0x040fe20000001810 */
[----:B------:R-:W-:Y:S02]  /*bde0*/  FMUL.FTZ R50, R70, R114 ;  /* 0x0000007246327220 */ /* 0x000fe40000410000 */
[----:B------:R-:W-:Y:S01]  /*bdf0*/  MUFU.EX2 R188, R188 ;  /* 0x000000bc00bc7308 */ /* 0x000fe20000000800 */
[----:B------:R-:W-:Y:S02]  /*be00*/  IMAD.MOV.U32 R156, RZ, RZ, R58 ;  /* 0x000000ffff9c7224 */ /* 0x000fe400078e003a */
[----:B------:R-:W-:Y:S02]  /*be10*/  FFMA.FTZ R108, R56, c[0x0][0x2d0], -R192 ;  /* 0x0000b400386c7a23 */ /* 0x000fe400000108c0 */
[C---:B------:R-:W-:Y:S01]  /*be20*/  FMUL.FTZ R22, R70.reuse, R146 ;  /* 0x0000009246167220 */ /* 0x040fe20000410000 */
[----:B------:R-:W-:Y:S03]  /*be30*/  MOV R146, R157 ;  /* 0x0000009d00927202 */ /* 0x000fe60000000f00 */
[----:B------:R-:W-:Y:S01]  /*be40*/  FMUL.FTZ R23, R70, R147 ;  /* 0x0000009346177220 */ /* 0x000fe20000410000 */
[----:B------:R-:W-:Y:S01]  /*be50*/  MUFU.EX2 R190, R190 ;  /* 0x000000be00be7308 */ /* 0x000fe20000000800 */
[----:B------:R-:W-:Y:S01]  /*be60*/  IMAD.MOV.U32 R158, RZ, RZ, R86 ;  /* 0x000000ffff9e7224 */ /* 0x000fe200078e0056 */
[----:B------:R-:W-:Y:S01]  /*be70*/  MOV R157, R59 ;  /* 0x0000003b009d7202 */ /* 0x000fe20000000f00 */
[----:B------:R-:W-:Y:S02]  /*be80*/  IMAD.MOV.U32 R145, RZ, RZ, R84 ;  /* 0x000000ffff917224 */ /* 0x000fe400078e0054 */
[----:B------:R-:W1:Y:S01]  /*be90*/  LDSM.16.MT88.4 R84, [R225+0x900] ;  /* 0x00090000e154783b */ /* 0x000e620000004200 */
[-C--:B------:R-:W-:Y:S01]  /*bea0*/  HMMA.16816.F32 R20, R76, R36.reuse, R20 ;  /* 0x000000244c14723c */ /* 0x080fe20000001814 */
[C---:B------:R-:W-:Y:S02]  /*beb0*/  FMUL.FTZ R56, R69.reuse, R120 ;  /* 0x0000007845387220 */ /* 0x040fe40000410000 */
[C---:B------:R-:W-:Y:S01]  /*bec0*/  FMUL.FTZ R58, R68.reuse, R122 ;  /* 0x0000007a443a7220 */ /* 0x040fe20000410000 */
[----:B------:R-:W-:Y:S01]  /*bed0*/  MUFU.EX2 R193, R193 ;  /* 0x000000c100c17308 */ /* 0x000fe20000000800 */
[----:B------:R-:W-:Y:S02]  /*bee0*/  FMUL.FTZ R59, R68, R123 ;  /* 0x0000007b443b7220 */ /* 0x000fe40000410000 */
[----:B------:R-:W-:Y:S01]  /*bef0*/  IMAD.MOV.U32 R147, RZ, RZ, R61 ;  /* 0x000000ffff937224 */ /* 0x000fe200078e003d */
[C---:B------:R-:W-:Y:S01]  /*bf00*/  HMMA.16816.F32 R24, R64.reuse, R36, R24 ;  /* 0x000000244018723c */ /* 0x040fe20000001818 */
[----:B------:R-:W-:Y:S03]  /*bf10*/  FMUL.FTZ R61, R69, R125 ;  /* 0x0000007d453d7220 */ /* 0x000fe60000410000 */
[--C-:B------:R-:W-:Y:S02]  /*bf20*/  FFMA.FTZ R109, R60, c[0x0][0x2d0], -R192.reuse ;  /* 0x0000b4003c6d7a23 */ /* 0x100fe400000108c0 */
[----:B------:R-:W-:Y:S01]  /*bf30*/  MUFU.EX2 R196, R196 ;  /* 0x000000c400c47308 */ /* 0x000fe20000000800 */
[C---:B------:R-:W-:Y:S01]  /*bf40*/  FMUL.FTZ R36, R71.reuse, R104 ;  /* 0x0000006847247220 */ /* 0x040fe20000410000 */
[-C--:B------:R-:W-:Y:S01]  /*bf50*/  HMMA.16816.F32 R28, R64, R38.reuse, R28 ;  /* 0x00000026401c723c */ /* 0x080fe2000000181c */
[C---:B------:R-:W-:Y:S03]  /*bf60*/  FMUL.FTZ R37, R71.reuse, R105 ;  /* 0x0000006947257220 */ /* 0x040fe60000410000 */
[----:B------:R-:W-:Y:S02]  /*bf70*/  FFMA.FTZ R105, R48, c[0x0][0x2d0], -R195 ;  /* 0x0000b40030697a23 */ /* 0x000fe400000108c3 */
[----:B------:R-:W-:Y:S02]  /*bf80*/  FMUL.FTZ R48, R71, R112 ;  /* 0x0000007047307220 */ /* 0x000fe40000410000 */
[C---:B------:R-:W-:Y:S01]  /*bf90*/  HMMA.16816.F32 R32, R76.reuse, R38, R32 ;  /* 0x000000264c20723c */ /* 0x040fe20000001820 */
[----:B------:R2:W-:Y:S03]  /*bfa0*/  MUFU.EX2 R104, R49 ;  /* 0x0000003100687308 */ /* 0x0005e60000000800 */
[----:B------:R-:W-:Y:S02]  /*bfb0*/  FMUL.FTZ R60, R69, R124 ;  /* 0x0000007c453c7220 */ /* 0x000fe40000410000 */
[----:B------:R-:W-:Y:S02]  /*bfc0*/  FMUL.FTZ R62, R68, R126 ;  /* 0x0000007e443e7220 */ /* 0x000fe40000410000 */
[C---:B------:R-:W-:Y:S03]  /*bfd0*/  FMUL.FTZ R38, R70.reuse, R106 ;  /* 0x0000006a46267220 */ /* 0x040fe60000410000 */
[----:B------:R-:W4:Y:S01]  /*bfe0*/  MUFU.EX2 R137, R137 ;  /* 0x0000008900897308 */ /* 0x000f220000000800 */
[----:B------:R-:W-:Y:S02]  /*bff0*/  FMUL.FTZ R39, R70, R107 ;  /* 0x0000006b46277220 */ /* 0x000fe40000410000 */
[----:B------:R-:W-:Y:S02]  /*c000*/  FFMA.FTZ R107, R57, c[0x0][0x2d0], -R192 ;  /* 0x0000b400396b7a23 */ /* 0x000fe400000108c0 */
[----:B------:R-:W-:Y:S02]  /*c010*/  FMUL.FTZ R57, R69, R121 ;  /* 0x0000007945397220 */ /* 0x000fe40000410000 */
[C---:B------:R-:W-:Y:S01]  /*c020*/  FMUL.FTZ R63, R68.reuse, R127 ;  /* 0x0000007f443f7220 */ /* 0x040fe20000410000 */
[-C--:B------:R-:W-:Y:S01]  /*c030*/  HMMA.16816.F32 R36, R76, R52.reuse, R36 ;  /* 0x000000344c24723c */ /* 0x080fe20000001824 */
[----:B------:R-:W-:Y:S01]  /*c040*/  IMAD.MOV.U32 R142, RZ, RZ, R140 ;  /* 0x000000ffff8e7224 */ /* 0x000fe200078e008c */
[----:B------:R-:W-:Y:S01]  /*c050*/  MOV R140, R152 ;  /* 0x00000098008c7202 */ /* 0x000fe20000000f00 */
[----:B------:R-:W-:Y:S01]  /*c060*/  MUFU.EX2 R135, R135 ;  /* 0x0000008700877308 */ /* 0x000fe20000000800 */
[----:B------:R-:W-:Y:S01]  /*c070*/  MOV R152, R92 ;  /* 0x0000005c00987202 */ /* 0x000fe20000000f00 */
[----:B------:R-:W-:Y:S02]  /*c080*/  FFMA.FTZ R245, R245, c[0x0][0x2d0], -R192 ;  /* 0x0000b400f5f57a23 */ /* 0x000fe400000108c0 */
[----:B--2---:R-:W-:Y:S01]  /*c090*/  FMUL.FTZ R49, R71, R113 ;  /* 0x0000007147317220 */ /* 0x004fe20000410000 */
[C---:B------:R-:W-:Y:S01]  /*c0a0*/  HMMA.16816.F32 R40, R64.reuse, R52, R40 ;  /* 0x000000344028723c */ /* 0x040fe20000001828 */
[----:B------:R-:W-:Y:S03]  /*c0b0*/  FFMA.FTZ R106, R159, c[0x0][0x2d0], -R199 ;  /* 0x0000b4009f6a7a23 */ /* 0x000fe600000108c7 */
[----:B------:R-:W-:Y:S01]  /*c0c0*/  IMAD.MOV.U32 R159, RZ, RZ, R46 ;  /* 0x000000ffff9f7224 */ /* 0x000fe200078e002e */
[----:B------:R-:W-:Y:S01]  /*c0d0*/  MUFU.EX2 R105, R105 ;  /* 0x0000006900697308 */ /* 0x000fe20000000800 */
[----:B------:R-:W-:Y:S02]  /*c0e0*/  FMUL.FTZ R46, R68, R134 ;  /* 0x00000086442e7220 */ /* 0x000fe40000410000 */
[C---:B------:R-:W-:Y:S04]  /*c0f0*/  FMUL.FTZ R52, R71.reuse, R116 ;  /* 0x0000007447347220 */ /* 0x040fe80000410000 */
[----:B------:R-:W-:Y:S01]  /*c100*/  FMUL.FTZ R53, R71, R117 ;  /* 0x0000007547357220 */ /* 0x000fe20000410000 */
[-C--:B------:R-:W-:Y:S01]  /*c110*/  HMMA.16816.F32 R44, R64, R54.reuse, R44 ;  /* 0x00000036402c723c */ /* 0x080fe2000000182c */
[--C-:B------:R-:W-:Y:S01]  /*c120*/  FFMA.FTZ R211, R211, c[0x0][0x2d0], -R192.reuse ;  /* 0x0000b400d3d37a23 */ /* 0x100fe200000108c0 */
[----:B------:R-:W-:Y:S01]  /*c130*/  MUFU.EX2 R107, R107 ;  /* 0x0000006b006b7308 */ /* 0x000fe20000000800 */
[--C-:B------:R-:W-:Y:S02]  /*c140*/  FFMA.FTZ R208, R208, c[0x0][0x2d0], -R192.reuse ;  /* 0x0000b400d0d07a23 */ /* 0x100fe400000108c0 */
[----:B------:R-:W-:Y:S02]  /*c150*/  FFMA.FTZ R205, R205, c[0x0][0x2d0], -R192 ;  /* 0x0000b400cdcd7a23 */ /* 0x000fe400000108c0 */
[--C-:B------:R-:W-:Y:S01]  /*c160*/  FFMA.FTZ R116, R141, c[0x0][0x2d0], -R198.reuse ;  /* 0x0000b4008d747a23 */ /* 0x100fe200000108c6 */
[C---:B------:R-:W-:Y:S01]  /*c170*/  HMMA.16816.F32 R48, R76.reuse, R54, R48 ;  /* 0x000000364c30723c */ /* 0x040fe20000001830 */
[----:B------:R-:W-:Y:S03]  /*c180*/  MOV R141, R144 ;  /* 0x00000090008d7202 */ /* 0x000fe60000000f00 */
[----:B------:R-:W2:Y:S01]  /*c190*/  MUFU.EX2 R108, R108 ;  /* 0x0000006c006c7308 */ /* 0x000ea20000000800 */
[----:B------:R-:W-:Y:S01]  /*c1a0*/  MOV R144, R151 ;  /* 0x0000009700907202 */ /* 0x000fe20000000f00 */
[----:B------:R-:W-:Y:S01]  /*c1b0*/  IMAD.MOV.U32 R151, RZ, RZ, R149 ;  /* 0x000000ffff977224 */ /* 0x000fe200078e0095 */
[----:B------:R-:W-:Y:S01]  /*c1c0*/  MOV R149, R94 ;  /* 0x0000005e00957202 */ /* 0x000fe20000000f00 */
[C---:B------:R-:W-:Y:S04]  /*c1d0*/  FMUL.FTZ R54, R70.reuse, R118 ;  /* 0x0000007646367220 */ /* 0x040fe80000410000 */
[----:B------:R-:W-:Y:S02]  /*c1e0*/  FMUL.FTZ R55, R70, R119 ;  /* 0x0000007746377220 */ /* 0x000fe40000410000 */
[--C-:B------:R-:W-:Y:S01]  /*c1f0*/  FFMA.FTZ R134, R151, c[0x0][0x2d0], -R199.reuse ;  /* 0x0000b40097867a23 */ /* 0x100fe200000108c7 */
[----:B------:R-:W-:Y:S01]  /*c200*/  MUFU.EX2 R109, R109 ;  /* 0x0000006d006d7308 */ /* 0x000fe20000000800 */
[----:B------:R-:W-:Y:S02]  /*c210*/  FFMA.FTZ R118, R163, c[0x0][0x2d0], -R199 ;  /* 0x0000b400a3767a23 */ /* 0x000fe400000108c7 */
[----:B------:R-:W-:Y:S01]  /*c220*/  IMAD.MOV.U32 R163, RZ, RZ, R93 ;  /* 0x000000ffffa37224 */ /* 0x000fe200078e005d */
[-C--:B---3--:R-:W-:Y:S01]  /*c230*/  HMMA.16816.F32 R52, R76, R80.reuse, R52 ;  /* 0x000000504c34723c */ /* 0x088fe20000001834 */
[--C-:B------:R-:W-:Y:S01]  /*c240*/  FFMA.FTZ R117, R147, c[0x0][0x2d0], -R198.reuse ;  /* 0x0000b40093757a23 */ /* 0x100fe200000108c6 */
[----:B------:R-:W-:Y:S01]  /*c250*/  MOV R147, R162 ;  /* 0x000000a200937202 */ /* 0x000fe20000000f00 */
[----:B------:R-:W-:Y:S01]  /*c260*/  IMAD.MOV.U32 R162, RZ, RZ, R161 ;  /* 0x000000ffffa27224 */ /* 0x000fe200078e00a1 */
[----:B------:R-:W-:Y:S01]  /*c270*/  MOV R161, R95 ;  /* 0x0000005f00a17202 */ /* 0x000fe20000000f00 */
[----:B------:R-:W-:Y:S01]  /*c280*/  FFMA.FTZ R119, R142, c[0x0][0x2d0], -R199 ;  /* 0x0000b4008e777a23 */ /* 0x000fe200000108c7 */
[----:B------:R-:W3:Y:S01]  /*c290*/  LDSM.16.MT88.4 R92, [R219+0x900] ;  /* 0x00090000db5c783b */ /* 0x000ee20000004200 */
[----:B------:R-:W-:Y:S01]  /*c2a0*/  MUFU.EX2 R134, R134 ;  /* 0x0000008600867308 */ /* 0x000fe20000000800 */
[C---:B------:R-:W-:Y:S01]  /*c2b0*/  HMMA.16816.F32 R56, R64.reuse, R80, R56 ;  /* 0x000000504038723c */ /* 0x040fe20000001838 */
[--C-:B------:R-:W-:Y:S03]  /*c2c0*/  FFMA.FTZ R120, R141, c[0x0][0x2d0], -R198.reuse ;  /* 0x0000b4008d787a23 */ /* 0x100fe600000108c6 */
[----:B------:R-:W-:Y:S02]  /*c2d0*/  FFMA.FTZ R121, R140, c[0x0][0x2d0], -R198 ;  /* 0x0000b4008c797a23 */ /* 0x000fe400000108c6 */
[--C-:B------:R-:W-:Y:S01]  /*c2e0*/  FFMA.FTZ R122, R147, c[0x0][0x2d0], -R195.reuse ;  /* 0x0000b400937a7a23 */ /* 0x100fe200000108c3 */
[----:B----4-:R-:W-:Y:S01]  /*c2f0*/  F2FP.PACK_AB R80, R137, R136 ;  /* 0x000000888950723e */ /* 0x010fe200000000ff */
[-C--:B------:R-:W-:Y:S01]  /*c300*/  HMMA.16816.F32 R60, R64, R82.reuse, R60 ;  /* 0x00000052403c723c */ /* 0x080fe2000000183c */
[----:B------:R-:W4:Y:S03]  /*c310*/  MUFU.EX2 R110, R110 ;  /* 0x0000006e006e7308 */ /* 0x000f260000000800 */
[----:B--2---:R-:W-:Y:S01]  /*c320*/  F2FP.PACK_AB R81, R108, R107 ;  /* 0x0000006b6c51723e */ /* 0x004fe200000000ff */
[--C-:B------:R-:W-:Y:S02]  /*c330*/  FFMA.FTZ R123, R146, c[0x0][0x2d0], -R195.reuse ;  /* 0x0000b400927b7a23 */ /* 0x100fe400000108c3 */
[C---:B------:R-:W-:Y:S02]  /*c340*/  FMUL.FTZ R64, R71.reuse, R128 ;  /* 0x0000008047407220 */ /* 0x040fe40000410000 */
[----:B------:R-:W-:Y:S02]  /*c350*/  FMUL.FTZ R65, R71, R129 ;  /* 0x0000008147417220 */ /* 0x000fe40000410000 */
[----:B------:R-:W-:Y:S01]  /*c360*/  MUFU.EX2 R106, R106 ;  /* 0x0000006a006a7308 */ /* 0x000fe20000000800 */
[C---:B------:R-:W-:Y:S02]  /*c370*/  FMUL.FTZ R66, R70.reuse, R130 ;  /* 0x0000008246427220 */ /* 0x040fe40000410000 */
[----:B------:R-:W-:Y:S02]  /*c380*/  FMUL.FTZ R67, R70, R131 ;  /* 0x0000008346437220 */ /* 0x000fe40000410000 */
[--C-:B------:R-:W-:Y:S02]  /*c390*/  FFMA.FTZ R132, R145, c[0x0][0x2d0], -R195.reuse ;  /* 0x0000b40091847a23 */ /* 0x100fe400000108c3 */
[----:B------:R-:W-:Y:S02]  /*c3a0*/  FFMA.FTZ R133, R144, c[0x0][0x2d0], -R195 ;  /* 0x0000b40090857a23 */ /* 0x000fe400000108c3 */
[----:B------:R-:W-:Y:S01]  /*c3b0*/  FFMA.FTZ R173, R69, R240, R173 ;  /* 0x000000f045ad7223 */ /* 0x000fe200000100ad */
[----:B------:R-:W-:Y:S01]  /*c3c0*/  HMMA.16816.F32 R64, R76, R82, R64 ;  /* 0x000000524c40723c */ /* 0x000fe20000001840 */
[----:B------:R-:W-:Y:S01]  /*c3d0*/  MUFU.EX2 R111, R111 ;  /* 0x0000006f006f7308 */ /* 0x000fe20000000800 */
[----:B------:R-:W-:Y:S02]  /*c3e0*/  FADD.FTZ R172, R97, R172 ;  /* 0x000000ac61ac7221 */ /* 0x000fe40000010000 */
[----:B------:R-:W-:Y:S02]  /*c3f0*/  FADD.FTZ R173, R99, R173 ;  /* 0x000000ad63ad7221 */ /* 0x000fe40000010000 */
[----:B------:R-:W-:Y:S01]  /*c400*/  FADD.FTZ R172, R74, R172 ;  /* 0x000000ac4aac7221 */ /* 0x000fe20000010000 */
[----:B------:R-:W-:Y:S01]  /*c410*/  F2FP.PACK_AB R76, R178, R171 ;  /* 0x000000abb24c723e */ /* 0x000fe200000000ff */
[----:B------:R-:W-:Y:S01]  /*c420*/  FADD.FTZ R173, R98, R173 ;  /* 0x000000ad62ad7221 */ /* 0x000fe20000010000 */
[----:B------:R-:W-:Y:S02]  /*c430*/  F2FP.PACK_AB R77, R182, R164 ;  /* 0x000000a4b64d723e */ /* 0x000fe400000000ff */
[----:B------:R-:W2:Y:S01]  /*c440*/  MUFU.EX2 R116, R116 ;  /* 0x0000007400747308 */ /* 0x000ea20000000800 */
[----:B------:R-:W-:Y:S01]  /*c450*/  F2FP.PACK_AB R78, R190, R188 ;  /* 0x000000bcbe4e723e */ /* 0x000fe200000000ff */
[----:B------:R-:W-:Y:S01]  /*c460*/  FFMA.FTZ R175, R68, R239, R175 ;  /* 0x000000ef44af7223 */ /* 0x000fe200000100af */
[----:B------:R-:W-:Y:S01]  /*c470*/  F2FP.PACK_AB R79, R196, R193 ;  /* 0x000000c1c44f723e */ /* 0x000fe200000000ff */
[----:B------:R-:W-:Y:S01]  /*c480*/  FADD.FTZ R172, R75, R172 ;  /* 0x000000ac4bac7221 */ /* 0x000fe20000010000 */
[----:B------:R-:W-:Y:S01]  /*c490*/  F2FP.PACK_AB R82, R105, R104 ;  /* 0x000000686952723e */ /* 0x000fe200000000ff */
[----:B------:R-:W-:Y:S01]  /*c4a0*/  FADD.FTZ R173, R170, R173 ;  /* 0x000000adaaad7221 */ /* 0x000fe20000010000 */
[----:B----4-:R-:W-:Y:S01]  /*c4b0*/  F2FP.PACK_AB R83, R110, R109 ;  /* 0x0000006d6e53723e */ /* 0x010fe200000000ff */
[----:B------:R-:W-:Y:S02]  /*c4c0*/  FADD.FTZ R175, R167, R175 ;  /* 0x000000afa7af7221 */ /* 0x000fe40000010000 */
[-C--:B-1----:R-:W-:Y:S01]  /*c4d0*/  HMMA.16816.F32 R4, R76, R84.reuse, R4 ;  /* 0x000000544c04723c */ /* 0x082fe20000001804 */
[----:B------:R-:W-:Y:S01]  /*c4e0*/  MUFU.EX2 R117, R117 ;  /* 0x0000007500757308 */ /* 0x000fe20000000800 */
[----:B------:R-:W-:Y:S02]  /*c4f0*/  FADD.FTZ R172, R171, R172 ;  /* 0x000000acabac7221 */ /* 0x000fe40000010000 */
[----:B------:R-:W-:Y:S02]  /*c500*/  FADD.FTZ R173, R136, R173 ;  /* 0x000000ad88ad7221 */ /* 0x000fe40000010000 */
[----:B------:R-:W-:Y:S02]  /*c510*/  FFMA.FTZ R174, R70, R241, R174 ;  /* 0x000000f146ae7223 */ /* 0x000fe400000100ae */
[C---:B------:R-:W-:Y:S01]  /*c520*/  HMMA.16816.F32 R8, R80.reuse, R84, R8 ;  /* 0x000000545008723c */ /* 0x040fe20000001808 */
[----:B------:R-:W-:Y:S02]  /*c530*/  FADD.FTZ R175, R166, R175 ;  /* 0x000000afa6af7221 */ /* 0x000fe40000010000 */
[----:B------:R-:W-:Y:S01]  /*c540*/  MUFU.EX2 R118, R118 ;  /* 0x0000007600767308 */ /* 0x000fe20000000800 */
[----:B------:R-:W-:Y:S01]  /*c550*/  MOV R166, R2 ;  /* 0x0000000200a67202 */ /* 0x000fe20000000f00 */
[----:B------:R-:W-:Y:S02]  /*c560*/  FADD.FTZ R172, R178, R172 ;  /* 0x000000acb2ac7221 */ /* 0x000fe40000010000 */
[----:B------:R-:W-:Y:S01]  /*c570*/  FADD.FTZ R173, R137, R173 ;  /* 0x000000ad89ad7221 */ /* 0x000fe20000010000 */
[-C--:B------:R-:W-:Y:S01]  /*c580*/  HMMA.16816.F32 R12, R80, R86.reuse, R12 ;  /* 0x00000056500c723c */ /* 0x080fe2000000180c */
[----:B------:R-:W-:Y:S03]  /*c590*/  FADD.FTZ R174, R169, R174 ;  /* 0x000000aea9ae7221 */ /* 0x000fe60000010000 */
[----:B------:R-:W-:Y:S01]  /*c5a0*/  FADD.FTZ R175, R165, R175 ;  /* 0x000000afa5af7221 */ /* 0x000fe20000010000 */
[----:B------:R-:W-:Y:S01]  /*c5b0*/  MUFU.EX2 R119, R119 ;  /* 0x0000007700777308 */ /* 0x000fe20000000800 */
[----:B------:R-:W-:Y:S01]  /*c5c0*/  FADD.FTZ R172, R188, R172 ;  /* 0x000000acbcac7221 */ /* 0x000fe20000010000 */
[----:B------:R-:W-:Y:S01]  /*c5d0*/  MOV R165, R0 ;  /* 0x0000000000a57202 */ /* 0x000fe20000000f00 */
[C---:B------:R-:W-:Y:S01]  /*c5e0*/  HMMA.16816.F32 R16, R76.reuse, R86, R16 ;  /* 0x000000564c10723c */ /* 0x040fe20000001810 */
[----:B------:R-:W1:Y:S03]  /*c5f0*/  LDSM.16.MT88.4 R84, [R218+0x900] ;  /* 0x00090000da54783b */ /* 0x000e660000004200 */
[----:B------:R-:W-:Y:S02]  /*c600*/  FADD.FTZ R173, R104, R173 ;  /* 0x000000ad68ad7221 */ /* 0x000fe40000010000 */
[----:B------:R-:W-:Y:S01]  /*c610*/  FADD.FTZ R174, R96, R174 ;  /* 0x000000ae60ae7221 */ /* 0x000fe20000010000 */
[----:B------:R-:W-:Y:S01]  /*c620*/  MUFU.EX2 R120, R120 ;  /* 0x0000007800787308 */ /* 0x000fe20000000800 */
[-C--:B------:R-:W-:Y:S01]  /*c630*/  HMMA.16816.F32 R20, R76, R88.reuse, R20 ;  /* 0x000000584c14723c */ /* 0x080fe20000001814 */
[----:B------:R-:W-:Y:S03]  /*c640*/  FADD.FTZ R175, R107, R175 ;  /* 0x000000af6baf7221 */ /* 0x000fe60000010000 */
[----:B------:R-:W-:Y:S02]  /*c650*/  FADD.FTZ R172, R190, R172 ;  /* 0x000000acbeac7221 */ /* 0x000fe40000010000 */
[----:B------:R-:W-:Y:S02]  /*c660*/  FADD.FTZ R105, R105, R173 ;  /* 0x000000ad69697221 */ /* 0x000fe40000010000 */
[C---:B------:R-:W-:Y:S01]  /*c670*/  HMMA.16816.F32 R24, R80.reuse, R88, R24 ;  /* 0x000000585018723c */ /* 0x040fe20000001818 */
[----:B------:R-:W-:Y:S03]  /*c680*/  MUFU.EX2 R121, R121 ;  /* 0x0000007900797308 */ /* 0x000fe60000000800 */
[----:B------:R-:W-:Y:S02]  /*c690*/  FADD.FTZ R174, R168, R174 ;  /* 0x000000aea8ae7221 */ /* 0x000fe40000010000 */
[----:B------:R-:W-:Y:S02]  /*c6a0*/  FADD.FTZ R108, R108, R175 ;  /* 0x000000af6c6c7221 */ /* 0x000fe40000010000 */
[-C--:B------:R-:W-:Y:S01]  /*c6b0*/  HMMA.16816.F32 R28, R80, R90.reuse, R28 ;  /* 0x0000005a501c723c */ /* 0x080fe2000000181c */
[----:B------:R-:W-:Y:S02]  /*c6c0*/  FADD.FTZ R174, R164, R174 ;  /* 0x000000aea4ae7221 */ /* 0x000fe40000010000 */
[----:B------:R-:W4:Y:S01]  /*c6d0*/  MUFU.EX2 R122, R122 ;  /* 0x0000007a007a7308 */ /* 0x000f220000000800 */
[----:B------:R-:W-:Y:S01]  /*c6e0*/  FADD.FTZ R108, R109, R108 ;  /* 0x0000006c6d6c7221 */ /* 0x000fe20000010000 */
[----:B------:R-:W-:Y:S01]  /*c6f0*/  MOV R164, R72 ;  /* 0x0000004800a47202 */ /* 0x000fe20000000f00 */
[----:B------:R-:W-:Y:S02]  /*c700*/  FADD.FTZ R174, R182, R174 ;  /* 0x000000aeb6ae7221 */ /* 0x000fe40000010000 */
[C---:B------:R-:W-:Y:S01]  /*c710*/  HMMA.16816.F32 R32, R76.reuse, R90, R32 ;  /* 0x0000005a4c20723c */ /* 0x040fe20000001820 */
[----:B------:R-:W5:Y:S03]  /*c720*/  LDSM.16.MT88.4 R88, [R225+0x1100] ;  /* 0x00110000e158783b */ /* 0x000f660000004200 */
[----:B------:R-:W-:Y:S01]  /*c730*/  FADD.FTZ R108, R110, R108 ;  /* 0x0000006c6e6c7221 */ /* 0x000fe20000010000 */
[----:B------:R-:W-:Y:S01]  /*c740*/  MUFU.EX2 R123, R123 ;  /* 0x0000007b007b7308 */ /* 0x000fe20000000800 */
[----:B------:R-:W-:Y:S02]  /*c750*/  FADD.FTZ R174, R193, R174 ;  /* 0x000000aec1ae7221 */ /* 0x000fe40000010000 */
[-C--:B---3--:R-:W-:Y:S01]  /*c760*/  HMMA.16816.F32 R36, R76, R92.reuse, R36 ;  /* 0x0000005c4c24723c */ /* 0x088fe20000001824 */
[----:B------:R-:W-:Y:S03]  /*c770*/  IMAD.MOV.U32 R167, RZ, RZ, R3 ;  /* 0x000000ffffa77224 */ /* 0x000fe600078e0003 */
[----:B------:R-:W-:Y:S03]  /*c780*/  FADD.FTZ R174, R196, R174 ;  /* 0x000000aec4ae7221 */ /* 0x000fe60000010000 */
[----:B------:R-:W-:Y:S01]  /*c790*/  MUFU.EX2 R132, R132 ;  /* 0x0000008400847308 */ /* 0x000fe20000000800 */
[C---:B------:R-:W-:Y:S01]  /*c7a0*/  HMMA.16816.F32 R40, R80.reuse, R92, R40 ;  /* 0x0000005c5028723c */ /* 0x040fe20000001828 */
[----:B--2---:R-:W-:Y:S03]  /*c7b0*/  FADD.FTZ R174, R116, R174 ;  /* 0x000000ae74ae7221 */ /* 0x004fe60000010000 */
[----:B----4-:R-:W-:Y:S02]  /*c7c0*/  FADD.FTZ R105, R122, R105 ;  /* 0x000000697a697221 */ /* 0x010fe40000010000 */
[----:B------:R-:W-:Y:S02]  /*c7d0*/  FADD.FTZ R174, R117, R174 ;  /* 0x000000ae75ae7221 */ /* 0x000fe40000010000 */
[-C--:B------:R-:W-:Y:S01]  /*c7e0*/  HMMA.16816.F32 R44, R80, R94.reuse, R44 ;  /* 0x0000005e502c723c */ /* 0x080fe2000000182c */
[----:B------:R-:W-:Y:S01]  /*c7f0*/  FFMA.FTZ R92, R149, c[0x0][0x2d0], -R192 ;  /* 0x0000b400955c7a23 */ /* 0x000fe200000108c0 */
[----:B------:R-:W-:Y:S02]  /*c800*/  MUFU.EX2 R133, R133 ;  /* 0x0000008500857308 */ /* 0x000fe40000000800 */
[----:B------:R-:W-:Y:S04]  /*c810*/  FADD.FTZ R174, R120, R174 ;  /* 0x000000ae78ae7221 */ /* 0x000fe80000010000 */
[C---:B------:R-:W-:Y:S01]  /*c820*/  HMMA.16816.F32 R48, R76.reuse, R94, R48 ;  /* 0x0000005e4c30723c */ /* 0x040fe20000001830 */
[----:B------:R-:W-:Y:S03]  /*c830*/  FADD.FTZ R174, R121, R174 ;  /* 0x000000ae79ae7221 */ /* 0x000fe60000010000 */
[----:B------:R2:W3:Y:S04]  /*c840*/  MUFU.EX2 R100, R92 ;  /* 0x0000005c00647308 */ /* 0x0004e80000000800 */
[-C--:B-1----:R-:W-:Y:S06]  /*c850*/  HMMA.16816.F32 R52, R76, R84.reuse, R52 ;  /* 0x000000544c34723c */ /* 0x082fec0000001834 */
[----:B------:R-:W-:Y:S02]  /*c860*/  MUFU.EX2 R252, R252 ;  /* 0x000000fc00fc7308 */ /* 0x000fe40000000800 */
[C---:B------:R-:W-:Y:S07]  /*c870*/  HMMA.16816.F32 R56, R80.reuse, R84, R56 ;  /* 0x000000545038723c */ /* 0x040fee0000001838 */
[--C-:B------:R-:W-:Y:S01]  /*c880*/  FFMA.FTZ R84, R155, c[0x0][0x2d0], -R192.reuse ;  /* 0x0000b4009b547a23 */ /* 0x100fe200000108c0 */
[-C--:B------:R-:W-:Y:S01]  /*c890*/  HMMA.16816.F32 R60, R80, R86.reuse, R60 ;  /* 0x00000056503c723c */ /* 0x080fe2000000183c */
[----:B------:R-:W-:Y:S03]  /*c8a0*/  MUFU.EX2 R251, R251 ;  /* 0x000000fb00fb7308 */ /* 0x000fe60000000800 */
[----:B--2---:R-:W-:Y:S02]  /*c8b0*/  FFMA.FTZ R92, R148, c[0x0][0x2d0], -R192 ;  /* 0x0000b400945c7a23 */ /* 0x004fe400000108c0 */
[----:B------:R-:W-:Y:S01]  /*c8c0*/  LDSM.16.MT88.4 R148, [R225+0x2900] ;  /* 0x00290000e194783b */ /* 0x000fe20000004200 */
[--C-:B------:R-:W-:Y:S01]  /*c8d0*/  FFMA.FTZ R80, R154, c[0x0][0x2d0], -R199.reuse ;  /* 0x0000b4009a507a23 */ /* 0x100fe200000108c7 */
[----:B------:R-:W-:Y:S01]  /*c8e0*/  HMMA.16816.F32 R64, R76, R86, R64 ;  /* 0x000000564c40723c */ /* 0x000fe20000001840 */
[----:B---3--:R-:W-:Y:S02]  /*c8f0*/  F2FP.PACK_AB R81, R100, R135 ;  /* 0x000000876451723e */ /* 0x008fe400000000ff */
[----:B------:R1:W-:Y:S01]  /*c900*/  MUFU.EX2 R112, R80 ;  /* 0x0000005000707308 */ /* 0x0003e20000000800 */
[----:B------:R-:W-:Y:S01]  /*c910*/  F2FP.PACK_AB R82, R133, R132 ;  /* 0x000000848552723e */ /* 0x000fe200000000ff */
[----:B------:R-:W-:Y:S02]  /*c920*/  FFMA.FTZ R199, R183, c[0x0][0x2d0], -R199 ;  /* 0x0000b400b7c77a23 */ /* 0x000fe400000108c7 */
[----:B------:R-:W-:Y:S01]  /*c930*/  F2FP.PACK_AB R76, R111, R106 ;  /* 0x0000006a6f4c723e */ /* 0x000fe200000000ff */
[----:B------:R-:W-:Y:S01]  /*c940*/  FADD.FTZ R106, R106, R172 ;  /* 0x000000ac6a6a7221 */ /* 0x000fe20000010000 */
[----:B------:R-:W-:Y:S03]  /*c950*/  F2FP.PACK_AB R77, R117, R116 ;  /* 0x00000074754d723e */ /* 0x000fe600000000ff */
[----:B------:R-:W-:Y:S01]  /*c960*/  F2FP.PACK_AB R78, R119, R118 ;  /* 0x00000076774e723e */ /* 0x000fe200000000ff */
[----:B------:R2:W-:Y:S01]  /*c970*/  MUFU.EX2 R115, R84 ;  /* 0x0000005400737308 */ /* 0x0005e20000000800 */
[----:B------:R-:W-:Y:S01]  /*c980*/  F2FP.PACK_AB R79, R121, R120 ;  /* 0x00000078794f723e */ /* 0x000fe200000000ff */
[----:B------:R-:W-:Y:S02]  /*c990*/  FADD.FTZ R111, R111, R106 ;  /* 0x0000006a6f6f7221 */ /* 0x000fe40000010000 */
[----:B------:R-:W-:Y:S02]  /*c9a0*/  FADD.FTZ R135, R135, R108 ;  /* 0x0000006c87877221 */ /* 0x000fe40000010000 */
[----:B------:R-:W-:Y:S02]  /*c9b0*/  FADD.FTZ R111, R118, R111 ;  /* 0x0000006f766f7221 */ /* 0x000fe40000010000 */
[-C--:B-----5:R-:W-:Y:S02]  /*c9c0*/  HMMA.16816.F32 R4, R76, R88.reuse, R4 ;  /* 0x000000584c04723c */ /* 0x0a0fe40000001804 */
[----:B------:R-:W3:Y:S01]  /*c9d0*/  MUFU.EX2 R103, R92 ;  /* 0x0000005c00677308 */ /* 0x000ee20000000800 */
[----:B------:R-:W-:Y:S02]  /*c9e0*/  FADD.FTZ R119, R119, R111 ;  /* 0x0000006f77777221 */ /* 0x000fe40000010000 */
[--C-:B-1----:R-:W-:Y:S02]  /*c9f0*/  FFMA.FTZ R80, R153, c[0x0][0x2d0], -R198.reuse ;  /* 0x0000b40099507a23 */ /* 0x102fe400000108c6 */
[----:B------:R-:W-:Y:S05]  /*ca00*/  FADD.FTZ R119, R134, R119 ;  /* 0x0000007786777221 */ /* 0x000fea0000010000 */
[----:B------:R1:W-:Y:S01]  /*ca10*/  MUFU.EX2 R101, R80 ;  /* 0x0000005000657308 */ /* 0x0003e20000000800 */
[----:B--2---:R-:W2:Y:S09]  /*ca20*/  LDSM.16.MT88.4 R84, [R220+0x1100] ;  /* 0x00110000dc54783b */ /* 0x004eb20000004200 */
[----:B------:R-:W-:Y:S01]  /*ca30*/  MUFU.EX2 R250, R250 ;  /* 0x000000fa00fa7308 */ /* 0x000fe20000000800 */
[----:B---3--:R-:W-:Y:S01]  /*ca40*/  F2FP.PACK_AB R83, R115, R103 ;  /* 0x000000677353723e */ /* 0x008fe200000000ff */
[--C-:B------:R-:W-:Y:S02]  /*ca50*/  FFMA.FTZ R92, R152, c[0x0][0x2d0], -R198.reuse ;  /* 0x0000b400985c7a23 */ /* 0x100fe400000108c6 */
[----:B------:R-:W-:Y:S06]  /*ca60*/  FFMA.FTZ R198, R177, c[0x0][0x2d0], -R198 ;  /* 0x0000b400b1c67a23 */ /* 0x000fec00000108c6 */
[----:B------:R3:W-:Y:S01]  /*ca70*/  MUFU.EX2 R113, R92 ;  /* 0x0000005c00717308 */ /* 0x0007e20000000800 */
[C---:B-1----:R-:W-:Y:S01]  /*ca80*/  F2FP.PACK_AB R80, R123.reuse, R122 ;  /* 0x0000007a7b50723e */ /* 0x042fe200000000ff */
[----:B------:R-:W-:Y:S04]  /*ca90*/  FADD.FTZ R123, R123, R105 ;  /* 0x000000697b7b7221 */ /* 0x000fe80000010000 */
[----:B------:R-:W-:Y:S04]  /*caa0*/  FADD.FTZ R123, R132, R123 ;  /* 0x0000007b847b7221 */ /* 0x000fe80000010000 */
[----:B------:R-:W-:Y:S01]  /*cab0*/  MUFU.EX2 R249, R249 ;  /* 0x000000f900f97308 */ /* 0x000fe20000000800 */
[C---:B------:R-:W-:Y:S01]  /*cac0*/  HMMA.16816.F32 R8, R80.reuse, R88, R8 ;  /* 0x000000585008723c */ /* 0x040fe20000001808 */
[----:B------:R-:W-:Y:S07]  /*cad0*/  FADD.FTZ R123, R133, R123 ;  /* 0x0000007b857b7221 */ /* 0x000fee0000010000 */
[-C--:B------:R-:W-:Y:S01]  /*cae0*/  HMMA.16816.F32 R12, R80, R90.reuse, R12 ;  /* 0x0000005a500c723c */ /* 0x080fe2000000180c */
[----:B------:R-:W-:Y:S01]  /*caf0*/  MUFU.EX2 R248, R248 ;  /* 0x000000f800f87308 */ /* 0x000fe20000000800 */
[----:B---3--:R-:W1:Y:S06]  /*cb00*/  LDSM.16.MT88.4 R92, [R219+0x1100] ;  /* 0x00110000db5c783b */ /* 0x008e6c0000004200 */
[C---:B------:R-:W-:Y:S03]  /*cb10*/  HMMA.16816.F32 R16, R76.reuse, R90, R16 ;  /* 0x0000005a4c10723c */ /* 0x040fe60000001810 */
[----:B------:R-:W-:Y:S01]  /*cb20*/  MUFU.EX2 R247, R247 ;  /* 0x000000f700f77308 */ /* 0x000fe20000000800 */
[----:B------:R-:W3:Y:S04]  /*cb30*/  LDSM.16.MT88.4 R88, [R218+0x1100] ;  /* 0x00110000da58783b */ /* 0x000ee80000004200 */
[-C--:B--2---:R-:W-:Y:S05]  /*cb40*/  HMMA.16816.F32 R20, R76, R84.reuse, R20 ;  /* 0x000000544c14723c */ /* 0x084fea0000001814 */
[----:B------:R-:W-:Y:S03]  /*cb50*/  MUFU.EX2 R246, R246 ;  /* 0x000000f600f67308 */ /* 0x000fe60000000800 */
[C---:B------:R-:W-:Y:S07]  /*cb60*/  HMMA.16816.F32 R24, R80.reuse, R84, R24 ;  /* 0x000000545018723c */ /* 0x040fee0000001818 */
[--C-:B------:R-:W-:Y:S01]  /*cb70*/  FFMA.FTZ R84, R159, c[0x0][0x2d0], -R195.reuse ;  /* 0x0000b4009f547a23 */ /* 0x100fe200000108c3 */
[-C--:B------:R-:W-:Y:S01]  /*cb80*/  HMMA.16816.F32 R28, R80, R86.reuse, R28 ;  /* 0x00000056501c723c */ /* 0x080fe2000000181c */
[----:B------:R-:W-:Y:S07]  /*cb90*/  MUFU.EX2 R209, R209 ;  /* 0x000000d100d17308 */ /* 0x000fee0000000800 */
[C---:B------:R-:W-:Y:S03]  /*cba0*/  HMMA.16816.F32 R32, R76.reuse, R86, R32 ;  /* 0x000000564c20723c */ /* 0x040fe60000001820 */
[----:B------:R2:W-:Y:S05]  /*cbb0*/  MUFU.EX2 R102, R84 ;  /* 0x0000005400667308 */ /* 0x0005ea0000000800 */
[-C--:B-1----:R-:W-:Y:S05]  /*cbc0*/  HMMA.16816.F32 R36, R76, R92.reuse, R36 ;  /* 0x0000005c4c24723c */ /* 0x082fea0000001824 */
[----:B------:R-:W-:Y:S03]  /*cbd0*/  MUFU.EX2 R206, R206 ;  /* 0x000000ce00ce7308 */ /* 0x000fe60000000800 */
[C---:B------:R-:W-:Y:S07]  /*cbe0*/  HMMA.16816.F32 R40, R80.reuse, R92, R40 ;  /* 0x0000005c5028723c */ /* 0x040fee0000001828 */
[--C-:B------:R-:W-:Y:S01]  /*cbf0*/  FFMA.FTZ R92, R162, c[0x0][0x2d0], -R192.reuse ;  /* 0x0000b400a25c7a23 */ /* 0x100fe200000108c0 */
[-C--:B------:R-:W-:Y:S01]  /*cc00*/  HMMA.16816.F32 R44, R80, R94.reuse, R44 ;  /* 0x0000005e502c723c */ /* 0x080fe2000000182c */
[----:B------:R-:W-:Y:S03]  /*cc10*/  MUFU.EX2 R203, R203 ;  /* 0x000000cb00cb7308 */ /* 0x000fe60000000800 */
[--C-:B--2---:R-:W-:Y:S04]  /*cc20*/  FFMA.FTZ R84, R158, c[0x0][0x2d0], -R195.reuse ;  /* 0x0000b4009e547a23 */ /* 0x104fe800000108c3 */
[C---:B------:R-:W-:Y:S03]  /*cc30*/  HMMA.16816.F32 R48, R76.reuse, R94, R48 ;  /* 0x0000005e4c30723c */ /* 0x040fe60000001830 */
[----:B------:R1:W2:Y:S05]  /*cc40*/  MUFU.EX2 R114, R84 ;  /* 0x0000005400727308 */ /* 0x0002aa0000000800 */
[-C--:B---3--:R-:W-:Y:S05]  /*cc50*/  HMMA.16816.F32 R52, R76, R88.reuse, R52 ;  /* 0x000000584c34723c */ /* 0x088fea0000001834 */
[----:B------:R3:W-:Y:S03]  /*cc60*/  MUFU.EX2 R126, R92 ;  /* 0x0000005c007e7308 */ /* 0x0007e60000000800 */
[C---:B------:R-:W-:Y:S07]  /*cc70*/  HMMA.16816.F32 R56, R80.reuse, R88, R56 ;  /* 0x000000585038723c */ /* 0x040fee0000001838 */
[--C-:B------:R-:W-:Y:S01]  /*cc80*/  FFMA.FTZ R88, R160, c[0x0][0x2d0], -R192.reuse ;  /* 0x0000b400a0587a23 */ /* 0x100fe200000108c0 */
[-C--:B------:R-:W-:Y:S01]  /*cc90*/  HMMA.16816.F32 R60, R80, R90.reuse, R60 ;  /* 0x0000005a503c723c */ /* 0x080fe2000000183c */
[----:B------:R-:W-:Y:S03]  /*cca0*/  MUFU.EX2 R202, R202 ;  /* 0x000000ca00ca7308 */ /* 0x000fe60000000800 */
[--C-:B-1----:R-:W-:Y:S03]  /*ccb0*/  FFMA.FTZ R84, R157, c[0x0][0x2d0], -R195.reuse ;  /* 0x0000b4009d547a23 */ /* 0x102fe600000108c3 */
[----:B--2---:R-:W-:Y:S01]  /*ccc0*/  F2FP.PACK_AB R80, R114, R102 ;  /* 0x000000667250723e */ /* 0x004fe200000000ff */
[----:B------:R-:W-:Y:S03]  /*ccd0*/  HMMA.16816.F32 R64, R76, R90, R64 ;  /* 0x0000005a4c40723c */ /* 0x000fe60000001840 */
[----:B------:R1:W-:Y:S01]  /*cce0*/  MUFU.EX2 R124, R84 ;  /* 0x00000054007c7308 */ /* 0x0003e20000000800 */
[----:B---3--:R-:W-:Y:S03]  /*ccf0*/  FFMA.FTZ R92, R161, c[0x0][0x2d0], -R192 ;  /* 0x0000b400a15c7a23 */ /* 0x008fe600000108c0 */
[----:B------:R-:W-:Y:S02]  /*cd00*/  F2FP.PACK_AB R76, R112, R134 ;  /* 0x00000086704c723e */ /* 0x000fe400000000ff */
[----:B------:R-:W-:Y:S03]  /*cd10*/  F2FP.PACK_AB R77, R113, R101 ;  /* 0x00000065714d723e */ /* 0x000fe600000000ff */
[----:B------:R-:W-:Y:S01]  /*cd20*/  F2FP.PACK_AB R78, R251, R252 ;  /* 0x000000fcfb4e723e */ /* 0x000fe200000000ff */
[----:B------:R2:W3:Y:S01]  /*cd30*/  MUFU.EX2 R129, R88 ;  /* 0x0000005800817308 */ /* 0x0004e20000000800 */
[----:B------:R-:W-:Y:S09]  /*cd40*/  F2FP.PACK_AB R79, R249, R250 ;  /* 0x000000faf94f723e */ /* 0x000ff200000000ff */
[----:B------:R-:W4:Y:S01]  /*cd50*/  MUFU.EX2 R128, R92 ;  /* 0x0000005c00807308 */ /* 0x000f220000000800 */
[--C-:B-1----:R-:W-:Y:S09]  /*cd60*/  FFMA.FTZ R84, R156, c[0x0][0x2d0], -R195.reuse ;  /* 0x0000b4009c547a23 */ /* 0x102ff200000108c3 */
[----:B------:R1:W5:Y:S01]  /*cd70*/  MUFU.EX2 R127, R84 ;  /* 0x00000054007f7308 */ /* 0x0003620000000800 */
[----:B--2---:R-:W-:Y:S01]  /*cd80*/  LDSM.16.MT88.4 R88, [R220+0x1900] ;  /* 0x00190000dc58783b */ /* 0x004fe20000004200 */
[----:B---3--:R-:W-:Y:S08]  /*cd90*/  MOV R183, R129 ;  /* 0x0000008100b77202 */ /* 0x008ff00000000f00 */
[----:B------:R-:W-:Y:S01]  /*cda0*/  MUFU.EX2 R201, R201 ;  /* 0x000000c900c97308 */ /* 0x000fe20000000800 */
[----:B----4-:R-:W-:Y:S01]  /*cdb0*/  F2FP.PACK_AB R83, R129, R128 ;  /* 0x000000808153723e */ /* 0x010fe200000000ff */
[----:B------:R-:W-:Y:S01]  /*cdc0*/  LDSM.16.MT88.4 R92, [R219+0x1900] ;  /* 0x00190000db5c783b */ /* 0x000fe20000004200 */
[----:B------:R-:W-:Y:S07]  /*cdd0*/  IMAD.MOV.U32 R177, RZ, RZ, R128 ;  /* 0x000000ffffb17224 */ /* 0x000fee00078e0080 */
[----:B------:R-:W-:Y:S01]  /*cde0*/  MUFU.EX2 R244, R244 ;  /* 0x000000f400f47308 */ /* 0x000fe20000000800 */
[--C-:B-1----:R-:W-:Y:S01]  /*cdf0*/  FFMA.FTZ R84, R163, c[0x0][0x2d0], -R192.reuse ;  /* 0x0000b400a3547a23 */ /* 0x102fe200000108c0 */
[----:B-----5:R-:W-:Y:S08]  /*ce00*/  F2FP.PACK_AB R82, R127, R124 ;  /* 0x0000007c7f52723e */ /* 0x020ff000000000ff */
[----:B------:R1:W2:Y:S10]  /*ce10*/  MUFU.EX2 R125, R84 ;  /* 0x00000054007d7308 */ /* 0x0002b40000000800 */
[----:B------:R-:W-:Y:S10]  /*ce20*/  MUFU.EX2 R210, R210 ;  /* 0x000000d200d27308 */ /* 0x000ff40000000800 */
[----:B------:R-:W-:Y:S01]  /*ce30*/  MUFU.EX2 R207, R207 ;  /* 0x000000cf00cf7308 */ /* 0x000fe20000000800 */
[----:B-1----:R-:W1:Y:S01]  /*ce40*/  LDSM.16.MT88.4 R84, [R225+0x1900] ;  /* 0x00190000e154783b */ /* 0x002e620000004200 */
[----:B--2---:R-:W-:Y:S08]  /*ce50*/  F2FP.PACK_AB R81, R126, R125 ;  /* 0x0000007d7e51723e */ /* 0x004ff000000000ff */
[----:B------:R-:W-:Y:S10]  /*ce60*/  MUFU.EX2 R204, R204 ;  /* 0x000000cc00cc7308 */ /* 0x000ff40000000800 */
[----:B------:R-:W-:Y:S10]  /*ce70*/  MUFU.EX2 R245, R245 ;  /* 0x000000f500f57308 */ /* 0x000ff40000000800 */
[----:B------:R-:W-:Y:S10]  /*ce80*/  MUFU.EX2 R211, R211 ;  /* 0x000000d300d37308 */ /* 0x000ff40000000800 */
[----:B------:R-:W-:Y:S01]  /*ce90*/  MUFU.EX2 R208, R208 ;  /* 0x000000d000d07308 */ /* 0x000fe20000000800 */
[-C--:B-1----:R-:W-:Y:S09]  /*cea0*/  HMMA.16816.F32 R4, R76, R84.reuse, R4 ;  /* 0x000000544c04723c */ /* 0x082ff20000001804 */
[----:B------:R-:W-:Y:S01]  /*ceb0*/  MUFU.EX2 R205, R205 ;  /* 0x000000cd00cd7308 */ /* 0x000fe20000000800 */
[C---:B------:R-:W-:Y:S08]  /*cec0*/  HMMA.16816.F32 R8, R80.reuse, R84, R8 ;  /* 0x000000545008723c */ /* 0x040ff00000001808 */
[-C--:B------:R-:W-:Y:S01]  /*ced0*/  HMMA.16816.F32 R12, R80, R86.reuse, R12 ;  /* 0x00000056500c723c */ /* 0x080fe2000000180c */
[----:B------:R-:W-:Y:S07]  /*cee0*/  MUFU.EX2 R200, R200 ;  /* 0x000000c800c87308 */ /* 0x000fee0000000800 */
[C---:B------:R-:W-:Y:S01]  /*cef0*/  HMMA.16816.F32 R16, R76.reuse, R86, R16 ;  /* 0x000000564c10723c */ /* 0x040fe20000001810 */
[----:B------:R-:W1:Y:S02]  /*cf00*/  LDSM.16.MT88.4 R84, [R218+0x1900] ;  /* 0x00190000da54783b */ /* 0x000e640000004200 */
[----:B------:R-:W2:Y:S05]  /*cf10*/  MUFU.EX2 R197, R197 ;  /* 0x000000c500c57308 */ /* 0x000eaa0000000800 */
[-C--:B------:R-:W-:Y:S05]  /*cf20*/  HMMA.16816.F32 R20, R76, R88.reuse, R20 ;  /* 0x000000584c14723c */ /* 0x080fea0000001814 */
[----:B------:R-:W-:Y:S03]  /*cf30*/  MUFU.EX2 R194, R194 ;  /* 0x000000c200c27308 */ /* 0x000fe60000000800 */
[C---:B------:R-:W-:Y:S07]  /*cf40*/  HMMA.16816.F32 R24, R80.reuse, R88, R24 ;  /* 0x000000585018723c */ /* 0x040fee0000001818 */
[----:B------:R-:W3:Y:S01]  /*cf50*/  MUFU.EX2 R189, R189 ;  /* 0x000000bd00bd7308 */ /* 0x000ee20000000800 */
[-C--:B------:R-:W-:Y:S01]  /*cf60*/  HMMA.16816.F32 R28, R80, R90.reuse, R28 ;  /* 0x0000005a501c723c */ /* 0x080fe2000000181c */
[----:B--2---:R-:W-:Y:S07]  /*cf70*/  F2FP.PACK_AB R128, R197, R200 ;  /* 0x000000c8c580723e */ /* 0x004fee00000000ff */
[C---:B------:R-:W-:Y:S01]  /*cf80*/  HMMA.16816.F32 R32, R76.reuse, R90, R32 ;  /* 0x0000005a4c20723c */ /* 0x040fe20000001820 */
[----:B------:R-:W2:Y:S01]  /*cf90*/  LDSM.16.MT88.4 R88, [R225+0x2100] ;  /* 0x00210000e158783b */ /* 0x000ea20000004200 */
[----:B------:R-:W-:Y:S06]  /*cfa0*/  MUFU.EX2 R186, R186 ;  /* 0x000000ba00ba7308 */ /* 0x000fec0000000800 */
[-C--:B------:R-:W-:Y:S04]  /*cfb0*/  HMMA.16816.F32 R36, R76, R92.reuse, R36 ;  /* 0x0000005c4c24723c */ /* 0x080fe80000001824 */
[----:B------:R-:W4:Y:S01]  /*cfc0*/  MUFU.EX2 R199, R199 ;  /* 0x000000c700c77308 */ /* 0x000f220000000800 */
[----:B---3--:R-:W-:Y:S03]  /*cfd0*/  F2FP.PACK_AB R129, R189, R194 ;  /* 0x000000c2bd81723e */ /* 0x008fe600000000ff */
[C---:B------:R-:W-:Y:S06]  /*cfe0*/  HMMA.16816.F32 R40, R80.reuse, R92, R40 ;  /* 0x0000005c5028723c */ /* 0x040fec0000001828 */
[----:B------:R-:W-:Y:S02]  /*cff0*/  MUFU.EX2 R180, R180 ;  /* 0x000000b400b47308 */ /* 0x000fe40000000800 */
[-C--:B------:R-:W-:Y:S08]  /*d000*/  HMMA.16816.F32 R44, R80, R94.reuse, R44 ;  /* 0x0000005e502c723c */ /* 0x080ff0000000182c */
[C---:B------:R-:W-:Y:S01]  /*d010*/  HMMA.16816.F32 R48, R76.reuse, R94, R48 ;  /* 0x0000005e4c30723c */ /* 0x040fe20000001830 */
[----:B------:R-:W-:Y:S01]  /*d020*/  LDSM.16.MT88.4 R92, [R219+0x2100] ;  /* 0x00210000db5c783b */ /* 0x000fe20000004200 */
[----:B------:R-:W3:Y:S02]  /*d030*/  MUFU.EX2 R198, R198 ;  /* 0x000000c600c67308 */ /* 0x000ee40000000800 */
[----:B----4-:R-:W-:Y:S04]  /*d040*/  F2FP.PACK_AB R130, R199, R186 ;  /* 0x000000bac782723e */ /* 0x010fe800000000ff */
[-C--:B-1----:R-:W-:Y:S08]  /*d050*/  HMMA.16816.F32 R52, R76, R84.reuse, R52 ;  /* 0x000000544c34723c */ /* 0x082ff00000001834 */
[C---:B------:R-:W-:Y:S08]  /*d060*/  HMMA.16816.F32 R56, R80.reuse, R84, R56 ;  /* 0x000000545038723c */ /* 0x040ff00000001838 */
[-C--:B------:R-:W-:Y:S01]  /*d070*/  HMMA.16816.F32 R60, R80, R86.reuse, R60 ;  /* 0x00000056503c723c */ /* 0x080fe2000000183c */
[----:B---3--:R-:W-:Y:S06]  /*d080*/  F2FP.PACK_AB R131, R198, R180 ;  /* 0x000000b4c683723e */ /* 0x008fec00000000ff */
[----:B------:R-:W-:Y:S01]  /*d090*/  F2FP.PACK_AB R80, R210, R244 ;  /* 0x000000f4d250723e */ /* 0x000fe200000000ff */
[----:B------:R-:W-:Y:S01]  /*d0a0*/  HMMA.16816.F32 R64, R76, R86, R64 ;  /* 0x000000564c40723c */ /* 0x000fe20000001840 */
[----:B------:R-:W1:Y:S03]  /*d0b0*/  LDSM.16.MT88.4 R84, [R220+0x2100] ;  /* 0x00210000dc54783b */ /* 0x000e660000004200 */
[----:B------:R-:W-:Y:S02]  /*d0c0*/  F2FP.PACK_AB R82, R204, R207 ;  /* 0x000000cfcc52723e */ /* 0x000fe400000000ff */
[----:B------:R-:W-:Y:S02]  /*d0d0*/  F2FP.PACK_AB R81, R211, R245 ;  /* 0x000000f5d351723e */ /* 0x000fe400000000ff */
[----:B------:R-:W-:Y:S04]  /*d0e0*/  F2FP.PACK_AB R76, R247, R248 ;  /* 0x000000f8f74c723e */ /* 0x000fe800000000ff */
[----:B------:R-:W-:Y:S02]  /*d0f0*/  F2FP.PACK_AB R77, R209, R246 ;  /* 0x000000f6d14d723e */ /* 0x000fe400000000ff */
[----:B------:R-:W-:Y:S02]  /*d100*/  F2FP.PACK_AB R78, R203, R206 ;  /* 0x000000cecb4e723e */ /* 0x000fe400000000ff */
[----:B------:R-:W-:Y:S02]  /*d110*/  F2FP.PACK_AB R79, R201, R202 ;  /* 0x000000cac94f723e */ /* 0x000fe400000000ff */
[----:B------:R-:W-:Y:S05]  /*d120*/  F2FP.PACK_AB R83, R205, R208 ;  /* 0x000000d0cd53723e */ /* 0x000fea00000000ff */
[-C--:B--2---:R-:W-:Y:S08]  /*d130*/  HMMA.16816.F32 R4, R76, R88.reuse, R4 ;  /* 0x000000584c04723c */ /* 0x084ff00000001804 */
[C---:B------:R-:W-:Y:S08]  /*d140*/  HMMA.16816.F32 R8, R80.reuse, R88, R8 ;  /* 0x000000585008723c */ /* 0x040ff00000001808 */
[-C--:B------:R-:W-:Y:S08]  /*d150*/  HMMA.16816.F32 R12, R80, R90.reuse, R12 ;  /* 0x0000005a500c723c */ /* 0x080ff0000000180c */
[C---:B------:R-:W-:Y:S01]  /*d160*/  HMMA.16816.F32 R16, R76.reuse, R90, R16 ;  /* 0x0000005a4c10723c */ /* 0x040fe20000001810 */
[----:B------:R-:W2:Y:S07]  /*d170*/  LDSM.16.MT88.4 R88, [R218+0x2100] ;  /* 0x00210000da58783b */ /* 0x000eae0000004200 */
[-C--:B-1----:R-:W-:Y:S08]  /*d180*/  HMMA.16816.F32 R20, R76, R84.reuse, R20 ;  /* 0x000000544c14723c */ /* 0x082ff00000001814 */
[C---:B------:R-:W-:Y:S07]  /*d190*/  HMMA.16816.F32 R24, R80.reuse, R84, R24 ;  /* 0x000000545018723c */ /* 0x040fee0000001818 */
[--C-:B------:R-:W-:Y:S01]  /*d1a0*/  FFMA.FTZ R84, R185, c[0x0][0x2d0], -R195.reuse ;  /* 0x0000b400b9547a23 */ /* 0x100fe200000108c3 */
[-C--:B------:R-:W-:Y:S01]  /*d1b0*/  HMMA.16816.F32 R28, R80, R86.reuse, R28 ;  /* 0x00000056501c723c */ /* 0x080fe2000000181c */
[----:B------:R-:W-:Y:S03]  /*d1c0*/  MOV R185, R127 ;  /* 0x0000007f00b97202 */ /* 0x000fe60000000f00 */
[--C-:B------:R-:W-:Y:S01]  /*d1d0*/  FFMA.FTZ R85, R181, c[0x0][0x2d0], -R195.reuse ;  /* 0x0000b400b5557a23 */ /* 0x100fe200000108c3 */
[----:B------:R-:W-:Y:S01]  /*d1e0*/  MUFU.EX2 R84, R84 ;  /* 0x0000005400547308 */ /* 0x000fe20000000800 */
[----:B------:R-:W-:Y:S02]  /*d1f0*/  MOV R181, R126 ;  /* 0x0000007e00b57202 */ /* 0x000fe40000000f00 */
[C---:B------:R-:W-:Y:S07]  /*d200*/  HMMA.16816.F32 R32, R76.reuse, R86, R32 ;  /* 0x000000564c20723c */ /* 0x040fee0000001820 */
[--C-:B------:R-:W-:Y:S01]  /*d210*/  FFMA.FTZ R87, R191, c[0x0][0x2d0], -R192.reuse ;  /* 0x0000b400bf577a23 */ /* 0x100fe200000108c0 */
[-C--:B------:R-:W-:Y:S01]  /*d220*/  HMMA.16816.F32 R36, R76, R92.reuse, R36 ;  /* 0x0000005c4c24723c */ /* 0x080fe20000001824 */
[----:B------:R-:W-:Y:S01]  /*d230*/  MOV R191, R115 ;  /* 0x0000007300bf7202 */ /* 0x000fe20000000f00 */
[----:B------:R-:W1:Y:S02]  /*d240*/  MUFU.EX2 R85, R85 ;  /* 0x0000005500557308 */ /* 0x000e640000000800 */
[--C-:B------:R-:W-:Y:S02]  /*d250*/  FFMA.FTZ R86, R179, c[0x0][0x2d0], -R195.reuse ;  /* 0x0000b400b3567a23 */ /* 0x100fe400000108c3 */
[----:B------:R-:W-:Y:S01]  /*d260*/  FFMA.FTZ R195, R176, c[0x0][0x2d0], -R195 ;  /* 0x0000b400b0c37a23 */ /* 0x000fe200000108c3 */
[----:B------:R-:W-:Y:S01]  /*d270*/  MOV R176, R124 ;  /* 0x0000007c00b07202 */ /* 0x000fe20000000f00 */
[C---:B------:R-:W-:Y:S01]  /*d280*/  HMMA.16816.F32 R40, R80.reuse, R92, R40 ;  /* 0x0000005c5028723c */ /* 0x040fe20000001828 */
[----:B------:R-:W-:Y:S03]  /*d290*/  IMAD.MOV.U32 R179, RZ, RZ, R125 ;  /* 0x000000ffffb37224 */ /* 0x000fe600078e007d */
[----:B------:R-:W-:Y:S03]  /*d2a0*/  MUFU.EX2 R86, R86 ;  /* 0x0000005600567308 */ /* 0x000fe60000000800 */
[--C-:B------:R-:W-:Y:S01]  /*d2b0*/  FFMA.FTZ R92, R187, c[0x0][0x2d0], -R192.reuse ;  /* 0x0000b400bb5c7a23 */ /* 0x100fe200000108c0 */
[-C--:B------:R-:W-:Y:S01]  /*d2c0*/  HMMA.16816.F32 R44, R80, R94.reuse, R44 ;  /* 0x0000005e502c723c */ /* 0x080fe2000000182c */
[----:B------:R-:W-:Y:S03]  /*d2d0*/  MOV R187, R112 ;  /* 0x0000007000bb7202 */ /* 0x000fe60000000f00 */
[--C-:B------:R-:W-:Y:S02]  /*d2e0*/  FFMA.FTZ R93, R184, c[0x0][0x2d0], -R192.reuse ;  /* 0x0000b400b85d7a23 */ /* 0x100fe400000108c0 */
[----:B------:R-:W-:Y:S01]  /*d2f0*/  IMAD.MOV.U32 R184, RZ, RZ, R103 ;  /* 0x000000ffffb87224 */ /* 0x000fe200078e0067 */
[----:B------:R-:W3:Y:S01]  /*d300*/  MUFU.EX2 R195, R195 ;  /* 0x000000c300c37308 */ /* 0x000ee20000000800 */
[C---:B------:R-:W-:Y:S01]  /*d310*/  HMMA.16816.F32 R48, R76.reuse, R94, R48 ;  /* 0x0000005e4c30723c */ /* 0x040fe20000001830 */
[----:B------:R-:W-:Y:S03]  /*d320*/  FFMA.FTZ R192, R73, c[0x0][0x2d0], -R192 ;  /* 0x0000b40049c07a23 */ /* 0x000fe600000108c0 */
[----:B------:R-:W-:Y:S01]  /*d330*/  IMAD.MOV.U32 R73, RZ, RZ, R100 ;  /* 0x000000ffff497224 */ /* 0x000fe200078e0064 */
[----:B-1----:R-:W-:Y:S01]  /*d340*/  F2FP.PACK_AB R124, R85, R84 ;  /* 0x00000054557c723e */ /* 0x002fe200000000ff */
[----:B------:R-:W-:Y:S01]  /*d350*/  FADD.FTZ R119, R187, R119 ;  /* 0x00000077bb777221 */ /* 0x000fe20000010000 */
[----:B------:R-:W-:Y:S01]  /*d360*/  MOV R94, R113 ;  /* 0x00000071005e7202 */ /* 0x000fe20000000f00 */
[-C--:B--2---:R-:W-:Y:S01]  /*d370*/  HMMA.16816.F32 R52, R76, R88.reuse, R52 ;  /* 0x000000584c34723c */ /* 0x084fe20000001834 */
[----:B------:R-:W-:Y:S01]  /*d380*/  IMAD.MOV.U32 R95, RZ, RZ, R114 ;  /* 0x000000ffff5f7224 */ /* 0x000fe200078e0072 */
[----:B------:R-:W-:Y:S01]  /*d390*/  MUFU.EX2 R87, R87 ;  /* 0x0000005700577308 */ /* 0x000fe20000000800 */
[----:B------:R-:W-:Y:S01]  /*d3a0*/  LDSM.16.MT88.4 R112, [R219+0x2900] ;  /* 0x00290000db70783b */ /* 0x000fe20000004200 */
[----:B------:R-:W-:Y:S02]  /*d3b0*/  FADD.FTZ R135, R73, R135 ;  /* 0x0000008749877221 */ /* 0x000fe40000010000 */
[----:B------:R-:W-:Y:S02]  /*d3c0*/  FADD.FTZ R119, R252, R119 ;  /* 0x00000077fc777221 */ /* 0x000fe40000010000 */
[C---:B------:R-:W-:Y:S04]  /*d3d0*/  HMMA.16816.F32 R56, R80.reuse, R88, R56 ;  /* 0x000000585038723c */ /* 0x040fe80000001838 */
[----:B------:R-:W1:Y:S01]  /*d3e0*/  MUFU.EX2 R92, R92 ;  /* 0x0000005c005c7308 */ /* 0x000e620000000800 */
[----:B------:R-:W-:Y:S02]  /*d3f0*/  FADD.FTZ R119, R251, R119 ;  /* 0x00000077fb777221 */ /* 0x000fe40000010000 */
[----:B------:R-:W-:Y:S01]  /*d400*/  MOV R89, R102 ;  /* 0x0000006600597202 */ /* 0x000fe20000000f00 */
[-C--:B------:R-:W-:Y:S01]  /*d410*/  HMMA.16816.F32 R60, R80, R90.reuse, R60 ;  /* 0x0000005a503c723c */ /* 0x080fe2000000183c */
[----:B------:R-:W-:Y:S02]  /*d420*/  MOV R88, R101 ;  /* 0x0000006500587202 */ /* 0x000fe40000000f00 */
[----:B------:R-:W2:Y:S01]  /*d430*/  LDSM.16.MT88.4 R100, [R220+0x2900] ;  /* 0x00290000dc64783b */ /* 0x000ea20000004200 */
[----:B---3--:R-:W-:Y:S01]  /*d440*/  F2FP.PACK_AB R126, R195, R86 ;  /* 0x00000056c37e723e */ /* 0x008fe200000000ff */
[----:B------:R-:W-:Y:S01]  /*d450*/  FADD.FTZ R123, R89, R123 ;  /* 0x0000007b597b7221 */ /* 0x000fe20000010000 */
[----:B------:R-:W-:Y:S01]  /*d460*/  MUFU.EX2 R93, R93 ;  /* 0x0000005d005d7308 */ /* 0x000fe20000000800 */
[----:B------:R-:W-:Y:S01]  /*d470*/  FADD.FTZ R174, R88, R174 ;  /* 0x000000ae58ae7221 */ /* 0x000fe20000010000 */
[----:B------:R-:W-:Y:S01]  /*d480*/  HMMA.16816.F32 R64, R76, R90, R64 ;  /* 0x0000005a4c40723c */ /* 0x000fe20000001840 */
[----:B------:R-:W-:Y:S03]  /*d490*/  FADD.FTZ R123, R95, R123 ;  /* 0x0000007b5f7b7221 */ /* 0x000fe60000010000 */
[----:B------:R-:W-:Y:S02]  /*d4a0*/  FADD.FTZ R248, R248, R119 ;  /* 0x00000077f8f87221 */ /* 0x000fe40000010000 */
[----:B------:R-:W-:Y:S02]  /*d4b0*/  FADD.FTZ R123, R176, R123 ;  /* 0x0000007bb07b7221 */ /* 0x000fe40000010000 */
[-C--:B------:R-:W-:Y:S01]  /*d4c0*/  HMMA.16816.F32 R160, R128, R148.reuse, R4 ;  /* 0x0000009480a0723c */ /* 0x080fe20000001804 */
[----:B------:R-:W3:Y:S01]  /*d4d0*/  MUFU.EX2 R192, R192 ;  /* 0x000000c000c07308 */ /* 0x000ee20000000800 */
[----:B------:R-:W4:Y:S02]  /*d4e0*/  LDSM.16.MT88.4 R4, [R218+0x2900] ;  /* 0x00290000da04783b */ /* 0x000f240000004200 */
[----:B-1----:R-:W-:Y:S01]  /*d4f0*/  F2FP.PACK_AB R125, R92, R87 ;  /* 0x000000575c7d723e */ /* 0x002fe200000000ff */
[----:B------:R-:W-:Y:S02]  /*d500*/  FADD.FTZ R123, R185, R123 ;  /* 0x0000007bb97b7221 */ /* 0x000fe40000010000 */
[----:B------:R-:W-:Y:S02]  /*d510*/  FADD.FTZ R174, R94, R174 ;  /* 0x000000ae5eae7221 */ /* 0x000fe40000010000 */
[----:B------:R-:W-:Y:S03]  /*d520*/  FADD.FTZ R123, R244, R123 ;  /* 0x0000007bf47b7221 */ /* 0x000fe60000010000 */
[----:B------:R-:W-:Y:S02]  /*d530*/  FADD.FTZ R174, R250, R174 ;  /* 0x000000aefaae7221 */ /* 0x000fe40000010000 */
[----:B------:R-:W-:Y:S02]  /*d540*/  FADD.FTZ R210, R210, R123 ;  /* 0x0000007bd2d27221 */ /* 0x000fe40000010000 */
[----:B------:R-:W-:Y:S02]  /*d550*/  FADD.FTZ R174, R249, R174 ;  /* 0x000000aef9ae7221 */ /* 0x000fe40000010000 */
[----:B------:R-:W-:Y:S02]  /*d560*/  FADD.FTZ R248, R247, R248 ;  /* 0x000000f8f7f87221 */ /* 0x000fe40000010000 */
[----:B------:R-:W-:Y:S02]  /*d570*/  FADD.FTZ R174, R246, R174 ;  /* 0x000000aef6ae7221 */ /* 0x000fe40000010000 */
[----:B------:R-:W-:Y:S02]  /*d580*/  FADD.FTZ R248, R206, R248 ;  /* 0x000000f8cef87221 */ /* 0x000fe40000010000 */
[----:B------:R-:W-:Y:S01]  /*d590*/  FADD.FTZ R174, R209, R174 ;  /* 0x000000aed1ae7221 */ /* 0x000fe20000010000 */
[----:B---3--:R-:W-:Y:S01]  /*d5a0*/  F2FP.PACK_AB R127, R192, R93 ;  /* 0x0000005dc07f723e */ /* 0x008fe200000000ff */
[----:B------:R-:W-:Y:S02]  /*d5b0*/  FADD.FTZ R210, R207, R210 ;  /* 0x000000d2cfd27221 */ /* 0x000fe40000010000 */
[----:B------:R-:W-:Y:S02]  /*d5c0*/  FADD.FTZ R174, R202, R174 ;  /* 0x000000aecaae7221 */ /* 0x000fe40000010000 */
[----:B------:R-:W-:Y:S02]  /*d5d0*/  FADD.FTZ R248, R203, R248 ;  /* 0x000000f8cbf87221 */ /* 0x000fe40000010000 */
[C---:B------:R-:W-:Y:S01]  /*d5e0*/  HMMA.16816.F32 R156, R124.reuse, R148, R8 ;  /* 0x000000947c9c723c */ /* 0x040fe20000001808 */
[----:B------:R-:W-:Y:S02]  /*d5f0*/  FADD.FTZ R174, R201, R174 ;  /* 0x000000aec9ae7221 */ /* 0x000fe40000010000 */
[----:B------:R-:W-:Y:S02]  /*d600*/  FADD.FTZ R210, R204, R210 ;  /* 0x000000d2ccd27221 */ /* 0x000fe40000010000 */
[----:B------:R-:W-:Y:S02]  /*d610*/  FADD.FTZ R248, R200, R248 ;  /* 0x000000f8c8f87221 */ /* 0x000fe40000010000 */
[----:B------:R-:W-:Y:S01]  /*d620*/  FADD.FTZ R8, R184, R135 ;  /* 0x00000087b8087221 */ /* 0x000fe20000010000 */
[-C--:B------:R-:W-:Y:S01]  /*d630*/  HMMA.16816.F32 R152, R124, R150.reuse, R12 ;  /* 0x000000967c98723c */ /* 0x080fe2000000180c */
[----:B------:R-:W-:Y:S03]  /*d640*/  FADD.FTZ R174, R194, R174 ;  /* 0x000000aec2ae7221 */ /* 0x000fe60000010000 */
[----:B------:R-:W-:Y:S02]  /*d650*/  FADD.FTZ R8, R191, R8 ;  /* 0x00000008bf087221 */ /* 0x000fe40000010000 */
[----:B------:R-:W-:Y:S02]  /*d660*/  FADD.FTZ R210, R84, R210 ;  /* 0x000000d254d27221 */ /* 0x000fe40000010000 */
[C---:B------:R-:W-:Y:S01]  /*d670*/  HMMA.16816.F32 R148, R128.reuse, R150, R16 ;  /* 0x000000968094723c */ /* 0x040fe20000001810 */
[----:B------:R-:W-:Y:S03]  /*d680*/  FADD.FTZ R8, R179, R8 ;  /* 0x00000008b3087221 */ /* 0x000fe60000010000 */
[----:B------:R-:W-:Y:S02]  /*d690*/  FADD.FTZ R248, R197, R248 ;  /* 0x000000f8c5f87221 */ /* 0x000fe40000010000 */
[----:B------:R-:W-:Y:S02]  /*d6a0*/  FADD.FTZ R8, R181, R8 ;  /* 0x00000008b5087221 */ /* 0x000fe40000010000 */
[-C--:B--2---:R-:W-:Y:S01]  /*d6b0*/  HMMA.16816.F32 R144, R128, R100.reuse, R20 ;  /* 0x000000648090723c */ /* 0x084fe20000001814 */
[----:B------:R-:W-:Y:S03]  /*d6c0*/  FADD.FTZ R174, R189, R174 ;  /* 0x000000aebdae7221 */ /* 0x000fe60000010000 */
[----:B------:R-:W-:Y:S02]  /*d6d0*/  FADD.FTZ R8, R177, R8 ;  /* 0x00000008b1087221 */ /* 0x000fe40000010000 */
[----:B------:R-:W-:Y:S02]  /*d6e0*/  FADD.FTZ R210, R85, R210 ;  /* 0x000000d255d27221 */ /* 0x000fe40000010000 */
[C---:B------:R-:W-:Y:S01]  /*d6f0*/  HMMA.16816.F32 R140, R124.reuse, R100, R24 ;  /* 0x000000647c8c723c */ /* 0x040fe20000001818 */
[----:B------:R-:W-:Y:S03]  /*d700*/  FADD.FTZ R8, R183, R8 ;  /* 0x00000008b7087221 */ /* 0x000fe60000010000 */
[----:B------:R-:W-:Y:S02]  /*d710*/  FADD.FTZ R248, R186, R248 ;  /* 0x000000f8baf87221 */ /* 0x000fe40000010000 */
[----:B------:R-:W-:Y:S02]  /*d720*/  FADD.FTZ R8, R245, R8 ;  /* 0x00000008f5087221 */ /* 0x000fe40000010000 */
        /* <DEDUP_REMOVED lines=13> */
[----:B------:R-:W-:Y:S04]  /*d800*/  FADD.FTZ R8, R92, R8 ;  /* 0x000000085c087221 */ /* 0x000fe80000010000 */
[----:B------:R-:W-:Y:S03]  /*d810*/  FADD.FTZ R8, R93, R8 ;  /* 0x000000085d087221 */ /* 0x000fe60000010000 */
[-C--:B------:R-:W-:Y:S01]  /*d820*/  HMMA.16816.F32 R132, R124, R114.reuse, R44 ;  /* 0x000000727c84723c */ /* 0x080fe2000000182c */
[----:B------:R-:W-:Y:S06]  /*d830*/  FADD.FTZ R239, R192, R8 ;  /* 0x00000008c0ef7221 */ /* 0x000fec0000010000 */
[----:B------:R-:W-:Y:S01]  /*d840*/  MOV R44, R72 ;  /* 0x00000048002c7202 */ /* 0x000fe20000000f00 */
[C---:B------:R-:W-:Y:S08]  /*d850*/  HMMA.16816.F32 R112, R128.reuse, R114, R48 ;  /* 0x000000728070723c */ /* 0x040ff00000001830 */
[-C--:B----4-:R-:W-:Y:S08]  /*d860*/  HMMA.16816.F32 R116, R128, R4.reuse, R52 ;  /* 0x000000048074723c */ /* 0x090ff00000001834 */
[C---:B------:R-:W-:Y:S08]  /*d870*/  HMMA.16816.F32 R120, R124.reuse, R4, R56 ;  /* 0x000000047c78723c */ /* 0x040ff00000001838 */
[-C--:B------:R-:W-:Y:S08]  /*d880*/  HMMA.16816.F32 R124, R124, R6.reuse, R60 ;  /* 0x000000067c7c723c */ /* 0x080ff0000000183c */
[----:B------:R-:W-:Y:S01]  /*d890*/  HMMA.16816.F32 R128, R128, R6, R64 ;  /* 0x000000068080723c */ /* 0x000fe20000001840 */
[----:B------:R-:W-:-:S07]  /*d8a0*/  @P0 BRA `(.L_x_189) ;  /* 0xffffa31000000947 */ /* 0x000fce000383ffff */
.L_x_170:
[----:B------:R-:W1:Y:S01]  /*d8b0*/  S2UR UR6, SR_CTAID.X ;  /* 0x00000000000679c3 */ /* 0x000e620000002500 */
[----:B------:R-:W-:Y:S01]  /*d8c0*/  ULDC.64 UR14, c[0x0][0x2c8] ;  /* 0x0000b200000e7ab9 */ /* 0x000fe20000000a00 */
[----:B------:R-:W-:Y:S01]  /*d8d0*/  PLOP3.LUT P0, PT, PT, PT, UP0, 0x40, 0x0 ;  /* 0x000000000000781c */ /* 0x000fe20003f0e808 */
[----:B------:R-:W-:-:S02]  /*d8e0*/  ULDC UR13, c[0x0][0x168] ;  /* 0x00005a00000d7ab9 */ /* 0x000fc40000000800 */
[----:B-1----:R-:W-:-:S04]  /*d8f0*/  ULEA UR6, UR6, 0x7f, 0x7 ;  /* 0x0000007f06067891 */ /* 0x002fc8000f8e383f */
[----:B------:R-:W-:Y:S02]  /*d900*/  UIMAD.WIDE.U32 UR16, UR6, UR14, URZ ;  /* 0x0000000e061072a5 */ /* 0x000fe4000f8e003f */
[----:B------:R-:W-:Y:S02]  /*d910*/  UIADD3 UR14, -UR13, 0x1, URZ ;  /* 0x000000010d0e7890 */ /* 0x000fe4000fffe13f */
[----:B------:R-:W-:Y:S02]  /*d920*/  @UP2 USHF.R.U32.HI UR6, URZ, UR15, UR17 ;  /* 0x0000000f3f062299 */ /* 0x000fe40008011611 */
[----:B------:R-:W-:Y:S02]  /*d930*/  ULDC UR13, c[0x0][0x1d0] ;  /* 0x00007400000d7ab9 */ /* 0x000fe40000000800 */
[----:B------:R-:W-:-:S04]  /*d940*/  UIMAD UR13, UR7, UR13, UR14 ;  /* 0x0000000d070d72a4 */ /* 0x000fc8000f8e020e */
[----:B------:R-:W-:-:S03]  /*d950*/  UIADD3 UR14, UR13, UR6, URZ ;  /* 0x000000060d0e7290 */ /* 0x000fc6000fffe03f */
[----:B------:R-:W-:Y:S02]  /*d960*/  ULDC UR13, c[0x0][0x324] ;  /* 0x0000c900000d7ab9 */ /* 0x000fe40000000800 */
[----:B------:R-:W-:Y:S01]  /*d970*/  UIADD3 UR13, UR14, -UR13, URZ ;  /* 0x8000000d0e0d7290 */ /* 0x000fe2000fffe03f */
[----:B------:R-:W-:Y:S05]  /*d980*/  @P0 BRA `(.L_x_190) ;  /* 0x0000016000000947 */ /* 0x000fea0003800000 */
        /* <DEDUP_REMOVED lines=12> */
.L_x_191:
[----:B------:R-:W-:Y:S02]  /*da50*/  ULDC UR6, c[0x0][0x32c] ;  /* 0x0000cb0000067ab9 */ /* 0x000fe40000000800 */
[----:B------:R-:W-:-:S03]  /*da60*/  UISETP.NE.AND UP3, UPT, UR6, 0x1, UPT ;  /* 0x000000010600788c */ /* 0x000fc6000bf65270 */
[----:B------:R-:W-:Y:S02]  /*da70*/  ULDC.64 UR6, c[0x0][0x330] ;  /* 0x0000cc0000067ab9 */ /* 0x000fe40000000a00 */
[----:B------:R-:W-:-:S07]  /*da80*/  UIMAD.WIDE.U32 UR16, UR14, UR6, URZ ;  /* 0x000000060e1072a5 */ /* 0x000fce000f8e003f */
[----:B------:R-:W-:Y:S02]  /*da90*/  @UP3 UMOV UR15, UR17 ;  /* 0x00000011000f3c82 */ /* 0x000fe40008000000 */
[----:B------:R-:W-:Y:S02]  /*daa0*/  @UP3 USHF.R.U32.HI UR14, URZ, UR7, UR15 ;  /* 0x000000073f0e3299 */ /* 0x000fe4000801160f */
.L_x_192:
[----:B------:R-:W-:Y:S02]  /*dab0*/  ULDC UR6, c[0x0][0x32c] ;  /* 0x0000cb0000067ab9 */ /* 0x000fe40000000800 */
[----:B------:R-:W-:-:S04]  /*dac0*/  UIMAD UR6, UR14, UR6, URZ ;  /* 0x000000060e0672a4 */ /* 0x000fc8000f8e023f */
[----:B------:R-:W-:-:S04]  /*dad0*/  UISETP.LT.AND UP3, UPT, UR13, UR6, UPT ;  /* 0x000000060d00728c */ /* 0x000fc8000bf61270 */
[----:B------:R-:W-:-:S04]  /*dae0*/  USEL UR13, UR13, UR6, !UP3 ;  /* 0x000000060d0d7287 */ /* 0x000fc8000d800000 */
.L_x_190:
[----:B------:R-:W-:-:S04]  /*daf0*/  UIADD3 UR13, UR13, 0x5f, URZ ;  /* 0x0000005f0d0d7890 */ /* 0x000fc8000fffe03f */
[----:B------:R-:W-:-:S04]  /*db00*/  UIMAD.WIDE UR6, UR13, 0x2aaaaaab, URZ ;  /* 0x2aaaaaab0d0678a5 */ /* 0x000fc8000f8e023f */
        /* <DEDUP_REMOVED lines=10> */
.L_x_196:
        /* <DEDUP_REMOVED lines=36> */
[----:B------:R-:W-:Y:S04]  /*ddf0*/  SHFL.IDX PT, R7, R20, 0x2, 0x181f ;  /* 0x00581f0014077f89 */ /* 0x000fe800000e0000 */
[----:B------:R-:W5:Y:S04]  /*de00*/  SHFL.IDX PT, R10, R0, 0x1, 0x181f ;  /* 0x00381f00000a7f89 */ /* 0x000f6800000e0000 */
[----:B------:R-:W1:Y:S04]  /*de10*/  SHFL.IDX PT, R5, R20, 0x3, 0x181f ;  /* 0x00781f0014057f89 */ /* 0x000e6800000e0000 */
[----:B------:R-:W-:Y:S04]  /*de20*/  SHFL.IDX PT, R8, R0, 0x2, 0x181f ;  /* 0x00581f0000087f89 */ /* 0x000fe800000e0000 */
[----:B------:R-:W1:Y:S04]  /*de30*/  SHFL.IDX PT, R3, R20, 0x4, 0x181f ;  /* 0x00981f0014037f89 */ /* 0x000e6800000e0000 */
[----:B------:R1:W-:Y:S04]  /*de40*/  SHFL.IDX PT, R2, R20, 0x5, 0x181f ;  /* 0x00b81f0014027f89 */ /* 0x0003e800000e0000 */
[----:B------:R-:W1:Y:S04]  /*de50*/  SHFL.IDX PT, R6, R0, 0x3, 0x181f ;  /* 0x00781f0000067f89 */ /* 0x000e6800000e0000 */
[----:B------:R-:W1:Y:S04]  /*de60*/  SHFL.IDX PT, R4, R0, 0x4, 0x181f ;  /* 0x00981f0000047f89 */ /* 0x000e6800000e0000 */
[----:B------:R-:W1:Y:S01]  /*de70*/  SHFL.IDX PT, R0, R0, 0x5, 0x181f ;  /* 0x00b81f0000007f89 */ /* 0x000e6200000e0000 */
[-C--:B--2---:R-:W-:Y:S05]  /*de80*/  IADD3 R14, P0, R11, R235.reuse, RZ ;  /* 0x000000eb0b0e7210 */ /* 0x084fea0007f1e0ff */
[--C-:B---3--:R-:W-:Y:S01]  /*de90*/  IMAD.X R15, R12, 0x1, R234.reuse, P0 ;  /* 0x000000010c0f7824 */ /* 0x108fe200000e06ea */
[-C--:B----4-:R-:W-:Y:S04]  /*dea0*/  IADD3 R12, P0, R9, R235.reuse, RZ ;  /* 0x000000eb090c7210 */ /* 0x090fe80007f1e0ff */
[----:B------:R2:W-:Y:S01]  /*deb0*/  LDGSTS.E.BYPASS.LTC128B.128 [R238], [R14.64], !P3 ;  /* 0x000000000eee7fae */ /* 0x0005e2000d901d74 */
[--C-:B-----5:R-:W-:Y:S01]  /*dec0*/  IMAD.X R13, R10, 0x1, R234.reuse, P0 ;  /* 0x000000010a0d7824 */ /* 0x120fe200000e06ea */
[-C--:B-1----:R-:W-:Y:S02]  /*ded0*/  IADD3 R10, P2, R5, R235.reuse, RZ ;  /* 0x000000eb050a7210 */ /* 0x082fe40007f5e0ff */
[-C--:B------:R-:W-:Y:S02]  /*dee0*/  IADD3 R20, P1, R3, R235.reuse, RZ ;  /* 0x000000eb03147210 */ /* 0x080fe40007f3e0ff */
[----:B------:R1:W-:Y:S01]  /*def0*/  LDGSTS.E.BYPASS.LTC128B.128 [R238+0x800], [R12.64], !P3 ;  /* 0x008000000cee7fae */ /* 0x0003e2000d901d74 */
[--C-:B------:R-:W-:Y:S01]  /*df00*/  IMAD.X R11, R6, 0x1, R234.reuse, P2 ;  /* 0x00000001060b7824 */ /* 0x100fe200010e06ea */
[-C--:B------:R-:W-:Y:S01]  /*df10*/  IADD3 R2, P0, R2, R235.reuse, RZ ;  /* 0x000000eb02027210 */ /* 0x080fe20007f1e0ff */
[----:B------:R-:W-:Y:S03]  /*df20*/  IMAD.X R21, R4, 0x1, R234, P1 ;  /* 0x0000000104157824 */ /* 0x000fe600008e06ea */
[-C--:B------:R-:W-:Y:S02]  /*df30*/  IADD3.X R3, R0, R234.reuse, RZ, P0, !PT ;  /* 0x000000ea00037210 */ /* 0x080fe400007fe4ff */
[----:B--2---:R-:W-:Y:S04]  /*df40*/  IADD3 R14, P5, R7, R235, RZ ;  /* 0x000000eb070e7210 */ /* 0x004fe80007fbe0ff */
[----:B------:R-:W-:Y:S05]  /*df50*/  IADD3.X R15, R8, R234, RZ, P5, !PT ;  /* 0x000000ea080f7210 */ /* 0x000fea0002ffe4ff */
[----:B------:R1:W-:Y:S04]  /*df60*/  LDGSTS.E.BYPASS.LTC128B.128 [R238+0x1000], [R14.64], !P3 ;  /* 0x010000000eee7fae */ /* 0x0003e8000d901d74 */
[----:B------:R1:W-:Y:S04]  /*df70*/  LDGSTS.E.BYPASS.LTC128B.128 [R238+0x1800], [R10.64], !P3 ;  /* 0x018000000aee7fae */ /* 0x0003e8000d901d74 */
[----:B------:R1:W-:Y:S04]  /*df80*/  LDGSTS.E.BYPASS.LTC128B.128 [R238+0x2000], [R20.64], !P3 ;  /* 0x0200000014ee7fae */ /* 0x0003e8000d901d74 */
[----:B------:R1:W-:Y:S02]  /*df90*/  LDGSTS.E.BYPASS.LTC128B.128 [R238+0x2800], [R2.64], !P3 ;  /* 0x0280000002ee7fae */ /* 0x0003e4000d901d74 */
.L_x_194:
        /* <DEDUP_REMOVED lines=175> */
.L_x_195:
[----:B------:R-:W-:Y:S01]  /*ea90*/  FMNMX.FTZ R169, R8, R165, !PT ;  /* 0x000000a508a97209 */ /* 0x000fe20007810000 */
[----:B-1----:R-:W-:Y:S01]  /*eaa0*/  LDSM.16.MT88.4 R172, [R225+0x100] ;  /* 0x00010000e1ac783b */ /* 0x002fe20000004200 */
[----:B------:R-:W-:Y:S02]  /*eab0*/  FMNMX.FTZ R3, R4, R167, !PT ;  /* 0x000000a704037209 */ /* 0x000fe40007810000 */
[----:B------:R-:W-:Y:S02]  /*eac0*/  FMNMX.FTZ R169, R9, R169, !PT ;  /* 0x000000a909a97209 */ /* 0x000fe40007810000 */
[----:B------:R-:W-:Y:S02]  /*ead0*/  FMNMX.FTZ R3, R5, R3, !PT ;  /* 0x0000000305037209 */ /* 0x000fe40007810000 */
[----:B------:R-:W-:Y:S01]  /*eae0*/  FMNMX.FTZ R169, R12, R169, !PT ;  /* 0x000000a90ca97209 */ /* 0x000fe20007810000 */
[----:B------:R-:W-:Y:S01]  /*eaf0*/  LDSM.16.MT88.4 R176, [R220+0x100] ;  /* 0x00010000dcb0783b */ /* 0x000fe20000004200 */
[----:B------:R-:W-:Y:S02]  /*eb00*/  FMNMX.FTZ R3, R16, R3, !PT ;  /* 0x0000000310037209 */ /* 0x000fe40007810000 */
[----:B------:R-:W-:Y:S02]  /*eb10*/  FMNMX.FTZ R169, R13, R169, !PT ;  /* 0x000000a90da97209 */ /* 0x000fe40007810000 */
        /* <DEDUP_REMOVED lines=82> */
[----:B------:R-:W-:Y:S01]  /*f040*/  SHFL.BFLY PT, R171, R3, 0x2, 0x1f ;  /* 0x0c401f0003ab7f89 */ /* 0x000fe200000e0000 */
[----:B------:R-:W-:Y:S02]  /*f050*/  ISETP.GT.AND P0, PT, R243, UR6, PT ;  /* 0x00000006f3007c0c */ /* 0x000fe4000bf04270 */
[----:B------:R-:W-:Y:S02]  /*f060*/  FMNMX.FTZ R2, R99, R2, !PT ;  /* 0x0000000263027209 */ /* 0x000fe40007810000 */
[----:B------:R-:W-:Y:S03]  /*f070*/  IADD3 R243, R243, -0x1, RZ ;  /* 0xfffffffff3f37810 */ /* 0x000fe60007ffe0ff */
[----:B------:R-:W-:Y:S08]  /*f080*/  SHFL.BFLY PT, R168, R169, 0x2, 0x1f ;  /* 0x0c401f00a9a87f89 */ /* 0x000ff000000e0000 */
[----:B------:R-:W1:Y:S02]  /*f090*/  SHFL.BFLY PT, R170, R2, 0x2, 0x1f ;  /* 0x0c401f0002aa7f89 */ /* 0x000e6400000e0000 */
[----:B-1----:R-:W-:Y:S02]  /*f0a0*/  FMNMX.FTZ R170, R2, R170, !PT ;  /* 0x000000aa02aa7209 */ /* 0x002fe40007810000 */
[----:B------:R-:W-:Y:S02]  /*f0b0*/  FMNMX.FTZ R171, R3, R171, !PT ;  /* 0x000000ab03ab7209 */ /* 0x000fe40007810000 */
[----:B------:R-:W-:Y:S02]  /*f0c0*/  FMNMX.FTZ R168, R169, R168, !PT ;  /* 0x000000a8a9a87209 */ /* 0x000fe40007810000 */
[----:B------:R-:W1:Y:S01]  /*f0d0*/  SHFL.BFLY PT, R2, R170, 0x1, 0x1f ;  /* 0x0c201f00aa027f89 */ /* 0x000e6200000e0000 */
[----:B------:R-:W-:Y:S04]  /*f0e0*/  FMNMX.FTZ R169, R75, R0, !PT ;  /* 0x000000004ba97209 */ /* 0x000fe80007810000 */
[----:B------:R-:W-:Y:S03]  /*f0f0*/  FMNMX.FTZ R169, R78, R169, !PT ;  /* 0x000000a94ea97209 */ /* 0x000fe60007810000 */
[----:B------:R-:W2:Y:S01]  /*f100*/  SHFL.BFLY PT, R3, R171, 0x1, 0x1f ;  /* 0x0c201f00ab037f89 */ /* 0x000ea200000e0000 */
[----:B------:R-:W-:Y:S04]  /*f110*/  FMNMX.FTZ R169, R79, R169, !PT ;  /* 0x000000a94fa97209 */ /* 0x000fe80007810000 */
[----:B------:R-:W-:Y:S03]  /*f120*/  FMNMX.FTZ R169, R90, R169, !PT ;  /* 0x000000a95aa97209 */ /* 0x000fe60007810000 */
[----:B------:R-:W3:Y:S01]  /*f130*/  SHFL.BFLY PT, R0, R168, 0x1, 0x1f ;  /* 0x0c201f00a8007f89 */ /* 0x000ee200000e0000 */
[----:B------:R-:W-:Y:S04]  /*f140*/  FMNMX.FTZ R169, R91, R169, !PT ;  /* 0x000000a95ba97209 */ /* 0x000fe80007810000 */
[----:B------:R-:W-:Y:S02]  /*f150*/  FMNMX.FTZ R169, R94, R169, !PT ;  /* 0x000000a95ea97209 */ /* 0x000fe40007810000 */
[----:B-1----:R-:W-:Y:S02]  /*f160*/  FMNMX.FTZ R2, R170, R2, !PT ;  /* 0x00000002aa027209 */ /* 0x002fe40007810000 */
[----:B------:R-:W-:Y:S03]  /*f170*/  FMNMX.FTZ R169, R95, R169, !PT ;  /* 0x000000a95fa97209 */ /* 0x000fe60007810000 */
[C---:B------:R-:W-:Y:S02]  /*f180*/  FMUL.FTZ R202, R2.reuse, c[0x0][0x2d0] ;  /* 0x0000b40002ca7a20 */ /* 0x040fe40000410000 */
[----:B------:R-:W-:Y:S01]  /*f190*/  FADD.FTZ R166, -R2, R166 ;  /* 0x000000a602a67221 */ /* 0x000fe20000010100 */
[----:B--2---:R-:W-:Y:S01]  /*f1a0*/  FMNMX.FTZ R3, R171, R3, !PT ;  /* 0x00000003ab037209 */ /* 0x004fe20007810000 */
[--C-:B------:R-:W-:Y:S02]  /*f1b0*/  FFMA.FTZ R211, R50, c[0x0][0x2d0], -R202.reuse ;  /* 0x0000b40032d37a23 */ /* 0x100fe400000108ca */
[--C-:B------:R-:W-:Y:S02]  /*f1c0*/  FFMA.FTZ R244, R51, c[0x0][0x2d0], -R202.reuse ;  /* 0x0000b40033f47a23 */ /* 0x100fe400000108ca */
[--C-:B------:R-:W-:Y:S02]  /*f1d0*/  FFMA.FTZ R55, R55, c[0x0][0x2d0], -R202.reuse ;  /* 0x0000b40037377a23 */ /* 0x100fe400000108ca */
[----:B------:R-:W-:Y:S01]  /*f1e0*/  MUFU.EX2 R211, R211 ;  /* 0x000000d300d37308 */ /* 0x000fe20000000800 */
[----:B------:R-:W-:Y:S01]  /*f1f0*/  FMUL.FTZ R203, R3, c[0x0][0x2d0] ;  /* 0x0000b40003cb7a20 */ /* 0x000fe20000410000 */
[----:B---3--:R-:W-:Y:S01]  /*f200*/  FMNMX.FTZ R0, R168, R0, !PT ;  /* 0x00000000a8007209 */ /* 0x008fe20007810000 */
[--C-:B------:R-:W-:Y:S01]  /*f210*/  FFMA.FTZ R182, R18, c[0x0][0x2d0], -R202.reuse ;  /* 0x0000b40012b67a23 */ /* 0x100fe200000108ca */
[----:B------:R-:W1:Y:S01]  /*f220*/  SHFL.BFLY PT, R168, R169, 0x2, 0x1f ;  /* 0x0c401f00a9a87f89 */ /* 0x000e6200000e0000 */
[--C-:B------:R-:W-:Y:S02]  /*f230*/  FFMA.FTZ R209, R48, c[0x0][0x2d0], -R203.reuse ;  /* 0x0000b40030d17a23 */ /* 0x100fe400000108cb */
[--C-:B------:R-:W-:Y:S02]  /*f240*/  FFMA.FTZ R210, R49, c[0x0][0x2d0], -R203.reuse ;  /* 0x0000b40031d27a23 */ /* 0x100fe400000108cb */
[--C-:B------:R-:W-:Y:S01]  /*f250*/  FFMA.FTZ R52, R52, c[0x0][0x2d0], -R203.reuse ;  /* 0x0000b40034347a23 */ /* 0x100fe200000108cb */
[----:B------:R-:W-:Y:S01]  /*f260*/  MUFU.EX2 R182, R182 ;  /* 0x000000b600b67308 */ /* 0x000fe20000000800 */
[--C-:B------:R-:W-:Y:S01]  /*f270*/  FFMA.FTZ R53, R53, c[0x0][0x2d0], -R203.reuse ;  /* 0x0000b40035357a23 */ /* 0x100fe200000108cb */
[----:B------:R-:W-:Y:S01]  /*f280*/  LDSM.16.MT88.4 R48, [R219+0x900] ;  /* 0x00090000db30783b */ /* 0x000fe20000004200 */
[--C-:B------:R-:W-:Y:S02]  /*f290*/  FFMA.FTZ R171, R16, c[0x0][0x2d0], -R203.reuse ;  /* 0x0000b40010ab7a23 */ /* 0x100fe400000108cb */
[----:B------:R-:W-:Y:S02]  /*f2a0*/  FFMA.FTZ R180, R17, c[0x0][0x2d0], -R203 ;  /* 0x0000b40011b47a23 */ /* 0x000fe400000108cb */
[----:B------:R-:W-:Y:S02]  /*f2b0*/  FMUL.FTZ R201, R0, c[0x0][0x2d0] ;  /* 0x0000b40000c97a20 */ /* 0x000fe40000410000 */
[--C-:B------:R-:W-:Y:S01]  /*f2c0*/  FFMA.FTZ R35, R35, c[0x0][0x2d0], -R202.reuse ;  /* 0x0000b40023237a23 */ /* 0x100fe200000108ca */
[----:B------:R-:W-:Y:S01]  /*f2d0*/  MUFU.EX2 R171, R171 ;  /* 0x000000ab00ab7308 */ /* 0x000fe20000000800 */
[--C-:B------:R-:W-:Y:S02]  /*f2e0*/  FFMA.FTZ R249, R44, c[0x0][0x2d0], -R201.reuse ;  /* 0x0000b4002cf97a23 */ /* 0x100fe400000108c9 */
[--C-:B------:R-:W-:Y:S02]  /*f2f0*/  FFMA.FTZ R250, R45, c[0x0][0x2d0], -R201.reuse ;  /* 0x0000b4002dfa7a23 */ /* 0x100fe400000108c9 */
[----:B------:R-:W-:Y:S02]  /*f300*/  FFMA.FTZ R57, R57, c[0x0][0x2d0], -R201 ;  /* 0x0000b40039397a23 */ /* 0x000fe400000108c9 */
[--C-:B------:R-:W-:Y:S01]  /*f310*/  FFMA.FTZ R193, R20, c[0x0][0x2d0], -R203.reuse ;  /* 0x0000b40014c17a23 */ /* 0x100fe200000108cb */
[----:B-1----:R-:W-:Y:S01]  /*f320*/  FMNMX.FTZ R169, R169, R168, !PT ;  /* 0x000000a8a9a97209 */ /* 0x002fe20007810000 */
[--C-:B------:R-:W-:Y:S01]  /*f330*/  FFMA.FTZ R194, R21, c[0x0][0x2d0], -R203.reuse ;  /* 0x0000b40015c27a23 */ /* 0x100fe200000108cb */
[----:B------:R-:W-:Y:S01]  /*f340*/  MUFU.EX2 R180, R180 ;  /* 0x000000b400b47308 */ /* 0x000fe20000000800 */
[--C-:B------:R-:W-:Y:S02]  /*f350*/  FFMA.FTZ R195, R22, c[0x0][0x2d0], -R202.reuse ;  /* 0x0000b40016c37a23 */ /* 0x100fe400000108ca */
[--C-:B------:R-:W-:Y:S01]  /*f360*/  FFMA.FTZ R196, R23, c[0x0][0x2d0], -R202.reuse ;  /* 0x0000b40017c47a23 */ /* 0x100fe200000108ca */
[----:B------:R-:W1:Y:S01]  /*f370*/  SHFL.BFLY PT, R168, R169, 0x1, 0x1f ;  /* 0x0c201f00a9a87f89 */ /* 0x000e6200000e0000 */
[----:B------:R-:W-:Y:S02]  /*f380*/  FFMA.FTZ R198, R33, c[0x0][0x2d0], -R203 ;  /* 0x0000b40021c67a23 */ /* 0x000fe400000108cb */
[--C-:B------:R-:W-:Y:S02]  /*f390*/  FFMA.FTZ R199, R34, c[0x0][0x2d0], -R202.reuse ;  /* 0x0000b40022c77a23 */ /* 0x100fe400000108ca */
[----:B------:R-:W-:Y:S01]  /*f3a0*/  FMUL.FTZ R166, R166, c[0x0][0x2d0] ;  /* 0x0000b400a6a67a20 */ /* 0x000fe20000410000 */
[----:B------:R-:W-:Y:S01]  /*f3b0*/  MUFU.EX2 R193, R193 ;  /* 0x000000c100c17308 */ /* 0x000fe20000000800 */
[--C-:B------:R-:W-:Y:S02]  /*f3c0*/  FFMA.FTZ R186, R12, c[0x0][0x2d0], -R201.reuse ;  /* 0x0000b4000cba7a23 */ /* 0x100fe400000108c9 */
[----:B------:R-:W-:Y:S02]  /*f3d0*/  FFMA.FTZ R187, R13, c[0x0][0x2d0], -R201 ;  /* 0x0000b4000dbb7a23 */ /* 0x000fe400000108c9 */
[--C-:B------:R-:W-:Y:S02]  /*f3e0*/  FFMA.FTZ R197, R32, c[0x0][0x2d0], -R203.reuse ;  /* 0x0000b40020c57a23 */ /* 0x100fe400000108cb */
[--C-:B------:R-:W-:Y:S02]  /*f3f0*/  FFMA.FTZ R205, R36, c[0x0][0x2d0], -R203.reuse ;  /* 0x0000b40024cd7a23 */ /* 0x100fe400000108cb */
[----:B------:R-:W-:Y:S01]  /*f400*/  FFMA.FTZ R206, R37, c[0x0][0x2d0], -R203 ;  /* 0x0000b40025ce7a23 */ /* 0x000fe200000108cb */
[----:B------:R-:W2:Y:S01]  /*f410*/  MUFU.EX2 R166, R166 ;  /* 0x000000a600a67308 */ /* 0x000ea20000000800 */
[--C-:B------:R-:W-:Y:S02]  /*f420*/  FFMA.FTZ R207, R38, c[0x0][0x2d0], -R202.reuse ;  /* 0x0000b40026cf7a23 */ /* 0x100fe400000108ca */
[--C-:B------:R-:W-:Y:S02]  /*f430*/  FFMA.FTZ R208, R39, c[0x0][0x2d0], -R202.reuse ;  /* 0x0000b40027d07a23 */ /* 0x100fe400000108ca */
[--C-:B------:R-:W-:Y:S02]  /*f440*/  FFMA.FTZ R245, R40, c[0x0][0x2d0], -R201.reuse ;  /* 0x0000b40028f57a23 */ /* 0x100fe400000108c9 */
[----:B------:R-:W-:Y:S01]  /*f450*/  FFMA.FTZ R246, R41, c[0x0][0x2d0], -R201 ;  /* 0x0000b40029f67a23 */ /* 0x000fe200000108c9 */
[----:B-1----:R-:W-:Y:S01]  /*f460*/  FMNMX.FTZ R168, R169, R168, !PT ;  /* 0x000000a8a9a87209 */ /* 0x002fe20007810000 */
[----:B------:R-:W-:Y:S01]  /*f470*/  FFMA.FTZ R169, R19, c[0x0][0x2d0], -R202 ;  /* 0x0000b40013a97a23 */ /* 0x000fe200000108ca */
[----:B------:R-:W-:Y:S01]  /*f480*/  MUFU.EX2 R186, R186 ;  /* 0x000000ba00ba7308 */ /* 0x000fe20000000800 */
[----:B------:R-:W-:Y:S02]  /*f490*/  FADD.FTZ R167, -R3, R167 ;  /* 0x000000a703a77221 */ /* 0x000fe40000010100 */
[----:B------:R-:W-:Y:S02]  /*f4a0*/  FMUL.FTZ R200, R168, c[0x0][0x2d0] ;  /* 0x0000b400a8c87a20 */ /* 0x000fe40000410000 */
[----:B------:R-:W-:Y:S02]  /*f4b0*/  FMUL.FTZ R167, R167, c[0x0][0x2d0] ;  /* 0x0000b400a7a77a20 */ /* 0x000fe40000410000 */
[--C-:B------:R-:W-:Y:S02]  /*f4c0*/  FFMA.FTZ R251, R46, c[0x0][0x2d0], -R200.reuse ;  /* 0x0000b4002efb7a23 */ /* 0x100fe400000108c8 */
[--C-:B------:R-:W-:Y:S01]  /*f4d0*/  FFMA.FTZ R252, R47, c[0x0][0x2d0], -R200.reuse ;  /* 0x0000b4002ffc7a23 */ /* 0x100fe200000108c8 */
[----:B------:R-:W-:Y:S01]  /*f4e0*/  MUFU.EX2 R169, R169 ;  /* 0x000000a900a97308 */ /* 0x000fe20000000800 */
[----:B------:R-:W-:Y:S01]  /*f4f0*/  LDSM.16.MT88.4 R44, [R225+0x1100] ;  /* 0x00110000e12c783b */ /* 0x000fe20000004200 */
[--C-:B------:R-:W-:Y:S02]  /*f500*/  FFMA.FTZ R59, R59, c[0x0][0x2d0], -R200.reuse ;  /* 0x0000b4003b3b7a23 */ /* 0x100fe400000108c8 */
[C---:B--2---:R-:W-:Y:S02]  /*f510*/  FMUL.FTZ R18, R166.reuse, R150 ;  /* 0x00000096a6127220 */ /* 0x044fe40000410000 */
[C---:B------:R-:W-:Y:S02]  /*f520*/  FMUL.FTZ R19, R166.reuse, R151 ;  /* 0x00000097a6137220 */ /* 0x040fe40000410000 */
[C---:B------:R-:W-:Y:S02]  /*f530*/  FMUL.FTZ R22, R166.reuse, R146 ;  /* 0x00000092a6167220 */ /* 0x040fe40000410000 */
[----:B------:R-:W1:Y:S01]  /*f540*/  MUFU.EX2 R167, R167 ;  /* 0x000000a700a77308 */ /* 0x000e620000000800 */
[C---:B------:R-:W-:Y:S02]  /*f550*/  FMUL.FTZ R23, R166.reuse, R147 ;  /* 0x00000093a6177220 */ /* 0x040fe40000410000 */
[--C-:B------:R-:W-:Y:S02]  /*f560*/  FFMA.FTZ R204, R31, c[0x0][0x2d0], -R200.reuse ;  /* 0x0000b4001fcc7a23 */ /* 0x100fe400000108c8 */
[C---:B------:R-:W-:Y:S02]  /*f570*/  FMUL.FTZ R38, R166.reuse, R130 ;  /* 0x00000082a6267220 */ /* 0x040fe40000410000 */
[----:B------:R-:W-:Y:S02]  /*f580*/  FMUL.FTZ R39, R166, R131 ;  /* 0x00000083a6277220 */ /* 0x000fe40000410000 */
[--C-:B------:R-:W-:Y:S01]  /*f590*/  FFMA.FTZ R190, R14, c[0x0][0x2d0], -R200.reuse ;  /* 0x0000b4000ebe7a23 */ /* 0x100fe200000108c8 */
[----:B------:R-:W-:Y:S01]  /*f5a0*/  MUFU.EX2 R187, R187 ;  /* 0x000000bb00bb7308 */ /* 0x000fe20000000800 */
[C---:B------:R-:W-:Y:S02]  /*f5b0*/  FMUL.FTZ R102, R166.reuse, R102 ;  /* 0x00000066a6667220 */ /* 0x040fe40000410000 */
[C---:B------:R-:W-:Y:S02]  /*f5c0*/  FMUL.FTZ R103, R166.reuse, R103 ;  /* 0x00000067a6677220 */ /* 0x040fe40000410000 */
[C---:B------:R-:W-:Y:S02]  /*f5d0*/  FMUL.FTZ R106, R166.reuse, R106 ;  /* 0x0000006aa66a7220 */ /* 0x040fe40000410000 */
[C---:B------:R-:W-:Y:S02]  /*f5e0*/  FMUL.FTZ R107, R166.reuse, R107 ;  /* 0x0000006ba66b7220 */ /* 0x040fe40000410000 */
[C---:B------:R-:W-:Y:S01]  /*f5f0*/  FMUL.FTZ R114, R166.reuse, R114 ;  /* 0x00000072a6727220 */ /* 0x040fe20000410000 */
[----:B------:R-:W-:Y:S01]  /*f600*/  MUFU.EX2 R190, R190 ;  /* 0x000000be00be7308 */ /* 0x000fe20000000800 */
[C---:B------:R-:W-:Y:S02]  /*f610*/  FMUL.FTZ R115, R166.reuse, R115 ;  /* 0x00000073a6737220 */ /* 0x040fe40000410000 */
[----:B------:R-:W-:Y:S02]  /*f620*/  FMUL.FTZ R118, R166, R118 ;  /* 0x00000076a6767220 */ /* 0x000fe40000410000 */
[C---:B-1----:R-:W-:Y:S02]  /*f630*/  FMUL.FTZ R16, R167.reuse, R148 ;  /* 0x00000094a7107220 */ /* 0x042fe40000410000 */
[C---:B------:R-:W-:Y:S02]  /*f640*/  FMUL.FTZ R17, R167.reuse, R149 ;  /* 0x00000095a7117220 */ /* 0x040fe40000410000 */
[----:B------:R-:W-:Y:S01]  /*f650*/  LDSM.16.MT88.4 R148, [R225+0x2900] ;  /* 0x00290000e194783b */ /* 0x000fe20000004200 */
[----:B------:R-:W1:Y:S01]  /*f660*/  MUFU.EX2 R194, R194 ;  /* 0x000000c200c27308 */ /* 0x000e620000000800 */
[C---:B------:R-:W-:Y:S02]  /*f670*/  FMUL.FTZ R20, R167.reuse, R144 ;  /* 0x00000090a7147220 */ /* 0x040fe40000410000 */
[C---:B------:R-:W-:Y:S02]  /*f680*/  FMUL.FTZ R21, R167.reuse, R145 ;  /* 0x00000091a7157220 */ /* 0x040fe40000410000 */
[C---:B------:R-:W-:Y:S02]  /*f690*/  FMUL.FTZ R36, R167.reuse, R128 ;  /* 0x00000080a7247220 */ /* 0x040fe40000410000 */
[----:B------:R-:W2:Y:S01]  /*f6a0*/  LDSM.16.MT88.4 R144, [R219+0x100] ;  /* 0x00010000db90783b */ /* 0x000ea20000004200 */
[C---:B------:R-:W-:Y:S02]  /*f6b0*/  FMUL.FTZ R37, R167.reuse, R129 ;  /* 0x00000081a7257220 */ /* 0x040fe40000410000 */
[----:B------:R-:W-:Y:S01]  /*f6c0*/  MUFU.EX2 R195, R195 ;  /* 0x000000c300c37308 */ /* 0x000fe20000000800 */
[C---:B------:R-:W-:Y:S02]  /*f6d0*/  FMUL.FTZ R100, R167.reuse, R100 ;  /* 0x00000064a7647220 */ /* 0x040fe40000410000 */
[C---:B------:R-:W-:Y:S02]  /*f6e0*/  FMUL.FTZ R101, R167.reuse, R101 ;  /* 0x00000065a7657220 */ /* 0x040fe40000410000 */
[C---:B------:R-:W-:Y:S02]  /*f6f0*/  FMUL.FTZ R104, R167.reuse, R104 ;  /* 0x00000068a7687220 */ /* 0x040fe40000410000 */
[C---:B------:R-:W-:Y:S02]  /*f700*/  FMUL.FTZ R105, R167.reuse, R105 ;  /* 0x00000069a7697220 */ /* 0x040fe40000410000 */
[C---:B------:R-:W-:Y:S01]  /*f710*/  FMUL.FTZ R112, R167.reuse, R112 ;  /* 0x00000070a7707220 */ /* 0x040fe20000410000 */
[----:B------:R-:W3:Y:S01]  /*f720*/  MUFU.EX2 R196, R196 ;  /* 0x000000c400c47308 */ /* 0x000ee20000000800 */
[C---:B------:R-:W-:Y:S02]  /*f730*/  FMUL.FTZ R113, R167.reuse, R113 ;  /* 0x00000071a7717220 */ /* 0x040fe40000410000 */
[C---:B------:R-:W-:Y:S01]  /*f740*/  FMUL.FTZ R116, R167.reuse, R116 ;  /* 0x00000074a7747220 */ /* 0x040fe20000410000 */
[----:B-1----:R-:W-:Y:S01]  /*f750*/  F2FP.PACK_AB R128, R194, R193 ;  /* 0x000000c1c280723e */ /* 0x002fe200000000ff */
[----:B------:R-:W-:Y:S02]  /*f760*/  FMUL.FTZ R117, R167, R117 ;  /* 0x00000075a7757220 */ /* 0x000fe40000410000 */
[----:B------:R-:W-:Y:S02]  /*f770*/  FMUL.FTZ R119, R166, R119 ;  /* 0x00000077a6777220 */ /* 0x000fe40000410000 */
[--C-:B------:R-:W-:Y:S01]  /*f780*/  FFMA.FTZ R247, R42, c[0x0][0x2d0], -R200.reuse ;  /* 0x0000b4002af77a23 */ /* 0x100fe200000108c8 */
[----:B------:R-:W-:Y:S01]  /*f790*/  MUFU.EX2 R197, R197 ;  /* 0x000000c500c57308 */ /* 0x000fe20000000800 */
[----:B------:R-:W-:Y:S02]  /*f7a0*/  FFMA.FTZ R248, R43, c[0x0][0x2d0], -R200 ;  /* 0x0000b4002bf87a23 */ /* 0x000fe400000108c8 */
[--C-:B------:R-:W-:Y:S02]  /*f7b0*/  FFMA.FTZ R183, R4, c[0x0][0x2d0], -R203.reuse ;  /* 0x0000b40004b77a23 */ /* 0x100fe400000108cb */
[----:B------:R-:W-:Y:S02]  /*f7c0*/  FMUL.FTZ R4, R167, R160 ;  /* 0x000000a0a7047220 */ /* 0x000fe40000410000 */
[----:B------:R-:W-:Y:S02]  /*f7d0*/  FFMA.FTZ R170, R5, c[0x0][0x2d0], -R203 ;  /* 0x0000b40005aa7a23 */ /* 0x000fe400000108cb */
[----:B------:R-:W-:Y:S01]  /*f7e0*/  FMUL.FTZ R5, R167, R161 ;  /* 0x000000a1a7057220 */ /* 0x000fe20000410000 */
[----:B------:R-:W-:Y:S01]  /*f7f0*/  MUFU.EX2 R183, R183 ;  /* 0x000000b700b77308 */ /* 0x000fe20000000800 */
[--C-:B------:R-:W-:Y:S02]  /*f800*/  FFMA.FTZ R184, R6, c[0x0][0x2d0], -R202.reuse ;  /* 0x0000b40006b87a23 */ /* 0x100fe400000108ca */
[----:B------:R-:W-:Y:S01]  /*f810*/  FMUL.FTZ R6, R166, R162 ;  /* 0x000000a2a6067220 */ /* 0x000fe20000410000 */
[----:B---3--:R-:W-:Y:S01]  /*f820*/  F2FP.PACK_AB R129, R196, R195 ;  /* 0x000000c3c481723e */ /* 0x008fe200000000ff */
[----:B------:R-:W-:Y:S01]  /*f830*/  FFMA.FTZ R181, R7, c[0x0][0x2d0], -R202 ;  /* 0x0000b40007b57a23 */ /* 0x000fe200000108ca */
[----:B------:R-:W-:Y:S01]  /*f840*/  F2FP.PACK_AB R162, R180, R171 ;  /* 0x000000abb4a2723e */ /* 0x000fe200000000ff */
[----:B------:R-:W-:Y:S01]  /*f850*/  FMUL.FTZ R7, R166, R163 ;  /* 0x000000a3a6077220 */ /* 0x000fe20000410000 */
[----:B------:R-:W-:Y:S01]  /*f860*/  F2FP.PACK_AB R163, R169, R182 ;  /* 0x000000b6a9a3723e */ /* 0x000fe200000000ff */
[----:B------:R-:W-:Y:S01]  /*f870*/  FADD.FTZ R165, -R0, R165 ;  /* 0x000000a500a57221 */ /* 0x000fe20000010100 */
[----:B------:R-:W1:Y:S01]  /*f880*/  MUFU.EX2 R170, R170 ;  /* 0x000000aa00aa7308 */ /* 0x000e620000000800 */
[----:B------:R-:W-:Y:S02]  /*f890*/  FADD.FTZ R164, -R168, R164 ;  /* 0x000000a4a8a47221 */ /* 0x000fe40000010100 */
[----:B------:R-:W-:Y:S02]  /*f8a0*/  FMUL.FTZ R165, R165, c[0x0][0x2d0] ;  /* 0x0000b400a5a57a20 */ /* 0x000fe40000410000 */
[----:B------:R-:W-:Y:S02]  /*f8b0*/  FMUL.FTZ R164, R164, c[0x0][0x2d0] ;  /* 0x0000b400a4a47a20 */ /* 0x000fe40000410000 */
[--C-:B------:R-:W-:Y:S02]  /*f8c0*/  FFMA.FTZ R188, R8, c[0x0][0x2d0], -R201.reuse ;  /* 0x0000b40008bc7a23 */ /* 0x100fe400000108c9 */
[----:B------:R-:W-:Y:S01]  /*f8d0*/  FFMA.FTZ R185, R9, c[0x0][0x2d0], -R201 ;  /* 0x0000b40009b97a23 */ /* 0x000fe200000108c9 */
[----:B------:R-:W-:Y:S01]  /*f8e0*/  MUFU.EX2 R184, R184 ;  /* 0x000000b800b87308 */ /* 0x000fe20000000800 */
[--C-:B------:R-:W-:Y:S02]  /*f8f0*/  FFMA.FTZ R192, R10, c[0x0][0x2d0], -R200.reuse ;  /* 0x0000b4000ac07a23 */ /* 0x100fe400000108c8 */
[--C-:B------:R-:W-:Y:S02]  /*f900*/  FFMA.FTZ R189, R11, c[0x0][0x2d0], -R200.reuse ;  /* 0x0000b4000bbd7a23 */ /* 0x100fe400000108c8 */
[----:B------:R-:W-:Y:S02]  /*f910*/  FFMA.FTZ R191, R15, c[0x0][0x2d0], -R200 ;  /* 0x0000b4000fbf7a23 */ /* 0x000fe400000108c8 */
[--C-:B------:R-:W-:Y:S02]  /*f920*/  FFMA.FTZ R64, R64, c[0x0][0x2d0], -R203.reuse ;  /* 0x0000b40040407a23 */ /* 0x100fe400000108cb */
[----:B------:R-:W-:Y:S01]  /*f930*/  FFMA.FTZ R65, R65, c[0x0][0x2d0], -R203 ;  /* 0x0000b40041417a23 */ /* 0x000fe200000108cb */
[----:B------:R-:W3:Y:S01]  /*f940*/  MUFU.EX2 R181, R181 ;  /* 0x000000b500b57308 */ /* 0x000ee20000000800 */
[--C-:B------:R-:W-:Y:S02]  /*f950*/  FFMA.FTZ R66, R66, c[0x0][0x2d0], -R202.reuse ;  /* 0x0000b40042427a23 */ /* 0x100fe400000108ca */
[----:B------:R-:W-:Y:S01]  /*f960*/  FFMA.FTZ R67, R67, c[0x0][0x2d0], -R202 ;  /* 0x0000b40043437a23 */ /* 0x000fe200000108ca */
[----:B-1----:R-:W-:Y:S01]  /*f970*/  F2FP.PACK_AB R160, R170, R183 ;  /* 0x000000b7aaa0723e */ /* 0x002fe200000000ff */
[--C-:B------:R-:W-:Y:S02]  /*f980*/  FFMA.FTZ R60, R60, c[0x0][0x2d0], -R201.reuse ;  /* 0x0000b4003c3c7a23 */ /* 0x100fe400000108c9 */
[----:B------:R-:W-:Y:S02]  /*f990*/  FFMA.FTZ R61, R61, c[0x0][0x2d0], -R201 ;  /* 0x0000b4003d3d7a23 */ /* 0x000fe400000108c9 */
[--C-:B------:R-:W-:Y:S01]  /*f9a0*/  FFMA.FTZ R62, R62, c[0x0][0x2d0], -R200.reuse ;  /* 0x0000b4003e3e7a23 */ /* 0x100fe200000108c8 */
[----:B------:R-:W1:Y:S01]  /*f9b0*/  MUFU.EX2 R165, R165 ;  /* 0x000000a500a57308 */ /* 0x000e620000000800 */
[----:B------:R-:W-:Y:S02]  /*f9c0*/  FFMA.FTZ R63, R63, c[0x0][0x2d0], -R200 ;  /* 0x0000b4003f3f7a23 */ /* 0x000fe400000108c8 */
[--C-:B------:R-:W-:Y:S02]  /*f9d0*/  FFMA.FTZ R68, R68, c[0x0][0x2d0], -R203.reuse ;  /* 0x0000b40044447a23 */ /* 0x100fe400000108cb */
[--C-:B------:R-:W-:Y:S02]  /*f9e0*/  FFMA.FTZ R69, R69, c[0x0][0x2d0], -R203.reuse ;  /* 0x0000b40045457a23 */ /* 0x100fe400000108cb */
[--C-:B------:R-:W-:Y:S02]  /*f9f0*/  FFMA.FTZ R70, R70, c[0x0][0x2d0], -R202.reuse ;  /* 0x0000b40046467a23 */ /* 0x100fe400000108ca */
[--C-:B------:R-:W-:Y:S01]  /*fa00*/  FFMA.FTZ R71, R71, c[0x0][0x2d0], -R202.reuse ;  /* 0x0000b40047477a23 */ /* 0x100fe200000108ca */
[----:B------:R-:W4:Y:S01]  /*fa10*/  MUFU.EX2 R164, R164 ;  /* 0x000000a400a47308 */ /* 0x000f220000000800 */
[--C-:B------:R-:W-:Y:S02]  /*fa20*/  FFMA.FTZ R80, R80, c[0x0][0x2d0], -R203.reuse ;  /* 0x0000b40050507a23 */ /* 0x100fe400000108cb */
[----:B------:R-:W-:Y:S01]  /*fa30*/  FFMA.FTZ R81, R81, c[0x0][0x2d0], -R203 ;  /* 0x0000b40051517a23 */ /* 0x000fe200000108cb */
[----:B---3--:R-:W-:Y:S01]  /*fa40*/  F2FP.PACK_AB R161, R181, R184 ;  /* 0x000000b8b5a1723e */ /* 0x008fe200000000ff */
[--C-:B------:R-:W-:Y:S02]  /*fa50*/  FFMA.FTZ R82, R82, c[0x0][0x2d0], -R202.reuse ;  /* 0x0000b40052527a23 */ /* 0x100fe400000108ca */
[----:B------:R-:W-:Y:S02]  /*fa60*/  FFMA.FTZ R83, R83, c[0x0][0x2d0], -R202 ;  /* 0x0000b40053537a23 */ /* 0x000fe400000108ca */
[--C-:B------:R-:W-:Y:S01]  /*fa70*/  FFMA.FTZ R72, R72, c[0x0][0x2d0], -R201.reuse ;  /* 0x0000b40048487a23 */ /* 0x100fe200000108c9 */
[----:B------:R-:W-:Y:S01]  /*fa80*/  MUFU.EX2 R188, R188 ;  /* 0x000000bc00bc7308 */ /* 0x000fe20000000800 */
[-C--:B------:R-:W-:Y:S05]  /*fa90*/  HMMA.16816.F32 R4, R160, R172.reuse, R4 ;  /* 0x000000aca004723c */ /* 0x080fea0000001804 */
[C---:B-1----:R-:W-:Y:S02]  /*faa0*/  FMUL.FTZ R33, R165.reuse, R141 ;  /* 0x0000008da5217220 */ /* 0x042fe40000410000 */
[C---:B------:R-:W-:Y:S02]  /*fab0*/  FMUL.FTZ R12, R165.reuse, R152 ;  /* 0x00000098a50c7220 */ /* 0x040fe40000410000 */
[----:B------:R-:W1:Y:S03]  /*fac0*/  MUFU.EX2 R185, R185 ;  /* 0x000000b900b97308 */ /* 0x000e660000000800 */
[C---:B------:R-:W-:Y:S02]  /*fad0*/  FMUL.FTZ R13, R165.reuse, R153 ;  /* 0x00000099a50d7220 */ /* 0x040fe40000410000 */
[C---:B----4-:R-:W-:Y:S02]  /*fae0*/  FMUL.FTZ R34, R164.reuse, R142 ;  /* 0x0000008ea4227220 */ /* 0x050fe40000410000 */
[C---:B------:R-:W-:Y:S02]  /*faf0*/  FMUL.FTZ R31, R164.reuse, R135 ;  /* 0x00000087a41f7220 */ /* 0x040fe40000410000 */
[C---:B------:R-:W-:Y:S01]  /*fb00*/  FMUL.FTZ R14, R164.reuse, R154 ;  /* 0x0000009aa40e7220 */ /* 0x040fe20000410000 */
[----:B------:R-:W-:Y:S01]  /*fb10*/  MUFU.EX2 R192, R192 ;  /* 0x000000c000c07308 */ /* 0x000fe20000000800 */
[----:B------:R-:W-:Y:S02]  /*fb20*/  FMUL.FTZ R32, R165, R140 ;  /* 0x0000008ca5207220 */ /* 0x000fe40000410000 */
[--C-:B------:R-:W-:Y:S02]  /*fb30*/  FFMA.FTZ R140, R27, c[0x0][0x2d0], -R200.reuse ;  /* 0x0000b4001b8c7a23 */ /* 0x100fe400000108c8 */
[C---:B------:R-:W-:Y:S02]  /*fb40*/  FMUL.FTZ R27, R164.reuse, R139 ;  /* 0x0000008ba41b7220 */ /* 0x040fe40000410000 */
[C---:B------:R-:W-:Y:S02]  /*fb50*/  FMUL.FTZ R8, R165.reuse, R156 ;  /* 0x0000009ca5087220 */ /* 0x040fe40000410000 */
[----:B------:R-:W-:Y:S01]  /*fb60*/  FMUL.FTZ R9, R165, R157 ;  /* 0x0000009da5097220 */ /* 0x000fe20000410000 */
[----:B------:R-:W3:Y:S01]  /*fb70*/  MUFU.EX2 R189, R189 ;  /* 0x000000bd00bd7308 */ /* 0x000ee20000000800 */
[C---:B------:R-:W-:Y:S01]  /*fb80*/  FMUL.FTZ R10, R164.reuse, R158 ;  /* 0x0000009ea40a7220 */ /* 0x040fe20000410000 */
[----:B------:R-:W-:Y:S01]  /*fb90*/  F2FP.PACK_AB R158, R187, R186 ;  /* 0x000000babb9e723e */ /* 0x000fe200000000ff */
[C---:B------:R-:W-:Y:S01]  /*fba0*/  FMUL.FTZ R11, R164.reuse, R159 ;  /* 0x0000009fa40b7220 */ /* 0x040fe20000410000 */
[----:B-1----:R-:W-:Y:S01]  /*fbb0*/  F2FP.PACK_AB R156, R185, R188 ;  /* 0x000000bcb99c723e */ /* 0x002fe200000000ff */
[C---:B------:R-:W-:Y:S02]  /*fbc0*/  FMUL.FTZ R15, R164.reuse, R155 ;  /* 0x0000009ba40f7220 */ /* 0x040fe40000410000 */
[C---:B------:R-:W-:Y:S02]  /*fbd0*/  FMUL.FTZ R108, R165.reuse, R108 ;  /* 0x0000006ca56c7220 */ /* 0x040fe40000410000 */
[C---:B------:R-:W-:Y:S01]  /*fbe0*/  FMUL.FTZ R109, R165.reuse, R109 ;  /* 0x0000006da56d7220 */ /* 0x040fe20000410000 */
[----:B------:R-:W1:Y:S01]  /*fbf0*/  MUFU.EX2 R191, R191 ;  /* 0x000000bf00bf7308 */ /* 0x000e620000000800 */
[C---:B------:R-:W-:Y:S02]  /*fc00*/  FMUL.FTZ R110, R164.reuse, R110 ;  /* 0x0000006ea46e7220 */ /* 0x040fe40000410000 */
[C---:B------:R-:W-:Y:S02]  /*fc10*/  FMUL.FTZ R111, R164.reuse, R111 ;  /* 0x0000006fa46f7220 */ /* 0x040fe40000410000 */
[C---:B------:R-:W-:Y:S02]  /*fc20*/  FMUL.FTZ R120, R165.reuse, R120 ;  /* 0x00000078a5787220 */ /* 0x040fe40000410000 */
[C---:B------:R-:W-:Y:S02]  /*fc30*/  FMUL.FTZ R121, R165.reuse, R121 ;  /* 0x00000079a5797220 */ /* 0x040fe40000410000 */
[C---:B------:R-:W-:Y:S01]  /*fc40*/  FMUL.FTZ R122, R164.reuse, R122 ;  /* 0x0000007aa47a7220 */ /* 0x040fe20000410000 */
[----:B------:R-:W-:Y:S01]  /*fc50*/  MUFU.EX2 R154, R52 ;  /* 0x00000034009a7308 */ /* 0x000fe20000000800 */
[C---:B------:R-:W-:Y:S02]  /*fc60*/  FMUL.FTZ R123, R164.reuse, R123 ;  /* 0x0000007ba47b7220 */ /* 0x040fe40000410000 */
[----:B------:R-:W-:Y:S01]  /*fc70*/  FMUL.FTZ R124, R165, R124 ;  /* 0x0000007ca57c7220 */ /* 0x000fe20000410000 */
[----:B---3--:R-:W-:Y:S01]  /*fc80*/  F2FP.PACK_AB R157, R189, R192 ;  /* 0x000000c0bd9d723e */ /* 0x008fe200000000ff */
[----:B------:R-:W-:Y:S02]  /*fc90*/  FMUL.FTZ R125, R165, R125 ;  /* 0x0000007da57d7220 */ /* 0x000fe40000410000 */
[C---:B------:R-:W-:Y:S02]  /*fca0*/  FMUL.FTZ R126, R164.reuse, R126 ;  /* 0x0000007ea47e7220 */ /* 0x040fe40000410000 */
[----:B------:R-:W-:Y:S01]  /*fcb0*/  FMUL.FTZ R127, R164, R127 ;  /* 0x0000007fa47f7220 */ /* 0x000fe20000410000 */
[----:B------:R-:W-:Y:S01]  /*fcc0*/  MUFU.EX2 R152, R53 ;  /* 0x0000003500987308 */ /* 0x000fe20000000800 */
[--C-:B------:R-:W-:Y:S02]  /*fcd0*/  FFMA.FTZ R73, R73, c[0x0][0x2d0], -R201.reuse ;  /* 0x0000b40049497a23 */ /* 0x100fe400000108c9 */
[--C-:B------:R-:W-:Y:S01]  /*fce0*/  FFMA.FTZ R74, R74, c[0x0][0x2d0], -R200.reuse ;  /* 0x0000b4004a4a7a23 */ /* 0x100fe200000108c8 */
[----:B-1----:R-:W-:Y:S01]  /*fcf0*/  F2FP.PACK_AB R159, R191, R190 ;  /* 0x000000bebf9f723e */ /* 0x002fe200000000ff */
[--C-:B------:R-:W-:Y:S02]  /*fd00*/  FFMA.FTZ R75, R75, c[0x0][0x2d0], -R200.reuse ;  /* 0x0000b4004b4b7a23 */ /* 0x100fe400000108c8 */
[--C-:B------:R-:W-:Y:S02]  /*fd10*/  FFMA.FTZ R76, R76, c[0x0][0x2d0], -R201.reuse ;  /* 0x0000b4004c4c7a23 */ /* 0x100fe400000108c9 */
[--C-:B------:R-:W-:Y:S01]  /*fd20*/  FFMA.FTZ R77, R77, c[0x0][0x2d0], -R201.reuse ;  /* 0x0000b4004d4d7a23 */ /* 0x100fe200000108c9 */
[----:B------:R-:W-:Y:S01]  /*fd30*/  MUFU.EX2 R153, R55 ;  /* 0x0000003700997308 */ /* 0x000fe20000000800 */
[C---:B------:R-:W-:Y:S04]  /*fd40*/  HMMA.16816.F32 R8, R156.reuse, R172, R8 ;  /* 0x000000ac9c08723c */ /* 0x040fe80000001808 */
[--C-:B------:R-:W-:Y:S02]  /*fd50*/  FFMA.FTZ R78, R78, c[0x0][0x2d0], -R200.reuse ;  /* 0x0000b4004e4e7a23 */ /* 0x100fe400000108c8 */
[--C-:B------:R-:W-:Y:S02]  /*fd60*/  FFMA.FTZ R79, R79, c[0x0][0x2d0], -R200.reuse ;  /* 0x0000b4004f4f7a23 */ /* 0x100fe400000108c8 */
[-C--:B------:R-:W-:Y:S01]  /*fd70*/  HMMA.16816.F32 R12, R156, R174.reuse, R12 ;  /* 0x000000ae9c0c723c */ /* 0x080fe2000000180c */
[----:B------:R1:W-:Y:S03]  /*fd80*/  MUFU.EX2 R172, R35 ;  /* 0x0000002300ac7308 */ /* 0x0003e60000000800 */
[----:B------:R-:W-:Y:S02]  /*fd90*/  FFMA.FTZ R173, R24, c[0x0][0x2d0], -R201 ;  /* 0x0000b40018ad7a23 */ /* 0x000fe400000108c9 */
[----:B------:R-:W-:Y:S02]  /*fda0*/  FMUL.FTZ R24, R165, R136 ;  /* 0x00000088a5187220 */ /* 0x000fe40000410000 */
[C---:B------:R-:W-:Y:S03]  /*fdb0*/  HMMA.16816.F32 R16, R160.reuse, R174, R16 ;  /* 0x000000aea010723c */ /* 0x040fe60000001810 */
[----:B------:R-:W3:Y:S01]  /*fdc0*/  MUFU.EX2 R198, R198 ;  /* 0x000000c600c67308 */ /* 0x000ee20000000800 */
[--C-:B------:R-:W-:Y:S02]  /*fdd0*/  FFMA.FTZ R84, R84, c[0x0][0x2d0], -R203.reuse ;  /* 0x0000b40054547a23 */ /* 0x100fe400000108cb */
[----:B------:R-:W-:Y:S02]  /*fde0*/  FFMA.FTZ R85, R85, c[0x0][0x2d0], -R203 ;  /* 0x0000b40055557a23 */ /* 0x000fe400000108cb */
[-C--:B------:R-:W-:Y:S04]  /*fdf0*/  HMMA.16816.F32 R20, R160, R176.reuse, R20 ;  /* 0x000000b0a014723c */ /* 0x080fe80000001814 */
[--C-:B------:R-:W-:Y:S01]  /*fe00*/  FFMA.FTZ R174, R25, c[0x0][0x2d0], -R201.reuse ;  /* 0x0000b40019ae7a23 */ /* 0x100fe200000108c9 */
[----:B------:R-:W4:Y:S01]  /*fe10*/  MUFU.EX2 R199, R199 ;  /* 0x000000c700c77308 */ /* 0x000f220000000800 */
[----:B------:R-:W-:Y:S02]  /*fe20*/  FMUL.FTZ R25, R165, R137 ;  /* 0x00000089a5197220 */ /* 0x000fe40000410000 */
[----:B------:R-:W-:Y:S04]  /*fe30*/  FFMA.FTZ R175, R26, c[0x0][0x2d0], -R200 ;  /* 0x0000b4001aaf7a23 */ /* 0x000fe800000108c8 */
[C---:B-1----:R-:W-:Y:S02]  /*fe40*/  FMUL.FTZ R35, R164.reuse, R143 ;  /* 0x0000008fa4237220 */ /* 0x042fe40000410000 */
[----:B------:R-:W-:Y:S01]  /*fe50*/  FMUL.FTZ R26, R164, R138 ;  /* 0x0000008aa41a7220 */ /* 0x000fe20000410000 */
[----:B------:R-:W-:Y:S01]  /*fe60*/  MUFU.EX2 R245, R245 ;  /* 0x000000f500f57308 */ /* 0x000fe20000000800 */
[----:B------:R-:W1:Y:S01]  /*fe70*/  LDSM.16.MT88.4 R136, [R218+0x100] ;  /* 0x00010000da88783b */ /* 0x000e620000004200 */
[--C-:B------:R-:W-:Y:S02]  /*fe80*/  FFMA.FTZ R86, R86, c[0x0][0x2d0], -R202.reuse ;  /* 0x0000b40056567a23 */ /* 0x100fe400000108ca */
[C---:B------:R-:W-:Y:S04]  /*fe90*/  HMMA.16816.F32 R32, R156.reuse, R176, R32 ;  /* 0x000000b09c20723c */ /* 0x040fe80000001820 */
[----:B---3--:R-:W-:Y:S01]  /*fea0*/  F2FP.PACK_AB R130, R198, R197 ;  /* 0x000000c5c682723e */ /* 0x008fe200000000ff */
[--C-:B------:R-:W-:Y:S01]  /*feb0*/  FFMA.FTZ R87, R87, c[0x0][0x2d0], -R202.reuse ;  /* 0x0000b40057577a23 */ /* 0x100fe200000108ca */
[----:B------:R3:W-:Y:S01]  /*fec0*/  MUFU.EX2 R176, R140 ;  /* 0x0000008c00b07308 */ /* 0x0007e20000000800 */
[----:B------:R-:W-:Y:S01]  /*fed0*/  FFMA.FTZ R177, R28, c[0x0][0x2d0], -R201 ;  /* 0x0000b4001cb17a23 */ /* 0x000fe200000108c9 */
[-C--:B------:R-:W-:Y:S04]  /*fee0*/  HMMA.16816.F32 R24, R156, R178.reuse, R24 ;  /* 0x000000b29c18723c */ /* 0x080fe80000001818 */
[----:B------:R-:W-:Y:S01]  /*fef0*/  FMUL.FTZ R28, R165, R132 ;  /* 0x00000084a51c7220 */ /* 0x000fe20000410000 */
[----:B----4-:R-:W-:Y:S01]  /*ff00*/  F2FP.PACK_AB R131, R172, R199 ;  /* 0x000000c7ac83723e */ /* 0x010fe200000000ff */
[--C-:B------:R-:W-:Y:S02]  /*ff10*/  FFMA.FTZ R96, R96, c[0x0][0x2d0], -R203.reuse ;  /* 0x0000b40060607a23 */ /* 0x100fe400000108cb */
[C---:B------:R-:W-:Y:S01]  /*ff20*/  HMMA.16816.F32 R100, R160.reuse, R178, R100 ;  /* 0x000000b2a064723c */ /* 0x040fe20000001864 */
[----:B------:R-:W-:Y:S03]  /*ff30*/  MUFU.EX2 R246, R246 ;  /* 0x000000f600f67308 */ /* 0x000fe60000000800 */
[----:B------:R-:W-:Y:S02]  /*ff40*/  FFMA.FTZ R203, R97, c[0x0][0x2d0], -R203 ;  /* 0x0000b40061cb7a23 */ /* 0x000fe400000108cb */
[----:B------:R-:W-:Y:S02]  /*ff50*/  FFMA.FTZ R97, R98, c[0x0][0x2d0], -R202 ;  /* 0x0000b40062617a23 */ /* 0x000fe400000108ca */
[-C--:B--2---:R-:W-:Y:S03]  /*ff60*/  HMMA.16816.F32 R104, R160, R144.reuse, R104 ;  /* 0x00000090a068723c */ /* 0x084fe60000001868 */
[----:B------:R-:W-:Y:S01]  /*ff70*/  MUFU.EX2 R247, R247 ;  /* 0x000000f700f77308 */ /* 0x000fe20000000800 */
[--C-:B------:R-:W-:Y:S01]  /*ff80*/  FFMA.FTZ R178, R29, c[0x0][0x2d0], -R201.reuse ;  /* 0x0000b4001db27a23 */ /* 0x100fe200000108c9 */
[----:B---3--:R-:W-:Y:S01]  /*ff90*/  LDSM.16.MT88.4 R140, [R220+0x900] ;  /* 0x00090000dc8c783b */ /* 0x008fe20000004200 */
[----:B------:R-:W-:Y:S02]  /*ffa0*/  FMUL.FTZ R29, R165, R133 ;  /* 0x00000085a51d7220 */ /* 0x000fe40000410000 */
[C---:B------:R-:W-:Y:S04]  /*ffb0*/  HMMA.16816.F32 R108, R156.reuse, R144, R108 ;  /* 0x000000909c6c723c */ /* 0x040fe8000000186c */
[--C-:B------:R-:W-:Y:S01]  /*ffc0*/  FFMA.FTZ R179, R30, c[0x0][0x2d0], -R200.reuse ;  /* 0x0000b4001eb37a23 */ /* 0x100fe200000108c8 */
[----:B------:R-:W-:Y:S01]  /*ffd0*/  MUFU.EX2 R173, R173 ;  /* 0x000000ad00ad7308 */ /* 0x000fe20000000800 */
[----:B------:R-:W-:Y:S02]  /*ffe0*/  FMUL.FTZ R30, R164, R134 ;  /* 0x00000086a41e7220 */ /* 0x000fe40000410000 */
[----:B------:R-:W2:Y:S01]  /*fff0*/  LDSM.16.MT88.4 R132, [R225+0x900] ;  /* 0x00090000e184783b */ /* 0x000ea20000004200 */
[--C-:B------:R-:W-:Y:S03]  /*10000*/  FFMA.FTZ R88, R88, c[0x0][0x2d0], -R201.reuse ;  /* 0x0000b40058587a23 */ /* 0x100fe600000108c9 */
[----:B------:R-:W-:Y:S01]  /*10010*/  FFMA.FTZ R89, R89, c[0x0][0x2d0], -R201 ;  /* 0x0000b40059597a23 */ /* 0x000fe200000108c9 */
[-C--:B------:R-:W-:Y:S02]  /*10020*/  HMMA.16816.F32 R28, R156, R146.reuse, R28 ;  /* 0x000000929c1c723c */ /* 0x080fe4000000181c */
[----:B------:R-:W-:Y:S01]  /*10030*/  MUFU.EX2 R248, R248 ;  /* 0x000000f800f87308 */ /* 0x000fe20000000800 */
[--C-:B------:R-:W-:Y:S02]  /*10040*/  FFMA.FTZ R90, R90, c[0x0][0x2d0], -R200.reuse ;  /* 0x0000b4005a5a7a23 */ /* 0x100fe400000108c8 */
[----:B------:R-:W-:Y:S02]  /*10050*/  FFMA.FTZ R91, R91, c[0x0][0x2d0], -R200 ;  /* 0x0000b4005b5b7a23 */ /* 0x000fe400000108c8 */
[----:B------:R-:W-:Y:S01]  /*10060*/  FFMA.FTZ R183, R167, R242, R183 ;  /* 0x000000f2a7b77223 */ /* 0x000fe200000100b7 */
[C---:B------:R-:W-:Y:S04]  /*10070*/  HMMA.16816.F32 R112, R160.reuse, R146, R112 ;  /* 0x00000092a070723c */ /* 0x040fe80000001870 */
[----:B------:R-:W-:Y:S01]  /*10080*/  MUFU.EX2 R249, R249 ;  /* 0x000000f900f97308 */ /* 0x000fe20000000800 */
[----:B------:R-:W-:Y:S01]  /*10090*/  MOV R167, R3 ;  /* 0x0000000300a77202 */ /* 0x000fe20000000f00 */
[----:B------:R-:W-:Y:S01]  /*100a0*/  FFMA.FTZ R184, R166, R241, R184 ;  /* 0x000000f1a6b87223 */ /* 0x000fe200000100b8 */
[----:B------:R-:W-:Y:S01]  /*100b0*/  MOV R166, R2 ;  /* 0x0000000200a67202 */ /* 0x000fe20000000f00 */
[-C--:B-1----:R-:W-:Y:S04]  /*100c0*/  HMMA.16816.F32 R116, R160, R136.reuse, R116 ;  /* 0x00000088a074723c */ /* 0x082fe80000001874 */
[----:B------:R-:W-:Y:S01]  /*100d0*/  FFMA.FTZ R188, R165, R240, R188 ;  /* 0x000000f0a5bc7223 */ /* 0x000fe200000100bc */
[----:B------:R-:W-:Y:S01]  /*100e0*/  MOV R165, R0 ;  /* 0x0000000000a57202 */ /* 0x000fe20000000f00 */
[----:B------:R-:W-:Y:S01]  /*100f0*/  MUFU.EX2 R250, R250 ;  /* 0x000000fa00fa7308 */ /* 0x000fe20000000800 */
[----:B------:R-:W-:Y:S01]  /*10100*/  FFMA.FTZ R192, R164, R239, R192 ;  /* 0x000000efa4c07223 */ /* 0x000fe200000100c0 */
[C---:B------:R-:W-:Y:S04]  /*10110*/  HMMA.16816.F32 R120, R156.reuse, R136, R120 ;  /* 0x000000889c78723c */ /* 0x040fe80000001878 */
[----:B------:R-:W-:Y:S01]  /*10120*/  FADD.FTZ R183, R170, R183 ;  /* 0x000000b7aab77221 */ /* 0x000fe20000010000 */
[----:B------:R-:W-:Y:S01]  /*10130*/  MOV R164, R168 ;  /* 0x000000a800a47202 */ /* 0x000fe20000000f00 */
[----:B------:R-:W-:Y:S02]  /*10140*/  FADD.FTZ R184, R181, R184 ;  /* 0x000000b8b5b87221 */ /* 0x000fe40000010000 */
[-C--:B------:R-:W-:Y:S01]  /*10150*/  HMMA.16816.F32 R124, R156, R138.reuse, R124 ;  /* 0x0000008a9c7c723c */ /* 0x080fe2000000187c */
[----:B------:R-:W1:Y:S03]  /*10160*/  MUFU.EX2 R174, R174 ;  /* 0x000000ae00ae7308 */ /* 0x000e660000000800 */
[----:B------:R-:W-:Y:S02]  /*10170*/  FADD.FTZ R188, R185, R188 ;  /* 0x000000bcb9bc7221 */ /* 0x000fe40000010000 */
[----:B------:R-:W-:Y:S02]  /*10180*/  FADD.FTZ R192, R189, R192 ;  /* 0x000000c0bdc07221 */ /* 0x000fe40000010000 */
[----:B------:R-:W-:Y:S03]  /*10190*/  HMMA.16816.F32 R36, R160, R138, R36 ;  /* 0x0000008aa024723c */ /* 0x000fe60000001824 */
[----:B------:R-:W3:Y:S01]  /*101a0*/  MUFU.EX2 R175, R175 ;  /* 0x000000af00af7308 */ /* 0x000ee20000000800 */
[----:B------:R-:W-:Y:S02]  /*101b0*/  FADD.FTZ R183, R171, R183 ;  /* 0x000000b7abb77221 */ /* 0x000fe40000010000 */
[----:B------:R-:W-:Y:S02]  /*101c0*/  FADD.FTZ R184, R182, R184 ;  /* 0x000000b8b6b87221 */ /* 0x000fe40000010000 */
[-C--:B--2---:R-:W-:Y:S05]  /*101d0*/  HMMA.16816.F32 R4, R128, R132.reuse, R4 ;  /* 0x000000848004723c */ /* 0x084fea0000001804 */
[----:B------:R-:W-:Y:S01]  /*101e0*/  MUFU.EX2 R177, R177 ;  /* 0x000000b100b17308 */ /* 0x000fe20000000800 */
[----:B------:R-:W-:Y:S02]  /*101f0*/  FADD.FTZ R188, R186, R188 ;  /* 0x000000bcbabc7221 */ /* 0x000fe40000010000 */
[----:B------:R-:W-:Y:S01]  /*10200*/  FADD.FTZ R192, R190, R192 ;  /* 0x000000c0bec07221 */ /* 0x000fe20000010000 */
[----:B-1----:R-:W-:Y:S03]  /*10210*/  F2FP.PACK_AB R136, R174, R173 ;  /* 0x000000adae88723e */ /* 0x002fe600000000ff */
[----:B------:R-:W-:Y:S02]  /*10220*/  FADD.FTZ R183, R180, R183 ;  /* 0x000000b7b4b77221 */ /* 0x000fe40000010000 */
[----:B------:R-:W-:Y:S01]  /*10230*/  FADD.FTZ R184, R169, R184 ;  /* 0x000000b8a9b87221 */ /* 0x000fe20000010000 */
[----:B------:R-:W1:Y:S01]  /*10240*/  MUFU.EX2 R178, R178 ;  /* 0x000000b200b27308 */ /* 0x000e620000000800 */
[----:B------:R-:W-:Y:S02]  /*10250*/  FADD.FTZ R188, R187, R188 ;  /* 0x000000bcbbbc7221 */ /* 0x000fe40000010000 */
[----:B------:R-:W-:Y:S01]  /*10260*/  FADD.FTZ R192, R191, R192 ;  /* 0x000000c0bfc07221 */ /* 0x000fe20000010000 */
[----:B---3--:R-:W-:Y:S01]  /*10270*/  F2FP.PACK_AB R137, R176, R175 ;  /* 0x000000afb089723e */ /* 0x008fe200000000ff */
[----:B------:R-:W-:Y:S02]  /*10280*/  FADD.FTZ R183, R193, R183 ;  /* 0x000000b7c1b77221 */ /* 0x000fe40000010000 */
[----:B------:R-:W-:Y:S02]  /*10290*/  FADD.FTZ R184, R195, R184 ;  /* 0x000000b8c3b87221 */ /* 0x000fe40000010000 */
[----:B------:R-:W-:Y:S01]  /*102a0*/  FADD.FTZ R188, R173, R188 ;  /* 0x000000bcadbc7221 */ /* 0x000fe20000010000 */
[----:B------:R-:W2:Y:S01]  /*102b0*/  MUFU.EX2 R179, R179 ;  /* 0x000000b300b37308 */ /* 0x000ea20000000800 */
[----:B------:R-:W-:Y:S02]  /*102c0*/  FADD.FTZ R192, R175, R192 ;  /* 0x000000c0afc07221 */ /* 0x000fe40000010000 */
[----:B------:R-:W-:Y:S02]  /*102d0*/  FADD.FTZ R183, R194, R183 ;  /* 0x000000b7c2b77221 */ /* 0x000fe40000010000 */
[----:B------:R-:W-:Y:S02]  /*102e0*/  FADD.FTZ R184, R196, R184 ;  /* 0x000000b8c4b87221 */ /* 0x000fe40000010000 */
[----:B------:R-:W-:Y:S02]  /*102f0*/  FADD.FTZ R188, R174, R188 ;  /* 0x000000bcaebc7221 */ /* 0x000fe40000010000 */
[----:B------:R-:W-:Y:S01]  /*10300*/  FADD.FTZ R192, R176, R192 ;  /* 0x000000c0b0c07221 */ /* 0x000fe20000010000 */
[----:B------:R-:W3:Y:S01]  /*10310*/  MUFU.EX2 R204, R204 ;  /* 0x000000cc00cc7308 */ /* 0x000ee20000000800 */
[----:B------:R-:W-:Y:S02]  /*10320*/  FADD.FTZ R183, R197, R183 ;  /* 0x000000b7c5b77221 */ /* 0x000fe40000010000 */
[----:B------:R-:W-:Y:S01]  /*10330*/  FADD.FTZ R184, R199, R184 ;  /* 0x000000b8c7b87221 */ /* 0x000fe20000010000 */
[----:B-1----:R-:W-:Y:S01]  /*10340*/  F2FP.PACK_AB R138, R178, R177 ;  /* 0x000000b1b28a723e */ /* 0x002fe200000000ff */
[----:B------:R-:W-:Y:S02]  /*10350*/  FADD.FTZ R188, R177, R188 ;  /* 0x000000bcb1bc7221 */ /* 0x000fe40000010000 */
[----:B------:R-:W-:Y:S02]  /*10360*/  FADD.FTZ R198, R198, R183 ;  /* 0x000000b7c6c67221 */ /* 0x000fe40000010000 */
[----:B------:R-:W-:Y:S01]  /*10370*/  FADD.FTZ R172, R172, R184 ;  /* 0x000000b8acac7221 */ /* 0x000fe20000010000 */
[----:B------:R-:W1:Y:S01]  /*10380*/  MUFU.EX2 R251, R251 ;  /* 0x000000fb00fb7308 */ /* 0x000e620000000800 */
[----:B------:R-:W-:Y:S02]  /*10390*/  FADD.FTZ R178, R178, R188 ;  /* 0x000000bcb2b27221 */ /* 0x000fe40000010000 */
[----:B--2---:R-:W-:Y:S02]  /*103a0*/  FADD.FTZ R192, R179, R192 ;  /* 0x000000c0b3c07221 */ /* 0x004fe40000010000 */
[----:B------:R-:W-:Y:S05]  /*103b0*/  FADD.FTZ R178, R245, R178 ;  /* 0x000000b2f5b27221 */ /* 0x000fea0000010000 */
[----:B------:R-:W2:Y:S01]  /*103c0*/  MUFU.EX2 R252, R252 ;  /* 0x000000fc00fc7308 */ /* 0x000ea20000000800 */
[----:B------:R-:W-:Y:S01]  /*103d0*/  FADD.FTZ R178, R246, R178 ;  /* 0x000000b2f6b27221 */ /* 0x000fe20000010000 */
[C---:B---3--:R-:W-:Y:S01]  /*103e0*/  F2FP.PACK_AB R139, R204.reuse, R179 ;  /* 0x000000b3cc8b723e */ /* 0x048fe200000000ff */
[----:B------:R-:W-:Y:S02]  /*103f0*/  FADD.FTZ R192, R204, R192 ;  /* 0x000000c0ccc07221 */ /* 0x000fe40000010000 */
[----:B------:R-:W-:Y:S02]  /*10400*/  FADD.FTZ R178, R249, R178 ;  /* 0x000000b2f9b27221 */ /* 0x000fe40000010000 */
[----:B------:R-:W-:Y:S03]  /*10410*/  FADD.FTZ R192, R247, R192 ;  /* 0x000000c0f7c07221 */ /* 0x000fe60000010000 */
[----:B------:R-:W3:Y:S01]  /*10420*/  MUFU.EX2 R205, R205 ;  /* 0x000000cd00cd7308 */ /* 0x000ee20000000800 */
[C---:B------:R-:W-:Y:S04]  /*10430*/  HMMA.16816.F32 R8, R136.reuse, R132, R8 ;  /* 0x000000848808723c */ /* 0x040fe80000001808 */
[----:B------:R-:W-:Y:S02]  /*10440*/  FADD.FTZ R192, R248, R192 ;  /* 0x000000c0f8c07221 */ /* 0x000fe40000010000 */
[----:B------:R-:W-:Y:S02]  /*10450*/  FADD.FTZ R178, R250, R178 ;  /* 0x000000b2fab27221 */ /* 0x000fe40000010000 */
[-C--:B------:R-:W-:Y:S01]  /*10460*/  HMMA.16816.F32 R12, R136, R134.reuse, R12 ;  /* 0x00000086880c723c */ /* 0x080fe2000000180c */
[----:B------:R-:W4:Y:S03]  /*10470*/  MUFU.EX2 R206, R206 ;  /* 0x000000ce00ce7308 */ /* 0x000f260000000800 */
[----:B-1----:R-:W-:Y:S04]  /*10480*/  FADD.FTZ R192, R251, R192 ;  /* 0x000000c0fbc07221 */ /* 0x002fe80000010000 */
[C---:B------:R-:W-:Y:S01]  /*10490*/  HMMA.16816.F32 R16, R128.reuse, R134, R16 ;  /* 0x000000868010723c */ /* 0x040fe20000001810 */
[----:B------:R-:W1:Y:S02]  /*104a0*/  LDSM.16.MT88.4 R132, [R218+0x900] ;  /* 0x00090000da84783b */ /* 0x000e640000004200 */
[----:B------:R-:W5:Y:S01]  /*104b0*/  MUFU.EX2 R207, R207 ;  /* 0x000000cf00cf7308 */ /* 0x000f620000000800 */
[----:B--2---:R-:W-:Y:S02]  /*104c0*/  FADD.FTZ R192, R252, R192 ;  /* 0x000000c0fcc07221 */ /* 0x004fe40000010000 */
[----:B---3--:R-:W-:Y:S02]  /*104d0*/  FADD.FTZ R198, R205, R198 ;  /* 0x000000c6cdc67221 */ /* 0x008fe40000010000 */
[-C--:B------:R-:W-:Y:S05]  /*104e0*/  HMMA.16816.F32 R20, R128, R140.reuse, R20 ;  /* 0x0000008c8014723c */ /* 0x080fea0000001814 */
[----:B------:R-:W2:Y:S03]  /*104f0*/  MUFU.EX2 R208, R208 ;  /* 0x000000d000d07308 */ /* 0x000ea60000000800 */
[C---:B------:R-:W-:Y:S04]  /*10500*/  HMMA.16816.F32 R32, R136.reuse, R140, R32 ;  /* 0x0000008c8820723c */ /* 0x040fe80000001820 */
[C---:B----4-:R-:W-:Y:S01]  /*10510*/  F2FP.PACK_AB R40, R206.reuse, R205 ;  /* 0x000000cdce28723e */ /* 0x050fe200000000ff */
[----:B------:R-:W-:Y:S02]  /*10520*/  FADD.FTZ R198, R206, R198 ;  /* 0x000000c6cec67221 */ /* 0x000fe40000010000 */
[----:B------:R-:W3:Y:S01]  /*10530*/  MUFU.EX2 R209, R209 ;  /* 0x000000d100d17308 */ /* 0x000ee20000000800 */
[-C--:B------:R-:W-:Y:S04]  /*10540*/  HMMA.16816.F32 R24, R136, R142.reuse, R24 ;  /* 0x0000008e8818723c */ /* 0x080fe80000001818 */
[----:B-----5:R-:W-:Y:S04]  /*10550*/  FADD.FTZ R172, R207, R172 ;  /* 0x000000accfac7221 */ /* 0x020fe80000010000 */
[C---:B------:R-:W-:Y:S01]  /*10560*/  HMMA.16816.F32 R100, R128.reuse, R142, R100 ;  /* 0x0000008e8064723c */ /* 0x040fe20000001864 */
[----:B------:R-:W4:Y:S03]  /*10570*/  MUFU.EX2 R210, R210 ;  /* 0x000000d200d27308 */ /* 0x000f260000000800 */
[C---:B--2---:R-:W-:Y:S01]  /*10580*/  F2FP.PACK_AB R41, R208.reuse, R207 ;  /* 0x000000cfd029723e */ /* 0x044fe200000000ff */
[----:B------:R-:W-:Y:S03]  /*10590*/  FADD.FTZ R172, R208, R172 ;  /* 0x000000acd0ac7221 */ /* 0x000fe60000010000 */
[-C--:B------:R-:W-:Y:S03]  /*105a0*/  HMMA.16816.F32 R104, R128, R48.reuse, R104 ;  /* 0x000000308068723c */ /* 0x080fe60000001868 */
[----:B------:R-:W2:Y:S01]  /*105b0*/  MUFU.EX2 R244, R244 ;  /* 0x000000f400f47308 */ /* 0x000ea20000000800 */
[----:B------:R-:W-:Y:S02]  /*105c0*/  FADD.FTZ R172, R211, R172 ;  /* 0x000000acd3ac7221 */ /* 0x000fe40000010000 */
[----:B---3--:R-:W-:Y:S02]  /*105d0*/  FADD.FTZ R198, R209, R198 ;  /* 0x000000c6d1c67221 */ /* 0x008fe40000010000 */
[C---:B------:R-:W-:Y:S05]  /*105e0*/  HMMA.16816.F32 R108, R136.reuse, R48, R108 ;  /* 0x00000030886c723c */ /* 0x040fea000000186c */
[----:B------:R-:W-:Y:S02]  /*105f0*/  MUFU.EX2 R64, R64 ;  /* 0x0000004000407308 */ /* 0x000fe40000000800 */
[----:B------:R-:W-:Y:S01]  /*10600*/  F2FP.PACK_AB R48, R246, R245 ;  /* 0x000000f5f630723e */ /* 0x000fe200000000ff */
[-C--:B------:R-:W-:Y:S04]  /*10610*/  HMMA.16816.F32 R28, R136, R50.reuse, R28 ;  /* 0x00000032881c723c */ /* 0x080fe8000000181c */
[----:B------:R-:W-:Y:S01]  /*10620*/  F2FP.PACK_AB R49, R248, R247 ;  /* 0x000000f7f831723e */ /* 0x000fe200000000ff */
[C---:B----4-:R-:W-:Y:S01]  /*10630*/  FADD.FTZ R198, R210.reuse, R198 ;  /* 0x000000c6d2c67221 */ /* 0x050fe20000010000 */
[----:B------:R-:W-:Y:S01]  /*10640*/  F2FP.PACK_AB R42, R210, R209 ;  /* 0x000000d1d22a723e */ /* 0x000fe200000000ff */
[----:B------:R-:W-:Y:S01]  /*10650*/  MUFU.EX2 R65, R65 ;  /* 0x0000004100417308 */ /* 0x000fe20000000800 */
[C---:B------:R-:W-:Y:S04]  /*10660*/  HMMA.16816.F32 R112, R128.reuse, R50, R112 ;  /* 0x000000328070723c */ /* 0x040fe80000001870 */
[C---:B--2---:R-:W-:Y:S01]  /*10670*/  F2FP.PACK_AB R43, R244.reuse, R211 ;  /* 0x000000d3f42b723e */ /* 0x044fe200000000ff */
[----:B------:R-:W-:Y:S02]  /*10680*/  FADD.FTZ R172, R244, R172 ;  /* 0x000000acf4ac7221 */ /* 0x000fe40000010000 */
[----:B------:R-:W-:Y:S01]  /*10690*/  F2FP.PACK_AB R50, R250, R249 ;  /* 0x000000f9fa32723e */ /* 0x000fe200000000ff */
[-C--:B-1----:R-:W-:Y:S01]  /*106a0*/  HMMA.16816.F32 R116, R128, R132.reuse, R116 ;  /* 0x000000848074723c */ /* 0x082fe20000001874 */
[----:B------:R-:W-:Y:S03]  /*106b0*/  MUFU.EX2 R66, R66 ;  /* 0x0000004200427308 */ /* 0x000fe60000000800 */
[----:B------:R-:W-:Y:S04]  /*106c0*/  F2FP.PACK_AB R51, R252, R251 ;  /* 0x000000fbfc33723e */ /* 0x000fe800000000ff */
[C---:B------:R-:W-:Y:S03]  /*106d0*/  HMMA.16816.F32 R120, R136.reuse, R132, R120 ;  /* 0x000000848878723c */ /* 0x040fe60000001878 */
[----:B------:R-:W-:Y:S04]  /*106e0*/  MUFU.EX2 R67, R67 ;  /* 0x0000004300437308 */ /* 0x000fe80000000800 */
[--C-:B------:R-:W-:Y:S01]  /*106f0*/  FFMA.FTZ R132, R54, c[0x0][0x2d0], -R202.reuse ;  /* 0x0000b40036847a23 */ /* 0x100fe200000108ca */
[-C--:B------:R-:W-:Y:S01]  /*10700*/  HMMA.16816.F32 R124, R136, R134.reuse, R124 ;  /* 0x00000086887c723c */ /* 0x080fe2000000187c */
[----:B------:R-:W1:Y:S03]  /*10710*/  LDSM.16.MT88.4 R52, [R220+0x1100] ;  /* 0x00110000dc34783b */ /* 0x000e660000004200 */
[--C-:B------:R-:W-:Y:S01]  /*10720*/  FFMA.FTZ R133, R56, c[0x0][0x2d0], -R201.reuse ;  /* 0x0000b40038857a23 */ /* 0x100fe200000108c9 */
[----:B------:R-:W2:Y:S01]  /*10730*/  MUFU.EX2 R136, R57 ;  /* 0x0000003900887308 */ /* 0x000ea20000000800 */
[----:B------:R-:W-:Y:S02]  /*10740*/  FFMA.FTZ R202, R99, c[0x0][0x2d0], -R202 ;  /* 0x0000b40063ca7a23 */ /* 0x000fe400000108ca */
[----:B------:R-:W-:Y:S01]  /*10750*/  HMMA.16816.F32 R36, R128, R134, R36 ;  /* 0x000000868024723c */ /* 0x000fe20000001824 */
[----:B------:R-:W3:Y:S06]  /*10760*/  LDSM.16.MT88.4 R128, [R219+0x1100] ;  /* 0x00110000db80783b */ /* 0x000eec0000004200 */
[----:B------:R-:W-:Y:S01]  /*10770*/  FFMA.FTZ R134, R58, c[0x0][0x2d0], -R200 ;  /* 0x0000b4003a867a23 */ /* 0x000fe200000108c8 */
[-C--:B------:R-:W-:Y:S01]  /*10780*/  HMMA.16816.F32 R4, R40, R44.reuse, R4 ;  /* 0x0000002c2804723c */ /* 0x080fe20000001804 */
[----:B------:R-:W4:Y:S04]  /*10790*/  MUFU.EX2 R137, R59 ;  /* 0x0000003b00897308 */ /* 0x000f280000000800 */
[----:B------:R-:W-:Y:S03]  /*107a0*/  MOV R135, R154 ;  /* 0x0000009a00877202 */ /* 0x000fe60000000f00 */
[C---:B------:R-:W-:Y:S03]  /*107b0*/  HMMA.16816.F32 R8, R48.reuse, R44, R8 ;  /* 0x0000002c3008723c */ /* 0x040fe60000001808 */
[----:B------:R-:W5:Y:S01]  /*107c0*/  MUFU.EX2 R132, R132 ;  /* 0x0000008400847308 */ /* 0x000f620000000800 */
[----:B------:R-:W-:Y:S01]  /*107d0*/  FADD.FTZ R198, R135, R198 ;  /* 0x000000c687c67221 */ /* 0x000fe20000010000 */
[----:B--2---:R-:W-:Y:S03]  /*107e0*/  MOV R99, R136 ;  /* 0x0000008800637202 */ /* 0x004fe60000000f00 */
[-C--:B------:R-:W-:Y:S05]  /*107f0*/  HMMA.16816.F32 R12, R48, R46.reuse, R12 ;  /* 0x0000002e300c723c */ /* 0x080fea000000180c */
[----:B------:R-:W2:Y:S03]  /*10800*/  MUFU.EX2 R133, R133 ;  /* 0x0000008500857308 */ /* 0x000ea60000000800 */
[C---:B------:R-:W-:Y:S01]  /*10810*/  HMMA.16816.F32 R16, R40.reuse, R46, R16 ;  /* 0x0000002e2810723c */ /* 0x040fe20000001810 */
[----:B------:R-:W3:Y:S03]  /*10820*/  LDSM.16.MT88.4 R44, [R218+0x1100] ;  /* 0x00110000da2c783b */ /* 0x000ee60000004200 */
[----:B----4-:R-:W-:Y:S03]  /*10830*/  MOV R98, R137 ;  /* 0x0000008900627202 */ /* 0x010fe60000000f00 */
[----:B------:R-:W4:Y:S01]  /*10840*/  MUFU.EX2 R134, R134 ;  /* 0x0000008600867308 */ /* 0x000f220000000800 */
[-C--:B-1----:R-:W-:Y:S01]  /*10850*/  HMMA.16816.F32 R20, R40, R52.reuse, R20 ;  /* 0x000000342814723c */ /* 0x082fe20000001814 */
[----:B------:R-:W-:Y:S03]  /*10860*/  LDSM.16.MT88.4 R56, [R219+0x1900] ;  /* 0x00190000db38783b */ /* 0x000fe60000004200 */
[----:B-----5:R-:W-:Y:S04]  /*10870*/  FADD.FTZ R172, R132, R172 ;  /* 0x000000ac84ac7221 */ /* 0x020fe80000010000 */
[C---:B------:R-:W-:Y:S01]  /*10880*/  HMMA.16816.F32 R32, R48.reuse, R52, R32 ;  /* 0x000000343020723c */ /* 0x040fe20000001820 */
[----:B------:R-:W1:Y:S03]  /*10890*/  MUFU.EX2 R60, R60 ;  /* 0x0000003c003c7308 */ /* 0x000e660000000800 */
[----:B--2---:R-:W-:Y:S04]  /*108a0*/  FADD.FTZ R178, R133, R178 ;  /* 0x000000b285b27221 */ /* 0x004fe80000010000 */
[-C--:B------:R-:W-:Y:S03]  /*108b0*/  HMMA.16816.F32 R24, R48, R54.reuse, R24 ;  /* 0x000000363018723c */ /* 0x080fe60000001818 */
[----:B------:R-:W2:Y:S01]  /*108c0*/  MUFU.EX2 R61, R61 ;  /* 0x0000003d003d7308 */ /* 0x000ea20000000800 */
[----:B------:R-:W-:Y:S02]  /*108d0*/  FADD.FTZ R178, R99, R178 ;  /* 0x000000b263b27221 */ /* 0x000fe40000010000 */
[----:B----4-:R-:W-:Y:S02]  /*108e0*/  FADD.FTZ R192, R134, R192 ;  /* 0x000000c086c07221 */ /* 0x010fe40000010000 */
[C---:B------:R-:W-:Y:S01]  /*108f0*/  HMMA.16816.F32 R100, R40.reuse, R54, R100 ;  /* 0x000000362864723c */ /* 0x040fe20000001864 */
[----:B------:R-:W4:Y:S03]  /*10900*/  LDSM.16.MT88.4 R52, [R225+0x1900] ;  /* 0x00190000e134783b */ /* 0x000f260000004200 */
[----:B------:R-:W-:Y:S01]  /*10910*/  FADD.FTZ R192, R98, R192 ;  /* 0x000000c062c07221 */ /* 0x000fe20000010000 */
[----:B------:R-:W5:Y:S03]  /*10920*/  MUFU.EX2 R62, R62 ;  /* 0x0000003e003e7308 */ /* 0x000f660000000800 */
[-C--:B---3--:R-:W-:Y:S04]  /*10930*/  HMMA.16816.F32 R104, R40, R128.reuse, R104 ;  /* 0x000000802868723c */ /* 0x088fe80000001868 */
[----:B-1----:R-:W-:Y:S03]  /*10940*/  FADD.FTZ R178, R60, R178 ;  /* 0x000000b23cb27221 */ /* 0x002fe60000010000 */
[----:B------:R-:W1:Y:S01]  /*10950*/  MUFU.EX2 R63, R63 ;  /* 0x0000003f003f7308 */ /* 0x000e620000000800 */
[C---:B------:R-:W-:Y:S04]  /*10960*/  HMMA.16816.F32 R108, R48.reuse, R128, R108 ;  /* 0x00000080306c723c */ /* 0x040fe8000000186c */
[----:B--2---:R-:W-:Y:S04]  /*10970*/  FADD.FTZ R178, R61, R178 ;  /* 0x000000b23db27221 */ /* 0x004fe80000010000 */
[-C--:B------:R-:W-:Y:S01]  /*10980*/  HMMA.16816.F32 R28, R48, R130.reuse, R28 ;  /* 0x00000082301c723c */ /* 0x080fe2000000181c */
[----:B------:R-:W-:Y:S03]  /*10990*/  MUFU.EX2 R68, R68 ;  /* 0x0000004400447308 */ /* 0x000fe60000000800 */
[----:B-----5:R-:W-:Y:S04]  /*109a0*/  FADD.FTZ R192, R62, R192 ;  /* 0x000000c03ec07221 */ /* 0x020fe80000010000 */
[C---:B------:R-:W-:Y:S03]  /*109b0*/  HMMA.16816.F32 R112, R40.reuse, R130, R112 ;  /* 0x000000822870723c */ /* 0x040fe60000001870 */
[----:B------:R-:W-:Y:S01]  /*109c0*/  MUFU.EX2 R69, R69 ;  /* 0x0000004500457308 */ /* 0x000fe20000000800 */
[----:B-1----:R-:W-:Y:S04]  /*109d0*/  FADD.FTZ R192, R63, R192 ;  /* 0x000000c03fc07221 */ /* 0x002fe80000010000 */
[-C--:B------:R-:W-:Y:S05]  /*109e0*/  HMMA.16816.F32 R116, R40, R44.reuse, R116 ;  /* 0x0000002c2874723c */ /* 0x080fea0000001874 */
[----:B------:R-:W-:Y:S03]  /*109f0*/  MUFU.EX2 R70, R70 ;  /* 0x0000004600467308 */ /* 0x000fe60000000800 */
[C---:B------:R-:W-:Y:S07]  /*10a00*/  HMMA.16816.F32 R120, R48.reuse, R44, R120 ;  /* 0x0000002c3078723c */ /* 0x040fee0000001878 */
[----:B------:R-:W-:Y:S01]  /*10a10*/  F2FP.PACK_AB R44, R136, R133 ;  /* 0x00000085882c723e */ /* 0x000fe200000000ff */
[-C--:B------:R-:W-:Y:S01]  /*10a20*/  HMMA.16816.F32 R124, R48, R46.reuse, R124 ;  /* 0x0000002e307c723c */ /* 0x080fe2000000187c */
[----:B------:R-:W1:Y:S01]  /*10a30*/  LDSM.16.MT88.4 R48, [R220+0x1900] ;  /* 0x00190000dc30783b */ /* 0x000e620000004200 */
[----:B------:R-:W-:Y:S02]  /*10a40*/  MUFU.EX2 R71, R71 ;  /* 0x0000004700477308 */ /* 0x000fe40000000800 */
[----:B------:R-:W-:Y:S04]  /*10a50*/  F2FP.PACK_AB R45, R137, R134 ;  /* 0x00000086892d723e */ /* 0x000fe800000000ff */
[----:B------:R-:W-:Y:S04]  /*10a60*/  HMMA.16816.F32 R36, R40, R46, R36 ;  /* 0x0000002e2824723c */ /* 0x000fe80000001824 */
[----:B------:R-:W-:Y:S03]  /*10a70*/  MUFU.EX2 R80, R80 ;  /* 0x0000005000507308 */ /* 0x000fe60000000800 */
[----:B------:R-:W-:Y:S02]  /*10a80*/  F2FP.PACK_AB R40, R152, R135 ;  /* 0x000000879828723e */ /* 0x000fe400000000ff */
[----:B------:R-:W-:Y:S03]  /*10a90*/  F2FP.PACK_AB R41, R153, R132 ;  /* 0x000000849929723e */ /* 0x000fe600000000ff */
[----:B------:R-:W-:Y:S02]  /*10aa0*/  F2FP.PACK_AB R42, R65, R64 ;  /* 0x00000040412a723e */ /* 0x000fe400000000ff */
[----:B------:R-:W-:Y:S01]  /*10ab0*/  F2FP.PACK_AB R43, R67, R66 ;  /* 0x00000042432b723e */ /* 0x000fe200000000ff */
[----:B------:R-:W-:Y:S01]  /*10ac0*/  MUFU.EX2 R81, R81 ;  /* 0x0000005100517308 */ /* 0x000fe20000000800 */
[----:B------:R-:W-:Y:S02]  /*10ad0*/  F2FP.PACK_AB R46, R61, R60 ;  /* 0x0000003c3d2e723e */ /* 0x000fe400000000ff */
[----:B------:R-:W-:Y:S03]  /*10ae0*/  F2FP.PACK_AB R47, R63, R62 ;  /* 0x0000003e3f2f723e */ /* 0x000fe600000000ff */
[-C--:B----4-:R-:W-:Y:S04]  /*10af0*/  HMMA.16816.F32 R4, R40, R52.reuse, R4 ;  /* 0x000000342804723c */ /* 0x090fe80000001804 */
[----:B------:R-:W-:Y:S04]  /*10b00*/  MUFU.EX2 R82, R82 ;  /* 0x0000005200527308 */ /* 0x000fe80000000800 */
[C---:B------:R-:W-:Y:S06]  /*10b10*/  HMMA.16816.F32 R8, R44.reuse, R52, R8 ;  /* 0x000000342c08723c */ /* 0x040fec0000001808 */
[----:B------:R-:W-:Y:S02]  /*10b20*/  MUFU.EX2 R83, R83 ;  /* 0x0000005300537308 */ /* 0x000fe40000000800 */
[-C--:B------:R-:W-:Y:S08]  /*10b30*/  HMMA.16816.F32 R12, R44, R54.reuse, R12 ;  /* 0x000000362c0c723c */ /* 0x080ff0000000180c */
[C---:B------:R-:W-:Y:S01]  /*10b40*/  HMMA.16816.F32 R16, R40.reuse, R54, R16 ;  /* 0x000000362810723c */ /* 0x040fe20000001810 */
[----:B------:R-:W2:Y:S01]  /*10b50*/  LDSM.16.MT88.4 R52, [R218+0x1900] ;  /* 0x00190000da34783b */ /* 0x000ea20000004200 */
[----:B------:R-:W3:Y:S06]  /*10b60*/  MUFU.EX2 R72, R72 ;  /* 0x0000004800487308 */ /* 0x000eec0000000800 */
[-C--:B-1----:R-:W-:Y:S04]  /*10b70*/  HMMA.16816.F32 R20, R40, R48.reuse, R20 ;  /* 0x000000302814723c */ /* 0x082fe80000001814 */
[----:B------:R-:W1:Y:S04]  /*10b80*/  MUFU.EX2 R73, R73 ;  /* 0x0000004900497308 */ /* 0x000e680000000800 */
[C---:B------:R-:W-:Y:S06]  /*10b90*/  HMMA.16816.F32 R32, R44.reuse, R48, R32 ;  /* 0x000000302c20723c */ /* 0x040fec0000001820 */
[----:B------:R-:W4:Y:S02]  /*10ba0*/  MUFU.EX2 R74, R74 ;  /* 0x0000004a004a7308 */ /* 0x000f240000000800 */
[-C--:B------:R-:W-:Y:S04]  /*10bb0*/  HMMA.16816.F32 R24, R44, R50.reuse, R24 ;  /* 0x000000322c18723c */ /* 0x080fe80000001818 */
[----:B---3--:R-:W-:Y:S04]  /*10bc0*/  FADD.FTZ R178, R72, R178 ;  /* 0x000000b248b27221 */ /* 0x008fe80000010000 */
[C---:B------:R-:W-:Y:S01]  /*10bd0*/  HMMA.16816.F32 R100, R40.reuse, R50, R100 ;  /* 0x000000322864723c */ /* 0x040fe20000001864 */
[----:B------:R-:W3:Y:S01]  /*10be0*/  LDSM.16.MT88.4 R48, [R225+0x2100] ;  /* 0x00210000e130783b */ /* 0x000ee20000004200 */
[----:B------:R-:W5:Y:S02]  /*10bf0*/  MUFU.EX2 R75, R75 ;  /* 0x0000004b004b7308 */ /* 0x000f640000000800 */
[----:B-1----:R-:W-:Y:S04]  /*10c00*/  FADD.FTZ R178, R73, R178 ;  /* 0x000000b249b27221 */ /* 0x002fe80000010000 */
[-C--:B------:R-:W-:Y:S04]  /*10c10*/  HMMA.16816.F32 R104, R40, R56.reuse, R104 ;  /* 0x000000382868723c */ /* 0x080fe80000001868 */
[----:B------:R-:W1:Y:S01]  /*10c20*/  MUFU.EX2 R76, R76 ;  /* 0x0000004c004c7308 */ /* 0x000e620000000800 */
[----:B----4-:R-:W-:Y:S03]  /*10c30*/  FADD.FTZ R192, R74, R192 ;  /* 0x000000c04ac07221 */ /* 0x010fe60000010000 */
[C---:B------:R-:W-:Y:S06]  /*10c40*/  HMMA.16816.F32 R108, R44.reuse, R56, R108 ;  /* 0x000000382c6c723c */ /* 0x040fec000000186c */
[----:B------:R-:W4:Y:S02]  /*10c50*/  MUFU.EX2 R77, R77 ;  /* 0x0000004d004d7308 */ /* 0x000f240000000800 */
[-C--:B------:R-:W-:Y:S04]  /*10c60*/  HMMA.16816.F32 R28, R44, R58.reuse, R28 ;  /* 0x0000003a2c1c723c */ /* 0x080fe8000000181c */
[----:B-----5:R-:W-:Y:S04]  /*10c70*/  FADD.FTZ R192, R75, R192 ;  /* 0x000000c04bc07221 */ /* 0x020fe80000010000 */
[C---:B------:R-:W-:Y:S01]  /*10c80*/  HMMA.16816.F32 R112, R40.reuse, R58, R112 ;  /* 0x0000003a2870723c */ /* 0x040fe20000001870 */
[----:B------:R-:W-:Y:S01]  /*10c90*/  LDSM.16.MT88.4 R56, [R219+0x2100] ;  /* 0x00210000db38783b */ /* 0x000fe20000004200 */
[----:B------:R-:W5:Y:S02]  /*10ca0*/  MUFU.EX2 R78, R78 ;  /* 0x0000004e004e7308 */ /* 0x000f640000000800 */
[----:B-1----:R-:W-:Y:S04]  /*10cb0*/  FADD.FTZ R178, R76, R178 ;  /* 0x000000b24cb27221 */ /* 0x002fe80000010000 */
[-C--:B--2---:R-:W-:Y:S04]  /*10cc0*/  HMMA.16816.F32 R116, R40, R52.reuse, R116 ;  /* 0x000000342874723c */ /* 0x084fe80000001874 */
[----:B------:R-:W1:Y:S01]  /*10cd0*/  MUFU.EX2 R79, R79 ;  /* 0x0000004f004f7308 */ /* 0x000e620000000800 */
[----:B----4-:R-:W-:Y:S03]  /*10ce0*/  FADD.FTZ R178, R77, R178 ;  /* 0x000000b24db27221 */ /* 0x010fe60000010000 */
[C---:B------:R-:W-:Y:S06]  /*10cf0*/  HMMA.16816.F32 R120, R44.reuse, R52, R120 ;  /* 0x000000342c78723c */ /* 0x040fec0000001878 */
[----:B------:R-:W-:Y:S02]  /*10d00*/  MUFU.EX2 R84, R84 ;  /* 0x0000005400547308 */ /* 0x000fe40000000800 */
[-C--:B------:R-:W-:Y:S04]  /*10d10*/  HMMA.16816.F32 R124, R44, R54.reuse, R124 ;  /* 0x000000362c7c723c */ /* 0x080fe8000000187c */
[----:B-----5:R-:W-:Y:S03]  /*10d20*/  FADD.FTZ R192, R78, R192 ;  /* 0x000000c04ec07221 */ /* 0x020fe60000010000 */
[----:B------:R-:W-:Y:S01]  /*10d30*/  F2FP.PACK_AB R44, R73, R72 ;  /* 0x00000048492c723e */ /* 0x000fe200000000ff */
[----:B------:R-:W-:Y:S01]  /*10d40*/  HMMA.16816.F32 R36, R40, R54, R36 ;  /* 0x000000362824723c */ /* 0x000fe20000001824 */
[----:B------:R-:W2:Y:S01]  /*10d50*/  LDSM.16.MT88.4 R52, [R220+0x2100] ;  /* 0x00210000dc34783b */ /* 0x000ea20000004200 */
[----:B------:R-:W4:Y:S02]  /*10d60*/  MUFU.EX2 R85, R85 ;  /* 0x0000005500557308 */ /* 0x000f240000000800 */
[----:B------:R-:W-:Y:S01]  /*10d70*/  F2FP.PACK_AB R45, R75, R74 ;  /* 0x0000004a4b2d723e */ /* 0x000fe200000000ff */
[----:B-1----:R-:W-:Y:S01]  /*10d80*/  FADD.FTZ R192, R79, R192 ;  /* 0x000000c04fc07221 */ /* 0x002fe20000010000 */
[----:B------:R-:W-:Y:S02]  /*10d90*/  F2FP.PACK_AB R46, R77, R76 ;  /* 0x0000004c4d2e723e */ /* 0x000fe400000000ff */
[----:B------:R-:W-:Y:S04]  /*10da0*/  F2FP.PACK_AB R40, R69, R68 ;  /* 0x000000444528723e */ /* 0x000fe800000000ff */
[----:B------:R-:W-:Y:S01]  /*10db0*/  F2FP.PACK_AB R41, R71, R70 ;  /* 0x000000464729723e */ /* 0x000fe200000000ff */
[----:B------:R-:W-:Y:S01]  /*10dc0*/  MUFU.EX2 R86, R86 ;  /* 0x0000005600567308 */ /* 0x000fe20000000800 */
[----:B------:R-:W-:Y:S02]  /*10dd0*/  F2FP.PACK_AB R42, R81, R80 ;  /* 0x00000050512a723e */ /* 0x000fe400000000ff */
[----:B------:R-:W-:Y:S02]  /*10de0*/  F2FP.PACK_AB R43, R83, R82 ;  /* 0x00000052532b723e */ /* 0x000fe400000000ff */
[----:B------:R-:W-:Y:S05]  /*10df0*/  F2FP.PACK_AB R47, R79, R78 ;  /* 0x0000004e4f2f723e */ /* 0x000fea00000000ff */
[-C--:B---3--:R-:W-:Y:S01]  /*10e00*/  HMMA.16816.F32 R4, R40, R48.reuse, R4 ;  /* 0x000000302804723c */ /* 0x088fe20000001804 */
[----:B------:R-:W1:Y:S02]  /*10e10*/  MUFU.EX2 R87, R87 ;  /* 0x0000005700577308 */ /* 0x000e640000000800 */
[----:B----4-:R-:W-:Y:S05]  /*10e20*/  F2FP.PACK_AB R128, R85, R84 ;  /* 0x000000545580723e */ /* 0x010fea00000000ff */
[C---:B------:R-:W-:Y:S03]  /*10e30*/  HMMA.16816.F32 R8, R44.reuse, R48, R8 ;  /* 0x000000302c08723c */ /* 0x040fe60000001808 */
[----:B------:R-:W-:Y:S05]  /*10e40*/  MUFU.EX2 R96, R96 ;  /* 0x0000006000607308 */ /* 0x000fea0000000800 */
[-C--:B------:R-:W-:Y:S05]  /*10e50*/  HMMA.16816.F32 R12, R44, R50.reuse, R12 ;  /* 0x000000322c0c723c */ /* 0x080fea000000180c */
[----:B------:R-:W3:Y:S03]  /*10e60*/  MUFU.EX2 R203, R203 ;  /* 0x000000cb00cb7308 */ /* 0x000ee60000000800 */
[C---:B------:R-:W-:Y:S01]  /*10e70*/  HMMA.16816.F32 R16, R40.reuse, R50, R16 ;  /* 0x000000322810723c */ /* 0x040fe20000001810 */
[----:B------:R-:W4:Y:S03]  /*10e80*/  LDSM.16.MT88.4 R48, [R218+0x2100] ;  /* 0x00210000da30783b */ /* 0x000f260000004200 */
[----:B-1----:R-:W-:Y:S03]  /*10e90*/  F2FP.PACK_AB R129, R87, R86 ;  /* 0x000000565781723e */ /* 0x002fe600000000ff */
[----:B------:R-:W-:Y:S01]  /*10ea0*/  MUFU.EX2 R97, R97 ;  /* 0x0000006100617308 */ /* 0x000fe20000000800 */
[-C--:B--2---:R-:W-:Y:S08]  /*10eb0*/  HMMA.16816.F32 R20, R40, R52.reuse, R20 ;  /* 0x000000342814723c */ /* 0x084ff00000001814 */
[C---:B------:R-:W-:Y:S01]  /*10ec0*/  HMMA.16816.F32 R32, R44.reuse, R52, R32 ;  /* 0x000000342c20723c */ /* 0x040fe20000001820 */
[----:B------:R-:W1:Y:S03]  /*10ed0*/  MUFU.EX2 R202, R202 ;  /* 0x000000ca00ca7308 */ /* 0x000e660000000800 */
[----:B---3--:R-:W-:Y:S04]  /*10ee0*/  F2FP.PACK_AB R130, R203, R96 ;  /* 0x00000060cb82723e */ /* 0x008fe800000000ff */
[-C--:B------:R-:W-:Y:S03]  /*10ef0*/  HMMA.16816.F32 R24, R44, R54.reuse, R24 ;  /* 0x000000362c18723c */ /* 0x080fe60000001818 */
[----:B------:R-:W2:Y:S05]  /*10f00*/  MUFU.EX2 R88, R88 ;  /* 0x0000005800587308 */ /* 0x000eaa0000000800 */
[C---:B------:R-:W-:Y:S01]  /*10f10*/  HMMA.16816.F32 R100, R40.reuse, R54, R100 ;  /* 0x000000362864723c */ /* 0x040fe20000001864 */
[----:B------:R-:W3:Y:S04]  /*10f20*/  LDSM.16.MT88.4 R52, [R220+0x2900] ;  /* 0x00290000dc34783b */ /* 0x000ee80000004200 */
[----:B------:R-:W5:Y:S03]  /*10f30*/  MUFU.EX2 R89, R89 ;  /* 0x0000005900597308 */ /* 0x000f660000000800 */
[-C--:B------:R-:W-:Y:S04]  /*10f40*/  HMMA.16816.F32 R104, R40, R56.reuse, R104 ;  /* 0x000000382868723c */ /* 0x080fe80000001868 */
[----:B-1----:R-:W-:Y:S03]  /*10f50*/  F2FP.PACK_AB R131, R202, R97 ;  /* 0x00000061ca83723e */ /* 0x002fe600000000ff */
[----:B------:R-:W-:Y:S01]  /*10f60*/  MUFU.EX2 R90, R90 ;  /* 0x0000005a005a7308 */ /* 0x000fe20000000800 */
[C---:B------:R-:W-:Y:S04]  /*10f70*/  HMMA.16816.F32 R108, R44.reuse, R56, R108 ;  /* 0x000000382c6c723c */ /* 0x040fe8000000186c */
[----:B--2---:R-:W-:Y:S03]  /*10f80*/  FADD.FTZ R178, R88, R178 ;  /* 0x000000b258b27221 */ /* 0x004fe60000010000 */
[--C-:B------:R-:W-:Y:S01]  /*10f90*/  FFMA.FTZ R56, R92, c[0x0][0x2d0], -R201.reuse ;  /* 0x0000b4005c387a23 */ /* 0x100fe200000108c9 */
[-C--:B------:R-:W-:Y:S01]  /*10fa0*/  HMMA.16816.F32 R28, R44, R58.reuse, R28 ;  /* 0x0000003a2c1c723c */ /* 0x080fe2000000181c */
[----:B------:R-:W1:Y:S03]  /*10fb0*/  MUFU.EX2 R91, R91 ;  /* 0x0000005b005b7308 */ /* 0x000e660000000800 */
[----:B------:R-:W-:Y:S01]  /*10fc0*/  FFMA.FTZ R201, R93, c[0x0][0x2d0], -R201 ;  /* 0x0000b4005dc97a23 */ /* 0x000fe200000108c9 */
[----:B------:R-:W-:Y:S01]  /*10fd0*/  MOV R92, R153 ;  /* 0x00000099005c7202 */ /* 0x000fe20000000f00 */
[--C-:B------:R-:W-:Y:S01]  /*10fe0*/  FFMA.FTZ R57, R94, c[0x0][0x2d0], -R200.reuse ;  /* 0x0000b4005e397a23 */ /* 0x100fe200000108c8 */
[----:B------:R-:W-:Y:S01]  /*10ff0*/  MOV R93, R152 ;  /* 0x00000098005d7202 */ /* 0x000fe20000000f00 */
[C---:B------:R-:W-:Y:S03]  /*11000*/  HMMA.16816.F32 R112, R40.reuse, R58, R112 ;  /* 0x0000003a2870723c */ /* 0x040fe60000001870 */
[----:B------:R-:W-:Y:S01]  /*11010*/  MUFU.EX2 R56, R56 ;  /* 0x0000003800387308 */ /* 0x000fe20000000800 */
[----:B------:R-:W-:Y:S02]  /*11020*/  FFMA.FTZ R200, R95, c[0x0][0x2d0], -R200 ;  /* 0x0000b4005fc87a23 */ /* 0x000fe400000108c8 */
[----:B------:R-:W-:Y:S02]  /*11030*/  FADD.FTZ R198, R93, R198 ;  /* 0x000000c65dc67221 */ /* 0x000fe40000010000 */
[-C--:B----4-:R-:W-:Y:S04]  /*11040*/  HMMA.16816.F32 R116, R40, R48.reuse, R116 ;  /* 0x000000302874723c */ /* 0x090fe80000001874 */
[----:B------:R-:W-:Y:S01]  /*11050*/  FADD.FTZ R172, R92, R172 ;  /* 0x000000ac5cac7221 */ /* 0x000fe20000010000 */
[----:B------:R-:W2:Y:S01]  /*11060*/  MUFU.EX2 R201, R201 ;  /* 0x000000c900c97308 */ /* 0x000ea20000000800 */
[----:B------:R-:W-:Y:S02]  /*11070*/  FADD.FTZ R198, R64, R198 ;  /* 0x000000c640c67221 */ /* 0x000fe40000010000 */
[C---:B------:R-:W-:Y:S04]  /*11080*/  HMMA.16816.F32 R120, R44.reuse, R48, R120 ;  /* 0x000000302c78723c */ /* 0x040fe80000001878 */
[----:B------:R-:W-:Y:S02]  /*11090*/  FADD.FTZ R172, R66, R172 ;  /* 0x000000ac42ac7221 */ /* 0x000fe40000010000 */
[----:B------:R-:W-:Y:S01]  /*110a0*/  FADD.FTZ R198, R65, R198 ;  /* 0x000000c641c67221 */ /* 0x000fe20000010000 */
[----:B------:R-:W-:Y:S01]  /*110b0*/  MUFU.EX2 R57, R57 ;  /* 0x0000003900397308 */ /* 0x000fe20000000800 */
[-C--:B------:R-:W-:Y:S04]  /*110c0*/  HMMA.16816.F32 R124, R44, R50.reuse, R124 ;  /* 0x000000322c7c723c */ /* 0x080fe8000000187c */
[----:B------:R-:W-:Y:S02]  /*110d0*/  FADD.FTZ R172, R67, R172 ;  /* 0x000000ac43ac7221 */ /* 0x000fe40000010000 */
[----:B------:R-:W-:Y:S01]  /*110e0*/  FADD.FTZ R198, R68, R198 ;  /* 0x000000c644c67221 */ /* 0x000fe20000010000 */
[----:B------:R-:W-:Y:S01]  /*110f0*/  MOV R44, R168 ;  /* 0x000000a8002c7202 */ /* 0x000fe20000000f00 */
[----:B------:R-:W-:Y:S01]  /*11100*/  HMMA.16816.F32 R36, R40, R50, R36 ;  /* 0x000000322824723c */ /* 0x000fe20000001824 */
[----:B------:R-:W4:Y:S03]  /*11110*/  MUFU.EX2 R200, R200 ;  /* 0x000000c800c87308 */ /* 0x000f260000000800 */
[----:B------:R-:W-:Y:S02]  /*11120*/  FADD.FTZ R172, R70, R172 ;  /* 0x000000ac46ac7221 */ /* 0x000fe40000010000 */
[----:B------:R-:W-:Y:S01]  /*11130*/  FADD.FTZ R198, R69, R198 ;  /* 0x000000c645c67221 */ /* 0x000fe20000010000 */
[----:B-----5:R-:W-:Y:S01]  /*11140*/  F2FP.PACK_AB R40, R89, R88 ;  /* 0x000000585928723e */ /* 0x020fe200000000ff */
[-C--:B------:R-:W-:Y:S01]  /*11150*/  HMMA.16816.F32 R160, R128, R148.reuse, R4 ;  /* 0x0000009480a0723c */ /* 0x080fe20000001804 */
[----:B------:R-:W5:Y:S04]  /*11160*/  LDSM.16.MT88.4 R4, [R219+0x2900] ;  /* 0x00290000db04783b */ /* 0x000f680000004200 */
[----:B-1----:R-:W-:Y:S01]  /*11170*/  F2FP.PACK_AB R41, R91, R90 ;  /* 0x0000005a5b29723e */ /* 0x002fe200000000ff */
[----:B------:R-:W-:Y:S01]  /*11180*/  FADD.FTZ R172, R71, R172 ;  /* 0x000000ac47ac7221 */ /* 0x000fe20000010000 */
[----:B--2---:R-:W-:Y:S01]  /*11190*/  F2FP.PACK_AB R42, R201, R56 ;  /* 0x00000038c92a723e */ /* 0x004fe200000000ff */
[----:B------:R-:W-:Y:S04]  /*111a0*/  FADD.FTZ R198, R80, R198 ;  /* 0x000000c650c67221 */ /* 0x000fe80000010000 */
[----:B------:R-:W-:Y:S02]  /*111b0*/  FADD.FTZ R172, R82, R172 ;  /* 0x000000ac52ac7221 */ /* 0x000fe40000010000 */
[----:B------:R-:W-:Y:S02]  /*111c0*/  FADD.FTZ R198, R81, R198 ;  /* 0x000000c651c67221 */ /* 0x000fe40000010000 */
[----:B------:R-:W-:Y:S01]  /*111d0*/  FADD.FTZ R172, R83, R172 ;  /* 0x000000ac53ac7221 */ /* 0x000fe20000010000 */
[----:B----4-:R-:W-:Y:S01]  /*111e0*/  F2FP.PACK_AB R43, R200, R57 ;  /* 0x00000039c82b723e */ /* 0x010fe200000000ff */
[----:B------:R-:W-:Y:S02]  /*111f0*/  FADD.FTZ R198, R84, R198 ;  /* 0x000000c654c67221 */ /* 0x000fe40000010000 */
[----:B------:R-:W-:Y:S02]  /*11200*/  FADD.FTZ R172, R86, R172 ;  /* 0x000000ac56ac7221 */ /* 0x000fe40000010000 */
[----:B------:R-:W-:Y:S02]  /*11210*/  FADD.FTZ R192, R90, R192 ;  /* 0x000000c05ac07221 */ /* 0x000fe40000010000 */
[C---:B------:R-:W-:Y:S01]  /*11220*/  HMMA.16816.F32 R156, R40.reuse, R148, R8 ;  /* 0x00000094289c723c */ /* 0x040fe20000001808 */
[----:B------:R-:W1:Y:S03]  /*11230*/  LDSM.16.MT88.4 R8, [R218+0x2900] ;  /* 0x00290000da08783b */ /* 0x000e660000004200 */
[----:B------:R-:W-:Y:S02]  /*11240*/  FADD.FTZ R198, R85, R198 ;  /* 0x000000c655c67221 */ /* 0x000fe40000010000 */
[----:B------:R-:W-:Y:S02]  /*11250*/  FADD.FTZ R172, R87, R172 ;  /* 0x000000ac57ac7221 */ /* 0x000fe40000010000 */
[-C--:B------:R-:W-:Y:S04]  /*11260*/  HMMA.16816.F32 R152, R40, R150.reuse, R12 ;  /* 0x000000962898723c */ /* 0x080fe8000000180c */
[----:B------:R-:W-:Y:S02]  /*11270*/  FADD.FTZ R178, R89, R178 ;  /* 0x000000b259b27221 */ /* 0x000fe40000010000 */
[----:B------:R-:W-:Y:S02]  /*11280*/  FADD.FTZ R192, R91, R192 ;  /* 0x000000c05bc07221 */ /* 0x000fe40000010000 */
[C---:B------:R-:W-:Y:S04]  /*11290*/  HMMA.16816.F32 R148, R128.reuse, R150, R16 ;  /* 0x000000968094723c */ /* 0x040fe80000001810 */
[----:B------:R-:W-:Y:S02]  /*112a0*/  FADD.FTZ R198, R96, R198 ;  /* 0x000000c660c67221 */ /* 0x000fe40000010000 */
[----:B------:R-:W-:Y:S02]  /*112b0*/  FADD.FTZ R172, R97, R172 ;  /* 0x000000ac61ac7221 */ /* 0x000fe40000010000 */
[-C--:B---3--:R-:W-:Y:S04]  /*112c0*/  HMMA.16816.F32 R144, R128, R52.reuse, R20 ;  /* 0x000000348090723c */ /* 0x088fe80000001814 */
[----:B------:R-:W-:Y:S02]  /*112d0*/  FADD.FTZ R178, R56, R178 ;  /* 0x000000b238b27221 */ /* 0x000fe40000010000 */
[----:B------:R-:W-:Y:S02]  /*112e0*/  FADD.FTZ R192, R57, R192 ;  /* 0x000000c039c07221 */ /* 0x000fe40000010000 */
[C---:B------:R-:W-:Y:S04]  /*112f0*/  HMMA.16816.F32 R140, R40.reuse, R52, R32 ;  /* 0x00000034288c723c */ /* 0x040fe80000001820 */
[----:B------:R-:W-:Y:S02]  /*11300*/  FADD.FTZ R242, R203, R198 ;  /* 0x000000c6cbf27221 */ /* 0x000fe40000010000 */
[----:B------:R-:W-:Y:S02]  /*11310*/  FADD.FTZ R241, R202, R172 ;  /* 0x000000accaf17221 */ /* 0x000fe40000010000 */
[-C--:B------:R-:W-:Y:S04]  /*11320*/  HMMA.16816.F32 R136, R40, R54.reuse, R24 ;  /* 0x000000362888723c */ /* 0x080fe80000001818 */
[----:B------:R-:W-:Y:S02]  /*11330*/  FADD.FTZ R240, R201, R178 ;  /* 0x000000b2c9f07221 */ /* 0x000fe40000010000 */
[----:B------:R-:W-:Y:S02]  /*11340*/  FADD.FTZ R239, R200, R192 ;  /* 0x000000c0c8ef7221 */ /* 0x000fe40000010000 */
[C---:B------:R-:W-:Y:S08]  /*11350*/  HMMA.16816.F32 R100, R128.reuse, R54, R100 ;  /* 0x000000368064723c */ /* 0x040ff00000001864 */
[-C--:B-----5:R-:W-:Y:S08]  /*11360*/  HMMA.16816.F32 R104, R128, R4.reuse, R104 ;  /* 0x000000048068723c */ /* 0x0a0ff00000001868 */
[C---:B------:R-:W-:Y:S08]  /*11370*/  HMMA.16816.F32 R108, R40.reuse, R4, R108 ;  /* 0x00000004286c723c */ /* 0x040ff0000000186c */
[-C--:B------:R-:W-:Y:S08]  /*11380*/  HMMA.16816.F32 R132, R40, R6.reuse, R28 ;  /* 0x000000062884723c */ /* 0x080ff0000000181c */
[C---:B------:R-:W-:Y:S08]  /*11390*/  HMMA.16816.F32 R112, R128.reuse, R6, R112 ;  /* 0x000000068070723c */ /* 0x040ff00000001870 */
[-C--:B-1----:R-:W-:Y:S08]  /*113a0*/  HMMA.16816.F32 R116, R128, R8.reuse, R116 ;  /* 0x000000088074723c */ /* 0x082ff00000001874 */
[C---:B------:R-:W-:Y:S08]  /*113b0*/  HMMA.16816.F32 R120, R40.reuse, R8, R120 ;  /* 0x000000082878723c */ /* 0x040ff00000001878 */
[-C--:B------:R-:W-:Y:S08]  /*113c0*/  HMMA.16816.F32 R124, R40, R10.reuse, R124 ;  /* 0x0000000a287c723c */ /* 0x080ff0000000187c */
[----:B------:R-:W-:Y:S01]  /*113d0*/  HMMA.16816.F32 R128, R128, R10, R36 ;  /* 0x0000000a8080723c */ /* 0x000fe20000001824 */
[----:B------:R-:W-:-:S07]  /*113e0*/  @P0 BRA `(.L_x_196) ;  /* 0xffffc7c000000947 */ /* 0x000fce000383ffff */
.L_x_193:
[----:B------:R-:W-:-:S13]  /*113f0*/  ISETP.GE.AND P0, PT, R243, UR5, PT ;  /* 0x00000005f3007c0c */ /* 0x000fda000bf06270 */
[----:B------:R-:W-:Y:S05]  /*11400*/  @!P0 BRA `(.L_x_197) ;  /* 0x00005ac000008947 */ /* 0x000fea0003800000 */
[----:B------:R-:W-:Y:S01]  /*11410*/  IMAD.MOV.U32 R166, RZ, RZ, R2 ;  /* 0x000000ffffa67224 */ /* 0x000fe200078e0002 */
[----:B------:R-:W-:Y:S01]  /*11420*/  MOV R164, R44 ;  /* 0x0000002c00a47202 */ /* 0x000fe20000000f00 */
[----:B------:R-:W-:Y:S01]  /*11430*/  IMAD.MOV.U32 R167, RZ, RZ, R3 ;  /* 0x000000ffffa77224 */ /* 0x000fe200078e0003 */
[----:B------:R-:W-:Y:S02]  /*11440*/  MOV R165, R0 ;  /* 0x0000000000a57202 */ /* 0x000fe40000000f00 */
.L_x_215:
[----:B------:R-:W-:Y:S04]  /*11450*/  DEPBAR.LE SB0, 0x0 ;  /* 0x000080000000791a */ /* 0x000fe80000000000 */
[----:B------:R-:W-:Y:S01]  /*11460*/  BAR.SYNC.DEFER_BLOCKING 0x0 ;  /* 0x0000000000007b1d */ /* 0x000fe20000010000 */
[C---:B------:R-:W-:Y:S01]  /*11470*/  IMAD.WIDE.U32 R2, R231.reuse, c[0x0][0x208], RZ ;  /* 0x00008200e7027a25 */ /* 0x040fe200078e00ff */
[----:B------:R-:W-:Y:S05]  /*11480*/  SHF.R.S32.HI R0, RZ, 0x1f, R231 ;  /* 0x0000001fff007819 */ /* 0x000fea00000114e7 */
        /* <DEDUP_REMOVED lines=9> */
[----:B------:R-:W1:Y:S02]  /*11520*/  LDSM.16.M88.4 R16, [R227+0x3100] ;  /* 0x00310000e310783b */ /* 0x000e640000000200 */
[----:B------:R-:W-:Y:S02]  /*11530*/  IADD3.X R2, R3, UR9, R0, P0, !PT ;  /* 0x0000000903027c10 */ /* 0x000fe400087fe400 */
[C---:B------:R-:W-:Y:S02]  /*11540*/  LEA R0, P0, R188.reuse, c[0x0][0x1f8], 0x1 ;  /* 0x00007e00bc007a11 */ /* 0x040fe400078008ff */
[----:B------:R-:W2:Y:S02]  /*11550*/  LDSM.16.M88.4 R92, [R228+0x8100] ;  /* 0x00810000e45c783b */ /* 0x000ea40000000200 */
[----:B------:R-:W-:Y:S04]  /*11560*/  LEA.HI.X R188, R188, c[0x0][0x1fc], R2, 0x1, P0 ;  /* 0x00007f00bcbc7a11 */ /* 0x000fe800000f0c02 */
[----:B------:R-:W3:Y:S06]  /*11570*/  LDSM.16.M88.4 R32, [R227+0x3900] ;  /* 0x00390000e320783b */ /* 0x000eec0000000200 */
[----:B------:R-:W-:Y:S06]  /*11580*/  LDSM.16.M88.4 R48, [R227+0x4100] ;  /* 0x00410000e330783b */ /* 0x000fec0000000200 */
[----:B------:R-:W-:Y:S06]  /*11590*/  LDSM.16.M88.4 R64, [R227+0x4900] ;  /* 0x00490000e340783b */ /* 0x000fec0000000200 */
[----:B------:R-:W-:Y:S06]  /*115a0*/  LDSM.16.M88.4 R80, [R227+0x5100] ;  /* 0x00510000e350783b */ /* 0x000fec0000000200 */
[----:B------:R-:W-:Y:S01]  /*115b0*/  LDSM.16.M88.4 R168, [R227+0x5900] ;  /* 0x00590000e3a8783b */ /* 0x000fe20000000200 */
[-C--:B-1----:R-:W-:Y:S05]  /*115c0*/  HMMA.16816.F32 R4, R96, R16.reuse, RZ ;  /* 0x000000106004723c */ /* 0x082fea00000018ff */
[----:B------:R-:W-:Y:S03]  /*115d0*/  LDSM.16.M88.4 R172, [R224+0x6100] ;  /* 0x00610000e0ac783b */ /* 0x000fe60000000200 */
[C---:B--2---:R-:W-:Y:S03]  /*115e0*/  HMMA.16816.F32 R8, R92.reuse, R16, RZ ;  /* 0x000000105c08723c */ /* 0x044fe600000018ff */
[----:B------:R-:W-:Y:S06]  /*115f0*/  LDSM.16.M88.4 R176, [R226] ;  /* 0x00000000e2b0783b */ /* 0x000fec0000000200 */
[----:B------:R-:W-:Y:S01]  /*11600*/  LDSM.16.M88.4 R180, [R224+0x8100] ;  /* 0x00810000e0b4783b */ /* 0x000fe20000000200 */
[-C--:B------:R-:W-:Y:S05]  /*11610*/  HMMA.16816.F32 R12, R92, R18.reuse, RZ ;  /* 0x000000125c0c723c */ /* 0x080fea00000018ff */
[----:B------:R-:W-:Y:S03]  /*11620*/  LDSM.16.M88.4 R184, [R217] ;  /* 0x00000000d9b8783b */ /* 0x000fe60000000200 */
[C---:B------:R-:W-:Y:S03]  /*11630*/  HMMA.16816.F32 R16, R96.reuse, R18, RZ ;  /* 0x000000126010723c */ /* 0x040fe600000018ff */
[----:B------:R-:W1:Y:S05]  /*11640*/  SHFL.IDX PT, R190, R0, RZ, 0x181f ;  /* 0x00181fff00be7589 */ /* 0x000e6a00000e0000 */
[-C--:B---3--:R-:W-:Y:S01]  /*11650*/  HMMA.16816.F32 R20, R96, R32.reuse, RZ ;  /* 0x000000206014723c */ /* 0x088fe200000018ff */
[----:B------:R-:W2:Y:S06]  /*11660*/  SHFL.IDX PT, R189, R0, 0x1, 0x181f ;  /* 0x00381f0000bd7f89 */ /* 0x000eac00000e0000 */
[----:B------:R-:W3:Y:S01]  /*11670*/  SHFL.IDX PT, R191, R188, RZ, 0x181f ;  /* 0x00181fffbcbf7589 */ /* 0x000ee200000e0000 */
[C---:B------:R-:W-:Y:S05]  /*11680*/  HMMA.16816.F32 R24, R92.reuse, R32, RZ ;  /* 0x000000205c18723c */ /* 0x040fea00000018ff */
[----:B------:R-:W4:Y:S03]  /*11690*/  SHFL.IDX PT, R195, R188, 0x1, 0x181f ;  /* 0x00381f00bcc37f89 */ /* 0x000f2600000e0000 */
[-C--:B------:R-:W-:Y:S03]  /*116a0*/  HMMA.16816.F32 R28, R92, R34.reuse, RZ ;  /* 0x000000225c1c723c */ /* 0x080fe600000018ff */
[----:B------:R-:W-:Y:S01]  /*116b0*/  SHFL.IDX PT, R194, R188, 0x2, 0x181f ;  /* 0x00581f00bcc27f89 */ /* 0x000fe200000e0000 */
[-C--:B-1----:R-:W-:Y:S04]  /*116c0*/  IADD3 R198, P1, R190, R235.reuse, RZ ;  /* 0x000000ebbec67210 */ /* 0x082fe80007f3e0ff */
[C---:B------:R-:W-:Y:S01]  /*116d0*/  HMMA.16816.F32 R32, R96.reuse, R34, RZ ;  /* 0x000000226020723c */ /* 0x040fe200000018ff */
[----:B------:R-:W-:Y:S03]  /*116e0*/  SHFL.IDX PT, R3, R188, 0x3, 0x181f ;  /* 0x00781f00bc037f89 */ /* 0x000fe600000e0000 */
[-C--:B--2---:R-:W-:Y:S01]  /*116f0*/  IADD3 R200, P0, R189, R235.reuse, RZ ;  /* 0x000000ebbdc87210 */ /* 0x084fe20007f1e0ff */
[--C-:B---3--:R-:W-:Y:S03]  /*11700*/  IMAD.X R199, R191, 0x1, R234.reuse, P1 ;  /* 0x00000001bfc77824 */ /* 0x108fe600008e06ea */
[-C--:B------:R-:W-:Y:S01]  /*11710*/  HMMA.16816.F32 R36, R96, R48.reuse, RZ ;  /* 0x000000306024723c */ /* 0x080fe200000018ff */
[----:B------:R-:W-:Y:S03]  /*11720*/  SHFL.IDX PT, R196, R188, 0x4, 0x181f ;  /* 0x00981f00bcc47f89 */ /* 0x000fe600000e0000 */
[--C-:B----4-:R-:W-:Y:S03]  /*11730*/  IMAD.X R201, R195, 0x1, R234.reuse, P0 ;  /* 0x00000001c3c97824 */ /* 0x110fe600000e06ea */
[----:B------:R-:W-:Y:S01]  /*11740*/  SHFL.IDX PT, R197, R188, 0x5, 0x181f ;  /* 0x00b81f00bcc57f89 */ /* 0x000fe200000e0000 */
[C---:B------:R-:W-:Y:S05]  /*11750*/  HMMA.16816.F32 R40, R92.reuse, R48, RZ ;  /* 0x000000305c28723c */ /* 0x040fea00000018ff */
[----:B------:R-:W-:Y:S03]  /*11760*/  LDSM.16.M88.4 R188, [R213] ;  /* 0x00000000d5bc783b */ /* 0x000fe60000000200 */
[-C--:B------:R-:W-:Y:S03]  /*11770*/  HMMA.16816.F32 R44, R92, R50.reuse, RZ ;  /* 0x000000325c2c723c */ /* 0x080fe600000018ff */
[----:B------:R-:W-:Y:S05]  /*11780*/  SHFL.IDX PT, R192, R0, 0x2, 0x181f ;  /* 0x00581f0000c07f89 */ /* 0x000fea00000e0000 */
[C---:B------:R-:W-:Y:S01]  /*11790*/  HMMA.16816.F32 R48, R96.reuse, R50, RZ ;  /* 0x000000326030723c */ /* 0x040fe200000018ff */
[----:B------:R-:W-:Y:S06]  /*117a0*/  SHFL.IDX PT, R193, R0, 0x3, 0x181f ;  /* 0x00781f0000c17f89 */ /* 0x000fec00000e0000 */
[----:B------:R-:W1:Y:S01]  /*117b0*/  SHFL.IDX PT, R2, R0, 0x4, 0x181f ;  /* 0x00981f0000027f89 */ /* 0x000e6200000e0000 */
[-C--:B------:R-:W-:Y:S05]  /*117c0*/  HMMA.16816.F32 R52, R96, R64.reuse, RZ ;  /* 0x000000406034723c */ /* 0x080fea00000018ff */
[----:B------:R-:W-:Y:S03]  /*117d0*/  SHFL.IDX PT, R0, R0, 0x5, 0x181f ;  /* 0x00b81f0000007f89 */ /* 0x000fe600000e0000 */
[C---:B------:R-:W-:Y:S08]  /*117e0*/  HMMA.16816.F32 R56, R92.reuse, R64, RZ ;  /* 0x000000405c38723c */ /* 0x040ff000000018ff */
[-C--:B------:R-:W-:Y:S01]  /*117f0*/  HMMA.16816.F32 R60, R92, R66.reuse, RZ ;  /* 0x000000425c3c723c */ /* 0x080fe200000018ff */
[-C--:B-1----:R-:W-:Y:S07]  /*11800*/  IADD3 R2, P1, R2, R235.reuse, RZ ;  /* 0x000000eb02027210 */ /* 0x082fee0007f3e0ff */
        /* <DEDUP_REMOVED lines=9> */
[----:B------:R-:W1:Y:S07]  /*118a0*/  LDSM.16.M88.4 R168, [R216] ;  /* 0x00000000d8a8783b */ /* 0x000e6e0000000200 */
[-C--:B------:R-:W-:Y:S08]  /*118b0*/  HMMA.16816.F32 R4, R172, R176.reuse, R4 ;  /* 0x000000b0ac04723c */ /* 0x080ff00000001804 */
        /* <DEDUP_REMOVED lines=8> */
[----:B------:R-:W3:Y:S06]  /*11940*/  LDSM.16.M88.4 R184, [R214] ;  /* 0x00000000d6b8783b */ /* 0x000eec0000000200 */
[----:B------:R-:W-:Y:S01]  /*11950*/  @!PT LDS RZ, [RZ] ;  /* 0x00000000fffff984 */ /* 0x000fe20000000800 */
[----:B------:R-:W-:Y:S01]  /*11960*/  @!PT LDS RZ, [RZ] ;  /* 0x00000000fffff984 */ /* 0x000fe20000000800 */
[----:B------:R-:W-:Y:S01]  /*11970*/  @!PT LDS RZ, [RZ] ;  /* 0x00000000fffff984 */ /* 0x000fe20000000800 */
[----:B------:R4:W-:Y:S01]  /*11980*/  LDGSTS.E.BYPASS.LTC128B.128 [R238], [R198.64], !P3 ;  /* 0x00000000c6ee7fae */ /* 0x0009e2000d901d74 */
[-C--:B-1----:R-:W-:Y:S05]  /*11990*/  HMMA.16816.F32 R36, R172, R168.reuse, R36 ;  /* 0x000000a8ac24723c */ /* 0x082fea0000001824 */
[----:B------:R1:W-:Y:S03]  /*119a0*/  LDGSTS.E.BYPASS.LTC128B.128 [R238+0x800], [R200.64], !P3 ;  /* 0x00800000c8ee7fae */ /* 0x0003e6000d901d74 */
[C---:B------:R-:W-:Y:S08]  /*119b0*/  HMMA.16816.F32 R40, R180.reuse, R168, R40 ;  /* 0x000000a8b428723c */ /* 0x040ff00000001828 */
[-C--:B------:R-:W-:Y:S08]  /*119c0*/  HMMA.16816.F32 R44, R180, R170.reuse, R44 ;  /* 0x000000aab42c723c */ /* 0x080ff0000000182c */
[C---:B------:R-:W-:Y:S04]  /*119d0*/  HMMA.16816.F32 R48, R172.reuse, R170, R48 ;  /* 0x000000aaac30723c */ /* 0x040fe80000001830 */
[-C--:B----4-:R-:W-:Y:S02]  /*119e0*/  IADD3 R198, P0, R192, R235.reuse, RZ ;  /* 0x000000ebc0c67210 */ /* 0x090fe40007f1e0ff */
[-C--:B------:R-:W-:Y:S02]  /*119f0*/  IADD3 R192, P2, R193, R235.reuse, RZ ;  /* 0x000000ebc1c07210 */ /* 0x080fe40007f5e0ff */
[-C--:B--2---:R-:W-:Y:S04]  /*11a00*/  HMMA.16816.F32 R52, R172, R176.reuse, R52 ;  /* 0x000000b0ac34723c */ /* 0x084fe80000001834 */
[--C-:B------:R-:W-:Y:S01]  /*11a10*/  IMAD.X R199, R194, 0x1, R234.reuse, P0 ;  /* 0x00000001c2c77824 */ /* 0x100fe200000e06ea */
[----:B------:R-:W-:Y:S01]  /*11a20*/  IADD3 R168, P0, R0, R235, RZ ;  /* 0x000000eb00a87210 */ /* 0x000fe20007f1e0ff */
[--C-:B------:R-:W-:Y:S02]  /*11a30*/  IMAD.X R193, R3, 0x1, R234.reuse, P2 ;  /* 0x0000000103c17824 */ /* 0x100fe400010e06ea */
[C---:B------:R-:W-:Y:S01]  /*11a40*/  HMMA.16816.F32 R56, R180.reuse, R176, R56 ;  /* 0x000000b0b438723c */ /* 0x040fe20000001838 */
[----:B------:R2:W-:Y:S03]  /*11a50*/  LDGSTS.E.BYPASS.LTC128B.128 [R238+0x1000], [R198.64], !P3 ;  /* 0x01000000c6ee7fae */ /* 0x0005e6000d901d74 */
[--C-:B------:R-:W-:Y:S02]  /*11a60*/  IMAD.X R3, R196, 0x1, R234.reuse, P1 ;  /* 0x00000001c4037824 */ /* 0x100fe400008e06ea */
[----:B------:R-:W-:Y:S01]  /*11a70*/  IMAD.X R169, R197, 0x1, R234, P0 ;  /* 0x00000001c5a97824 */ /* 0x000fe200000e06ea */
[----:B------:R4:W-:Y:S01]  /*11a80*/  LDGSTS.E.BYPASS.LTC128B.128 [R238+0x1800], [R192.64], !P3 ;  /* 0x01800000c0ee7fae */ /* 0x0009e2000d901d74 */
[-C--:B------:R-:W-:Y:S03]  /*11a90*/  HMMA.16816.F32 R60, R180, R178.reuse, R60 ;  /* 0x000000b2b43c723c */ /* 0x080fe6000000183c */
[----:B------:R-:W-:Y:S02]  /*11aa0*/  ISETP.GT.AND P0, PT, R243, UR5, PT ;  /* 0x00000005f3007c0c */ /* 0x000fe4000bf04270 */
[----:B------:R2:W-:Y:S03]  /*11ab0*/  LDGSTS.E.BYPASS.LTC128B.128 [R238+0x2000], [R2.64], !P3 ;  /* 0x0200000002ee7fae */ /* 0x0005e6000d901d74 */
[C---:B------:R-:W-:Y:S03]  /*11ac0*/  HMMA.16816.F32 R64, R172.reuse, R178, R64 ;  /* 0x000000b2ac40723c */ /* 0x040fe60000001840 */
[----:B------:R5:W-:Y:S05]  /*11ad0*/  LDGSTS.E.BYPASS.LTC128B.128 [R238+0x2800], [R168.64], !P3 ;  /* 0x02800000a8ee7fae */ /* 0x000bea000d901d74 */
[-C--:B---3--:R-:W-:Y:S01]  /*11ae0*/  HMMA.16816.F32 R68, R172, R184.reuse, R68 ;  /* 0x000000b8ac44723c */ /* 0x088fe20000001844 */
[----:B-1----:R-:W-:Y:S06]  /*11af0*/  LDSM.16.M88.4 R200, [R222+0x3900] ;  /* 0x00390000dec8783b */ /* 0x002fec0000000200 */
[----:B------:R-:W0:Y:S01]  /*11b00*/  LDGDEPBAR ;  /* 0x00000000000079af */ /* 0x000e220000000000 */
[C---:B------:R-:W-:Y:S05]  /*11b10*/  HMMA.16816.F32 R72, R180.reuse, R184, R72 ;  /* 0x000000b8b448723c */ /* 0x040fea0000001848 */
[----:B----4-:R-:W-:Y:S03]  /*11b20*/  LDSM.16.M88.4 R192, [R223+0x6100] ;  /* 0x00610000dfc0783b */ /* 0x010fe60000000200 */
[-C--:B------:R-:W-:Y:S03]  /*11b30*/  HMMA.16816.F32 R76, R180, R186.reuse, R76 ;  /* 0x000000bab44c723c */ /* 0x080fe6000000184c */
[----:B--2---:R-:W-:Y:S05]  /*11b40*/  LDSM.16.M88.4 R196, [R223+0x8100] ;  /* 0x00810000dfc4783b */ /* 0x004fea0000000200 */
[C---:B------:R-:W-:Y:S01]  /*11b50*/  HMMA.16816.F32 R80, R172.reuse, R186, R80 ;  /* 0x000000baac50723c */ /* 0x040fe20000001850 */
[----:B-----5:R-:W1:Y:S06]  /*11b60*/  LDSM.16.M88.4 R168, [R222+0x3100] ;  /* 0x00310000dea8783b */ /* 0x020e6c0000000200 */
[----:B------:R-:W2:Y:S01]  /*11b70*/  LDSM.16.M88.4 R204, [R222+0x4100] ;  /* 0x00410000decc783b */ /* 0x000ea20000000200 */
[-C--:B------:R-:W-:Y:S05]  /*11b80*/  HMMA.16816.F32 R84, R172, R188.reuse, R84 ;  /* 0x000000bcac54723c */ /* 0x080fea0000001854 */
[----:B------:R-:W3:Y:S03]  /*11b90*/  LDSM.16.M88.4 R208, [R222+0x4900] ;  /* 0x00490000ded0783b */ /* 0x000ee60000000200 */
[C---:B------:R-:W-:Y:S03]  /*11ba0*/  HMMA.16816.F32 R88, R180.reuse, R188, R88 ;  /* 0x000000bcb458723c */ /* 0x040fe60000001858 */
[----:B------:R-:W-:Y:S05]  /*11bb0*/  LDSM.16.M88.4 R176, [R221+0x6100] ;  /* 0x00610000ddb0783b */ /* 0x000fea0000000200 */
[-C--:B------:R-:W-:Y:S01]  /*11bc0*/  HMMA.16816.F32 R92, R180, R190.reuse, R92 ;  /* 0x000000beb45c723c */ /* 0x080fe2000000185c */
[----:B------:R-:W-:Y:S06]  /*11bd0*/  LDSM.16.M88.4 R180, [R212] ;  /* 0x00000000d4b4783b */ /* 0x000fec0000000200 */
[----:B------:R-:W-:Y:S01]  /*11be0*/  LDSM.16.M88.4 R184, [R221+0x8100] ;  /* 0x00810000ddb8783b */ /* 0x000fe20000000200 */
[----:B------:R-:W-:Y:S05]  /*11bf0*/  HMMA.16816.F32 R96, R172, R190, R96 ;  /* 0x000000beac60723c */ /* 0x000fea0000001860 */
[----:B------:R-:W4:Y:S03]  /*11c00*/  LDSM.16.M88.4 R172, [R222+0x5100] ;  /* 0x00510000deac783b */ /* 0x000f260000000200 */
[-C--:B-1----:R-:W-:Y:S03]  /*11c10*/  HMMA.16816.F32 R4, R192, R168.reuse, R4 ;  /* 0x000000a8c004723c */ /* 0x082fe60000001804 */
[----:B------:R-:W-:Y:S05]  /*11c20*/  LDSM.16.M88.4 R188, [R212+0x800] ;  /* 0x00080000d4bc783b */ /* 0x000fea0000000200 */
        /* <DEDUP_REMOVED lines=8> */
[----:B------:R-:W5:Y:S07]  /*11cb0*/  LDSM.16.M88.4 R200, [R212+0x1000] ;  /* 0x00100000d4c8783b */ /* 0x000f6e0000000200 */
[-C--:B--2---:R-:W-:Y:S08]  /*11cc0*/  HMMA.16816.F32 R36, R192, R204.reuse, R36 ;  /* 0x000000ccc024723c */ /* 0x084ff00000001824 */
[C---:B------:R-:W-:Y:S08]  /*11cd0*/  HMMA.16816.F32 R40, R196.reuse, R204, R40 ;  /* 0x000000ccc428723c */ /* 0x040ff00000001828 */
[-C--:B------:R-:W-:Y:S08]  /*11ce0*/  HMMA.16816.F32 R44, R196, R206.reuse, R44 ;  /* 0x000000cec42c723c */ /* 0x080ff0000000182c */
[C---:B------:R-:W-:Y:S01]  /*11cf0*/  HMMA.16816.F32 R48, R192.reuse, R206, R48 ;  /* 0x000000cec030723c */ /* 0x040fe20000001830 */
[----:B------:R-:W2:Y:S07]  /*11d00*/  LDSM.16.M88.4 R204, [R212+0x1800] ;  /* 0x00180000d4cc783b */ /* 0x000eae0000000200 */
[-C--:B---3--:R-:W-:Y:S08]  /*11d10*/  HMMA.16816.F32 R52, R192, R208.reuse, R52 ;  /* 0x000000d0c034723c */ /* 0x088ff00000001834 */
[C---:B------:R-:W-:Y:S08]  /*11d20*/  HMMA.16816.F32 R56, R196.reuse, R208, R56 ;  /* 0x000000d0c438723c */ /* 0x040ff00000001838 */
[-C--:B------:R-:W-:Y:S08]  /*11d30*/  HMMA.16816.F32 R60, R196, R210.reuse, R60 ;  /* 0x000000d2c43c723c */ /* 0x080ff0000000183c */
[C---:B------:R-:W-:Y:S01]  /*11d40*/  HMMA.16816.F32 R64, R192.reuse, R210, R64 ;  /* 0x000000d2c040723c */ /* 0x040fe20000001840 */
[----:B------:R-:W3:Y:S07]  /*11d50*/  LDSM.16.M88.4 R208, [R212+0x2000] ;  /* 0x00200000d4d0783b */ /* 0x000eee0000000200 */
[-C--:B----4-:R-:W-:Y:S08]  /*11d60*/  HMMA.16816.F32 R68, R192, R172.reuse, R68 ;  /* 0x000000acc044723c */ /* 0x090ff00000001844 */
[C---:B------:R-:W-:Y:S08]  /*11d70*/  HMMA.16816.F32 R72, R196.reuse, R172, R72 ;  /* 0x000000acc448723c */ /* 0x040ff00000001848 */
[-C--:B------:R-:W-:Y:S08]  /*11d80*/  HMMA.16816.F32 R76, R196, R174.reuse, R76 ;  /* 0x000000aec44c723c */ /* 0x080ff0000000184c */
[C---:B------:R-:W-:Y:S01]  /*11d90*/  HMMA.16816.F32 R80, R192.reuse, R174, R80 ;  /* 0x000000aec050723c */ /* 0x040fe20000001850 */
[----:B------:R-:W4:Y:S01]  /*11da0*/  LDSM.16.M88.4 R172, [R212+0x2800] ;  /* 0x00280000d4ac783b */ /* 0x000f220000000200 */
[----:B------:R-:W-:Y:S05]  /*11db0*/  DEPBAR.LE SB0, 0x0 ;  /* 0x000080000000791a */ /* 0x000fea0000000000 */
[----:B------:R-:W-:Y:S01]  /*11dc0*/  BAR.SYNC.DEFER_BLOCKING 0x0 ;  /* 0x0000000000007b1d */ /* 0x000fe20000010000 */
[-C--:B-1----:R-:W-:Y:S08]  /*11dd0*/  HMMA.16816.F32 R84, R192, R168.reuse, R84 ;  /* 0x000000a8c054723c */ /* 0x082ff00000001854 */
[C---:B------:R-:W-:Y:S08]  /*11de0*/  HMMA.16816.F32 R88, R196.reuse, R168, R88 ;  /* 0x000000a8c458723c */ /* 0x040ff00000001858 */
[-C--:B------:R-:W-:Y:S08]  /*11df0*/  HMMA.16816.F32 R92, R196, R170.reuse, R92 ;  /* 0x000000aac45c723c */ /* 0x080ff0000000185c */
[----:B------:R-:W-:Y:S08]  /*11e00*/  HMMA.16816.F32 R96, R192, R170, R96 ;  /* 0x000000aac060723c */ /* 0x000ff00000001860 */
        /* <DEDUP_REMOVED lines=8> */
[-C--:B-----5:R-:W-:Y:S08]  /*11e90*/  HMMA.16816.F32 R36, R176, R200.reuse, R36 ;  /* 0x000000c8b024723c */ /* 0x0a0ff00000001824 */
[C---:B------:R-:W-:Y:S08]  /*11ea0*/  HMMA.16816.F32 R40, R184.reuse, R200, R40 ;  /* 0x000000c8b828723c */ /* 0x040ff00000001828 */
[-C--:B------:R-:W-:Y:S08]  /*11eb0*/  HMMA.16816.F32 R44, R184, R202.reuse, R44 ;  /* 0x000000cab82c723c */ /* 0x080ff0000000182c */
[C---:B------:R-:W-:Y:S08]  /*11ec0*/  HMMA.16816.F32 R48, R176.reuse, R202, R48 ;  /* 0x000000cab030723c */ /* 0x040ff00000001830 */
[-C--:B--2---:R-:W-:Y:S08]  /*11ed0*/  HMMA.16816.F32 R52, R176, R204.reuse, R52 ;  /* 0x000000ccb034723c */ /* 0x084ff00000001834 */
[C---:B------:R-:W-:Y:S08]  /*11ee0*/  HMMA.16816.F32 R56, R184.reuse, R204, R56 ;  /* 0x000000ccb838723c */ /* 0x040ff00000001838 */
[-C--:B------:R-:W-:Y:S08]  /*11ef0*/  HMMA.16816.F32 R60, R184, R206.reuse, R60 ;  /* 0x000000ceb83c723c */ /* 0x080ff0000000183c */
[C---:B------:R-:W-:Y:S08]  /*11f00*/  HMMA.16816.F32 R64, R176.reuse, R206, R64 ;  /* 0x000000ceb040723c */ /* 0x040ff00000001840 */
[-C--:B---3--:R-:W-:Y:S08]  /*11f10*/  HMMA.16816.F32 R68, R176, R208.reuse, R68 ;  /* 0x000000d0b044723c */ /* 0x088ff00000001844 */
        /* <DEDUP_REMOVED lines=66> */
.L_x_198:
[----:B-1----:R-:W-:Y:S01]  /*12340*/  IMAD.MOV.U32 R174, RZ, RZ, R236 ;  /* 0x000000ffffae7224 */ /* 0x002fe200078e00ec */
[----:B------:R-:W-:Y:S01]  /*12350*/  PLOP3.LUT P1, PT, PT, PT, UP2, 0x80, 0x0 ;  /* 0x000000000000781c */ /* 0x000fe20003f2f028 */
[----:B------:R-:W0:Y:S01]  /*12360*/  LDGDEPBAR ;  /* 0x00000000000079af */ /* 0x000e220000000000 */
[----:B------:R-:W-:Y:S01]  /*12370*/  PLOP3.LUT P0, PT, PT, PT, UP2, 0x80, 0x0 ;  /* 0x000000000000781c */ /* 0x000fe20003f0f028 */
[----:B------:R-:W-:Y:S02]  /*12380*/  IMAD R169, R243, -0x60, RZ ;  /* 0xffffffa0f3a97824 */ /* 0x000fe400078e02ff */
[----:B------:R-:W-:Y:S02]  /*12390*/  IMAD.U32 R170, RZ, RZ, UR10 ;  /* 0x0000000affaa7e24 */ /* 0x000fe4000f8e00ff */
[----:B------:R-:W-:Y:S06]  /*123a0*/  IMAD.IADD R3, R169, 0x1, -R237 ;  /* 0x00000001a9037824 */ /* 0x000fec00078e0aed */
[----:B------:R-:W-:Y:S05]  /*123b0*/  @P1 IMAD.HI.U32 R0, R236, c[0x0][0x2c8], RZ ;  /* 0x0000b200ec001a27 */ /* 0x000fea00078e00ff */
[----:B------:R-:W-:Y:S02]  /*123c0*/  @P0 SHF.R.U32.HI R174, RZ, c[0x0][0x2cc], R0 ;  /* 0x0000b300ffae0a19 */ /* 0x000fe40000011600 */
[----:B------:R-:W-:Y:S02]  /*123d0*/  PLOP3.LUT P0, PT, PT, PT, UP0, 0x40, 0x0 ;  /* 0x000000000000781c */ /* 0x000fe40003f0e808 */
[----:B------:R-:W-:Y:S01]  /*123e0*/  IADD3 R0, -R237, 0x1, R169 ;  /* 0x00000001ed007810 */ /* 0x000fe20007ffe1a9 */
[----:B------:R-:W1:Y:S03]  /*123f0*/  SHFL.IDX PT, R2, R174, RZ, 0x1c1f ;  /* 0x001c1fffae027589 */ /* 0x000e6600000e0000 */
[----:B------:R-:W-:Y:S04]  /*12400*/  IADD3 R170, R0, -c[0x0][0x168], R170 ;  /* 0x80005a0000aa7a10 */ /* 0x000fe80007ffe0aa */
[C---:B------:R-:W-:Y:S02]  /*12410*/  IADD3 R173, R170.reuse, c[0x0][0x328], RZ ;  /* 0x0000ca00aaad7a10 */ /* 0x040fe40007ffe0ff */
[----:B------:R-:W-:Y:S03]  /*12420*/  IADD3 R170, R170, UR12, RZ ;  /* 0x0000000caaaa7c10 */ /* 0x000fe6000fffe0ff */
[--C-:B-1----:R-:W-:Y:S02]  /*12430*/  IMAD.IADD R177, R173, 0x1, R2.reuse ;  /* 0x00000001adb17824 */ /* 0x102fe400078e0202 */
[----:B------:R-:W-:Y:S01]  /*12440*/  IMAD.IADD R171, R170, 0x1, R2 ;  /* 0x00000001aaab7824 */ /* 0x000fe200078e0202 */
[----:B------:R-:W-:-:S05]  /*12450*/  @P0 BRA `(.L_x_199) ;  /* 0x0000019000000947 */ /* 0x000fca0003800000 */
[----:B------:R-:W-:Y:S01]  /*12460*/  MOV R0, c[0x0][0x2ac] ;  /* 0x0000ab0000007a02 */ /* 0x000fe20000000f00 */
        /* <DEDUP_REMOVED lines=14> */
.L_x_201:
[----:B------:R-:W-:Y:S04]  /*12550*/  MOV R0, c[0x0][0x32c] ;  /* 0x0000cb0000007a02 */ /* 0x000fe80000000f00 */
[----:B------:R-:W-:Y:S11]  /*12560*/  ISETP.NE.AND P0, PT, R0, 0x1, PT ;  /* 0x000000010000780c */ /* 0x000ff60003f05270 */
[----:B------:R-:W-:Y:S02]  /*12570*/  @!UPT UIADD3 URZ, URZ, URZ, URZ ;  /* 0x0000003f3f3ff290 */ /* 0x000fe4000fffe03f */
[----:B------:R-:W-:Y:S05]  /*12580*/  @P0 IMAD.HI.U32 R0, R2, c[0x0][0x330], RZ ;  /* 0x0000cc0002000a27 */ /* 0x000fea00078e00ff */
[----:B------:R-:W-:Y:S02]  /*12590*/  @P0 SHF.R.U32.HI R2, RZ, c[0x0][0x334], R0 ;  /* 0x0000cd00ff020a19 */ /* 0x000fe40000011600 */
.L_x_202:
[----:B------:R-:W-:Y:S05]  /*125a0*/  BSYNC B0 ;  /* 0x0000000000007941 */ /* 0x000fea0003800000 */
.L_x_200:
[----:B------:R-:W-:Y:S05]  /*125b0*/  IMAD R2, R2, c[0x0][0x32c], R3 ;  /* 0x0000cb0002027a24 */ /* 0x000fea00078e0203 */
[----:B------:R-:W-:Y:S02]  /*125c0*/  IADD3 R0, R2, c[0x0][0x32c], RZ ;  /* 0x0000cb0002007a10 */ /* 0x000fe40007ffe0ff */
[----:B------:R-:W-:Y:S02]  /*125d0*/  IMNMX R171, R171, R2, !PT ;  /* 0x00000002abab7217 */ /* 0x000fe40007800200 */
[----:B------:R-:W-:Y:S02]  /*125e0*/  IMNMX R177, R177, R0, PT ;  /* 0x00000000b1b17217 */ /* 0x000fe40003800200 */
.L_x_199:
[----:B------:R-:W-:Y:S01]  /*125f0*/  PLOP3.LUT P0, PT, PT, PT, UP0, 0x40, 0x0 ;  /* 0x000000000000781c */ /* 0x000fe20003f0e808 */
[----:B------:R-:W1:Y:S02]  /*12600*/  SHFL.IDX PT, R2, R174, 0x1, 0x1c1f ;  /* 0x003c1f00ae027f89 */ /* 0x000e6400000e0000 */
[----:B-1----:R-:W-:Y:S01]  /*12610*/  IADD3 R179, R170, R2, RZ ;  /* 0x00000002aab37210 */ /* 0x002fe20007ffe0ff */
[----:B------:R-:W-:Y:S09]  /*12620*/  IMAD.IADD R181, R173, 0x1, R2 ;  /* 0x00000001adb57824 */ /* 0x000ff200078e0202 */
        /* <DEDUP_REMOVED lines=16> */
.L_x_205:
[----:B------:R-:W-:Y:S04]  /*12730*/  MOV R0, c[0x0][0x32c] ;  /* 0x0000cb0000007a02 */ /* 0x000fe80000000f00 */
[----:B------:R-:W-:Y:S11]  /*12740*/  ISETP.NE.AND P0, PT, R0, 0x1, PT ;  /* 0x000000010000780c */ /* 0x000ff60003f05270 */
[----:B------:R-:W-:Y:S02]  /*12750*/  @!UPT UIADD3 URZ, URZ, URZ, URZ ;  /* 0x0000003f3f3ff290 */ /* 0x000fe4000fffe03f */
[----:B------:R-:W-:Y:S05]  /*12760*/  @P0 IMAD.HI.U32 R0, R2, c[0x0][0x330], RZ ;  /* 0x0000cc0002000a27 */ /* 0x000fea00078e00ff */
[----:B------:R-:W-:Y:S02]  /*12770*/  @P0 SHF.R.U32.HI R2, RZ, c[0x0][0x334], R0 ;  /* 0x0000cd00ff020a19 */ /* 0x000fe40000011600 */
.L_x_206:
[----:B------:R-:W-:Y:S05]  /*12780*/  BSYNC B0 ;  /* 0x0000000000007941 */ /* 0x000fea0003800000 */
.L_x_204:
[----:B------:R-:W-:Y:S05]  /*12790*/  IMAD R2, R2, c[0x0][0x32c], R3 ;  /* 0x0000cb0002027a24 */ /* 0x000fea00078e0203 */
[----:B------:R-:W-:Y:S02]  /*127a0*/  IADD3 R0, R2, c[0x0][0x32c], RZ ;  /* 0x0000cb0002007a10 */ /* 0x000fe40007ffe0ff */
[----:B------:R-:W-:Y:S02]  /*127b0*/  IMNMX R179, R179, R2, !PT ;  /* 0x00000002b3b37217 */ /* 0x000fe40007800200 */
[----:B------:R-:W-:Y:S02]  /*127c0*/  IMNMX R181, R181, R0, PT ;  /* 0x00000000b5b57217 */ /* 0x000fe40003800200 */
.L_x_203:
[C---:B------:R-:W-:Y:S02]  /*127d0*/  ISETP.GE.AND P0, PT, R169.reuse, 0x2, PT ;  /* 0x00000002a900780c */ /* 0x040fe40003f06270 */
[----:B------:R-:W-:Y:S02]  /*127e0*/  ISETP.GE.AND P2, PT, R169, 0xa, PT ;  /* 0x0000000aa900780c */ /* 0x000fe40003f46270 */
[----:B------:R-:W-:Y:S02]  /*127f0*/  P2R R182, PR, RZ, 0x1 ;  /* 0x00000001ffb67803 */ /* 0x000fe40000000000 */
[----:B------:R-:W-:Y:S02]  /*12800*/  ISETP.GT.AND P0, PT, R171, 0x1, !P0 ;  /* 0x00000001ab00780c */ /* 0x000fe40004704270 */
[----:B------:R-:W-:Y:S02]  /*12810*/  ISETP.GE.AND P1, PT, R169, 0x9, PT ;  /* 0x00000009a900780c */ /* 0x000fe40003f26270 */
[----:B------:R-:W-:Y:S02]  /*12820*/  ISETP.LT.OR P0, PT, R177, 0x2, P0 ;  /* 0x00000002b100780c */ /* 0x000fe40000701670 */
[----:B------:R-:W-:Y:S02]  /*12830*/  P2R R180, PR, RZ, 0x2 ;  /* 0x00000002ffb47803 */ /* 0x000fe40000000000 */
[----:B------:R-:W-:Y:S02]  /*12840*/  FSEL R2, R5, -INF , !P0 ;  /* 0xff80000005027808 */ /* 0x000fe40004000000 */
[C---:B------:R-:W-:Y:S02]  /*12850*/  ISETP.GT.AND P0, PT, R171.reuse, 0x9, !P2 ;  /* 0x00000009ab00780c */ /* 0x040fe40005704270 */
[----:B------:R-:W-:Y:S02]  /*12860*/  ISETP.GT.AND P1, PT, R171, 0x8, !P1 ;  /* 0x00000008ab00780c */ /* 0x000fe40004f24270 */
[----:B------:R-:W-:Y:S02]  /*12870*/  P2R R184, PR, RZ, 0x4 ;  /* 0x00000004ffb87803 */ /* 0x000fe40000000000 */
[----:B------:R-:W-:Y:S02]  /*12880*/  ISETP.LT.OR P0, PT, R177, 0xa, P0 ;  /* 0x0000000ab100780c */ /* 0x000fe40000701670 */
[----:B------:R-:W-:Y:S02]  /*12890*/  ISETP.GE.AND P2, PT, R169, 0x11, PT ;  /* 0x00000011a900780c */ /* 0x000fe40003f46270 */
[----:B------:R-:W-:Y:S02]  /*128a0*/  ISETP.LT.OR P1, PT, R177, 0x9, P1 ;  /* 0x00000009b100780c */ /* 0x000fe40000f21670 */
[----:B------:R-:W-:Y:S02]  /*128b0*/  FSEL R0, R17, -INF , !P0 ;  /* 0xff80000011007808 */ /* 0x000fe40004000000 */
[----:B------:R-:W-:Y:S01]  /*128c0*/  ISETP.GT.AND P0, PT, R171, 0x10, !P2 ;  /* 0x00000010ab00780c */ /* 0x000fe20005704270 */
[----:B------:R-:W1:Y:S01]  /*128d0*/  SHFL.IDX PT, R17, R174, 0x2, 0x1c1f ;  /* 0x005c1f00ae117f89 */ /* 0x000e6200000e0000 */
[----:B------:R-:W-:Y:S02]  /*128e0*/  FSEL R5, R16, -INF , !P1 ;  /* 0xff80000010057808 */ /* 0x000fe40004800000 */
[----:B------:R-:W-:Y:S02]  /*128f0*/  ISETP.LT.OR P0, PT, R177, 0x11, P0 ;  /* 0x00000011b100780c */ /* 0x000fe40000701670 */
[----:B------:R-:W-:Y:S02]  /*12900*/  ISETP.GE.AND P1, PT, R169, 0x12, PT ;  /* 0x00000012a900780c */ /* 0x000fe40003f26270 */
[----:B------:R-:W-:Y:S02]  /*12910*/  FSEL R20, R20, -INF , !P0 ;  /* 0xff80000014147808 */ /* 0x000fe40004000000 */
[----:B------:R-:W-:Y:S02]  /*12920*/  ISETP.GT.AND P0, PT, R171, 0x11, !P1 ;  /* 0x00000011ab00780c */ /* 0x000fe40004f04270 */
[----:B------:R-:W-:Y:S02]  /*12930*/  P2R R249, PR, RZ, 0x2 ;  /* 0x00000002fff97803 */ /* 0x000fe40000000000 */
[----:B------:R-:W-:Y:S02]  /*12940*/  ISETP.LT.OR P0, PT, R177, 0x12, P0 ;  /* 0x00000012b100780c */ /* 0x000fe40000701670 */
[----:B------:R-:W-:Y:S02]  /*12950*/  ISETP.GE.AND P1, PT, R169, 0x19, PT ;  /* 0x00000019a900780c */ /* 0x000fe40003f26270 */
[----:B------:R-:W-:Y:S02]  /*12960*/  FSEL R16, R21, -INF , !P0 ;  /* 0xff80000015107808 */ /* 0x000fe40004000000 */
[----:B------:R-:W-:Y:S02]  /*12970*/  ISETP.GT.AND P0, PT, R171, 0x18, !P1 ;  /* 0x00000018ab00780c */ /* 0x000fe40004f04270 */
[----:B------:R-:W-:Y:S01]  /*12980*/  P2R R247, PR, RZ, 0x2 ;  /* 0x00000002fff77803 */ /* 0x000fe20000000000 */
[----:B------:R2:W-:Y:S01]  /*12990*/  STL [R1+0x4], R16 ;  /* 0x0000041001007387 */ /* 0x0005e20000100800 */
[----:B------:R-:W-:Y:S02]  /*129a0*/  ISETP.LT.OR P0, PT, R177, 0x19, P0 ;  /* 0x00000019b100780c */ /* 0x000fe40000701670 */
[C---:B------:R-:W-:Y:S02]  /*129b0*/  ISETP.GE.AND P1, PT, R169.reuse, 0x1a, PT ;  /* 0x0000001aa900780c */ /* 0x040fe40003f26270 */
[C---:B------:R-:W-:Y:S02]  /*129c0*/  ISETP.GE.AND P6, PT, R169.reuse, 0x52, PT ;  /* 0x00000052a900780c */ /* 0x040fe40003fc6270 */
[----:B------:R-:W-:Y:S02]  /*129d0*/  P2R R246, PR, RZ, 0x2 ;  /* 0x00000002fff67803 */ /* 0x000fe40000000000 */
[C---:B------:R-:W-:Y:S02]  /*129e0*/  ISETP.GE.AND P5, PT, R169.reuse, 0x59, PT ;  /* 0x00000059a900780c */ /* 0x040fe40003fa6270 */
[----:B------:R-:W-:Y:S02]  /*129f0*/  P2R R192, PR, RZ, 0x4 ;  /* 0x00000004ffc07803 */ /* 0x000fe40000000000 */
[----:B------:R-:W-:Y:S02]  /*12a00*/  ISETP.GE.AND P2, PT, R169, 0x1, PT ;  /* 0x00000001a900780c */ /* 0x000fe40003f46270 */
[----:B--2---:R-:W-:Y:S02]  /*12a10*/  FSEL R16, R32, -INF , !P0 ;  /* 0xff80000020107808 */ /* 0x004fe40004000000 */
        /* <DEDUP_REMOVED lines=54> */
[----:B------:R-:W-:Y:S01]  /*12d80*/  FSEL R185, R69, -INF , !P0 ;  /* 0xff80000045b97808 */ /* 0x000fe20004000000 */
[--C-:B-1----:R-:W-:Y:S01]  /*12d90*/  IMAD.IADD R69, R170, 0x1, R17.reuse ;  /* 0x00000001aa457824 */ /* 0x102fe200078e0211 */
[----:B------:R-:W-:Y:S02]  /*12da0*/  ISETP.GT.AND P0, PT, R171, 0x48, !P1 ;  /* 0x00000048ab00780c */ /* 0x000fe40004f04270 */
[----:B------:R-:W-:Y:S02]  /*12db0*/  ISETP.GE.AND P1, PT, R169, 0x4a, PT ;  /* 0x0000004aa900780c */ /* 0x000fe40003f26270 */
[----:B------:R-:W-:Y:S02]  /*12dc0*/  ISETP.LT.OR P0, PT, R177, 0x49, P0 ;  /* 0x00000049b100780c */ /* 0x000fe40000701670 */
[----:B------:R-:W-:Y:S02]  /*12dd0*/  P2R R21, PR, RZ, 0x2 ;  /* 0x00000002ff157803 */ /* 0x000fe40000000000 */
[----:B------:R-:W-:Y:S01]  /*12de0*/  FSEL R176, R80, -INF , !P0 ;  /* 0xff80000050b07808 */ /* 0x000fe20004000000 */
[----:B------:R-:W-:Y:S01]  /*12df0*/  IMAD.IADD R80, R173, 0x1, R17 ;  /* 0x00000001ad507824 */ /* 0x000fe200078e0211 */
[----:B------:R-:W-:Y:S02]  /*12e00*/  ISETP.GT.AND P0, PT, R171, 0x49, !P1 ;  /* 0x00000049ab00780c */ /* 0x000fe40004f04270 */
[----:B------:R-:W-:Y:S02]  /*12e10*/  ISETP.GE.AND P1, PT, R169, 0x51, PT ;  /* 0x00000051a900780c */ /* 0x000fe40003f26270 */
[----:B------:R-:W-:Y:S02]  /*12e20*/  ISETP.LT.OR P0, PT, R177, 0x4a, P0 ;  /* 0x0000004ab100780c */ /* 0x000fe40000701670 */
        /* <DEDUP_REMOVED lines=14> */
[----:B------:R-:W-:Y:S04]  /*12f10*/  ISETP.GE.AND P0, PT, R169, 0x5a, PT ;  /* 0x0000005aa900780c */ /* 0x000fe80003f06270 */
[----:B------:R-:W-:Y:S04]  /*12f20*/  ISETP.GT.AND P2, PT, R171, 0x59, !P0 ;  /* 0x00000059ab00780c */ /* 0x000fe80004744270 */
[----:B------:R-:W-:Y:S04]  /*12f30*/  ISETP.LT.OR P2, PT, R177, 0x5a, P2 ;  /* 0x0000005ab100780c */ /* 0x000fe80001741670 */
[----:B------:R-:W-:Y:S02]  /*12f40*/  FSEL R97, R97, -INF , !P2 ;  /* 0xff80000061617808 */ /* 0x000fe40005000000 */
[----:B------:R-:W-:Y:S11]  /*12f50*/  PLOP3.LUT P2, PT, PT, PT, UP0, 0x40, 0x0 ;  /* 0x000000000000781c */ /* 0x000ff60003f4e808 */
[----:B------:R-:W-:Y:S02]  /*12f60*/  @!UPT UIADD3 URZ, URZ, URZ, URZ ;  /* 0x0000003f3f3ff290 */ /* 0x000fe4000fffe03f */
        /* <DEDUP_REMOVED lines=16> */
.L_x_209:
[----:B------:R-:W-:Y:S04]  /*13070*/  MOV R4, c[0x0][0x32c] ;  /* 0x0000cb0000047a02 */ /* 0x000fe80000000f00 */
[----:B------:R-:W-:Y:S11]  /*13080*/  ISETP.NE.AND P2, PT, R4, 0x1, PT ;  /* 0x000000010400780c */ /* 0x000ff60003f45270 */
[----:B------:R-:W-:Y:S02]  /*13090*/  @!UPT UIADD3 URZ, URZ, URZ, URZ ;  /* 0x0000003f3f3ff290 */ /* 0x000fe4000fffe03f */
[----:B------:R-:W-:Y:S05]  /*130a0*/  @P2 IMAD.HI.U32 R4, R17, c[0x0][0x330], RZ ;  /* 0x0000cc0011042a27 */ /* 0x000fea00078e00ff */
[----:B------:R-:W-:Y:S02]  /*130b0*/  @P2 SHF.R.U32.HI R17, RZ, c[0x0][0x334], R4 ;  /* 0x0000cd00ff112a19 */ /* 0x000fe40000011604 */
.L_x_210:
[----:B------:R-:W-:Y:S05]  /*130c0*/  BSYNC B0 ;  /* 0x0000000000007941 */ /* 0x000fea0003800000 */
.L_x_208:
[----:B------:R-:W-:Y:S05]  /*130d0*/  IMAD R17, R17, c[0x0][0x32c], R3 ;  /* 0x0000cb0011117a24 */ /* 0x000fea00078e0203 */
[----:B------:R-:W-:Y:S02]  /*130e0*/  IADD3 R4, R17, c[0x0][0x32c], RZ ;  /* 0x0000cb0011047a10 */ /* 0x000fe40007ffe0ff */
[----:B------:R-:W-:Y:S02]  /*130f0*/  IMNMX R69, R69, R17, !PT ;  /* 0x0000001145457217 */ /* 0x000fe40007800200 */
[----:B------:R-:W-:Y:S02]  /*13100*/  IMNMX R80, R80, R4, PT ;  /* 0x0000000450507217 */ /* 0x000fe40003800200 */
.L_x_207:
[----:B------:R-:W-:Y:S02]  /*13110*/  ISETP.NE.AND P2, PT, R180, RZ, PT ;  /* 0x000000ffb400720c */ /* 0x000fe40003f45270 */
[----:B------:R-:W-:Y:S02]  /*13120*/  P2R R84, PR, RZ, 0x10 ;  /* 0x00000010ff547803 */ /* 0x000fe40000000000 */
[----:B------:R-:W-:Y:S02]  /*13130*/  ISETP.GT.AND P2, PT, R179, 0x8, !P2 ;  /* 0x00000008b300780c */ /* 0x000fe40005744270 */
[----:B------:R-:W-:Y:S02]  /*13140*/  ISETP.NE.AND P4, PT, R32, RZ, PT ;  /* 0x000000ff2000720c */ /* 0x000fe40003f85270 */
[----:B------:R-:W-:Y:S02]  /*13150*/  ISETP.LT.OR P2, PT, R181, 0x9, P2 ;  /* 0x00000009b500780c */ /* 0x000fe40001741670 */
[----:B------:R-:W-:Y:S02]  /*13160*/  P2R R81, PR, RZ, 0x8 ;  /* 0x00000008ff517803 */ /* 0x000fe40000000000 */
[----:B------:R-:W-:Y:S02]  /*13170*/  FSEL R4, R18, -INF , !P2 ;  /* 0xff80000012047808 */ /* 0x000fe40005000000 */
[----:B------:R-:W-:Y:S02]  /*13180*/  ISETP.NE.AND P2, PT, R184, RZ, PT ;  /* 0x000000ffb800720c */ /* 0x000fe40003f45270 */
[----:B------:R-:W-:Y:S02]  /*13190*/  ISETP.NE.AND P3, PT, R21, RZ, PT ;  /* 0x000000ff1500720c */ /* 0x000fe40003f65270 */
[----:B------:R-:W-:Y:S04]  /*131a0*/  ISETP.GT.AND P2, PT, R179, 0x9, !P2 ;  /* 0x00000009b300780c */ /* 0x000fe80005744270 */
[----:B------:R-:W-:Y:S04]  /*131b0*/  ISETP.LT.OR P2, PT, R181, 0xa, P2 ;  /* 0x0000000ab500780c */ /* 0x000fe80001741670 */
[----:B------:R-:W-:Y:S02]  /*131c0*/  FSEL R19, R19, -INF , !P2 ;  /* 0xff80000013137808 */ /* 0x000fe40005000000 */
[----:B------:R-:W-:Y:S04]  /*131d0*/  ISETP.NE.AND P2, PT, R192, RZ, PT ;  /* 0x000000ffc000720c */ /* 0x000fe80003f45270 */
[----:B------:R-:W-:Y:S04]  /*131e0*/  ISETP.GT.AND P2, PT, R179, 0x10, !P2 ;  /* 0x00000010b300780c */ /* 0x000fe80005744270 */
[----:B------:R-:W-:Y:S04]  /*131f0*/  ISETP.LT.OR P2, PT, R181, 0x11, P2 ;  /* 0x00000011b500780c */ /* 0x000fe80001741670 */
[----:B------:R-:W-:Y:S02]  /*13200*/  FSEL R18, R22, -INF , !P2 ;  /* 0xff80000016127808 */ /* 0x000fe40005000000 */
[----:B------:R-:W-:Y:S02]  /*13210*/  ISETP.NE.AND P2, PT, R249, RZ, PT ;  /* 0x000000fff900720c */ /* 0x000fe40003f45270 */
[----:B------:R-:W-:Y:S02]  /*13220*/  P2R R22, PR, RZ, 0x10 ;  /* 0x00000010ff167803 */ /* 0x000fe40000000000 */
        /* <DEDUP_REMOVED lines=53> */
[----:B------:R-:W-:Y:S02]  /*13580*/  ISETP.GT.AND P2, PT, R179, 0x48, !P4 ;  /* 0x00000048b300780c */ /* 0x000fe40006744270 */
[----:B------:R-:W-:Y:S02]  /*13590*/  ISETP.NE.AND P4, PT, R68, RZ, PT ;  /* 0x000000ff4400720c */ /* 0x000fe40003f85270 */
        /* <DEDUP_REMOVED lines=11> */
[----:B------:R-:W-:Y:S04]  /*13650*/  ISETP.NE.AND P2, PT, R182, RZ, PT ;  /* 0x000000ffb600720c */ /* 0x000fe80003f45270 */
[----:B------:R-:W-:Y:S04]  /*13660*/  ISETP.GT.AND P2, PT, R179, 0x1, !P2 ;  /* 0x00000001b300780c */ /* 0x000fe80005744270 */
[----:B------:R-:W-:Y:S04]  /*13670*/  ISETP.LT.OR P2, PT, R181, 0x2, P2 ;  /* 0x00000002b500780c */ /* 0x000fe80001741670 */
[----:B------:R-:W-:Y:S02]  /*13680*/  FSEL R7, R7, -INF , !P2 ;  /* 0xff80000007077808 */ /* 0x000fe40005000000 */
[----:B------:R-:W-:Y:S04]  /*13690*/  ISETP.GT.AND P2, PT, R179, RZ, !P4 ;  /* 0x000000ffb300720c */ /* 0x000fe80006744270 */
        /* <DEDUP_REMOVED lines=8> */
[----:B------:R-:W-:Y:S02]  /*13720*/  ISETP.GT.AND P2, PT, R69, RZ, !P4 ;  /* 0x000000ff4500720c */ /* 0x000fe40006744270 */
[----:B------:R-:W-:Y:S01]  /*13730*/  ISETP.NE.AND P4, PT, R22, RZ, PT ;  /* 0x000000ff1600720c */ /* 0x000fe20003f85270 */
[----:B------:R-:W-:Y:S01]  /*13740*/  IMAD.IADD R22, R173, 0x1, R23 ;  /* 0x00000001ad167824 */ /* 0x000fe200078e0217 */
[----:B------:R-:W-:Y:S04]  /*13750*/  ISETP.LT.OR P2, PT, R80, 0x1, P2 ;  /* 0x000000015000780c */ /* 0x000fe80001741670 */
[----:B------:R-:W-:Y:S02]  /*13760*/  FSEL R8, R8, -INF , !P2 ;  /* 0xff80000008087808 */ /* 0x000fe40005000000 */
[----:B------:R-:W-:Y:S04]  /*13770*/  ISETP.NE.AND P2, PT, R182, RZ, PT ;  /* 0x000000ffb600720c */ /* 0x000fe80003f45270 */
[----:B------:R-:W-:Y:S04]  /*13780*/  ISETP.GT.AND P2, PT, R69, 0x1, !P2 ;  /* 0x000000014500780c */ /* 0x000fe80005744270 */
[----:B------:R-:W-:Y:S04]  /*13790*/  ISETP.LT.OR P2, PT, R80, 0x2, P2 ;  /* 0x000000025000780c */ /* 0x000fe80001741670 */
        /* <DEDUP_REMOVED lines=69> */
[----:B------:R-:W-:Y:S02]  /*13bf0*/  ISETP.GT.AND P2, PT, R69, 0x49, !P3 ;  /* 0x000000494500780c */ /* 0x000fe40005f44270 */
[----:B------:R-:W-:Y:S02]  /*13c00*/  ISETP.NE.AND P3, PT, R81, RZ, PT ;  /* 0x000000ff5100720c */ /* 0x000fe40003f65270 */
        /* <DEDUP_REMOVED lines=32> */
.L_x_213:
[----:B------:R-:W-:Y:S04]  /*13e10*/  MOV R23, c[0x0][0x32c] ;  /* 0x0000cb0000177a02 */ /* 0x000fe80000000f00 */
[----:B------:R-:W-:Y:S11]  /*13e20*/  ISETP.NE.AND P2, PT, R23, 0x1, PT ;  /* 0x000000011700780c */ /* 0x000ff60003f45270 */
[----:B------:R-:W-:Y:S02]  /*13e30*/  @!UPT UIADD3 URZ, URZ, URZ, URZ ;  /* 0x0000003f3f3ff290 */ /* 0x000fe4000fffe03f */
[----:B------:R-:W-:Y:S05]  /*13e40*/  @P2 IMAD.HI.U32 R23, R24, c[0x0][0x330], RZ ;  /* 0x0000cc0018172a27 */ /* 0x000fea00078e00ff */
[----:B------:R-:W-:Y:S02]  /*13e50*/  @P2 SHF.R.U32.HI R24, RZ, c[0x0][0x334], R23 ;  /* 0x0000cd00ff182a19 */ /* 0x000fe40000011617 */
.L_x_214:
[----:B------:R-:W-:Y:S05]  /*13e60*/  BSYNC B0 ;  /* 0x0000000000007941 */ /* 0x000fea0003800000 */
.L_x_212:
[----:B------:R-:W-:Y:S05]  /*13e70*/  IMAD R3, R24, c[0x0][0x32c], R3 ;  /* 0x0000cb0018037a24 */ /* 0x000fea00078e0203 */
[----:B------:R-:W-:Y:S02]  /*13e80*/  IADD3 R23, R3, c[0x0][0x32c], RZ ;  /* 0x0000cb0003177a10 */ /* 0x000fe40007ffe0ff */
[----:B------:R-:W-:Y:S02]  /*13e90*/  IMNMX R170, R170, R3, !PT ;  /* 0x00000003aaaa7217 */ /* 0x000fe40007800200 */
[----:B------:R-:W-:Y:S02]  /*13ea0*/  IMNMX R22, R22, R23, PT ;  /* 0x0000001716167217 */ /* 0x000fe40003800200 */
.L_x_211:
[----:B------:R-:W2:Y:S01]  /*13eb0*/  LDL.LU R3, [R1+0x4] ;  /* 0x0000040001037983 */ /* 0x000ea20000300800 */
[----:B------:R-:W-:Y:S02]  /*13ec0*/  ISETP.NE.AND P2, PT, R68, RZ, PT ;  /* 0x000000ff4400720c */ /* 0x000fe40003f45270 */
[----:B------:R-:W-:Y:S02]  /*13ed0*/  MOV R29, R35 ;  /* 0x00000023001d7202 */ /* 0x000fe40000000f00 */
[----:B------:R-:W-:Y:S02]  /*13ee0*/  ISETP.GT.AND P2, PT, R170, RZ, !P2 ;  /* 0x000000ffaa00720c */ /* 0x000fe40005744270 */
[----:B------:R-:W-:Y:S02]  /*13ef0*/  MOV R56, R54 ;  /* 0x0000003600387202 */ /* 0x000fe40000000f00 */
[----:B------:R-:W-:Y:S02]  /*13f00*/  ISETP.LT.OR P2, PT, R22, 0x1, P2 ;  /* 0x000000011600780c */ /* 0x000fe40001741670 */
[----:B------:R-:W-:Y:S02]  /*13f10*/  ISETP.GT.AND P1, PT, R170, 0x50, !P1 ;  /* 0x00000050aa00780c */ /* 0x000fe40004f24270 */
[----:B------:R-:W-:Y:S02]  /*13f20*/  FSEL R10, R10, -INF , !P2 ;  /* 0xff8000000a0a7808 */ /* 0x000fe40005000000 */
[----:B------:R-:W-:Y:S02]  /*13f30*/  ISETP.NE.AND P2, PT, R182, RZ, PT ;  /* 0x000000ffb600720c */ /* 0x000fe40003f45270 */
[----:B------:R-:W-:Y:S02]  /*13f40*/  ISETP.LT.OR P1, PT, R22, 0x51, P1 ;  /* 0x000000511600780c */ /* 0x000fe40000f21670 */
[C---:B------:R-:W-:Y:S02]  /*13f50*/  ISETP.GT.AND P2, PT, R170.reuse, 0x1, !P2 ;  /* 0x00000001aa00780c */ /* 0x040fe40005744270 */
[----:B------:R-:W-:Y:S02]  /*13f60*/  ISETP.GT.AND P6, PT, R170, 0x51, !P6 ;  /* 0x00000051aa00780c */ /* 0x000fe400077c4270 */
        /* <DEDUP_REMOVED lines=8> */
[----:B------:R-:W-:Y:S02]  /*13ff0*/  ISETP.GT.AND P0, PT, R170, 0x59, !P0 ;  /* 0x00000059aa00780c */ /* 0x000fe40004704270 */
[----:B------:R-:W-:Y:S02]  /*14000*/  FSEL R14, R14, -INF , !P2 ;  /* 0xff8000000e0e7808 */ /* 0x000fe40005000000 */
[----:B------:R-:W-:Y:S02]  /*14010*/  ISETP.NE.AND P2, PT, R184, RZ, PT ;  /* 0x000000ffb800720c */ /* 0x000fe40003f45270 */
[----:B------:R-:W-:Y:S02]  /*14020*/  ISETP.LT.OR P0, PT, R22, 0x5a, P0 ;  /* 0x0000005a1600780c */ /* 0x000fe40000701670 */
[----:B------:R-:W-:Y:S02]  /*14030*/  ISETP.GT.AND P2, PT, R170, 0x9, !P2 ;  /* 0x00000009aa00780c */ /* 0x000fe40005744270 */
[----:B------:R-:W-:Y:S02]  /*14040*/  FSEL R90, R90, -INF , !P1 ;  /* 0xff8000005a5a7808 */ /* 0x000fe40004800000 */
[----:B------:R-:W-:Y:S02]  /*14050*/  ISETP.LT.OR P2, PT, R22, 0xa, P2 ;  /* 0x0000000a1600780c */ /* 0x000fe40001741670 */
[----:B------:R-:W-:Y:S02]  /*14060*/  FSEL R45, R95, -INF , !P0 ;  /* 0xff8000005f2d7808 */ /* 0x000fe40004000000 */
[----:B------:R-:W-:Y:S02]  /*14070*/  FSEL R15, R15, -INF , !P2 ;  /* 0xff8000000f0f7808 */ /* 0x000fe40005000000 */
[----:B------:R-:W-:Y:S02]  /*14080*/  ISETP.NE.AND P2, PT, R192, RZ, PT ;  /* 0x000000ffc000720c */ /* 0x000fe40003f45270 */
[----:B------:R-:W-:Y:S02]  /*14090*/  FSEL R91, R91, -INF , !P6 ;  /* 0xff8000005b5b7808 */ /* 0x000fe40007000000 */
[----:B------:R-:W-:Y:S02]  /*140a0*/  ISETP.GT.AND P2, PT, R170, 0x10, !P2 ;  /* 0x00000010aa00780c */ /* 0x000fe40005744270 */
[----:B------:R-:W-:Y:S02]  /*140b0*/  FSEL R94, R94, -INF , !P5 ;  /* 0xff8000005e5e7808 */ /* 0x000fe40006800000 */
        /* <DEDUP_REMOVED lines=18> */
[----:B------:R-:W-:Y:S04]  /*141e0*/  ISETP.GT.AND P2, PT, R170, 0x19, !P2 ;  /* 0x00000019aa00780c */ /* 0x000fe80005744270 */
[----:B------:R-:W-:Y:S04]  /*141f0*/  ISETP.LT.OR P2, PT, R22, 0x1a, P2 ;  /* 0x0000001a1600780c */ /* 0x000fe80001741670 */
        /* <DEDUP_REMOVED lines=27> */
[----:B------:R-:W-:Y:S02]  /*143b0*/  MOV R58, R28 ;  /* 0x0000001c003a7202 */ /* 0x000fe40000000f00 */
[----:B------:R-:W-:Y:S02]  /*143c0*/  ISETP.GT.AND P2, PT, R170, 0x31, !P2 ;  /* 0x00000031aa00780c */ /* 0x000fe40005744270 */
[----:B------:R-:W-:Y:S02]  /*143d0*/  MOV R28, R85 ;  /* 0x00000055001c7202 */ /* 0x000fe40000000f00 */
[----:B------:R-:W-:Y:S02]  /*143e0*/  ISETP.LT.OR P2, PT, R22, 0x32, P2 ;  /* 0x000000321600780c */ /* 0x000fe40001741670 */
[----:B------:R-:W-:Y:S02]  /*143f0*/  FMNMX.FTZ R26, R57, R26, !PT ;  /* 0x0000001a391a7209 */ /* 0x000fe40007810000 */
[----:B------:R-:W-:Y:S02]  /*14400*/  FSEL R249, R59, -INF , !P2 ;  /* 0xff8000003bf97808 */ /* 0x000fe40005000000 */
        /* <DEDUP_REMOVED lines=52> */
[----:B--2---:R-:W-:Y:S02]  /*14750*/  MOV R34, R3 ;  /* 0x0000000300227202 */ /* 0x004fe40000000f00 */
        /* <DEDUP_REMOVED lines=8> */
[----:B------:R-:W-:Y:S02]  /*147e0*/  ISETP.GT.AND P2, PT, R170, 0x49, !P2 ;  /* 0x00000049aa00780c */ /* 0x000fe40005744270 */
[----:B------:R-:W-:Y:S02]  /*147f0*/  FMNMX.FTZ R3, R20, R3, !PT ;  /* 0x0000000314037209 */ /* 0x000fe40007810000 */
[----:B------:R-:W-:Y:S02]  /*14800*/  ISETP.LT.OR P2, PT, R22, 0x4a, P2 ;  /* 0x0000004a1600780c */ /* 0x000fe40001741670 */
[----:B------:R-:W-:Y:S02]  /*14810*/  FMNMX.FTZ R3, R34, R3, !PT ;  /* 0x0000000322037209 */ /* 0x000fe40007810000 */
[----:B------:R-:W-:Y:S02]  /*14820*/  FSEL R180, R79, -INF , !P2 ;  /* 0xff8000004fb47808 */ /* 0x000fe40005000000 */
        /* <DEDUP_REMOVED lines=9> */
[----:B------:R-:W-:Y:S01]  /*148c0*/  FMNMX.FTZ R21, R252, R21, !PT ;  /* 0x00000015fc157209 */ /* 0x000fe20007810000 */
[----:B------:R-:W-:Y:S01]  /*148d0*/  SHFL.BFLY PT, R25, R24, 0x1, 0x1f ;  /* 0x0c201f0018197f89 */ /* 0x000fe200000e0000 */
        /* <DEDUP_REMOVED lines=22> */
[----:B------:R-:W-:Y:S04]  /*14a40*/  FMNMX.FTZ R3, R96, R3, !PT ;  /* 0x0000000360037209 */ /* 0x000fe80007810000 */
[----:B------:R-:W-:Y:S05]  /*14a50*/  FMNMX.FTZ R3, R97, R3, !PT ;  /* 0x0000000361037209 */ /* 0x000fea0007810000 */
[----:B------:R-:W1:Y:S02]  /*14a60*/  SHFL.BFLY PT, R23, R3, 0x2, 0x1f ;  /* 0x0c401f0003177f89 */ /* 0x000e6400000e0000 */
[----:B-1----:R-:W-:Y:S06]  /*14a70*/  FMNMX.FTZ R23, R3, R23, !PT ;  /* 0x0000001703177209 */ /* 0x002fec0007810000 */
[----:B------:R-:W1:Y:S02]  /*14a80*/  SHFL.BFLY PT, R3, R23, 0x1, 0x1f ;  /* 0x0c201f0017037f89 */ /* 0x000e6400000e0000 */
[----:B-1----:R-:W-:Y:S06]  /*14a90*/  FMNMX.FTZ R3, R23, R3, !PT ;  /* 0x0000000317037209 */ /* 0x002fec0007810000 */
[----:B------:R-:W1:Y:S01]  /*14aa0*/  SHFL.BFLY PT, R23, R21, 0x2, 0x1f ;  /* 0x0c401f0015177f89 */ /* 0x000e6200000e0000 */
[C---:B------:R-:W-:Y:S01]  /*14ab0*/  FSETP.NEU.FTZ.AND P2, PT, R3.reuse, -INF , PT ;  /* 0xff8000000300780b */ /* 0x040fe20003f5d000 */
[C---:B------:R-:W-:Y:S03]  /*14ac0*/  FMUL.FTZ R174, R3.reuse, c[0x0][0x2d0] ;  /* 0x0000b40003ae7a20 */ /* 0x040fe60000410000 */
[----:B------:R-:W-:Y:S02]  /*14ad0*/  FSEL R43, R3, RZ, P2 ;  /* 0x000000ff032b7208 */ /* 0x000fe40001000000 */
[----:B------:R-:W-:Y:S03]  /*14ae0*/  FSEL R174, R174, RZ, P2 ;  /* 0x000000ffaeae7208 */ /* 0x000fe60001000000 */
[----:B------:R-:W-:Y:S02]  /*14af0*/  FADD.FTZ R43, -R43, R167 ;  /* 0x000000a72b2b7221 */ /* 0x000fe40000010100 */
[--C-:B------:R-:W-:Y:S02]  /*14b00*/  FFMA.FTZ R75, R20, c[0x0][0x2d0], -R174.reuse ;  /* 0x0000b400144b7a23 */ /* 0x100fe400000108ae */
[--C-:B------:R-:W-:Y:S02]  /*14b10*/  FFMA.FTZ R76, R53, c[0x0][0x2d0], -R174.reuse ;  /* 0x0000b400354c7a23 */ /* 0x100fe400000108ae */
[--C-:B------:R-:W-:Y:S02]  /*14b20*/  FFMA.FTZ R84, R34, c[0x0][0x2d0], -R174.reuse ;  /* 0x0000b40022547a23 */ /* 0x100fe400000108ae */
[----:B------:R-:W-:Y:S01]  /*14b30*/  MUFU.EX2 R75, R75 ;  /* 0x0000004b004b7308 */ /* 0x000fe20000000800 */
[----:B------:R-:W-:Y:S01]  /*14b40*/  LDSM.16.MT88.4 R32, [R220+0x100] ;  /* 0x00010000dc20783b */ /* 0x000fe20000004200 */
[--C-:B------:R-:W-:Y:S02]  /*14b50*/  FFMA.FTZ R47, R0, c[0x0][0x2d0], -R174.reuse ;  /* 0x0000b400002f7a23 */ /* 0x100fe400000108ae */
[--C-:B------:R-:W-:Y:S01]  /*14b60*/  FFMA.FTZ R86, R16, c[0x0][0x2d0], -R174.reuse ;  /* 0x0000b40010567a23 */ /* 0x100fe200000108ae */
[----:B-1----:R-:W-:Y:S01]  /*14b70*/  FMNMX.FTZ R21, R21, R23, !PT ;  /* 0x0000001715157209 */ /* 0x002fe20007810000 */
[--C-:B------:R-:W-:Y:S02]  /*14b80*/  FFMA.FTZ R189, R189, c[0x0][0x2d0], -R174.reuse ;  /* 0x0000b400bdbd7a23 */ /* 0x100fe400000108ae */
[--C-:B------:R-:W-:Y:S02]  /*14b90*/  FFMA.FTZ R87, R194, c[0x0][0x2d0], -R174.reuse ;  /* 0x0000b400c2577a23 */ /* 0x100fe400000108ae */
[----:B------:R-:W-:Y:S01]  /*14ba0*/  MUFU.EX2 R76, R76 ;  /* 0x0000004c004c7308 */ /* 0x000fe20000000800 */
[----:B------:R-:W1:Y:S01]  /*14bb0*/  SHFL.BFLY PT, R0, R21, 0x1, 0x1f ;  /* 0x0c201f0015007f89 */ /* 0x000e6200000e0000 */
[----:B------:R-:W-:Y:S02]  /*14bc0*/  FMUL.FTZ R43, R43, c[0x0][0x2d0] ;  /* 0x0000b4002b2b7a20 */ /* 0x000fe40000410000 */
[--C-:B------:R-:W-:Y:S01]  /*14bd0*/  FFMA.FTZ R46, R5, c[0x0][0x2d0], -R174.reuse ;  /* 0x0000b400052e7a23 */ /* 0x100fe200000108ae */
[----:B------:R-:W-:Y:S01]  /*14be0*/  FMNMX.FTZ R5, R249, R26, !PT ;  /* 0x0000001af9057209 */ /* 0x000fe20007810000 */
[--C-:B------:R-:W-:Y:S01]  /*14bf0*/  FFMA.FTZ R69, R2, c[0x0][0x2d0], -R174.reuse ;  /* 0x0000b40002457a23 */ /* 0x100fe200000108ae */
[----:B------:R-:W-:Y:S01]  /*14c00*/  FMNMX.FTZ R2, R24, R25, !PT ;  /* 0x0000001918027209 */ /* 0x000fe20007810000 */
[--C-:B------:R-:W-:Y:S01]  /*14c10*/  FFMA.FTZ R190, R190, c[0x0][0x2d0], -R174.reuse ;  /* 0x0000b400bebe7a23 */ /* 0x100fe200000108ae */
[----:B------:R-:W-:Y:S01]  /*14c20*/  FMNMX.FTZ R5, R247, R5, !PT ;  /* 0x00000005f7057209 */ /* 0x000fe20007810000 */
[----:B------:R-:W-:Y:S01]  /*14c30*/  MUFU.EX2 R46, R46 ;  /* 0x0000002e002e7308 */ /* 0x000fe20000000800 */
[C---:B------:R-:W-:Y:S01]  /*14c40*/  FSETP.NEU.FTZ.AND P1, PT, R2.reuse, -INF , PT ;  /* 0xff8000000200780b */ /* 0x040fe20003f3d000 */
[C---:B------:R-:W-:Y:S01]  /*14c50*/  FMUL.FTZ R173, R2.reuse, c[0x0][0x2d0] ;  /* 0x0000b40002ad7a20 */ /* 0x040fe20000410000 */
[----:B------:R-:W-:Y:S01]  /*14c60*/  FMNMX.FTZ R5, R211, R5, !PT ;  /* 0x00000005d3057209 */ /* 0x000fe20007810000 */
[--C-:B------:R-:W-:Y:S01]  /*14c70*/  FFMA.FTZ R195, R195, c[0x0][0x2d0], -R174.reuse ;  /* 0x0000b400c3c37a23 */ /* 0x100fe200000108ae */
[----:B------:R-:W-:Y:S01]  /*14c80*/  FSEL R42, R2, RZ, P1 ;  /* 0x000000ff022a7208 */ /* 0x000fe20000800000 */
[--C-:B------:R-:W-:Y:S01]  /*14c90*/  FFMA.FTZ R196, R196, c[0x0][0x2d0], -R174.reuse ;  /* 0x0000b400c4c47a23 */ /* 0x100fe200000108ae */
[----:B------:R-:W-:Y:S01]  /*14ca0*/  FSEL R173, R173, RZ, P1 ;  /* 0x000000ffadad7208 */ /* 0x000fe20000800000 */
[----:B------:R-:W-:Y:S01]  /*14cb0*/  FFMA.FTZ R205, R205, c[0x0][0x2d0], -R174 ;  /* 0x0000b400cdcd7a23 */ /* 0x000fe200000108ae */
[----:B------:R-:W-:Y:S01]  /*14cc0*/  FMNMX.FTZ R5, R188, R5, !PT ;  /* 0x00000005bc057209 */ /* 0x000fe20007810000 */
[----:B------:R-:W2:Y:S01]  /*14cd0*/  MUFU.EX2 R69, R69 ;  /* 0x0000004500457308 */ /* 0x000ea20000000800 */
[----:B------:R-:W-:Y:S02]  /*14ce0*/  FADD.FTZ R42, -R42, R166 ;  /* 0x000000a62a2a7221 */ /* 0x000fe40000010100 */
[----:B------:R-:W-:Y:S01]  /*14cf0*/  FMNMX.FTZ R5, R184, R5, !PT ;  /* 0x00000005b8057209 */ /* 0x000fe20007810000 */
[--C-:B------:R-:W-:Y:S01]  /*14d00*/  FFMA.FTZ R194, R64, c[0x0][0x2d0], -R173.reuse ;  /* 0x0000b40040c27a23 */ /* 0x100fe200000108ad */
[----:B-1----:R-:W-:Y:S01]  /*14d10*/  FMNMX.FTZ R0, R21, R0, !PT ;  /* 0x0000000015007209 */ /* 0x002fe20007810000 */
[--C-:B------:R-:W-:Y:S01]  /*14d20*/  FFMA.FTZ R72, R19, c[0x0][0x2d0], -R173.reuse ;  /* 0x0000b40013487a23 */ /* 0x100fe200000108ad */
[----:B------:R-:W-:Y:S01]  /*14d30*/  LDSM.16.MT88.4 R20, [R225+0x100] ;  /* 0x00010000e114783b */ /* 0x000fe20000004200 */
[--C-:B------:R-:W-:Y:S01]  /*14d40*/  FFMA.FTZ R83, R18, c[0x0][0x2d0], -R173.reuse ;  /* 0x0000b40012537a23 */ /* 0x100fe200000108ad */
[----:B------:R-:W-:Y:S01]  /*14d50*/  FSETP.NEU.FTZ.AND P0, PT, R0, -INF , PT ;  /* 0xff8000000000780b */ /* 0x000fe20003f1d000 */
[----:B------:R-:W1:Y:S01]  /*14d60*/  MUFU.EX2 R47, R47 ;  /* 0x0000002f002f7308 */ /* 0x000e620000000800 */
[----:B------:R-:W-:Y:S01]  /*14d70*/  FMNMX.FTZ R5, R182, R5, !PT ;  /* 0x00000005b6057209 */ /* 0x000fe20007810000 */
[--C-:B------:R-:W-:Y:S02]  /*14d80*/  FFMA.FTZ R85, R17, c[0x0][0x2d0], -R173.reuse ;  /* 0x0000b40011557a23 */ /* 0x100fe400000108ad */
[----:B------:R-:W-:Y:S01]  /*14d90*/  FMUL.FTZ R170, R0, c[0x0][0x2d0] ;  /* 0x0000b40000aa7a20 */ /* 0x000fe20000410000 */
[----:B------:R-:W-:Y:S01]  /*14da0*/  FMNMX.FTZ R5, R180, R5, !PT ;  /* 0x00000005b4057209 */ /* 0x000fe20007810000 */
[--C-:B------:R-:W-:Y:S02]  /*14db0*/  FFMA.FTZ R78, R6, c[0x0][0x2d0], -R173.reuse ;  /* 0x0000b400064e7a23 */ /* 0x100fe400000108ad */
[--C-:B------:R-:W-:Y:S01]  /*14dc0*/  FFMA.FTZ R73, R7, c[0x0][0x2d0], -R173.reuse ;  /* 0x0000b40007497a23 */ /* 0x100fe200000108ad */
[----:B------:R-:W-:Y:S01]  /*14dd0*/  FSEL R170, R170, RZ, P0 ;  /* 0x000000ffaaaa7208 */ /* 0x000fe20000000000 */
[----:B------:R-:W-:Y:S01]  /*14de0*/  MUFU.EX2 R72, R72 ;  /* 0x0000004800487308 */ /* 0x000fe20000000800 */
[----:B------:R-:W-:Y:S01]  /*14df0*/  FMNMX.FTZ R5, R90, R5, !PT ;  /* 0x000000055a057209 */ /* 0x000fe20007810000 */
[----:B------:R-:W-:Y:S02]  /*14e00*/  FMUL.FTZ R42, R42, c[0x0][0x2d0] ;  /* 0x0000b4002a2a7a20 */ /* 0x000fe40000410000 */
[--C-:B------:R-:W-:Y:S01]  /*14e10*/  FFMA.FTZ R166, R58, c[0x0][0x2d0], -R170.reuse ;  /* 0x0000b4003aa67a23 */ /* 0x100fe200000108aa */
[----:B------:R-:W-:Y:S01]  /*14e20*/  FMNMX.FTZ R5, R91, R5, !PT ;  /* 0x000000055b057209 */ /* 0x000fe20007810000 */
[--C-:B------:R-:W-:Y:S01]  /*14e30*/  FFMA.FTZ R167, R67, c[0x0][0x2d0], -R170.reuse ;  /* 0x0000b40043a77a23 */ /* 0x100fe200000108aa */
[----:B--2---:R-:W-:Y:S01]  /*14e40*/  F2FP.PACK_AB R48, R69, R76 ;  /* 0x0000004c4530723e */ /* 0x004fe200000000ff */
[--C-:B------:R-:W-:Y:S01]  /*14e50*/  FFMA.FTZ R77, R8, c[0x0][0x2d0], -R170.reuse ;  /* 0x0000b400084d7a23 */ /* 0x100fe200000108aa */
[----:B------:R-:W-:Y:S01]  /*14e60*/  FMNMX.FTZ R5, R94, R5, !PT ;  /* 0x000000055e057209 */ /* 0x000fe20007810000 */
[----:B------:R-:W-:Y:S01]  /*14e70*/  MUFU.EX2 R78, R78 ;  /* 0x0000004e004e7308 */ /* 0x000fe20000000800 */
[--C-:B------:R-:W-:Y:S02]  /*14e80*/  FFMA.FTZ R68, R4, c[0x0][0x2d0], -R173.reuse ;  /* 0x0000b40004447a23 */ /* 0x100fe400000108ad */
[----:B------:R-:W-:Y:S01]  /*14e90*/  FMNMX.FTZ R5, R45, R5, !PT ;  /* 0x000000052d057209 */ /* 0x000fe20007810000 */
[--C-:B------:R-:W-:Y:S01]  /*14ea0*/  FFMA.FTZ R71, R9, c[0x0][0x2d0], -R170.reuse ;  /* 0x0000b40009477a23 */ /* 0x100fe200000108aa */
[----:B-1----:R-:W-:Y:S01]  /*14eb0*/  F2FP.PACK_AB R50, R47, R46 ;  /* 0x0000002e2f32723e */ /* 0x002fe200000000ff */
[--C-:B------:R-:W-:Y:S02]  /*14ec0*/  FFMA.FTZ R187, R187, c[0x0][0x2d0], -R170.reuse ;  /* 0x0000b400bbbb7a23 */ /* 0x100fe400000108aa */
[----:B------:R-:W1:Y:S01]  /*14ed0*/  SHFL.BFLY PT, R4, R5, 0x2, 0x1f ;  /* 0x0c401f0005047f89 */ /* 0x000e6200000e0000 */
[--C-:B------:R-:W-:Y:S01]  /*14ee0*/  FFMA.FTZ R183, R183, c[0x0][0x2d0], -R170.reuse ;  /* 0x0000b400b7b77a23 */ /* 0x100fe200000108aa */
[----:B------:R-:W2:Y:S01]  /*14ef0*/  MUFU.EX2 R73, R73 ;  /* 0x0000004900497308 */ /* 0x000ea20000000800 */
[--C-:B------:R-:W-:Y:S02]  /*14f00*/  FFMA.FTZ R181, R181, c[0x0][0x2d0], -R170.reuse ;  /* 0x0000b400b5b57a23 */ /* 0x100fe400000108aa */
[--C-:B------:R-:W-:Y:S02]  /*14f10*/  FFMA.FTZ R179, R179, c[0x0][0x2d0], -R170.reuse ;  /* 0x0000b400b3b37a23 */ /* 0x100fe400000108aa */
[--C-:B------:R-:W-:Y:S02]  /*14f20*/  FFMA.FTZ R70, R12, c[0x0][0x2d0], -R170.reuse ;  /* 0x0000b4000c467a23 */ /* 0x100fe400000108aa */
[--C-:B------:R-:W-:Y:S02]  /*14f30*/  FFMA.FTZ R74, R13, c[0x0][0x2d0], -R170.reuse ;  /* 0x0000b4000d4a7a23 */ /* 0x100fe400000108aa */
[--C-:B------:R-:W-:Y:S01]  /*14f40*/  FFMA.FTZ R197, R197, c[0x0][0x2d0], -R173.reuse ;  /* 0x0000b400c5c57a23 */ /* 0x100fe200000108ad */
[----:B------:R-:W3:Y:S01]  /*14f50*/  MUFU.EX2 R68, R68 ;  /* 0x0000004400447308 */ /* 0x000ee20000000800 */
[--C-:B------:R-:W-:Y:S02]  /*14f60*/  FFMA.FTZ R198, R198, c[0x0][0x2d0], -R173.reuse ;  /* 0x0000b400c6c67a23 */ /* 0x100fe400000108ad */
[--C-:B------:R-:W-:Y:S02]  /*14f70*/  FFMA.FTZ R199, R199, c[0x0][0x2d0], -R170.reuse ;  /* 0x0000b400c7c77a23 */ /* 0x100fe400000108aa */
[--C-:B------:R-:W-:Y:S02]  /*14f80*/  FFMA.FTZ R201, R201, c[0x0][0x2d0], -R170.reuse ;  /* 0x0000b400c9c97a23 */ /* 0x100fe400000108aa */
[--C-:B------:R-:W-:Y:S02]  /*14f90*/  FFMA.FTZ R202, R202, c[0x0][0x2d0], -R170.reuse ;  /* 0x0000b400caca7a23 */ /* 0x100fe400000108aa */
[----:B------:R-:W-:Y:S01]  /*14fa0*/  FFMA.FTZ R203, R203, c[0x0][0x2d0], -R170 ;  /* 0x0000b400cbcb7a23 */ /* 0x000fe200000108aa */
[----:B------:R-:W4:Y:S01]  /*14fb0*/  MUFU.EX2 R43, R43 ;  /* 0x0000002b002b7308 */ /* 0x000f220000000800 */
[--C-:B------:R-:W-:Y:S01]  /*14fc0*/  FFMA.FTZ R250, R250, c[0x0][0x2d0], -R174.reuse ;  /* 0x0000b400fafa7a23 */ /* 0x100fe200000108ae */
[----:B-1----:R-:W-:Y:S01]  /*14fd0*/  FMNMX.FTZ R4, R5, R4, !PT ;  /* 0x0000000405047209 */ /* 0x002fe20007810000 */
[----:B------:R-:W-:Y:S01]  /*14fe0*/  FFMA.FTZ R251, R251, c[0x0][0x2d0], -R173 ;  /* 0x0000b400fbfb7a23 */ /* 0x000fe200000108ad */
[----:B--2---:R-:W-:Y:S01]  /*14ff0*/  F2FP.PACK_AB R49, R73, R78 ;  /* 0x0000004e4931723e */ /* 0x004fe200000000ff */
[--C-:B------:R-:W-:Y:S01]  /*15000*/  FFMA.FTZ R204, R204, c[0x0][0x2d0], -R174.reuse ;  /* 0x0000b400cccc7a23 */ /* 0x100fe200000108ae */
[----:B------:R-:W-:Y:S01]  /*15010*/  FSEL R5, R0, RZ, P0 ;  /* 0x000000ff00057208 */ /* 0x000fe20000000000 */
[----:B------:R-:W1:Y:S01]  /*15020*/  SHFL.BFLY PT, R44, R4, 0x1, 0x1f ;  /* 0x0c201f00042c7f89 */ /* 0x000e6200000e0000 */
[----:B------:R-:W-:Y:S02]  /*15030*/  FFMA.FTZ R200, R200, c[0x0][0x2d0], -R174 ;  /* 0x0000b400c8c87a23 */ /* 0x000fe400000108ae */
[----:B------:R-:W2:Y:S01]  /*15040*/  MUFU.EX2 R42, R42 ;  /* 0x0000002a002a7308 */ /* 0x000ea20000000800 */
[----:B------:R-:W-:Y:S02]  /*15050*/  FADD.FTZ R5, -R5, R165 ;  /* 0x000000a505057221 */ /* 0x000fe40000010100 */
[--C-:B------:R-:W-:Y:S01]  /*15060*/  FFMA.FTZ R165, R29, c[0x0][0x2d0], -R173.reuse ;  /* 0x0000b4001da57a23 */ /* 0x100fe200000108ad */
[----:B---3--:R-:W-:Y:S01]  /*15070*/  F2FP.PACK_AB R51, R72, R68 ;  /* 0x000000444833723e */ /* 0x008fe200000000ff */
[----:B------:R-:W-:Y:S02]  /*15080*/  FMUL.FTZ R5, R5, c[0x0][0x2d0] ;  /* 0x0000b40005057a20 */ /* 0x000fe40000410000 */
[--C-:B------:R-:W-:Y:S02]  /*15090*/  FFMA.FTZ R208, R208, c[0x0][0x2d0], -R173.reuse ;  /* 0x0000b400d0d07a23 */ /* 0x100fe400000108ad */
[--C-:B------:R-:W-:Y:S01]  /*150a0*/  FFMA.FTZ R206, R206, c[0x0][0x2d0], -R173.reuse ;  /* 0x0000b400cece7a23 */ /* 0x100fe200000108ad */
[----:B------:R3:W5:Y:S01]  /*150b0*/  MUFU.EX2 R41, R5 ;  /* 0x0000000500297308 */ /* 0x0007620000000800 */
[--C-:B------:R-:W-:Y:S02]  /*150c0*/  FFMA.FTZ R252, R252, c[0x0][0x2d0], -R170.reuse ;  /* 0x0000b400fcfc7a23 */ /* 0x100fe400000108aa */
[----:B------:R-:W-:Y:S02]  /*150d0*/  FFMA.FTZ R248, R248, c[0x0][0x2d0], -R170 ;  /* 0x0000b400f8f87a23 */ /* 0x000fe400000108aa */
[C---:B----4-:R-:W-:Y:S02]  /*150e0*/  FMUL.FTZ R16, R43.reuse, R148 ;  /* 0x000000942b107220 */ /* 0x050fe40000410000 */
[C---:B------:R-:W-:Y:S02]  /*150f0*/  FMUL.FTZ R17, R43.reuse, R149 ;  /* 0x000000952b117220 */ /* 0x040fe40000410000 */
[C---:B------:R-:W-:Y:S01]  /*15100*/  FMUL.FTZ R104, R43.reuse, R104 ;  /* 0x000000682b687220 */ /* 0x040fe20000410000 */
[----:B------:R-:W-:Y:S01]  /*15110*/  MUFU.EX2 R77, R77 ;  /* 0x0000004d004d7308 */ /* 0x000fe20000000800 */
[----:B-1----:R-:W-:Y:S01]  /*15120*/  FMNMX.FTZ R44, R4, R44, !PT ;  /* 0x0000002c042c7209 */ /* 0x002fe20007810000 */
[----:B------:R-:W-:Y:S02]  /*15130*/  FMUL.FTZ R105, R43, R105 ;  /* 0x000000692b697220 */ /* 0x000fe40000410000 */
[----:B--2---:R-:W-:Y:S01]  /*15140*/  FMUL.FTZ R18, R42, R150 ;  /* 0x000000962a127220 */ /* 0x004fe20000410000 */
[----:B------:R-:W-:Y:S01]  /*15150*/  FSETP.NEU.FTZ.AND P0, PT, R44, -INF , PT ;  /* 0xff8000002c00780b */ /* 0x000fe20003f1d000 */
[----:B------:R-:W-:Y:S02]  /*15160*/  FMUL.FTZ R19, R42, R151 ;  /* 0x000000972a137220 */ /* 0x000fe40000410000 */
[----:B------:R-:W-:Y:S01]  /*15170*/  LDSM.16.MT88.4 R148, [R225+0x2900] ;  /* 0x00290000e194783b */ /* 0x000fe20000004200 */
[C---:B------:R-:W-:Y:S01]  /*15180*/  FSEL R4, R44.reuse, RZ, P0 ;  /* 0x000000ff2c047208 */ /* 0x040fe20000000000 */
[----:B------:R-:W1:Y:S01]  /*15190*/  MUFU.EX2 R71, R71 ;  /* 0x0000004700477308 */ /* 0x000e620000000800 */
[----:B------:R-:W-:Y:S02]  /*151a0*/  FMUL.FTZ R95, R44, c[0x0][0x2d0] ;  /* 0x0000b4002c5f7a20 */ /* 0x000fe40000410000 */
[----:B------:R-:W-:Y:S02]  /*151b0*/  FMUL.FTZ R6, R42, R162 ;  /* 0x000000a22a067220 */ /* 0x000fe40000410000 */
[----:B------:R-:W-:Y:S01]  /*151c0*/  FADD.FTZ R4, -R4, R164 ;  /* 0x000000a404047221 */ /* 0x000fe20000010100 */
[----:B------:R-:W-:Y:S01]  /*151d0*/  FSEL R95, R95, RZ, P0 ;  /* 0x000000ff5f5f7208 */ /* 0x000fe20000000000 */
[----:B------:R-:W-:Y:S01]  /*151e0*/  FFMA.FTZ R164, R52, c[0x0][0x2d0], -R173 ;  /* 0x0000b40034a47a23 */ /* 0x000fe200000108ad */
[----:B------:R-:W-:Y:S01]  /*151f0*/  ISETP.GT.AND P0, PT, R243, UR5, PT ;  /* 0x00000005f3007c0c */ /* 0x000fe2000bf04270 */
[----:B------:R-:W-:Y:S01]  /*15200*/  FMUL.FTZ R4, R4, c[0x0][0x2d0] ;  /* 0x0000b40004047a20 */ /* 0x000fe20000410000 */
[----:B------:R-:W-:Y:S01]  /*15210*/  MUFU.EX2 R70, R70 ;  /* 0x0000004600467308 */ /* 0x000fe20000000800 */
[----:B------:R-:W2:Y:S01]  /*15220*/  LDSM.16.MT88.4 R52, [R219+0x100] ;  /* 0x00010000db34783b */ /* 0x000ea20000004200 */
[----:B---3--:R-:W-:Y:S01]  /*15230*/  FMUL.FTZ R5, R43, R161 ;  /* 0x000000a12b057220 */ /* 0x008fe20000410000 */
[----:B------:R-:W-:Y:S01]  /*15240*/  MOV R161, R56 ;  /* 0x0000003800a17202 */ /* 0x000fe20000000f00 */
[----:B------:R-:W-:Y:S01]  /*15250*/  FMUL.FTZ R7, R42, R163 ;  /* 0x000000a32a077220 */ /* 0x000fe20000410000 */
[----:B------:R-:W-:Y:S01]  /*15260*/  IADD3 R243, R243, -0x1, RZ ;  /* 0xfffffffff3f37810 */ /* 0x000fe20007ffe0ff */
[C---:B-----5:R-:W-:Y:S02]  /*15270*/  FMUL.FTZ R8, R41.reuse, R156 ;  /* 0x0000009c29087220 */ /* 0x060fe40000410000 */
[----:B------:R-:W-:Y:S02]  /*15280*/  FMUL.FTZ R9, R41, R157 ;  /* 0x0000009d29097220 */ /* 0x000fe40000410000 */
[----:B------:R3:W4:Y:S01]  /*15290*/  MUFU.EX2 R40, R4 ;  /* 0x0000000400287308 */ /* 0x0007220000000800 */
[--C-:B------:R-:W-:Y:S02]  /*152a0*/  FFMA.FTZ R82, R10, c[0x0][0x2d0], -R95.reuse ;  /* 0x0000b4000a527a23 */ /* 0x100fe4000001085f */
[--C-:B------:R-:W-:Y:S01]  /*152b0*/  FFMA.FTZ R81, R11, c[0x0][0x2d0], -R95.reuse ;  /* 0x0000b4000b517a23 */ /* 0x100fe2000001085f */
[----:B-1----:R-:W-:Y:S01]  /*152c0*/  F2FP.PACK_AB R36, R71, R77 ;  /* 0x0000004d4724723e */ /* 0x002fe200000000ff */
[--C-:B------:R-:W-:Y:S02]  /*152d0*/  FFMA.FTZ R80, R14, c[0x0][0x2d0], -R95.reuse ;  /* 0x0000b4000e507a23 */ /* 0x100fe4000001085f */
[----:B------:R-:W-:Y:S02]  /*152e0*/  FFMA.FTZ R79, R15, c[0x0][0x2d0], -R95 ;  /* 0x0000b4000f4f7a23 */ /* 0x000fe4000001085f */
[----:B------:R-:W-:Y:S01]  /*152f0*/  FMUL.FTZ R29, R41, R137 ;  /* 0x00000089291d7220 */ /* 0x000fe20000410000 */
[----:B------:R-:W1:Y:S01]  /*15300*/  MUFU.EX2 R74, R74 ;  /* 0x0000004a004a7308 */ /* 0x000e620000000800 */
[--C-:B------:R-:W-:Y:S02]  /*15310*/  FFMA.FTZ R137, R59, c[0x0][0x2d0], -R170.reuse ;  /* 0x0000b4003b897a23 */ /* 0x100fe400000108aa */
[C---:B------:R-:W-:Y:S02]  /*15320*/  FMUL.FTZ R106, R42.reuse, R106 ;  /* 0x0000006a2a6a7220 */ /* 0x040fe40000410000 */
[----:B------:R-:W-:Y:S02]  /*15330*/  FMUL.FTZ R107, R42, R107 ;  /* 0x0000006b2a6b7220 */ /* 0x000fe40000410000 */
[C---:B------:R-:W-:Y:S02]  /*15340*/  FMUL.FTZ R108, R41.reuse, R108 ;  /* 0x0000006c296c7220 */ /* 0x040fe40000410000 */
[----:B------:R-:W-:Y:S01]  /*15350*/  FMUL.FTZ R109, R41, R109 ;  /* 0x0000006d296d7220 */ /* 0x000fe20000410000 */
[----:B------:R-:W-:Y:S01]  /*15360*/  MUFU.EX2 R82, R82 ;  /* 0x0000005200527308 */ /* 0x000fe20000000800 */
[C---:B------:R-:W-:Y:S02]  /*15370*/  FMUL.FTZ R112, R43.reuse, R112 ;  /* 0x000000702b707220 */ /* 0x040fe40000410000 */
[C---:B------:R-:W-:Y:S02]  /*15380*/  FMUL.FTZ R113, R43.reuse, R113 ;  /* 0x000000712b717220 */ /* 0x040fe40000410000 */
[----:B---3--:R-:W-:Y:S02]  /*15390*/  FMUL.FTZ R4, R43, R160 ;  /* 0x000000a02b047220 */ /* 0x008fe40000410000 */
[----:B------:R-:W-:Y:S02]  /*153a0*/  IMAD.MOV.U32 R160, RZ, RZ, R57 ;  /* 0x000000ffffa07224 */ /* 0x000fe400078e0039 */
[----:B------:R-:W3:Y:S01]  /*153b0*/  LDSM.16.MT88.4 R56, [R218+0x100] ;  /* 0x00010000da38783b */ /* 0x000ee20000004200 */
[----:B------:R-:W5:Y:S01]  /*153c0*/  MUFU.EX2 R81, R81 ;  /* 0x0000005100517308 */ /* 0x000f620000000800 */
[----:B----4-:R-:W-:Y:S01]  /*153d0*/  FMUL.FTZ R10, R40, R158 ;  /* 0x0000009e280a7220 */ /* 0x010fe20000410000 */
[-C--:B------:R-:W-:Y:S05]  /*153e0*/  HMMA.16816.F32 R4, R48, R20.reuse, R4 ;  /* 0x000000143004723c */ /* 0x080fea0000001804 */
[----:B-1----:R-:W-:Y:S01]  /*153f0*/  F2FP.PACK_AB R38, R74, R70 ;  /* 0x000000464a26723e */ /* 0x002fe200000000ff */
[C---:B------:R-:W-:Y:S02]  /*15400*/  FMUL.FTZ R11, R40.reuse, R159 ;  /* 0x0000009f280b7220 */ /* 0x040fe40000410000 */
[----:B------:R-:W-:Y:S01]  /*15410*/  MUFU.EX2 R80, R80 ;  /* 0x0000005000507308 */ /* 0x000fe20000000800 */
[C---:B------:R-:W-:Y:S03]  /*15420*/  FMUL.FTZ R110, R40.reuse, R110 ;  /* 0x0000006e286e7220 */ /* 0x040fe60000410000 */
[----:B------:R-:W-:Y:S02]  /*15430*/  FMUL.FTZ R111, R40, R111 ;  /* 0x0000006f286f7220 */ /* 0x000fe40000410000 */
[C---:B------:R-:W-:Y:S02]  /*15440*/  FMUL.FTZ R114, R42.reuse, R114 ;  /* 0x000000722a727220 */ /* 0x040fe40000410000 */
[----:B------:R-:W-:Y:S02]  /*15450*/  FMUL.FTZ R115, R42, R115 ;  /* 0x000000732a737220 */ /* 0x000fe40000410000 */
[----:B------:R-:W1:Y:S01]  /*15460*/  MUFU.EX2 R79, R79 ;  /* 0x0000004f004f7308 */ /* 0x000e620000000800 */
[C---:B------:R-:W-:Y:S02]  /*15470*/  FMUL.FTZ R12, R41.reuse, R152 ;  /* 0x00000098290c7220 */ /* 0x040fe40000410000 */
[----:B------:R-:W-:Y:S01]  /*15480*/  FMUL.FTZ R13, R41, R153 ;  /* 0x00000099290d7220 */ /* 0x000fe20000410000 */
[----:B-----5:R-:W-:Y:S01]  /*15490*/  F2FP.PACK_AB R37, R81, R82 ;  /* 0x000000525125723e */ /* 0x020fe200000000ff */
[C---:B------:R-:W-:Y:S02]  /*154a0*/  FMUL.FTZ R14, R40.reuse, R154 ;  /* 0x0000009a280e7220 */ /* 0x040fe40000410000 */
[C---:B------:R-:W-:Y:S02]  /*154b0*/  FMUL.FTZ R15, R40.reuse, R155 ;  /* 0x0000009b280f7220 */ /* 0x040fe40000410000 */
[C---:B------:R-:W-:Y:S01]  /*154c0*/  FMUL.FTZ R24, R41.reuse, R140 ;  /* 0x0000008c29187220 */ /* 0x040fe20000410000 */
[----:B------:R-:W-:Y:S01]  /*154d0*/  MUFU.EX2 R84, R84 ;  /* 0x0000005400547308 */ /* 0x000fe20000000800 */
[----:B------:R-:W-:Y:S02]  /*154e0*/  FMUL.FTZ R25, R41, R141 ;  /* 0x0000008d29197220 */ /* 0x000fe40000410000 */
[C---:B------:R-:W-:Y:S02]  /*154f0*/  FMUL.FTZ R26, R40.reuse, R142 ;  /* 0x0000008e281a7220 */ /* 0x040fe40000410000 */
[C---:B------:R-:W-:Y:S02]  /*15500*/  FMUL.FTZ R27, R40.reuse, R143 ;  /* 0x0000008f281b7220 */ /* 0x040fe40000410000 */
[C---:B------:R-:W-:Y:S02]  /*15510*/  FMUL.FTZ R30, R40.reuse, R138 ;  /* 0x0000008a281e7220 */ /* 0x040fe40000410000 */
[----:B------:R-:W-:Y:S01]  /*15520*/  FMUL.FTZ R31, R40, R139 ;  /* 0x0000008b281f7220 */ /* 0x000fe20000410000 */
[----:B------:R-:W-:Y:S01]  /*15530*/  MUFU.EX2 R83, R83 ;  /* 0x0000005300537308 */ /* 0x000fe20000000800 */
[C---:B------:R-:W-:Y:S02]  /*15540*/  FMUL.FTZ R100, R43.reuse, R100 ;  /* 0x000000642b647220 */ /* 0x040fe40000410000 */
[----:B------:R-:W-:Y:S01]  /*15550*/  FMUL.FTZ R101, R43, R101 ;  /* 0x000000652b657220 */ /* 0x000fe20000410000 */
[----:B-1----:R-:W-:Y:S01]  /*15560*/  F2FP.PACK_AB R39, R79, R80 ;  /* 0x000000504f27723e */ /* 0x002fe200000000ff */
[C---:B------:R-:W-:Y:S02]  /*15570*/  FMUL.FTZ R102, R42.reuse, R102 ;  /* 0x000000662a667220 */ /* 0x040fe40000410000 */
[C---:B------:R-:W-:Y:S02]  /*15580*/  FMUL.FTZ R103, R42.reuse, R103 ;  /* 0x000000672a677220 */ /* 0x040fe40000410000 */
[C---:B------:R-:W-:Y:S01]  /*15590*/  FMUL.FTZ R116, R43.reuse, R116 ;  /* 0x000000742b747220 */ /* 0x040fe20000410000 */
[----:B------:R-:W-:Y:S01]  /*155a0*/  MUFU.EX2 R85, R85 ;  /* 0x0000005500557308 */ /* 0x000fe20000000800 */
[C---:B------:R-:W-:Y:S04]  /*155b0*/  HMMA.16816.F32 R8, R36.reuse, R20, R8 ;  /* 0x000000142408723c */ /* 0x040fe80000001808 */
[C---:B------:R-:W-:Y:S02]  /*155c0*/  FMUL.FTZ R117, R43.reuse, R117 ;  /* 0x000000752b757220 */ /* 0x040fe40000410000 */
[C---:B------:R-:W-:Y:S02]  /*155d0*/  FMUL.FTZ R118, R42.reuse, R118 ;  /* 0x000000762a767220 */ /* 0x040fe40000410000 */
[-C--:B------:R-:W-:Y:S01]  /*155e0*/  HMMA.16816.F32 R12, R36, R22.reuse, R12 ;  /* 0x00000016240c723c */ /* 0x080fe2000000180c */
[----:B------:R-:W-:Y:S03]  /*155f0*/  MUFU.EX2 R86, R86 ;  /* 0x0000005600567308 */ /* 0x000fe60000000800 */
[C---:B------:R-:W-:Y:S02]  /*15600*/  FMUL.FTZ R20, R43.reuse, R144 ;  /* 0x000000902b147220 */ /* 0x040fe40000410000 */
[----:B------:R-:W-:Y:S02]  /*15610*/  FMUL.FTZ R21, R43, R145 ;  /* 0x000000912b157220 */ /* 0x000fe40000410000 */
[C---:B------:R-:W-:Y:S03]  /*15620*/  HMMA.16816.F32 R16, R48.reuse, R22, R16 ;  /* 0x000000163010723c */ /* 0x040fe60000001810 */
[----:B------:R-:W-:Y:S01]  /*15630*/  MUFU.EX2 R87, R87 ;  /* 0x0000005700577308 */ /* 0x000fe20000000800 */
[C---:B------:R-:W-:Y:S02]  /*15640*/  FMUL.FTZ R119, R42.reuse, R119 ;  /* 0x000000772a777220 */ /* 0x040fe40000410000 */
[C---:B------:R-:W-:Y:S02]  /*15650*/  FMUL.FTZ R120, R41.reuse, R120 ;  /* 0x0000007829787220 */ /* 0x040fe40000410000 */
[C---:B------:R-:W-:Y:S04]  /*15660*/  FMUL.FTZ R22, R42.reuse, R146 ;  /* 0x000000922a167220 */ /* 0x040fe80000410000 */
[----:B------:R-:W-:Y:S01]  /*15670*/  FMUL.FTZ R23, R42, R147 ;  /* 0x000000932a177220 */ /* 0x000fe20000410000 */
[----:B------:R-:W-:Y:S01]  /*15680*/  MUFU.EX2 R164, R164 ;  /* 0x000000a400a47308 */ /* 0x000fe20000000800 */
[C---:B------:R-:W-:Y:S02]  /*15690*/  FMUL.FTZ R121, R41.reuse, R121 ;  /* 0x0000007929797220 */ /* 0x040fe40000410000 */
[C---:B------:R-:W-:Y:S02]  /*156a0*/  FMUL.FTZ R122, R40.reuse, R122 ;  /* 0x0000007a287a7220 */ /* 0x040fe40000410000 */
[C---:B------:R-:W-:Y:S01]  /*156b0*/  FMUL.FTZ R123, R40.reuse, R123 ;  /* 0x0000007b287b7220 */ /* 0x040fe20000410000 */
[-C--:B------:R-:W-:Y:S03]  /*156c0*/  HMMA.16816.F32 R20, R48, R32.reuse, R20 ;  /* 0x000000203014723c */ /* 0x080fe60000001814 */
[C---:B------:R-:W-:Y:S01]  /*156d0*/  FMUL.FTZ R124, R41.reuse, R124 ;  /* 0x0000007c297c7220 */ /* 0x040fe20000410000 */
[----:B------:R-:W-:Y:S01]  /*156e0*/  MUFU.EX2 R165, R165 ;  /* 0x000000a500a57308 */ /* 0x000fe20000000800 */
[C---:B------:R-:W-:Y:S02]  /*156f0*/  FMUL.FTZ R125, R41.reuse, R125 ;  /* 0x0000007d297d7220 */ /* 0x040fe40000410000 */
[C---:B------:R-:W-:Y:S01]  /*15700*/  FMUL.FTZ R126, R40.reuse, R126 ;  /* 0x0000007e287e7220 */ /* 0x040fe20000410000 */
[C---:B------:R-:W-:Y:S04]  /*15710*/  HMMA.16816.F32 R24, R36.reuse, R32, R24 ;  /* 0x000000202418723c */ /* 0x040fe80000001818 */
[----:B------:R-:W-:Y:S02]  /*15720*/  FMUL.FTZ R127, R40, R127 ;  /* 0x0000007f287f7220 */ /* 0x000fe40000410000 */
[----:B------:R-:W-:Y:S01]  /*15730*/  MUFU.EX2 R137, R137 ;  /* 0x0000008900897308 */ /* 0x000fe20000000800 */
[--C-:B------:R-:W-:Y:S02]  /*15740*/  FFMA.FTZ R32, R28, c[0x0][0x2d0], -R170.reuse ;  /* 0x0000b4001c207a23 */ /* 0x100fe400000108aa */
[C---:B------:R-:W-:Y:S03]  /*15750*/  FMUL.FTZ R28, R41.reuse, R136 ;  /* 0x00000088291c7220 */ /* 0x040fe60000410000 */
[----:B------:R-:W-:Y:S02]  /*15760*/  FMUL.FTZ R33, R41, R133 ;  /* 0x0000008529217220 */ /* 0x000fe40000410000 */
[----:B------:R-:W-:Y:S02]  /*15770*/  FFMA.FTZ R133, R192, c[0x0][0x2d0], -R95 ;  /* 0x0000b400c0857a23 */ /* 0x000fe4000001085f */
[-C--:B------:R-:W-:Y:S01]  /*15780*/  HMMA.16816.F32 R28, R36, R34.reuse, R28 ;  /* 0x00000022241c723c */ /* 0x080fe2000000181c */
[----:B------:R1:W4:Y:S02]  /*15790*/  MUFU.EX2 R136, R32 ;  /* 0x0000002000887308 */ /* 0x0003240000000800 */
[----:B------:R-:W-:Y:S02]  /*157a0*/  FFMA.FTZ R192, R65, c[0x0][0x2d0], -R173 ;  /* 0x0000b40041c07a23 */ /* 0x000fe400000108ad */
[--C-:B------:R-:W-:Y:S02]  /*157b0*/  FFMA.FTZ R188, R188, c[0x0][0x2d0], -R95.reuse ;  /* 0x0000b400bcbc7a23 */ /* 0x100fe4000001085f */
[--C-:B------:R-:W-:Y:S01]  /*157c0*/  FFMA.FTZ R184, R184, c[0x0][0x2d0], -R95.reuse ;  /* 0x0000b400b8b87a23 */ /* 0x100fe2000001085f */
[C---:B------:R-:W-:Y:S03]  /*157d0*/  HMMA.16816.F32 R100, R48.reuse, R34, R100 ;  /* 0x000000223064723c */ /* 0x040fe60000001864 */
[----:B------:R-:W-:Y:S01]  /*157e0*/  MUFU.EX2 R166, R166 ;  /* 0x000000a600a67308 */ /* 0x000fe20000000800 */
[--C-:B------:R-:W-:Y:S02]  /*157f0*/  FFMA.FTZ R182, R182, c[0x0][0x2d0], -R95.reuse ;  /* 0x0000b400b6b67a23 */ /* 0x100fe4000001085f */
[--C-:B------:R-:W-:Y:S02]  /*15800*/  FFMA.FTZ R180, R180, c[0x0][0x2d0], -R95.reuse ;  /* 0x0000b400b4b47a23 */ /* 0x100fe4000001085f */
[-C--:B--2---:R-:W-:Y:S04]  /*15810*/  HMMA.16816.F32 R104, R48, R52.reuse, R104 ;  /* 0x000000343068723c */ /* 0x084fe80000001868 */
[----:B------:R-:W-:Y:S01]  /*15820*/  FMUL.FTZ R34, R40, R134 ;  /* 0x0000008628227220 */ /* 0x000fe20000410000 */
[----:B------:R-:W-:Y:S01]  /*15830*/  MUFU.EX2 R167, R167 ;  /* 0x000000a700a77308 */ /* 0x000fe20000000800 */
[--C-:B------:R-:W-:Y:S02]  /*15840*/  FFMA.FTZ R134, R66, c[0x0][0x2d0], -R95.reuse ;  /* 0x0000b40042867a23 */ /* 0x100fe4000001085f */
[C---:B------:R-:W-:Y:S01]  /*15850*/  HMMA.16816.F32 R108, R36.reuse, R52, R108 ;  /* 0x00000034246c723c */ /* 0x040fe2000000186c */
[----:B------:R-:W-:Y:S03]  /*15860*/  LDSM.16.MT88.4 R64, [R219+0x900] ;  /* 0x00090000db40783b */ /* 0x000fe60000004200 */
[----:B-1----:R-:W-:Y:S02]  /*15870*/  FMUL.FTZ R32, R41, R132 ;  /* 0x0000008429207220 */ /* 0x002fe40000410000 */
[----:B------:R-:W-:Y:S01]  /*15880*/  FMUL.FTZ R35, R40, R135 ;  /* 0x0000008728237220 */ /* 0x000fe20000410000 */
[----:B------:R1:W-:Y:S01]  /*15890*/  MUFU.EX2 R132, R189 ;  /* 0x000000bd00847308 */ /* 0x0003e20000000800 */
[--C-:B------:R-:W-:Y:S04]  /*158a0*/  FFMA.FTZ R135, R61, c[0x0][0x2d0], -R95.reuse ;  /* 0x0000b4003d877a23 */ /* 0x100fe8000001085f */
[--C-:B------:R-:W-:Y:S01]  /*158b0*/  FFMA.FTZ R207, R207, c[0x0][0x2d0], -R95.reuse ;  /* 0x0000b400cfcf7a23 */ /* 0x100fe2000001085f */
[-C--:B------:R-:W-:Y:S03]  /*158c0*/  HMMA.16816.F32 R32, R36, R54.reuse, R32 ;  /* 0x000000362420723c */ /* 0x080fe60000001820 */
[--C-:B------:R-:W-:Y:S01]  /*158d0*/  FFMA.FTZ R209, R209, c[0x0][0x2d0], -R95.reuse ;  /* 0x0000b400d1d17a23 */ /* 0x100fe2000001085f */
[----:B------:R-:W-:Y:S01]  /*158e0*/  MUFU.EX2 R133, R133 ;  /* 0x0000008500857308 */ /* 0x000fe20000000800 */
[--C-:B------:R-:W-:Y:S02]  /*158f0*/  FFMA.FTZ R244, R244, c[0x0][0x2d0], -R95.reuse ;  /* 0x0000b400f4f47a23 */ /* 0x100fe4000001085f */
[--C-:B------:R-:W-:Y:S01]  /*15900*/  FFMA.FTZ R246, R246, c[0x0][0x2d0], -R95.reuse ;  /* 0x0000b400f6f67a23 */ /* 0x100fe2000001085f */
[C---:B------:R-:W-:Y:S01]  /*15910*/  HMMA.16816.F32 R112, R48.reuse, R54, R112 ;  /* 0x000000363070723c */ /* 0x040fe20000001870 */
[----:B------:R-:W2:Y:S03]  /*15920*/  LDSM.16.MT88.4 R52, [R225+0x900] ;  /* 0x00090000e134783b */ /* 0x000ea60000004200 */
[--C-:B------:R-:W-:Y:S02]  /*15930*/  FFMA.FTZ R245, R245, c[0x0][0x2d0], -R170.reuse ;  /* 0x0000b400f5f57a23 */ /* 0x100fe400000108aa */
[----:B------:R-:W5:Y:S01]  /*15940*/  MUFU.EX2 R134, R134 ;  /* 0x0000008600867308 */ /* 0x000f620000000800 */
[----:B------:R-:W-:Y:S01]  /*15950*/  FFMA.FTZ R210, R210, c[0x0][0x2d0], -R170 ;  /* 0x0000b400d2d27a23 */ /* 0x000fe200000108aa */
[-C--:B---3--:R-:W-:Y:S04]  /*15960*/  HMMA.16816.F32 R116, R48, R56.reuse, R116 ;  /* 0x000000383074723c */ /* 0x088fe80000001874 */
[--C-:B-1----:R-:W-:Y:S02]  /*15970*/  FFMA.FTZ R189, R60, c[0x0][0x2d0], -R95.reuse ;  /* 0x0000b4003cbd7a23 */ /* 0x102fe4000001085f */
[----:B------:R-:W1:Y:S01]  /*15980*/  LDSM.16.MT88.4 R60, [R220+0x900] ;  /* 0x00090000dc3c783b */ /* 0x000e620000004200 */
[--C-:B------:R-:W-:Y:S01]  /*15990*/  FFMA.FTZ R249, R249, c[0x0][0x2d0], -R95.reuse ;  /* 0x0000b400f9f97a23 */ /* 0x100fe2000001085f */
[C---:B------:R-:W-:Y:S01]  /*159a0*/  HMMA.16816.F32 R120, R36.reuse, R56, R120 ;  /* 0x000000382478723c */ /* 0x040fe20000001878 */
[----:B------:R-:W-:Y:S03]  /*159b0*/  MUFU.EX2 R135, R135 ;  /* 0x0000008700877308 */ /* 0x000fe60000000800 */
[--C-:B------:R-:W-:Y:S02]  /*159c0*/  FFMA.FTZ R247, R247, c[0x0][0x2d0], -R95.reuse ;  /* 0x0000b400f7f77a23 */ /* 0x100fe4000001085f */
[----:B------:R-:W-:Y:S01]  /*159d0*/  FFMA.FTZ R211, R211, c[0x0][0x2d0], -R95 ;  /* 0x0000b400d3d37a23 */ /* 0x000fe2000001085f */
[----:B----4-:R-:W-:Y:S01]  /*159e0*/  F2FP.PACK_AB R56, R137, R136 ;  /* 0x000000888938723e */ /* 0x010fe200000000ff */
[-C--:B------:R-:W-:Y:S03]  /*159f0*/  HMMA.16816.F32 R124, R36, R58.reuse, R124 ;  /* 0x0000003a247c723c */ /* 0x080fe6000000187c */
[----:B------:R-:W3:Y:S01]  /*15a00*/  MUFU.EX2 R189, R189 ;  /* 0x000000bd00bd7308 */ /* 0x000ee20000000800 */
[--C-:B------:R-:W-:Y:S01]  /*15a10*/  FFMA.FTZ R193, R193, c[0x0][0x2d0], -R174.reuse ;  /* 0x0000b400c1c17a23 */ /* 0x100fe200000108ae */
[----:B-----5:R-:W-:Y:S02]  /*15a20*/  F2FP.PACK_AB R57, R134, R133 ;  /* 0x000000858639723e */ /* 0x020fe400000000ff */
[C---:B------:R-:W-:Y:S02]  /*15a30*/  FMUL.FTZ R37, R43.reuse, R129 ;  /* 0x000000812b257220 */ /* 0x040fe40000410000 */
[----:B------:R-:W-:Y:S03]  /*15a40*/  FMUL.FTZ R36, R43, R128 ;  /* 0x000000802b247220 */ /* 0x000fe60000410000 */
[C---:B------:R-:W-:Y:S01]  /*15a50*/  FMUL.FTZ R38, R42.reuse, R130 ;  /* 0x000000822a267220 */ /* 0x040fe20000410000 */
[----:B------:R-:W-:Y:S01]  /*15a60*/  MUFU.EX2 R187, R187 ;  /* 0x000000bb00bb7308 */ /* 0x000fe20000000800 */
[----:B------:R-:W-:Y:S02]  /*15a70*/  FMUL.FTZ R39, R42, R131 ;  /* 0x000000832a277220 */ /* 0x000fe40000410000 */
[--C-:B------:R-:W-:Y:S02]  /*15a80*/  FFMA.FTZ R185, R185, c[0x0][0x2d0], -R174.reuse ;  /* 0x0000b400b9b97a23 */ /* 0x100fe400000108ae */
[--C-:B------:R-:W-:Y:S02]  /*15a90*/  FFMA.FTZ R191, R191, c[0x0][0x2d0], -R173.reuse ;  /* 0x0000b400bfbf7a23 */ /* 0x100fe400000108ad */
[--C-:B------:R-:W-:Y:S01]  /*15aa0*/  FFMA.FTZ R186, R186, c[0x0][0x2d0], -R173.reuse ;  /* 0x0000b400baba7a23 */ /* 0x100fe200000108ad */
[----:B------:R-:W-:Y:S02]  /*15ab0*/  HMMA.16816.F32 R36, R48, R58, R36 ;  /* 0x0000003a3024723c */ /* 0x000fe40000001824 */
[----:B------:R-:W-:Y:S02]  /*15ac0*/  MUFU.EX2 R183, R183 ;  /* 0x000000b700b77308 */ /* 0x000fe40000000800 */
[--C-:B------:R-:W-:Y:S02]  /*15ad0*/  FFMA.FTZ R176, R176, c[0x0][0x2d0], -R174.reuse ;  /* 0x0000b400b0b07a23 */ /* 0x100fe400000108ae */
[--C-:B------:R-:W-:Y:S01]  /*15ae0*/  FFMA.FTZ R175, R175, c[0x0][0x2d0], -R174.reuse ;  /* 0x0000b400afaf7a23 */ /* 0x100fe200000108ae */
[----:B------:R-:W-:Y:S01]  /*15af0*/  F2FP.PACK_AB R48, R84, R75 ;  /* 0x0000004b5430723e */ /* 0x000fe200000000ff */
[--C-:B------:R-:W-:Y:S01]  /*15b00*/  FFMA.FTZ R178, R178, c[0x0][0x2d0], -R173.reuse ;  /* 0x0000b400b2b27a23 */ /* 0x100fe200000108ad */
[----:B------:R-:W-:Y:S03]  /*15b10*/  F2FP.PACK_AB R49, R85, R83 ;  /* 0x000000535531723e */ /* 0x000fe600000000ff */
[----:B------:R-:W-:Y:S01]  /*15b20*/  F2FP.PACK_AB R50, R87, R86 ;  /* 0x000000565732723e */ /* 0x000fe200000000ff */
[----:B------:R-:W-:Y:S01]  /*15b30*/  MUFU.EX2 R181, R181 ;  /* 0x000000b500b57308 */ /* 0x000fe20000000800 */
[----:B------:R-:W-:Y:S01]  /*15b40*/  F2FP.PACK_AB R51, R165, R164 ;  /* 0x000000a4a533723e */ /* 0x000fe200000000ff */
[--C-:B------:R-:W-:Y:S01]  /*15b50*/  FFMA.FTZ R177, R177, c[0x0][0x2d0], -R173.reuse ;  /* 0x0000b400b1b17a23 */ /* 0x100fe200000108ad */
[----:B------:R-:W-:Y:S01]  /*15b60*/  F2FP.PACK_AB R58, R167, R166 ;  /* 0x000000a6a73a723e */ /* 0x000fe200000000ff */
[--C-:B------:R-:W-:Y:S01]  /*15b70*/  FFMA.FTZ R172, R172, c[0x0][0x2d0], -R174.reuse ;  /* 0x0000b400acac7a23 */ /* 0x100fe200000108ae */
[----:B---3--:R-:W-:Y:S01]  /*15b80*/  F2FP.PACK_AB R59, R189, R135 ;  /* 0x00000087bd3b723e */ /* 0x008fe200000000ff */
[--C-:B------:R-:W-:Y:S02]  /*15b90*/  FFMA.FTZ R168, R168, c[0x0][0x2d0], -R174.reuse ;  /* 0x0000b400a8a87a23 */ /* 0x100fe400000108ae */
[-C--:B--2---:R-:W-:Y:S02]  /*15ba0*/  HMMA.16816.F32 R4, R48, R52.reuse, R4 ;  /* 0x000000343004723c */ /* 0x084fe40000001804 */
[----:B------:R-:W-:Y:S01]  /*15bb0*/  MUFU.EX2 R179, R179 ;  /* 0x000000b300b37308 */ /* 0x000fe20000000800 */
[--C-:B------:R-:W-:Y:S02]  /*15bc0*/  FFMA.FTZ R171, R171, c[0x0][0x2d0], -R173.reuse ;  /* 0x0000b400abab7a23 */ /* 0x100fe400000108ad */
[--C-:B------:R-:W-:Y:S02]  /*15bd0*/  FFMA.FTZ R169, R169, c[0x0][0x2d0], -R173.reuse ;  /* 0x0000b400a9a97a23 */ /* 0x100fe400000108ad */
[--C-:B------:R-:W-:Y:S01]  /*15be0*/  FFMA.FTZ R96, R96, c[0x0][0x2d0], -R174.reuse ;  /* 0x0000b40060607a23 */ /* 0x100fe200000108ae */
[C---:B------:R-:W-:Y:S04]  /*15bf0*/  HMMA.16816.F32 R8, R56.reuse, R52, R8 ;  /* 0x000000343808723c */ /* 0x040fe80000001808 */
[----:B------:R-:W-:Y:S01]  /*15c00*/  MUFU.EX2 R188, R188 ;  /* 0x000000bc00bc7308 */ /* 0x000fe20000000800 */
[----:B------:R-:W-:Y:S02]  /*15c10*/  FFMA.FTZ R174, R97, c[0x0][0x2d0], -R174 ;  /* 0x0000b40061ae7a23 */ /* 0x000fe400000108ae */
[----:B------:R-:W-:Y:S01]  /*15c20*/  FFMA.FTZ R97, R98, c[0x0][0x2d0], -R173 ;  /* 0x0000b40062617a23 */ /* 0x000fe200000108ad */
[-C--:B------:R-:W-:Y:S04]  /*15c30*/  HMMA.16816.F32 R12, R56, R54.reuse, R12 ;  /* 0x00000036380c723c */ /* 0x080fe8000000180c */
[----:B------:R-:W-:Y:S02]  /*15c40*/  FFMA.FTZ R76, R43, R242, R76 ;  /* 0x000000f22b4c7223 */ /* 0x000fe4000001004c */
[----:B------:R-:W-:Y:S01]  /*15c50*/  MUFU.EX2 R184, R184 ;  /* 0x000000b800b87308 */ /* 0x000fe20000000800 */
[----:B------:R-:W-:Y:S01]  /*15c60*/  FFMA.FTZ R77, R41, R240, R77 ;  /* 0x000000f0294d7223 */ /* 0x000fe2000001004d */
[C---:B------:R-:W-:Y:S01]  /*15c70*/  HMMA.16816.F32 R16, R48.reuse, R54, R16 ;  /* 0x000000363010723c */ /* 0x040fe20000001810 */
[----:B------:R-:W2:Y:S03]  /*15c80*/  LDSM.16.MT88.4 R52, [R218+0x900] ;  /* 0x00090000da34783b */ /* 0x000ea60000004200 */
[----:B------:R-:W-:Y:S02]  /*15c90*/  FADD.FTZ R76, R69, R76 ;  /* 0x0000004c454c7221 */ /* 0x000fe40000010000 */
[----:B------:R-:W-:Y:S02]  /*15ca0*/  FADD.FTZ R77, R71, R77 ;  /* 0x0000004d474d7221 */ /* 0x000fe40000010000 */
[-C--:B-1----:R-:W-:Y:S01]  /*15cb0*/  HMMA.16816.F32 R20, R48, R60.reuse, R20 ;  /* 0x0000003c3014723c */ /* 0x082fe20000001814 */
[----:B------:R-:W-:Y:S03]  /*15cc0*/  MUFU.EX2 R182, R182 ;  /* 0x000000b600b67308 */ /* 0x000fe60000000800 */
[----:B------:R-:W-:Y:S02]  /*15cd0*/  FADD.FTZ R76, R46, R76 ;  /* 0x0000004c2e4c7221 */ /* 0x000fe40000010000 */
[----:B------:R-:W-:Y:S02]  /*15ce0*/  FADD.FTZ R77, R70, R77 ;  /* 0x0000004d464d7221 */ /* 0x000fe40000010000 */
[C---:B------:R-:W-:Y:S03]  /*15cf0*/  HMMA.16816.F32 R24, R56.reuse, R60, R24 ;  /* 0x0000003c3818723c */ /* 0x040fe60000001818 */
[----:B------:R-:W-:Y:S01]  /*15d00*/  MUFU.EX2 R180, R180 ;  /* 0x000000b400b47308 */ /* 0x000fe20000000800 */
[----:B------:R-:W-:Y:S02]  /*15d10*/  FFMA.FTZ R82, R40, R239, R82 ;  /* 0x000000ef28527223 */ /* 0x000fe40000010052 */
[----:B------:R-:W-:Y:S02]  /*15d20*/  FADD.FTZ R76, R47, R76 ;  /* 0x0000004c2f4c7221 */ /* 0x000fe40000010000 */
[-C--:B------:R-:W-:Y:S04]  /*15d30*/  HMMA.16816.F32 R28, R56, R62.reuse, R28 ;  /* 0x0000003e381c723c */ /* 0x080fe8000000181c */
[----:B------:R-:W-:Y:S01]  /*15d40*/  FADD.FTZ R77, R74, R77 ;  /* 0x0000004d4a4d7221 */ /* 0x000fe20000010000 */
[----:B------:R-:W1:Y:S01]  /*15d50*/  MUFU.EX2 R190, R190 ;  /* 0x000000be00be7308 */ /* 0x000e620000000800 */
[----:B------:R-:W-:Y:S02]  /*15d60*/  FADD.FTZ R82, R81, R82 ;  /* 0x0000005251527221 */ /* 0x000fe40000010000 */
[C---:B------:R-:W-:Y:S01]  /*15d70*/  HMMA.16816.F32 R100, R48.reuse, R62, R100 ;  /* 0x0000003e3064723c */ /* 0x040fe20000001864 */
[----:B------:R-:W3:Y:S03]  /*15d80*/  LDSM.16.MT88.4 R60, [R225+0x1100] ;  /* 0x00110000e13c783b */ /* 0x000ee60000004200 */
[----:B------:R-:W-:Y:S02]  /*15d90*/  FADD.FTZ R76, R75, R76 ;  /* 0x0000004c4b4c7221 */ /* 0x000fe40000010000 */
[----:B------:R-:W-:Y:S01]  /*15da0*/  FADD.FTZ R77, R136, R77 ;  /* 0x0000004d884d7221 */ /* 0x000fe20000010000 */
[----:B------:R-:W-:Y:S01]  /*15db0*/  MUFU.EX2 R192, R192 ;  /* 0x000000c000c07308 */ /* 0x000fe20000000800 */
[-C--:B------:R-:W-:Y:S04]  /*15dc0*/  HMMA.16816.F32 R104, R48, R64.reuse, R104 ;  /* 0x000000403068723c */ /* 0x080fe80000001868 */
[----:B------:R-:W-:Y:S02]  /*15dd0*/  FFMA.FTZ R78, R42, R241, R78 ;  /* 0x000000f12a4e7223 */ /* 0x000fe4000001004e */
[----:B------:R-:W-:Y:S02]  /*15de0*/  FADD.FTZ R82, R80, R82 ;  /* 0x0000005250527221 */ /* 0x000fe40000010000 */
[C---:B------:R-:W-:Y:S01]  /*15df0*/  HMMA.16816.F32 R108, R56.reuse, R64, R108 ;  /* 0x00000040386c723c */ /* 0x040fe2000000186c */
[----:B------:R-:W4:Y:S03]  /*15e00*/  MUFU.EX2 R194, R194 ;  /* 0x000000c200c27308 */ /* 0x000f260000000800 */
[----:B------:R-:W-:Y:S02]  /*15e10*/  FADD.FTZ R76, R84, R76 ;  /* 0x0000004c544c7221 */ /* 0x000fe40000010000 */
[----:B------:R-:W-:Y:S02]  /*15e20*/  FADD.FTZ R77, R137, R77 ;  /* 0x0000004d894d7221 */ /* 0x000fe40000010000 */
[-C--:B------:R-:W-:Y:S03]  /*15e30*/  HMMA.16816.F32 R32, R56, R66.reuse, R32 ;  /* 0x000000423820723c */ /* 0x080fe60000001820 */
[----:B------:R-:W-:Y:S01]  /*15e40*/  MUFU.EX2 R195, R195 ;  /* 0x000000c300c37308 */ /* 0x000fe20000000800 */
[----:B------:R-:W-:Y:S02]  /*15e50*/  FADD.FTZ R78, R73, R78 ;  /* 0x0000004e494e7221 */ /* 0x000fe40000010000 */
[----:B------:R-:W-:Y:S02]  /*15e60*/  FADD.FTZ R82, R79, R82 ;  /* 0x000000524f527221 */ /* 0x000fe40000010000 */
[C---:B------:R-:W-:Y:S01]  /*15e70*/  HMMA.16816.F32 R112, R48.reuse, R66, R112 ;  /* 0x000000423070723c */ /* 0x040fe20000001870 */
[----:B------:R-:W-:Y:S03]  /*15e80*/  LDSM.16.MT88.4 R64, [R219+0x1100] ;  /* 0x00110000db40783b */ /* 0x000fe60000004200 */
[----:B------:R-:W-:Y:S01]  /*15e90*/  FADD.FTZ R76, R86, R76 ;  /* 0x0000004c564c7221 */ /* 0x000fe20000010000 */
[----:B------:R-:W5:Y:S01]  /*15ea0*/  MUFU.EX2 R196, R196 ;  /* 0x000000c400c47308 */ /* 0x000f620000000800 */
[----:B------:R-:W-:Y:S02]  /*15eb0*/  FADD.FTZ R78, R68, R78 ;  /* 0x0000004e444e7221 */ /* 0x000fe40000010000 */
[-C--:B--2---:R-:W-:Y:S04]  /*15ec0*/  HMMA.16816.F32 R116, R48, R52.reuse, R116 ;  /* 0x000000343074723c */ /* 0x084fe80000001874 */
[----:B------:R-:W-:Y:S02]  /*15ed0*/  FADD.FTZ R82, R133, R82 ;  /* 0x0000005285527221 */ /* 0x000fe40000010000 */
[----:B------:R-:W-:Y:S01]  /*15ee0*/  FADD.FTZ R76, R87, R76 ;  /* 0x0000004c574c7221 */ /* 0x000fe20000010000 */
[----:B------:R-:W-:Y:S01]  /*15ef0*/  MUFU.EX2 R197, R197 ;  /* 0x000000c500c57308 */ /* 0x000fe20000000800 */
[C---:B------:R-:W-:Y:S04]  /*15f00*/  HMMA.16816.F32 R120, R56.reuse, R52, R120 ;  /* 0x000000343878723c */ /* 0x040fe80000001878 */
[----:B------:R-:W-:Y:S02]  /*15f10*/  FADD.FTZ R78, R72, R78 ;  /* 0x0000004e484e7221 */ /* 0x000fe40000010000 */
[----:B------:R-:W-:Y:S02]  /*15f20*/  FADD.FTZ R134, R134, R82 ;  /* 0x0000005286867221 */ /* 0x000fe40000010000 */
[-C--:B------:R-:W-:Y:S01]  /*15f30*/  HMMA.16816.F32 R124, R56, R54.reuse, R124 ;  /* 0x00000036387c723c */ /* 0x080fe2000000187c */
[----:B------:R-:W2:Y:S01]  /*15f40*/  MUFU.EX2 R198, R198 ;  /* 0x000000c600c67308 */ /* 0x000ea20000000800 */
[----:B------:R-:W3:Y:S02]  /*15f50*/  LDSM.16.MT88.4 R56, [R220+0x1100] ;  /* 0x00110000dc38783b */ /* 0x000ee40000004200 */
[--C-:B------:R-:W-:Y:S02]  /*15f60*/  FFMA.FTZ R52, R161, c[0x0][0x2d0], -R173.reuse ;  /* 0x0000b400a1347a23 */ /* 0x100fe400000108ad */
[----:B------:R-:W-:Y:S02]  /*15f70*/  FFMA.FTZ R173, R99, c[0x0][0x2d0], -R173 ;  /* 0x0000b40063ad7a23 */ /* 0x000fe400000108ad */
[----:B------:R-:W-:Y:S03]  /*15f80*/  HMMA.16816.F32 R36, R48, R54, R36 ;  /* 0x000000363024723c */ /* 0x000fe60000001824 */
[----:B------:R-:W3:Y:S01]  /*15f90*/  MUFU.EX2 R199, R199 ;  /* 0x000000c700c77308 */ /* 0x000ee20000000800 */
[----:B------:R-:W-:Y:S02]  /*15fa0*/  FADD.FTZ R78, R83, R78 ;  /* 0x0000004e534e7221 */ /* 0x000fe40000010000 */
[----:B------:R-:W-:Y:S01]  /*15fb0*/  FADD.FTZ R134, R135, R134 ;  /* 0x0000008687867221 */ /* 0x000fe20000010000 */
[----:B-1----:R-:W-:Y:S01]  /*15fc0*/  F2FP.PACK_AB R48, R190, R132 ;  /* 0x00000084be30723e */ /* 0x002fe200000000ff */
[----:B------:R-:W-:Y:S01]  /*15fd0*/  FADD.FTZ R132, R132, R76 ;  /* 0x0000004c84847221 */ /* 0x000fe20000010000 */
[----:B----4-:R-:W-:Y:S03]  /*15fe0*/  F2FP.PACK_AB R49, R194, R192 ;  /* 0x000000c0c231723e */ /* 0x010fe600000000ff */
[----:B-----5:R-:W-:Y:S01]  /*15ff0*/  F2FP.PACK_AB R50, R196, R195 ;  /* 0x000000c3c432723e */ /* 0x020fe200000000ff */
[----:B------:R-:W1:Y:S01]  /*16000*/  MUFU.EX2 R201, R201 ;  /* 0x000000c900c97308 */ /* 0x000e620000000800 */
[----:B------:R-:W-:Y:S02]  /*16010*/  FADD.FTZ R132, R190, R132 ;  /* 0x00000084be847221 */ /* 0x000fe40000010000 */
[----:B------:R-:W-:Y:S01]  /*16020*/  FADD.FTZ R78, R85, R78 ;  /* 0x0000004e554e7221 */ /* 0x000fe20000010000 */
[----:B--2---:R-:W-:Y:S01]  /*16030*/  F2FP.PACK_AB R51, R198, R197 ;  /* 0x000000c5c633723e */ /* 0x004fe200000000ff */
[----:B------:R-:W-:Y:S02]  /*16040*/  FADD.FTZ R134, R189, R134 ;  /* 0x00000086bd867221 */ /* 0x000fe40000010000 */
[----:B------:R-:W-:Y:S02]  /*16050*/  FADD.FTZ R132, R195, R132 ;  /* 0x00000084c3847221 */ /* 0x000fe40000010000 */
[----:B------:R-:W-:Y:S01]  /*16060*/  FADD.FTZ R78, R164, R78 ;  /* 0x0000004ea44e7221 */ /* 0x000fe20000010000 */
[----:B------:R-:W2:Y:S01]  /*16070*/  MUFU.EX2 R202, R202 ;  /* 0x000000ca00ca7308 */ /* 0x000ea20000000800 */
[-C--:B---3--:R-:W-:Y:S03]  /*16080*/  HMMA.16816.F32 R4, R48, R60.reuse, R4 ;  /* 0x0000003c3004723c */ /* 0x088fe60000001804 */
[----:B------:R-:W-:Y:S01]  /*16090*/  MOV R164, R44 ;  /* 0x0000002c00a47202 */ /* 0x000fe20000000f00 */
[----:B------:R-:W-:Y:S02]  /*160a0*/  FADD.FTZ R77, R166, R77 ;  /* 0x0000004da64d7221 */ /* 0x000fe40000010000 */
[----:B------:R-:W-:Y:S02]  /*160b0*/  FADD.FTZ R132, R196, R132 ;  /* 0x00000084c4847221 */ /* 0x000fe40000010000 */
[----:B------:R-:W-:Y:S01]  /*160c0*/  FADD.FTZ R78, R165, R78 ;  /* 0x0000004ea54e7221 */ /* 0x000fe20000010000 */
[----:B------:R-:W3:Y:S03]  /*160d0*/  MUFU.EX2 R203, R203 ;  /* 0x000000cb00cb7308 */ /* 0x000ee60000000800 */
[----:B------:R-:W-:Y:S01]  /*160e0*/  FADD.FTZ R167, R167, R77 ;  /* 0x0000004da7a77221 */ /* 0x000fe20000010000 */
[----:B------:R-:W-:Y:S01]  /*160f0*/  MOV R165, R0 ;  /* 0x0000000000a57202 */ /* 0x000fe20000000f00 */
[----:B------:R-:W-:Y:S02]  /*16100*/  FADD.FTZ R78, R192, R78 ;  /* 0x0000004ec04e7221 */ /* 0x000fe40000010000 */
[----:B------:R-:W-:Y:S02]  /*16110*/  FADD.FTZ R167, R199, R167 ;  /* 0x000000a7c7a77221 */ /* 0x000fe40000010000 */
[----:B------:R-:W-:Y:S01]  /*16120*/  FADD.FTZ R78, R194, R78 ;  /* 0x0000004ec24e7221 */ /* 0x000fe20000010000 */
[----:B------:R-:W4:Y:S01]  /*16130*/  MUFU.EX2 R207, R207 ;  /* 0x000000cf00cf7308 */ /* 0x000f220000000800 */
[----:B-1----:R-:W-:Y:S02]  /*16140*/  FADD.FTZ R167, R201, R167 ;  /* 0x000000a7c9a77221 */ /* 0x002fe40000010000 */
[----:B------:R-:W-:Y:S02]  /*16150*/  FADD.FTZ R78, R197, R78 ;  /* 0x0000004ec54e7221 */ /* 0x000fe40000010000 */
[----:B--2---:R-:W-:Y:S02]  /*16160*/  FADD.FTZ R167, R202, R167 ;  /* 0x000000a7caa77221 */ /* 0x004fe40000010000 */
[----:B------:R-:W-:Y:S02]  /*16170*/  FADD.FTZ R78, R198, R78 ;  /* 0x0000004ec64e7221 */ /* 0x000fe40000010000 */
[----:B------:R-:W-:Y:S01]  /*16180*/  IMAD.MOV.U32 R166, RZ, RZ, R2 ;  /* 0x000000ffffa67224 */ /* 0x000fe200078e0002 */
[----:B------:R-:W1:Y:S01]  /*16190*/  MUFU.EX2 R209, R209 ;  /* 0x000000d100d17308 */ /* 0x000e620000000800 */
[C---:B---3--:R-:W-:Y:S01]  /*161a0*/  F2FP.PACK_AB R54, R203.reuse, R202 ;  /* 0x000000cacb36723e */ /* 0x048fe200000000ff */
[----:B------:R-:W-:Y:S08]  /*161b0*/  FADD.FTZ R167, R203, R167 ;  /* 0x000000a7cba77221 */ /* 0x000ff00000010000 */
[----:B------:R-:W-:Y:S01]  /*161c0*/  MUFU.EX2 R244, R244 ;  /* 0x000000f400f47308 */ /* 0x000fe20000000800 */
[----:B----4-:R-:W-:Y:S09]  /*161d0*/  FADD.FTZ R134, R207, R134 ;  /* 0x00000086cf867221 */ /* 0x010ff20000010000 */
[----:B------:R-:W2:Y:S01]  /*161e0*/  MUFU.EX2 R246, R246 ;  /* 0x000000f600f67308 */ /* 0x000ea20000000800 */
[C---:B-1----:R-:W-:Y:S01]  /*161f0*/  F2FP.PACK_AB R53, R209.reuse, R207 ;  /* 0x000000cfd135723e */ /* 0x042fe200000000ff */
[----:B------:R-:W-:Y:S08]  /*16200*/  FADD.FTZ R134, R209, R134 ;  /* 0x00000086d1867221 */ /* 0x000ff00000010000 */
[----:B------:R1:W3:Y:S10]  /*16210*/  MUFU.EX2 R128, R52 ;  /* 0x0000003400807308 */ /* 0x0002f40000000800 */
[----:B------:R-:W4:Y:S01]  /*16220*/  MUFU.EX2 R205, R205 ;  /* 0x000000cd00cd7308 */ /* 0x000f220000000800 */
[----:B--2---:R-:W-:Y:S01]  /*16230*/  F2FP.PACK_AB R55, R246, R244 ;  /* 0x000000f4f637723e */ /* 0x004fe200000000ff */
[----:B------:R-:W-:Y:S04]  /*16240*/  FADD.FTZ R244, R244, R134 ;  /* 0x00000086f4f47221 */ /* 0x000fe80000010000 */
[----:B------:R-:W-:Y:S04]  /*16250*/  FADD.FTZ R244, R246, R244 ;  /* 0x000000f4f6f47221 */ /* 0x000fe80000010000 */
[----:B------:R-:W-:Y:S01]  /*16260*/  MUFU.EX2 R250, R250 ;  /* 0x000000fa00fa7308 */ /* 0x000fe20000000800 */
[----:B-1----:R-:W-:Y:S02]  /*16270*/  F2FP.PACK_AB R52, R201, R199 ;  /* 0x000000c7c934723e */ /* 0x002fe400000000ff */
[----:B---3--:R-:W-:Y:S07]  /*16280*/  MOV R99, R128 ;  /* 0x0000008000637202 */ /* 0x008fee0000000f00 */
[----:B------:R-:W1:Y:S01]  /*16290*/  MUFU.EX2 R251, R251 ;  /* 0x000000fb00fb7308 */ /* 0x000e620000000800 */
[C---:B------:R-:W-:Y:S04]  /*162a0*/  HMMA.16816.F32 R8, R52.reuse, R60, R8 ;  /* 0x0000003c3408723c */ /* 0x040fe80000001808 */
[----:B----4-:R-:W-:Y:S02]  /*162b0*/  FADD.FTZ R132, R205, R132 ;  /* 0x00000084cd847221 */ /* 0x010fe40000010000 */
[----:B------:R-:W-:Y:S02]  /*162c0*/  FADD.FTZ R78, R99, R78 ;  /* 0x0000004e634e7221 */ /* 0x000fe40000010000 */
[-C--:B------:R-:W-:Y:S01]  /*162d0*/  HMMA.16816.F32 R12, R52, R62.reuse, R12 ;  /* 0x0000003e340c723c */ /* 0x080fe2000000180c */
[----:B------:R-:W-:Y:S07]  /*162e0*/  MUFU.EX2 R204, R204 ;  /* 0x000000cc00cc7308 */ /* 0x000fee0000000800 */
[C---:B------:R-:W-:Y:S01]  /*162f0*/  HMMA.16816.F32 R16, R48.reuse, R62, R16 ;  /* 0x0000003e3010723c */ /* 0x040fe20000001810 */
[----:B------:R-:W2:Y:S02]  /*16300*/  LDSM.16.MT88.4 R60, [R218+0x1100] ;  /* 0x00110000da3c783b */ /* 0x000ea40000004200 */
[----:B------:R-:W-:Y:S01]  /*16310*/  MUFU.EX2 R200, R200 ;  /* 0x000000c800c87308 */ /* 0x000fe20000000800 */
[----:B-1----:R-:W-:Y:S04]  /*16320*/  FADD.FTZ R78, R251, R78 ;  /* 0x0000004efb4e7221 */ /* 0x002fe80000010000 */
[-C--:B------:R-:W-:Y:S05]  /*16330*/  HMMA.16816.F32 R20, R48, R56.reuse, R20 ;  /* 0x000000383014723c */ /* 0x080fea0000001814 */
[----:B------:R-:W1:Y:S03]  /*16340*/  MUFU.EX2 R208, R208 ;  /* 0x000000d000d07308 */ /* 0x000e660000000800 */
[C---:B------:R-:W-:Y:S07]  /*16350*/  HMMA.16816.F32 R24, R52.reuse, R56, R24 ;  /* 0x000000383418723c */ /* 0x040fee0000001818 */
[----:B------:R-:W-:Y:S01]  /*16360*/  FFMA.FTZ R56, R160, c[0x0][0x2d0], -R95 ;  /* 0x0000b400a0387a23 */ /* 0x000fe2000001085f */
[-C--:B------:R-:W-:Y:S01]  /*16370*/  HMMA.16816.F32 R28, R52, R58.reuse, R28 ;  /* 0x0000003a341c723c */ /* 0x080fe2000000181c */
[----:B------:R-:W3:Y:S07]  /*16380*/  MUFU.EX2 R206, R206 ;  /* 0x000000ce00ce7308 */ /* 0x000eee0000000800 */
[C---:B------:R-:W-:Y:S03]  /*16390*/  HMMA.16816.F32 R100, R48.reuse, R58, R100 ;  /* 0x0000003a3064723c */ /* 0x040fe60000001864 */
[----:B------:R4:W5:Y:S01]  /*163a0*/  MUFU.EX2 R129, R56 ;  /* 0x0000003800817308 */ /* 0x0009620000000800 */
[----:B-1----:R-:W-:Y:S04]  /*163b0*/  FADD.FTZ R78, R208, R78 ;  /* 0x0000004ed04e7221 */ /* 0x002fe80000010000 */
[-C--:B------:R-:W-:Y:S05]  /*163c0*/  HMMA.16816.F32 R104, R48, R64.reuse, R104 ;  /* 0x000000403068723c */ /* 0x080fea0000001868 */
[----:B------:R-:W1:Y:S03]  /*163d0*/  MUFU.EX2 R252, R252 ;  /* 0x000000fc00fc7308 */ /* 0x000e660000000800 */
[C---:B------:R-:W-:Y:S04]  /*163e0*/  HMMA.16816.F32 R108, R52.reuse, R64, R108 ;  /* 0x00000040346c723c */ /* 0x040fe8000000186c */
[----:B---3--:R-:W-:Y:S03]  /*163f0*/  FADD.FTZ R78, R206, R78 ;  /* 0x0000004ece4e7221 */ /* 0x008fe60000010000 */
[----:B------:R-:W3:Y:S01]  /*16400*/  MUFU.EX2 R248, R248 ;  /* 0x000000f800f87308 */ /* 0x000ee20000000800 */
[-C--:B------:R-:W-:Y:S01]  /*16410*/  HMMA.16816.F32 R32, R52, R66.reuse, R32 ;  /* 0x000000423420723c */ /* 0x080fe20000001820 */
[----:B----4-:R-:W4:Y:S03]  /*16420*/  LDSM.16.MT88.4 R56, [R225+0x1900] ;  /* 0x00190000e138783b */ /* 0x010f260000004200 */
[----:B-----5:R-:W-:Y:S04]  /*16430*/  MOV R98, R129 ;  /* 0x0000008100627202 */ /* 0x020fe80000000f00 */
[C---:B------:R-:W-:Y:S01]  /*16440*/  HMMA.16816.F32 R112, R48.reuse, R66, R112 ;  /* 0x000000423070723c */ /* 0x040fe20000001870 */
[----:B------:R-:W5:Y:S01]  /*16450*/  MUFU.EX2 R245, R245 ;  /* 0x000000f500f57308 */ /* 0x000f620000000800 */
[----:B------:R-:W-:Y:S02]  /*16460*/  LDSM.16.MT88.4 R64, [R219+0x1900] ;  /* 0x00190000db40783b */ /* 0x000fe40000004200 */
[----:B------:R-:W-:Y:S02]  /*16470*/  FADD.FTZ R244, R98, R244 ;  /* 0x000000f462f47221 */ /* 0x000fe40000010000 */
[----:B-1----:R-:W-:Y:S02]  /*16480*/  FADD.FTZ R167, R252, R167 ;  /* 0x000000a7fca77221 */ /* 0x002fe40000010000 */
[-C--:B--2---:R-:W-:Y:S03]  /*16490*/  HMMA.16816.F32 R116, R48, R60.reuse, R116 ;  /* 0x0000003c3074723c */ /* 0x084fe60000001874 */
[----:B------:R-:W1:Y:S01]  /*164a0*/  MUFU.EX2 R210, R210 ;  /* 0x000000d200d27308 */ /* 0x000e620000000800 */
[C---:B---3--:R-:W-:Y:S04]  /*164b0*/  FADD.FTZ R167, R248.reuse, R167 ;  /* 0x000000a7f8a77221 */ /* 0x048fe80000010000 */
[C---:B------:R-:W-:Y:S05]  /*164c0*/  HMMA.16816.F32 R120, R52.reuse, R60, R120 ;  /* 0x0000003c3478723c */ /* 0x040fea0000001878 */
[----:B------:R-:W2:Y:S03]  /*164d0*/  MUFU.EX2 R249, R249 ;  /* 0x000000f900f97308 */ /* 0x000ea60000000800 */
[-C--:B------:R-:W-:Y:S04]  /*164e0*/  HMMA.16816.F32 R124, R52, R62.reuse, R124 ;  /* 0x0000003e347c723c */ /* 0x080fe8000000187c */
[----:B-----5:R-:W-:Y:S03]  /*164f0*/  FADD.FTZ R167, R245, R167 ;  /* 0x000000a7f5a77221 */ /* 0x020fe60000010000 */
[----:B------:R-:W3:Y:S01]  /*16500*/  MUFU.EX2 R247, R247 ;  /* 0x000000f700f77308 */ /* 0x000ee20000000800 */
[----:B------:R-:W-:Y:S01]  /*16510*/  HMMA.16816.F32 R36, R48, R62, R36 ;  /* 0x0000003e3024723c */ /* 0x000fe20000001824 */
[----:B------:R-:W5:Y:S03]  /*16520*/  LDSM.16.MT88.4 R60, [R220+0x1900] ;  /* 0x00190000dc3c783b */ /* 0x000f660000004200 */
[----:B------:R-:W-:Y:S01]  /*16530*/  F2FP.PACK_AB R52, R248, R252 ;  /* 0x000000fcf834723e */ /* 0x000fe200000000ff */
[C---:B-1----:R-:W-:Y:S01]  /*16540*/  FADD.FTZ R167, R210.reuse, R167 ;  /* 0x000000a7d2a77221 */ /* 0x042fe20000010000 */
[----:B------:R-:W-:Y:S02]  /*16550*/  F2FP.PACK_AB R54, R210, R245 ;  /* 0x000000f5d236723e */ /* 0x000fe400000000ff */
[C---:B------:R-:W-:Y:S01]  /*16560*/  F2FP.PACK_AB R48, R250.reuse, R205 ;  /* 0x000000cdfa30723e */ /* 0x040fe200000000ff */
[----:B------:R-:W1:Y:S03]  /*16570*/  MUFU.EX2 R211, R211 ;  /* 0x000000d300d37308 */ /* 0x000e660000000800 */
[----:B------:R-:W-:Y:S01]  /*16580*/  F2FP.PACK_AB R49, R251, R128 ;  /* 0x00000080fb31723e */ /* 0x000fe200000000ff */
[----:B------:R-:W-:Y:S01]  /*16590*/  FADD.FTZ R250, R250, R132 ;  /* 0x00000084fafa7221 */ /* 0x000fe20000010000 */
[----:B------:R-:W-:Y:S01]  /*165a0*/  F2FP.PACK_AB R50, R200, R204 ;  /* 0x000000ccc832723e */ /* 0x000fe200000000ff */
[C---:B--2---:R-:W-:Y:S01]  /*165b0*/  FADD.FTZ R244, R249.reuse, R244 ;  /* 0x000000f4f9f47221 */ /* 0x044fe20000010000 */
[----:B------:R-:W-:Y:S01]  /*165c0*/  F2FP.PACK_AB R51, R206, R208 ;  /* 0x000000d0ce33723e */ /* 0x000fe200000000ff */
[----:B------:R-:W-:Y:S01]  /*165d0*/  FADD.FTZ R250, R204, R250 ;  /* 0x000000faccfa7221 */ /* 0x000fe20000010000 */
[----:B------:R-:W-:Y:S01]  /*165e0*/  F2FP.PACK_AB R53, R249, R129 ;  /* 0x00000081f935723e */ /* 0x000fe200000000ff */
[----:B------:R-:W2:Y:S01]  /*165f0*/  MUFU.EX2 R193, R193 ;  /* 0x000000c100c17308 */ /* 0x000ea20000000800 */
[----:B------:R-:W-:Y:S02]  /*16600*/  FADD.FTZ R167, R187, R167 ;  /* 0x000000a7bba77221 */ /* 0x000fe40000010000 */
[----:B------:R-:W-:Y:S01]  /*16610*/  FADD.FTZ R250, R200, R250 ;  /* 0x000000fac8fa7221 */ /* 0x000fe20000010000 */
[-C--:B----4-:R-:W-:Y:S03]  /*16620*/  HMMA.16816.F32 R4, R48, R56.reuse, R4 ;  /* 0x000000383004723c */ /* 0x090fe60000001804 */
[----:B---3--:R-:W-:Y:S02]  /*16630*/  FADD.FTZ R244, R247, R244 ;  /* 0x000000f4f7f47221 */ /* 0x008fe40000010000 */
[----:B------:R-:W-:Y:S01]  /*16640*/  FADD.FTZ R167, R183, R167 ;  /* 0x000000a7b7a77221 */ /* 0x000fe20000010000 */
[----:B------:R-:W3:Y:S03]  /*16650*/  MUFU.EX2 R185, R185 ;  /* 0x000000b900b97308 */ /* 0x000ee60000000800 */
[----:B------:R-:W-:Y:S03]  /*16660*/  FADD.FTZ R167, R181, R167 ;  /* 0x000000a7b5a77221 */ /* 0x000fe60000010000 */
[C---:B-1----:R-:W-:Y:S01]  /*16670*/  F2FP.PACK_AB R55, R211.reuse, R247 ;  /* 0x000000f7d337723e */ /* 0x042fe200000000ff */
[----:B------:R-:W-:Y:S02]  /*16680*/  FADD.FTZ R244, R211, R244 ;  /* 0x000000f4d3f47221 */ /* 0x000fe40000010000 */
[----:B------:R-:W-:Y:S01]  /*16690*/  FADD.FTZ R167, R179, R167 ;  /* 0x000000a7b3a77221 */ /* 0x000fe20000010000 */
[----:B------:R-:W1:Y:S01]  /*166a0*/  MUFU.EX2 R191, R191 ;  /* 0x000000bf00bf7308 */ /* 0x000e620000000800 */
[----:B------:R-:W-:Y:S02]  /*166b0*/  FADD.FTZ R244, R188, R244 ;  /* 0x000000f4bcf47221 */ /* 0x000fe40000010000 */
[C---:B------:R-:W-:Y:S04]  /*166c0*/  HMMA.16816.F32 R8, R52.reuse, R56, R8 ;  /* 0x000000383408723c */ /* 0x040fe80000001808 */
[----:B--2---:R-:W-:Y:S02]  /*166d0*/  FADD.FTZ R250, R193, R250 ;  /* 0x000000fac1fa7221 */ /* 0x004fe40000010000 */
[----:B------:R-:W-:Y:S01]  /*166e0*/  FADD.FTZ R244, R184, R244 ;  /* 0x000000f4b8f47221 */ /* 0x000fe20000010000 */
[----:B------:R-:W2:Y:S01]  /*166f0*/  MUFU.EX2 R186, R186 ;  /* 0x000000ba00ba7308 */ /* 0x000ea20000000800 */
[-C--:B------:R-:W-:Y:S04]  /*16700*/  HMMA.16816.F32 R12, R52, R58.reuse, R12 ;  /* 0x0000003a340c723c */ /* 0x080fe8000000180c */
[----:B---3--:R-:W-:Y:S02]  /*16710*/  FADD.FTZ R250, R185, R250 ;  /* 0x000000fab9fa7221 */ /* 0x008fe40000010000 */
[----:B------:R-:W-:Y:S02]  /*16720*/  FADD.FTZ R244, R182, R244 ;  /* 0x000000f4b6f47221 */ /* 0x000fe40000010000 */
[C---:B------:R-:W-:Y:S01]  /*16730*/  HMMA.16816.F32 R16, R48.reuse, R58, R16 ;  /* 0x0000003a3010723c */ /* 0x040fe20000001810 */
[----:B------:R-:W3:Y:S01]  /*16740*/  LDSM.16.MT88.4 R56, [R218+0x1900] ;  /* 0x00190000da38783b */ /* 0x000ee20000004200 */
[----:B------:R-:W4:Y:S02]  /*16750*/  MUFU.EX2 R176, R176 ;  /* 0x000000b000b07308 */ /* 0x000f240000000800 */
[----:B------:R-:W-:Y:S02]  /*16760*/  FADD.FTZ R244, R180, R244 ;  /* 0x000000f4b4f47221 */ /* 0x000fe40000010000 */
[----:B-1----:R-:W-:Y:S02]  /*16770*/  FADD.FTZ R78, R191, R78 ;  /* 0x0000004ebf4e7221 */ /* 0x002fe40000010000 */
[-C--:B-----5:R-:W-:Y:S04]  /*16780*/  HMMA.16816.F32 R20, R48, R60.reuse, R20 ;  /* 0x0000003c3014723c */ /* 0x0a0fe80000001814 */
[----:B------:R-:W1:Y:S01]  /*16790*/  MUFU.EX2 R175, R175 ;  /* 0x000000af00af7308 */ /* 0x000e620000000800 */
[----:B--2---:R-:W-:Y:S03]  /*167a0*/  FADD.FTZ R78, R186, R78 ;  /* 0x0000004eba4e7221 */ /* 0x004fe60000010000 */
[C---:B------:R-:W-:Y:S06]  /*167b0*/  HMMA.16816.F32 R24, R52.reuse, R60, R24 ;  /* 0x0000003c3418723c */ /* 0x040fec0000001818 */
[----:B------:R-:W2:Y:S02]  /*167c0*/  MUFU.EX2 R178, R178 ;  /* 0x000000b200b27308 */ /* 0x000ea40000000800 */
[-C--:B------:R-:W-:Y:S04]  /*167d0*/  HMMA.16816.F32 R28, R52, R62.reuse, R28 ;  /* 0x0000003e341c723c */ /* 0x080fe8000000181c */
[----:B----4-:R-:W-:Y:S04]  /*167e0*/  FADD.FTZ R250, R176, R250 ;  /* 0x000000fab0fa7221 */ /* 0x010fe80000010000 */
[C---:B------:R-:W-:Y:S01]  /*167f0*/  HMMA.16816.F32 R100, R48.reuse, R62, R100 ;  /* 0x0000003e3064723c */ /* 0x040fe20000001864 */
[----:B------:R-:W4:Y:S01]  /*16800*/  LDSM.16.MT88.4 R60, [R225+0x2100] ;  /* 0x00210000e13c783b */ /* 0x000f220000004200 */
[----:B------:R-:W5:Y:S02]  /*16810*/  MUFU.EX2 R177, R177 ;  /* 0x000000b100b17308 */ /* 0x000f640000000800 */
[----:B-1----:R-:W-:Y:S04]  /*16820*/  FADD.FTZ R250, R175, R250 ;  /* 0x000000faaffa7221 */ /* 0x002fe80000010000 */
[-C--:B------:R-:W-:Y:S04]  /*16830*/  HMMA.16816.F32 R104, R48, R64.reuse, R104 ;  /* 0x000000403068723c */ /* 0x080fe80000001868 */
[----:B------:R-:W1:Y:S01]  /*16840*/  MUFU.EX2 R172, R172 ;  /* 0x000000ac00ac7308 */ /* 0x000e620000000800 */
[----:B--2---:R-:W-:Y:S03]  /*16850*/  FADD.FTZ R78, R178, R78 ;  /* 0x0000004eb24e7221 */ /* 0x004fe60000010000 */
[C---:B------:R-:W-:Y:S06]  /*16860*/  HMMA.16816.F32 R108, R52.reuse, R64, R108 ;  /* 0x00000040346c723c */ /* 0x040fec000000186c */
[----:B------:R-:W2:Y:S02]  /*16870*/  MUFU.EX2 R168, R168 ;  /* 0x000000a800a87308 */ /* 0x000ea40000000800 */
[-C--:B------:R-:W-:Y:S04]  /*16880*/  HMMA.16816.F32 R32, R52, R66.reuse, R32 ;  /* 0x000000423420723c */ /* 0x080fe80000001820 */
[----:B-----5:R-:W-:Y:S04]  /*16890*/  FADD.FTZ R78, R177, R78 ;  /* 0x0000004eb14e7221 */ /* 0x020fe80000010000 */
[C---:B------:R-:W-:Y:S01]  /*168a0*/  HMMA.16816.F32 R112, R48.reuse, R66, R112 ;  /* 0x000000423070723c */ /* 0x040fe20000001870 */
[----:B------:R-:W-:Y:S01]  /*168b0*/  LDSM.16.MT88.4 R64, [R219+0x2100] ;  /* 0x00210000db40783b */ /* 0x000fe20000004200 */
[----:B------:R-:W5:Y:S02]  /*168c0*/  MUFU.EX2 R171, R171 ;  /* 0x000000ab00ab7308 */ /* 0x000f640000000800 */
[----:B-1----:R-:W-:Y:S04]  /*168d0*/  FADD.FTZ R250, R172, R250 ;  /* 0x000000faacfa7221 */ /* 0x002fe80000010000 */
[-C--:B---3--:R-:W-:Y:S04]  /*168e0*/  HMMA.16816.F32 R116, R48, R56.reuse, R116 ;  /* 0x000000383074723c */ /* 0x088fe80000001874 */
[----:B------:R-:W1:Y:S01]  /*168f0*/  MUFU.EX2 R169, R169 ;  /* 0x000000a900a97308 */ /* 0x000e620000000800 */
[C---:B--2---:R-:W-:Y:S01]  /*16900*/  F2FP.PACK_AB R128, R168.reuse, R172 ;  /* 0x000000aca880723e */ /* 0x044fe200000000ff */
[----:B------:R-:W-:Y:S02]  /*16910*/  FADD.FTZ R250, R168, R250 ;  /* 0x000000faa8fa7221 */ /* 0x000fe40000010000 */
[C---:B------:R-:W-:Y:S06]  /*16920*/  HMMA.16816.F32 R120, R52.reuse, R56, R120 ;  /* 0x000000383478723c */ /* 0x040fec0000001878 */
[----:B------:R-:W2:Y:S02]  /*16930*/  MUFU.EX2 R96, R96 ;  /* 0x0000006000607308 */ /* 0x000ea40000000800 */
[-C--:B------:R-:W-:Y:S04]  /*16940*/  HMMA.16816.F32 R124, R52, R58.reuse, R124 ;  /* 0x0000003a347c723c */ /* 0x080fe8000000187c */
[----:B-----5:R-:W-:Y:S03]  /*16950*/  FADD.FTZ R78, R171, R78 ;  /* 0x0000004eab4e7221 */ /* 0x020fe60000010000 */
[----:B------:R-:W-:Y:S01]  /*16960*/  F2FP.PACK_AB R52, R183, R187 ;  /* 0x000000bbb734723e */ /* 0x000fe200000000ff */
[----:B------:R-:W-:Y:S01]  /*16970*/  HMMA.16816.F32 R36, R48, R58, R36 ;  /* 0x0000003a3024723c */ /* 0x000fe20000001824 */
[----:B------:R-:W3:Y:S01]  /*16980*/  LDSM.16.MT88.4 R56, [R220+0x2100] ;  /* 0x00210000dc38783b */ /* 0x000ee20000004200 */
[----:B------:R-:W5:Y:S02]  /*16990*/  MUFU.EX2 R174, R174 ;  /* 0x000000ae00ae7308 */ /* 0x000f640000000800 */
[----:B------:R-:W-:Y:S01]  /*169a0*/  F2FP.PACK_AB R54, R179, R181 ;  /* 0x000000b5b336723e */ /* 0x000fe200000000ff */
[----:B-1----:R-:W-:Y:S01]  /*169b0*/  FADD.FTZ R78, R169, R78 ;  /* 0x0000004ea94e7221 */ /* 0x002fe20000010000 */
[----:B------:R-:W-:Y:S02]  /*169c0*/  F2FP.PACK_AB R53, R184, R188 ;  /* 0x000000bcb835723e */ /* 0x000fe400000000ff */
[----:B------:R-:W-:Y:S04]  /*169d0*/  F2FP.PACK_AB R48, R185, R193 ;  /* 0x000000c1b930723e */ /* 0x000fe800000000ff */
[----:B------:R-:W-:Y:S01]  /*169e0*/  F2FP.PACK_AB R49, R186, R191 ;  /* 0x000000bfba31723e */ /* 0x000fe200000000ff */
[----:B------:R-:W1:Y:S01]  /*169f0*/  MUFU.EX2 R97, R97 ;  /* 0x0000006100617308 */ /* 0x000e620000000800 */
[----:B------:R-:W-:Y:S01]  /*16a00*/  F2FP.PACK_AB R50, R175, R176 ;  /* 0x000000b0af32723e */ /* 0x000fe200000000ff */
[----:B--2---:R-:W-:Y:S01]  /*16a10*/  FADD.FTZ R250, R96, R250 ;  /* 0x000000fa60fa7221 */ /* 0x004fe20000010000 */
[----:B------:R-:W-:Y:S02]  /*16a20*/  F2FP.PACK_AB R51, R177, R178 ;  /* 0x000000b2b133723e */ /* 0x000fe400000000ff */
[----:B------:R-:W-:Y:S02]  /*16a30*/  F2FP.PACK_AB R55, R180, R182 ;  /* 0x000000b6b437723e */ /* 0x000fe400000000ff */
[----:B------:R-:W-:Y:S03]  /*16a40*/  F2FP.PACK_AB R129, R169, R171 ;  /* 0x000000aba981723e */ /* 0x000fe600000000ff */
[-C--:B----4-:R-:W-:Y:S01]  /*16a50*/  HMMA.16816.F32 R4, R48, R60.reuse, R4 ;  /* 0x0000003c3004723c */ /* 0x090fe20000001804 */
[----:B------:R-:W2:Y:S02]  /*16a60*/  MUFU.EX2 R173, R173 ;  /* 0x000000ad00ad7308 */ /* 0x000ea40000000800 */
[C---:B-----5:R-:W-:Y:S01]  /*16a70*/  F2FP.PACK_AB R130, R174.reuse, R96 ;  /* 0x00000060ae82723e */ /* 0x060fe200000000ff */
[----:B------:R-:W-:Y:S04]  /*16a80*/  FADD.FTZ R242, R174, R250 ;  /* 0x000000faaef27221 */ /* 0x000fe80000010000 */
[C---:B------:R-:W-:Y:S04]  /*16a90*/  HMMA.16816.F32 R8, R52.reuse, R60, R8 ;  /* 0x0000003c3408723c */ /* 0x040fe80000001808 */
[----:B-1----:R-:W-:Y:S04]  /*16aa0*/  FADD.FTZ R78, R97, R78 ;  /* 0x0000004e614e7221 */ /* 0x002fe80000010000 */
[-C--:B------:R-:W-:Y:S08]  /*16ab0*/  HMMA.16816.F32 R12, R52, R62.reuse, R12 ;  /* 0x0000003e340c723c */ /* 0x080ff0000000180c */
[C---:B------:R-:W-:Y:S01]  /*16ac0*/  HMMA.16816.F32 R16, R48.reuse, R62, R16 ;  /* 0x0000003e3010723c */ /* 0x040fe20000001810 */
[----:B------:R-:W1:Y:S03]  /*16ad0*/  LDSM.16.MT88.4 R60, [R218+0x2100] ;  /* 0x00210000da3c783b */ /* 0x000e660000004200 */
[C---:B--2---:R-:W-:Y:S01]  /*16ae0*/  F2FP.PACK_AB R131, R173.reuse, R97 ;  /* 0x00000061ad83723e */ /* 0x044fe200000000ff */
[----:B------:R-:W-:Y:S03]  /*16af0*/  FADD.FTZ R241, R173, R78 ;  /* 0x0000004eadf17221 */ /* 0x000fe60000010000 */
[-C--:B---3--:R-:W-:Y:S08]  /*16b00*/  HMMA.16816.F32 R20, R48, R56.reuse, R20 ;  /* 0x000000383014723c */ /* 0x088ff00000001814 */
[C---:B------:R-:W-:Y:S07]  /*16b10*/  HMMA.16816.F32 R24, R52.reuse, R56, R24 ;  /* 0x000000383418723c */ /* 0x040fee0000001818 */
[--C-:B------:R-:W-:Y:S01]  /*16b20*/  FFMA.FTZ R56, R88, c[0x0][0x2d0], -R170.reuse ;  /* 0x0000b40058387a23 */ /* 0x100fe200000108aa */
[-C--:B------:R-:W-:Y:S04]  /*16b30*/  HMMA.16816.F32 R28, R52, R58.reuse, R28 ;  /* 0x0000003a341c723c */ /* 0x080fe8000000181c */
[--C-:B------:R-:W-:Y:S01]  /*16b40*/  FFMA.FTZ R57, R89, c[0x0][0x2d0], -R170.reuse ;  /* 0x0000b40059397a23 */ /* 0x100fe200000108aa */
[----:B------:R-:W2:Y:S03]  /*16b50*/  MUFU.EX2 R56, R56 ;  /* 0x0000003800387308 */ /* 0x000ea60000000800 */
[C---:B------:R-:W-:Y:S07]  /*16b60*/  HMMA.16816.F32 R100, R48.reuse, R58, R100 ;  /* 0x0000003a3064723c */ /* 0x040fee0000001864 */
[----:B------:R-:W3:Y:S01]  /*16b70*/  MUFU.EX2 R57, R57 ;  /* 0x0000003900397308 */ /* 0x000ee20000000800 */
[-C--:B------:R-:W-:Y:S04]  /*16b80*/  HMMA.16816.F32 R104, R48, R64.reuse, R104 ;  /* 0x000000403068723c */ /* 0x080fe80000001868 */
[--C-:B------:R-:W-:Y:S02]  /*16b90*/  FFMA.FTZ R58, R92, c[0x0][0x2d0], -R170.reuse ;  /* 0x0000b4005c3a7a23 */ /* 0x100fe400000108aa */
[----:B------:R-:W-:Y:S02]  /*16ba0*/  FFMA.FTZ R170, R93, c[0x0][0x2d0], -R170 ;  /* 0x0000b4005daa7a23 */ /* 0x000fe400000108aa */
[C---:B------:R-:W-:Y:S02]  /*16bb0*/  HMMA.16816.F32 R108, R52.reuse, R64, R108 ;  /* 0x00000040346c723c */ /* 0x040fe4000000186c */
[----:B------:R-:W4:Y:S02]  /*16bc0*/  MUFU.EX2 R58, R58 ;  /* 0x0000003a003a7308 */ /* 0x000f240000000800 */
[----:B------:R-:W-:Y:S02]  /*16bd0*/  FFMA.FTZ R59, R90, c[0x0][0x2d0], -R95 ;  /* 0x0000b4005a3b7a23 */ /* 0x000fe4000001085f */
[----:B--2---:R-:W-:Y:S02]  /*16be0*/  FADD.FTZ R167, R56, R167 ;  /* 0x000000a738a77221 */ /* 0x004fe40000010000 */
[-C--:B------:R-:W-:Y:S04]  /*16bf0*/  HMMA.16816.F32 R32, R52, R66.reuse, R32 ;  /* 0x000000423420723c */ /* 0x080fe80000001820 */
[----:B------:R-:W2:Y:S01]  /*16c00*/  MUFU.EX2 R170, R170 ;  /* 0x000000aa00aa7308 */ /* 0x000ea20000000800 */
[--C-:B------:R-:W-:Y:S02]  /*16c10*/  FFMA.FTZ R64, R91, c[0x0][0x2d0], -R95.reuse ;  /* 0x0000b4005b407a23 */ /* 0x100fe4000001085f */
[--C-:B------:R-:W-:Y:S01]  /*16c20*/  FFMA.FTZ R65, R94, c[0x0][0x2d0], -R95.reuse ;  /* 0x0000b4005e417a23 */ /* 0x100fe2000001085f */
[C---:B------:R-:W-:Y:S04]  /*16c30*/  HMMA.16816.F32 R112, R48.reuse, R66, R112 ;  /* 0x000000423070723c */ /* 0x040fe80000001870 */
[----:B------:R-:W-:Y:S02]  /*16c40*/  FFMA.FTZ R95, R45, c[0x0][0x2d0], -R95 ;  /* 0x0000b4002d5f7a23 */ /* 0x000fe4000001085f */
[----:B------:R-:W5:Y:S01]  /*16c50*/  MUFU.EX2 R59, R59 ;  /* 0x0000003b003b7308 */ /* 0x000f620000000800 */
[----:B---3--:R-:W-:Y:S01]  /*16c60*/  FADD.FTZ R167, R57, R167 ;  /* 0x000000a739a77221 */ /* 0x008fe20000010000 */
[-C--:B-1----:R-:W-:Y:S04]  /*16c70*/  HMMA.16816.F32 R116, R48, R60.reuse, R116 ;  /* 0x0000003c3074723c */ /* 0x082fe80000001874 */
[----:B----4-:R-:W-:Y:S04]  /*16c80*/  FADD.FTZ R167, R58, R167 ;  /* 0x000000a73aa77221 */ /* 0x010fe80000010000 */
[C---:B------:R-:W-:Y:S01]  /*16c90*/  HMMA.16816.F32 R120, R52.reuse, R60, R120 ;  /* 0x0000003c3478723c */ /* 0x040fe20000001878 */
[----:B------:R-:W1:Y:S03]  /*16ca0*/  MUFU.EX2 R64, R64 ;  /* 0x0000004000407308 */ /* 0x000e660000000800 */
[C---:B--2---:R-:W-:Y:S01]  /*16cb0*/  FADD.FTZ R240, R170.reuse, R167 ;  /* 0x000000a7aaf07221 */ /* 0x044fe20000010000 */
[----:B------:R-:W-:Y:S03]  /*16cc0*/  MOV R167, R3 ;  /* 0x0000000300a77202 */ /* 0x000fe60000000f00 */
[-C--:B------:R-:W-:Y:S01]  /*16cd0*/  HMMA.16816.F32 R124, R52, R62.reuse, R124 ;  /* 0x0000003e347c723c */ /* 0x080fe2000000187c */
[----:B------:R-:W2:Y:S02]  /*16ce0*/  LDSM.16.MT88.4 R52, [R220+0x2900] ;  /* 0x00290000dc34783b */ /* 0x000ea40000004200 */
[----:B------:R-:W3:Y:S01]  /*16cf0*/  MUFU.EX2 R65, R65 ;  /* 0x0000004100417308 */ /* 0x000ee20000000800 */
[----:B-----5:R-:W-:Y:S04]  /*16d00*/  FADD.FTZ R244, R59, R244 ;  /* 0x000000f43bf47221 */ /* 0x020fe80000010000 */
[----:B------:R-:W-:Y:S05]  /*16d10*/  HMMA.16816.F32 R36, R48, R62, R36 ;  /* 0x0000003e3024723c */ /* 0x000fea0000001824 */
[----:B------:R-:W4:Y:S02]  /*16d20*/  MUFU.EX2 R95, R95 ;  /* 0x0000005f005f7308 */ /* 0x000f240000000800 */
[----:B------:R-:W-:Y:S01]  /*16d30*/  F2FP.PACK_AB R48, R57, R56 ;  /* 0x000000383930723e */ /* 0x000fe200000000ff */
[-C--:B------:R-:W-:Y:S01]  /*16d40*/  HMMA.16816.F32 R160, R128, R148.reuse, R4 ;  /* 0x0000009480a0723c */ /* 0x080fe20000001804 */
[----:B------:R-:W5:Y:S04]  /*16d50*/  LDSM.16.MT88.4 R4, [R219+0x2900] ;  /* 0x00290000db04783b */ /* 0x000f680000004200 */
[----:B------:R-:W-:Y:S01]  /*16d60*/  F2FP.PACK_AB R50, R170, R58 ;  /* 0x0000003aaa32723e */ /* 0x000fe200000000ff */
[C---:B-1----:R-:W-:Y:S01]  /*16d70*/  FADD.FTZ R244, R64.reuse, R244 ;  /* 0x000000f440f47221 */ /* 0x042fe20000010000 */
[----:B------:R-:W-:Y:S05]  /*16d80*/  F2FP.PACK_AB R49, R64, R59 ;  /* 0x0000003b4031723e */ /* 0x000fea00000000ff */
[----:B---3--:R-:W-:Y:S01]  /*16d90*/  FADD.FTZ R244, R65, R244 ;  /* 0x000000f441f47221 */ /* 0x008fe20000010000 */
[C---:B----4-:R-:W-:Y:S03]  /*16da0*/  F2FP.PACK_AB R51, R95.reuse, R65 ;  /* 0x000000415f33723e */ /* 0x050fe600000000ff */
[----:B------:R-:W-:Y:S04]  /*16db0*/  FADD.FTZ R239, R95, R244 ;  /* 0x000000f45fef7221 */ /* 0x000fe80000010000 */
[C---:B------:R-:W-:Y:S01]  /*16dc0*/  HMMA.16816.F32 R156, R48.reuse, R148, R8 ;  /* 0x00000094309c723c */ /* 0x040fe20000001808 */
[----:B------:R-:W1:Y:S07]  /*16dd0*/  LDSM.16.MT88.4 R8, [R218+0x2900] ;  /* 0x00290000da08783b */ /* 0x000e6e0000004200 */
[-C--:B------:R-:W-:Y:S08]  /*16de0*/  HMMA.16816.F32 R152, R48, R150.reuse, R12 ;  /* 0x000000963098723c */ /* 0x080ff0000000180c */
[C---:B------:R-:W-:Y:S08]  /*16df0*/  HMMA.16816.F32 R148, R128.reuse, R150, R16 ;  /* 0x000000968094723c */ /* 0x040ff00000001810 */
[-C--:B--2---:R-:W-:Y:S08]  /*16e00*/  HMMA.16816.F32 R144, R128, R52.reuse, R20 ;  /* 0x000000348090723c */ /* 0x084ff00000001814 */
[C---:B------:R-:W-:Y:S08]  /*16e10*/  HMMA.16816.F32 R140, R48.reuse, R52, R24 ;  /* 0x00000034308c723c */ /* 0x040ff00000001818 */
[-C--:B------:R-:W-:Y:S08]  /*16e20*/  HMMA.16816.F32 R136, R48, R54.reuse, R28 ;  /* 0x000000363088723c */ /* 0x080ff0000000181c */
        /* <DEDUP_REMOVED lines=10> */
.L_x_197:
[----:B------:R-:W1:Y:S01]  /*16ed0*/  SHFL.BFLY PT, R4, R242, 0x2, 0x1f ;  /* 0x0c401f00f2047f89 */ /* 0x000e6200000e0000 */
[----:B------:R-:W-:Y:S01]  /*16ee0*/  MOV R9, RZ ;  /* 0x000000ff00097202 */ /* 0x000fe20000000f00 */
[----:B------:R-:W-:Y:S01]  /*16ef0*/  CS2R R10, SRZ ;  /* 0x00000000000a7805 */ /* 0x000fe2000001ff00 */
[----:B------:R-:W-:Y:S01]  /*16f00*/  MOV R12, 0xff800000 ;  /* 0xff800000000c7802 */ /* 0x000fe20000000f00 */
[----:B------:R-:W2:Y:S01]  /*16f10*/  SHFL.BFLY PT, R7, R241, 0x2, 0x1f ;  /* 0x0c401f00f1077f89 */ /* 0x000ea200000e0000 */
[----:B------:R-:W-:-:S02]  /*16f20*/  MOV R13, 0xff800000 ;  /* 0xff800000000d7802 */ /* 0x000fc40000000f00 */
[----:B------:R-:W-:Y:S01]  /*16f30*/  MOV R14, 0xff800000 ;  /* 0xff800000000e7802 */ /* 0x000fe20000000f00 */
[----:B------:R-:W3:Y:S01]  /*16f40*/  SHFL.BFLY PT, R6, R240, 0x2, 0x1f ;  /* 0x0c401f00f0067f89 */ /* 0x000ee200000e0000 */
[----:B------:R-:W-:-:S03]  /*16f50*/  PLOP3.LUT P4, PT, PT, PT, PT, 0x8, 0x0 ;  /* 0x000000000000781c */ /* 0x000fc60003f8e170 */
[----:B------:R-:W4:Y:S01]  /*16f60*/  SHFL.BFLY PT, R5, R239, 0x2, 0x1f ;  /* 0x0c401f00ef057f89 */ /* 0x000f2200000e0000 */
[----:B-1----:R-:W-:Y:S02]  /*16f70*/  FADD.FTZ R242, R4, R242 ;  /* 0x000000f204f27221 */ /* 0x002fe40000010000 */
[----:B--2---:R-:W-:-:S03]  /*16f80*/  FADD.FTZ R241, R7, R241 ;  /* 0x000000f107f17221 */ /* 0x004fc60000010000 */
[----:B------:R-:W1:Y:S01]  /*16f90*/  SHFL.BFLY PT, R4, R242, 0x1, 0x1f ;  /* 0x0c201f00f2047f89 */ /* 0x000e6200000e0000 */
[----:B---3--:R-:W-:-:S03]  /*16fa0*/  FADD.FTZ R6, R6, R240 ;  /* 0x000000f006067221 */ /* 0x008fc60000010000 */
[----:B------:R-:W2:Y:S01]  /*16fb0*/  SHFL.BFLY PT, R7, R241, 0x1, 0x1f ;  /* 0x0c201f00f1077f89 */ /* 0x000ea200000e0000 */
[----:B----4-:R-:W-:-:S03]  /*16fc0*/  FADD.FTZ R239, R5, R239 ;  /* 0x000000ef05ef7221 */ /* 0x010fc60000010000 */
[----:B------:R-:W3:Y:S04]  /*16fd0*/  SHFL.BFLY PT, R8, R6, 0x1, 0x1f ;  /* 0x0c201f0006087f89 */ /* 0x000ee800000e0000 */
[----:B------:R-:W4:Y:S01]  /*16fe0*/  SHFL.BFLY PT, R5, R239, 0x1, 0x1f ;  /* 0x0c201f00ef057f89 */ /* 0x000f2200000e0000 */
[----:B-1----:R-:W-:Y:S02]  /*16ff0*/  FADD.FTZ R4, R242, R4 ;  /* 0x00000004f2047221 */ /* 0x002fe40000010000 */
[----:B--2---:R-:W-:-:S03]  /*17000*/  FADD.FTZ R7, R241, R7 ;  /* 0x00000007f1077221 */ /* 0x004fc60000010000 */
[----:B------:R-:W-:Y:S01]  /*17010*/  FSETP.NE.FTZ.AND P3, PT, R4, RZ, PT ;  /* 0x000000ff0400720b */ /* 0x000fe20003f75000 */
[----:B---3--:R-:W-:Y:S01]  /*17020*/  FADD.FTZ R6, R6, R8 ;  /* 0x0000000806067221 */ /* 0x008fe20000010000 */
[----:B------:R-:W-:Y:S02]  /*17030*/  FSETP.NE.FTZ.AND P2, PT, R7, RZ, PT ;  /* 0x000000ff0700720b */ /* 0x000fe40003f55000 */
[----:B------:R-:W-:Y:S01]  /*17040*/  MOV R8, RZ ;  /* 0x000000ff00087202 */ /* 0x000fe20000000f00 */
[----:B----4-:R-:W-:Y:S01]  /*17050*/  FADD.FTZ R5, R239, R5 ;  /* 0x00000005ef057221 */ /* 0x010fe20000010000 */
[----:B------:R-:W-:-:S04]  /*17060*/  FSETP.NE.FTZ.AND P1, PT, R6, RZ, PT ;  /* 0x000000ff0600720b */ /* 0x000fc80003f35000 */
[----:B------:R-:W-:-:S03]  /*17070*/  FSETP.NE.FTZ.AND P0, PT, R5, RZ, PT ;  /* 0x000000ff0500720b */ /* 0x000fc60003f15000 */
[----:B------:R-:W1:Y:S01]  /*17080*/  @P3 MUFU.RCP R9, R4 ;  /* 0x0000000400093308 */ /* 0x000e620000001000 */
[----:B------:R-:W-:Y:S02]  /*17090*/  @P3 MOV R18, 0x3f317218 ;  /* 0x3f31721800123802 */ /* 0x000fe40000000f00 */
[----:B------:R-:W-:-:S03]  /*170a0*/  @P2 MOV R17, 0x3f317218 ;  /* 0x3f31721800112802 */ /* 0x000fc60000000f00 */
[----:B------:R-:W-:Y:S02]  /*170b0*/  @P3 FMUL.FTZ R18, R18, c[0x0][0x2d0] ;  /* 0x0000b40012123a20 */ /* 0x000fe40000410000 */
[----:B------:R-:W-:Y:S01]  /*170c0*/  @P2 MUFU.RCP R8, R7 ;  /* 0x0000000700082308 */ /* 0x000fe20000001000 */
[----:B------:R-:W-:Y:S01]  /*170d0*/  @P1 MOV R16, 0x3f317218 ;  /* 0x3f31721800101802 */ /* 0x000fe20000000f00 */
[----:B------:R-:W-:Y:S01]  /*170e0*/  @P2 FMUL.FTZ R17, R17, c[0x0][0x2d0] ;  /* 0x0000b40011112a20 */ /* 0x000fe20000410000 */
[----:B------:R-:W-:-:S03]  /*170f0*/  @P0 MOV R15, 0x3f317218 ;  /* 0x3f317218000f0802 */ /* 0x000fc60000000f00 */
[----:B------:R-:W-:Y:S02]  /*17100*/  @P1 FMUL.FTZ R16, R16, c[0x0][0x2d0] ;  /* 0x0000b40010101a20 */ /* 0x000fe40000410000 */
[----:B------:R-:W-:Y:S01]  /*17110*/  @P1 MUFU.RCP R10, R6 ;  /* 0x00000006000a1308 */ /* 0x000fe20000001000 */
[----:B------:R-:W-:Y:S02]  /*17120*/  @P0 FMUL.FTZ R15, R15, c[0x0][0x2d0] ;  /* 0x0000b4000f0f0a20 */ /* 0x000fe40000410000 */
[C---:B-1----:R-:W-:Y:S02]  /*17130*/  FMUL.FTZ R160, R9.reuse, R160 ;  /* 0x000000a009a07220 */ /* 0x042fe40000410000 */
[C---:B------:R-:W-:Y:S02]  /*17140*/  FMUL.FTZ R161, R9.reuse, R161 ;  /* 0x000000a109a17220 */ /* 0x040fe40000410000 */
[C---:B------:R-:W-:Y:S01]  /*17150*/  FMUL.FTZ R148, R9.reuse, R148 ;  /* 0x0000009409947220 */ /* 0x040fe20000410000 */
[----:B------:R-:W1:Y:S01]  /*17160*/  @P3 MUFU.LG2 R4, R4 ;  /* 0x0000000400043308 */ /* 0x000e620000000c00 */
[----:B------:R-:W-:-:S02]  /*17170*/  FMUL.FTZ R149, R9, R149 ;  /* 0x0000009509957220 */ /* 0x000fc40000410000 */
[C---:B------:R-:W-:Y:S02]  /*17180*/  FMUL.FTZ R144, R9.reuse, R144 ;  /* 0x0000009009907220 */ /* 0x040fe40000410000 */
[C---:B------:R-:W-:Y:S02]  /*17190*/  FMUL.FTZ R145, R9.reuse, R145 ;  /* 0x0000009109917220 */ /* 0x040fe40000410000 */
[C---:B------:R-:W-:Y:S01]  /*171a0*/  FMUL.FTZ R100, R9.reuse, R100 ;  /* 0x0000006409647220 */ /* 0x040fe20000410000 */
[----:B------:R-:W2:Y:S01]  /*171b0*/  @P2 MUFU.LG2 R7, R7 ;  /* 0x0000000700072308 */ /* 0x000ea20000000c00 */
[C---:B------:R-:W-:Y:S02]  /*171c0*/  FMUL.FTZ R101, R9.reuse, R101 ;  /* 0x0000006509657220 */ /* 0x040fe40000410000 */
[C---:B------:R-:W-:Y:S02]  /*171d0*/  FMUL.FTZ R104, R9.reuse, R104 ;  /* 0x0000006809687220 */ /* 0x040fe40000410000 */
[----:B------:R-:W-:-:S02]  /*171e0*/  FMUL.FTZ R105, R9, R105 ;  /* 0x0000006909697220 */ /* 0x000fc40000410000 */
[C---:B------:R-:W-:Y:S01]  /*171f0*/  FMUL.FTZ R112, R9.reuse, R112 ;  /* 0x0000007009707220 */ /* 0x040fe20000410000 */
[----:B------:R-:W3:Y:S01]  /*17200*/  @P1 MUFU.LG2 R6, R6 ;  /* 0x0000000600061308 */ /* 0x000ee20000000c00 */
[----:B-1----:R-:W-:Y:S02]  /*17210*/  @P3 FMUL.FTZ R4, R4, 0.69314718246459960938 ;  /* 0x3f31721804043820 */ /* 0x002fe40000410000 */
[C---:B------:R-:W-:Y:S02]  /*17220*/  FMUL.FTZ R113, R9.reuse, R113 ;  /* 0x0000007109717220 */ /* 0x040fe40000410000 */
[C---:B------:R-:W-:Y:S02]  /*17230*/  FMUL.FTZ R116, R9.reuse, R116 ;  /* 0x0000007409747220 */ /* 0x040fe40000410000 */
[----:B------:R-:W-:Y:S01]  /*17240*/  FMUL.FTZ R117, R9, R117 ;  /* 0x0000007509757220 */ /* 0x000fe20000410000 */
[----:B------:R-:W1:Y:S01]  /*17250*/  @P0 MUFU.LG2 R19, R5 ;  /* 0x0000000500130308 */ /* 0x000e620000000c00 */
[----:B--2---:R-:W-:-:S02]  /*17260*/  @P2 FMUL.FTZ R7, R7, 0.69314718246459960938 ;  /* 0x3f31721807072820 */ /* 0x004fc40000410000 */
[----:B------:R-:W-:Y:S02]  /*17270*/  FMUL.FTZ R128, R9, R128 ;  /* 0x0000008009807220 */ /* 0x000fe40000410000 */
[C---:B------:R-:W-:Y:S02]  /*17280*/  FMUL.FTZ R162, R8.reuse, R162 ;  /* 0x000000a208a27220 */ /* 0x040fe40000410000 */
[----:B------:R-:W-:Y:S01]  /*17290*/  FMUL.FTZ R163, R8, R163 ;  /* 0x000000a308a37220 */ /* 0x000fe20000410000 */
[----:B------:R2:W4:Y:S01]  /*172a0*/  @P0 MUFU.RCP R11, R5 ;  /* 0x00000005000b0308 */ /* 0x0005220000001000 */
[----:B---3--:R-:W-:Y:S02]  /*172b0*/  @P1 FMUL.FTZ R6, R6, 0.69314718246459960938 ;  /* 0x3f31721806061820 */ /* 0x008fe40000410000 */
[C---:B------:R-:W-:Y:S02]  /*172c0*/  FMUL.FTZ R150, R8.reuse, R150 ;  /* 0x0000009608967220 */ /* 0x040fe40000410000 */
[----:B------:R-:W-:-:S02]  /*172d0*/  FMUL.FTZ R151, R8, R151 ;  /* 0x0000009708977220 */ /* 0x000fc40000410000 */
[C---:B------:R-:W-:Y:S02]  /*172e0*/  FMUL.FTZ R146, R8.reuse, R146 ;  /* 0x0000009208927220 */ /* 0x040fe40000410000 */
[----:B-1----:R-:W-:Y:S02]  /*172f0*/  @P0 FMUL.FTZ R19, R19, 0.69314718246459960938 ;  /* 0x3f31721813130820 */ /* 0x002fe40000410000 */
[C---:B------:R-:W-:Y:S02]  /*17300*/  FMUL.FTZ R147, R8.reuse, R147 ;  /* 0x0000009308937220 */ /* 0x040fe40000410000 */
[C---:B------:R-:W-:Y:S02]  /*17310*/  FMUL.FTZ R102, R8.reuse, R102 ;  /* 0x0000006608667220 */ /* 0x040fe40000410000 */
[C---:B------:R-:W-:Y:S01]  /*17320*/  FMUL.FTZ R103, R8.reuse, R103 ;  /* 0x0000006708677220 */ /* 0x040fe20000410000 */
[----:B--2---:R-:W-:Y:S01]  /*17330*/  MOV R5, 0xff800000 ;  /* 0xff80000000057802 */ /* 0x004fe20000000f00 */
        /* <DEDUP_REMOVED lines=21> */
[----:B------:R-:W-:Y:S02]  /*17490*/  FMUL.FTZ R124, R10, R124 ;  /* 0x0000007c0a7c7220 */ /* 0x000fe40000410000 */
        /* <DEDUP_REMOVED lines=15> */
[----:B------:R-:W-:Y:S02]  /*17590*/  FMUL.FTZ R9, R9, R129 ;  /* 0x0000008109097220 */ /* 0x000fe40000410000 */
[----:B------:R-:W-:Y:S02]  /*175a0*/  FMUL.FTZ R8, R8, R131 ;  /* 0x0000008308087220 */ /* 0x000fe40000410000 */
[----:B------:R-:W-:Y:S02]  /*175b0*/  FMUL.FTZ R10, R10, R125 ;  /* 0x0000007d0a0a7220 */ /* 0x000fe40000410000 */
[----:B------:R-:W-:Y:S02]  /*175c0*/  FMUL.FTZ R11, R11, R127 ;  /* 0x0000007f0b0b7220 */ /* 0x000fe40000410000 */
[----:B------:R-:W-:Y:S02]  /*175d0*/  @P3 FFMA.FTZ R5, R18, R3, R4 ;  /* 0x0000000312053223 */ /* 0x000fe40000010004 */
[----:B------:R-:W-:-:S02]  /*175e0*/  @P2 FFMA.FTZ R12, R17, R2, R7 ;  /* 0x00000002110c2223 */ /* 0x000fc40000010007 */
[----:B------:R-:W-:Y:S02]  /*175f0*/  @P1 FFMA.FTZ R13, R16, R0, R6 ;  /* 0x00000000100d1223 */ /* 0x000fe40000010006 */
[----:B------:R-:W-:Y:S02]  /*17600*/  @P0 FFMA.FTZ R14, R15, R44, R19 ;  /* 0x0000002c0f0e0223 */ /* 0x000fe40000010013 */
.L_x_149:
[----:B------:R-:W-:Y:S01]  /*17610*/  USHF.R.S32.HI UR6, URZ, 0x1f, UR11 ;  /* 0x0000001f3f067899 */ /* 0x000fe2000801140b */
[----:B------:R-:W-:Y:S05]  /*17620*/  @P4 BRA `(.L_x_216) ;  /* 0x000011e000004947 */ /* 0x000fea0003800000 */
[----:B------:R-:W1:Y:S01]  /*17630*/  S2R R0, SR_TID.X ;  /* 0x0000000000007919 */ /* 0x000e620000002100 */
[----:B------:R-:W-:Y:S01]  /*17640*/  ULDC.64 UR4, c[0x0][0x490] ;  /* 0x0001240000047ab9 */ /* 0x000fe20000000a00 */
[----:B------:R-:W-:Y:S01]  /*17650*/  IMAD.MOV.U32 R20, RZ, RZ, c[0x0][0x4e8] ;  /* 0x00013a00ff147624 */ /* 0x000fe200078e00ff */
[----:B------:R-:W-:Y:S01]  /*17660*/  UIMAD UR8, UR6, UR4, URZ ;  /* 0x00000004060872a4 */ /* 0x000fe2000f8e023f */
[----:B------:R-:W2:Y:S01]  /*17670*/  S2R R26, SR_CTAID.Z ;  /* 0x00000000001a7919 */ /* 0x000ea20000002700 */
[----:B------:R-:W-:Y:S01]  /*17680*/  UIMAD.WIDE.U32 UR12, UR11, UR4, URZ ;  /* 0x000000040b0c72a5 */ /* 0x000fe2000f8e003f */
[----:B------:R-:W-:Y:S01]  /*17690*/  F2FP.PACK_AB R160, R161, R160 ;  /* 0x000000a0a1a0723e */ /* 0x000fe200000000ff */
[----:B------:R-:W-:Y:S01]  /*176a0*/  UIMAD UR8, UR11, UR5, UR8 ;  /* 0x000000050b0872a4 */ /* 0x000fe2000f8e0208 */
[----:B------:R-:W3:Y:S01]  /*176b0*/  S2R R19, SR_CTAID.X ;  /* 0x0000000000137919 */ /* 0x000ee20000002500 */
[----:B------:R-:W-:Y:S01]  /*176c0*/  ISETP.NE.AND P0, PT, R20, 0x1, PT ;  /* 0x000000011400780c */ /* 0x000fe20003f05270 */
[----:B------:R-:W-:Y:S01]  /*176d0*/  ULDC.64 UR4, c[0x0][0x3e8] ;  /* 0x0000fa0000047ab9 */ /* 0x000fe20000000a00 */
[----:B------:R-:W-:Y:S01]  /*176e0*/  IMAD.U32 R29, RZ, RZ, UR13 ;  /* 0x0000000dff1d7e24 */ /* 0x000fe2000f8e00ff */
[----:B------:R-:W-:Y:S01]  /*176f0*/  UIMAD UR7, UR6, UR4, URZ ;  /* 0x00000004060772a4 */ /* 0x000fe2000f8e023f */
[----:B------:R-:W-:Y:S01]  /*17700*/  IMAD.U32 R28, RZ, RZ, UR12 ;  /* 0x0000000cff1c7e24 */ /* 0x000fe2000f8e00ff */
[----:B------:R-:W-:Y:S01]  /*17710*/  UIMAD.WIDE.U32 UR14, UR11, UR4, URZ ;  /* 0x000000040b0e72a5 */ /* 0x000fe2000f8e003f */
[----:B------:R-:W-:Y:S01]  /*17720*/  F2FP.PACK_AB R162, R163, R162 ;  /* 0x000000a2a3a2723e */ /* 0x000fe200000000ff */
[----:B------:R-:W-:Y:S01]  /*17730*/  UIMAD UR5, UR11, UR5, UR7 ;  /* 0x000000050b0572a4 */ /* 0x000fe2000f8e0207 */
[----:B------:R-:W-:Y:S01]  /*17740*/  F2FP.PACK_AB R148, R149, R148 ;  /* 0x000000949594723e */ /* 0x000fe200000000ff */
[----:B------:R-:W-:Y:S01]  /*17750*/  UIADD3 UR8, UR13, UR8, URZ ;  /* 0x000000080d087290 */ /* 0x000fe2000fffe03f */
[----:B------:R-:W-:Y:S01]  /*17760*/  F2FP.PACK_AB R150, R151, R150 ;  /* 0x000000969796723e */ /* 0x000fe200000000ff */
[----:B------:R-:W-:Y:S01]  /*17770*/  UIADD3 UR5, UR15, UR5, URZ ;  /* 0x000000050f057290 */ /* 0x000fe2000fffe03f */
[----:B------:R-:W-:Y:S01]  /*17780*/  IMAD.U32 R17, RZ, RZ, UR15 ;  /* 0x0000000fff117e24 */ /* 0x000fe2000f8e00ff */
[----:B------:R-:W-:Y:S01]  /*17790*/  F2FP.PACK_AB R156, R157, R156 ;  /* 0x0000009c9d9c723e */ /* 0x000fe200000000ff */
[----:B------:R-:W-:Y:S01]  /*177a0*/  IMAD.U32 R16, RZ, RZ, UR14 ;  /* 0x0000000eff107e24 */ /* 0x000fe2000f8e00ff */
[----:B-1----:R-:W-:Y:S01]  /*177b0*/  SHF.R.S32.HI R2, RZ, 0x1f, R0 ;  /* 0x0000001fff027819 */ /* 0x002fe20000011400 */
[----:B------:R-:W-:Y:S01]  /*177c0*/  IMAD.U32 R29, RZ, RZ, UR8 ;  /* 0x00000008ff1d7e24 */ /* 0x000fe2000f8e00ff */
[----:B------:R-:W-:Y:S01]  /*177d0*/  F2FP.PACK_AB R158, R159, R158 ;  /* 0x0000009e9f9e723e */ /* 0x000fe200000000ff */
[----:B------:R-:W-:Y:S01]  /*177e0*/  IMAD.U32 R17, RZ, RZ, UR5 ;  /* 0x00000005ff117e24 */ /* 0x000fe2000f8e00ff */
[-C--:B------:R-:W-:Y:S01]  /*177f0*/  LEA.HI R3, R2, R0.reuse, RZ, 0x2 ;  /* 0x0000000002037211 */ /* 0x080fe200078f10ff */
[----:B--2---:R-:W-:Y:S01]  /*17800*/  IMAD.WIDE.U32 R28, R26, c[0x0][0x498], R28 ;  /* 0x000126001a1c7a25 */ /* 0x004fe200078e001c */
[----:B------:R-:W-:-:S02]  /*17810*/  LEA.HI R24, R2, R0, RZ, 0x5 ;  /* 0x0000000002187211 */ /* 0x000fc400078f28ff */
[----:B------:R-:W-:Y:S02]  /*17820*/  SHF.R.S32.HI R21, RZ, 0x1f, R26 ;  /* 0x0000001fff157819 */ /* 0x000fe4000001141a */
[--C-:B------:R-:W-:Y:S02]  /*17830*/  SHF.R.S32.HI R25, RZ, 0x2, R3.reuse ;  /* 0x00000002ff197819 */ /* 0x100fe40000011403 */
[----:B------:R-:W-:Y:S01]  /*17840*/  SHF.R.S32.HI R4, RZ, 0x1f, R3 ;  /* 0x0000001fff047819 */ /* 0x000fe20000011403 */
[----:B------:R-:W-:Y:S01]  /*17850*/  IMAD R22, R21, c[0x0][0x498], RZ ;  /* 0x0001260015167a24 */ /* 0x000fe200078e02ff */
[----:B------:R-:W-:Y:S01]  /*17860*/  LOP3.LUT R3, R3, 0xfffffffc, RZ, 0xc0, !PT ;  /* 0xfffffffc03037812 */ /* 0x000fe200078ec0ff */
[----:B------:R-:W-:Y:S01]  /*17870*/  IMAD R21, R21, c[0x0][0x3f0], RZ ;  /* 0x0000fc0015157a24 */ /* 0x000fe200078e02ff */
[----:B------:R-:W-:Y:S01]  /*17880*/  LEA.HI R15, R2, R0, RZ, 0x3 ;  /* 0x00000000020f7211 */ /* 0x000fe200078f18ff */
[----:B------:R-:W-:Y:S01]  /*17890*/  IMAD R22, R26, c[0x0][0x49c], R22 ;  /* 0x000127001a167a24 */ /* 0x000fe200078e0216 */
[----:B------:R-:W-:Y:S01]  /*178a0*/  LOP3.LUT R18, R24, 0xffffffe0, RZ, 0xc0, !PT ;  /* 0xffffffe018127812 */ /* 0x000fe200078ec0ff */
[----:B------:R-:W-:Y:S01]  /*178b0*/  IMAD.IADD R3, R0, 0x1, -R3 ;  /* 0x0000000100037824 */ /* 0x000fe200078e0a03 */
[----:B------:R-:W-:Y:S01]  /*178c0*/  LOP3.LUT R7, R15, 0xfffffff8, RZ, 0xc0, !PT ;  /* 0xfffffff80f077812 */ /* 0x000fe200078ec0ff */
[----:B------:R-:W-:Y:S01]  /*178d0*/  IMAD R21, R26, c[0x0][0x3f4], R21 ;  /* 0x0000fd001a157a24 */ /* 0x000fe200078e0215 */
[----:B------:R-:W-:Y:S01]  /*178e0*/  SHF.R.S32.HI R23, RZ, 0x5, R24 ;  /* 0x00000005ff177819 */ /* 0x000fe20000011418 */
[----:B------:R-:W-:Y:S01]  /*178f0*/  IMAD.IADD R18, R0, 0x1, -R18 ;  /* 0x0000000100127824 */ /* 0x000fe200078e0a12 */
[----:B------:R-:W-:Y:S01]  /*17900*/  SHF.R.S32.HI R24, RZ, 0x1f, R24 ;  /* 0x0000001fff187819 */ /* 0x000fe20000011418 */
[----:B------:R-:W-:Y:S01]  /*17910*/  IMAD.WIDE.U32 R26, R26, c[0x0][0x3f0], R16 ;  /* 0x0000fc001a1a7a25 */ /* 0x000fe200078e0010 */
[----:B------:R-:W-:-:S02]  /*17920*/  LEA.HI R4, R4, R25, RZ, 0x3 ;  /* 0x0000001904047211 */ /* 0x000fc400078f18ff */
[----:B------:R-:W-:Y:S01]  /*17930*/  LEA.HI R17, R3, R3, RZ, 0x1 ;  /* 0x0000000303117211 */ /* 0x000fe200078f08ff */
[----:B------:R-:W-:Y:S01]  /*17940*/  IMAD.IADD R7, R0, 0x1, -R7 ;  /* 0x0000000100077824 */ /* 0x000fe200078e0a07 */
[----:B------:R-:W-:Y:S01]  /*17950*/  LEA.HI R2, R2, R0, RZ, 0x6 ;  /* 0x0000000002027211 */ /* 0x000fe200078f30ff */
[----:B------:R-:W-:Y:S01]  /*17960*/  IMAD.IADD R27, R27, 0x1, R21 ;  /* 0x000000011b1b7824 */ /* 0x000fe200078e0215 */
[----:B------:R-:W-:Y:S01]  /*17970*/  SHF.R.S32.HI R0, RZ, 0x1f, R18 ;  /* 0x0000001fff007819 */ /* 0x000fe20000011412 */
[C---:B------:R-:W-:Y:S01]  /*17980*/  IMAD.SHL.U32 R6, R7.reuse, 0x8, RZ ;  /* 0x0000000807067824 */ /* 0x040fe200078e00ff */
[----:B------:R-:W-:Y:S01]  /*17990*/  SHF.R.S32.HI R15, RZ, 0x3, R15 ;  /* 0x00000003ff0f7819 */ /* 0x000fe2000001140f */
[----:B------:R-:W-:Y:S01]  /*179a0*/  IMAD.SHL.U32 R2, R2, 0x8, RZ ;  /* 0x0000000802027824 */ /* 0x000fe200078e00ff */
[----:B------:R-:W-:Y:S02]  /*179b0*/  LEA.HI R24, R24, R23, RZ, 0x2 ;  /* 0x0000001718187211 */ /* 0x000fe400078f10ff */
[----:B------:R-:W-:Y:S01]  /*179c0*/  LOP3.LUT R4, R4, 0xfffffff8, RZ, 0xc0, !PT ;  /* 0xfffffff804047812 */ /* 0x000fe200078ec0ff */
[----:B------:R-:W-:Y:S01]  /*179d0*/  IMAD R7, R7, 0x10, R15 ;  /* 0x0000001007077824 */ /* 0x000fe200078e020f */
[C---:B------:R-:W-:Y:S01]  /*179e0*/  LOP3.LUT R16, R17.reuse, 0x1ffffffe, RZ, 0xc0, !PT ;  /* 0x1ffffffe11107812 */ /* 0x040fe200078ec0ff */
[----:B------:R-:W-:Y:S01]  /*179f0*/  IMAD.SHL.U32 R17, R17, 0x20, RZ ;  /* 0x0000002011117824 */ /* 0x000fe200078e00ff */
[----:B------:R-:W-:Y:S01]  /*17a00*/  LOP3.LUT P3, RZ, R18, 0x3, RZ, 0xc0, !PT ;  /* 0x0000000312ff7812 */ /* 0x000fe2000786c0ff */
[----:B------:R-:W-:Y:S01]  /*17a10*/  IMAD.IADD R25, R25, 0x1, -R4 ;  /* 0x0000000119197824 */ /* 0x000fe200078e0a04 */
[----:B------:R-:W-:Y:S01]  /*17a20*/  LEA.HI R18, R0, R18, RZ, 0x2 ;  /* 0x0000001200127211 */ /* 0x000fe200078f10ff */
[----:B------:R-:W-:Y:S01]  /*17a30*/  IMAD.SHL.U32 R0, R15, 0x40, RZ ;  /* 0x000000400f007824 */ /* 0x000fe200078e00ff */
[----:B------:R-:W-:Y:S01]  /*17a40*/  LOP3.LUT R24, R24, 0xffffffc, RZ, 0xc0, !PT ;  /* 0x0ffffffc18187812 */ /* 0x000fe200078ec0ff */
[----:B------:R-:W-:Y:S01]  /*17a50*/  IMAD.IADD R16, R3, 0x1, -R16 ;  /* 0x0000000103107824 */ /* 0x000fe200078e0a10 */
[----:B------:R-:W-:Y:S01]  /*17a60*/  LOP3.LUT R17, R17, 0xffffffc0, RZ, 0xc0, !PT ;  /* 0xffffffc011117812 */ /* 0x000fe200078ec0ff */
[----:B---3--:R-:W-:Y:S01]  /*17a70*/  IMAD R7, R19, 0x80, R7 ;  /* 0x0000008013077824 */ /* 0x008fe200078e0207 */
[----:B------:R-:W-:Y:S01]  /*17a80*/  SHF.R.S32.HI R18, RZ, 0x2, R18 ;  /* 0x00000002ff127819 */ /* 0x000fe20000011412 */
[C---:B------:R-:W-:Y:S01]  /*17a90*/  IMAD.IADD R24, R23.reuse, 0x1, -R24 ;  /* 0x0000000117187824 */ /* 0x040fe200078e0a18 */
[----:B------:R-:W-:Y:S01]  /*17aa0*/  LOP3.LUT R0, R0, 0x1c0, RZ, 0xc0, !PT ;  /* 0x000001c000007812 */ /* 0x000fe200078ec0ff */
[----:B------:R-:W-:Y:S01]  /*17ab0*/  IMAD R23, R23, 0x200, R3 ;  /* 0x0000020017177824 */ /* 0x000fe200078e0203 */
[----:B------:R-:W-:Y:S01]  /*17ac0*/  LOP3.LUT R3, R25, 0x1, RZ, 0xc0, !PT ;  /* 0x0000000119037812 */ /* 0x000fe200078ec0ff */
[----:B------:R-:W-:Y:S01]  /*17ad0*/  IMAD R16, R16, 0x8, R17 ;  /* 0x0000000810107824 */ /* 0x000fe200078e0211 */
[----:B------:R-:W-:Y:S01]  /*17ae0*/  LOP3.LUT R4, R0, 0x38, R6, 0xf8, !PT ;  /* 0x0000003800047812 */ /* 0x000fe200078ef806 */
[----:B------:R-:W-:Y:S01]  /*17af0*/  IMAD R18, R24, 0x10, R18 ;  /* 0x0000001018127824 */ /* 0x000fe200078e0212 */
[----:B------:R-:W-:Y:S01]  /*17b00*/  SHF.R.U32.HI R0, RZ, 0x3, R0 ;  /* 0x00000003ff007819 */ /* 0x000fe20000011600 */
[----:B------:R-:W-:Y:S01]  /*17b10*/  IMAD R17, R20, c[0x0][0x388], RZ ;  /* 0x0000e20014117a24 */ /* 0x000fe200078e02ff */
[----:B------:R-:W-:Y:S01]  /*17b20*/  ISETP.NE.U32.AND P4, PT, R3, 0x1, PT ;  /* 0x000000010300780c */ /* 0x000fe20003f85070 */
[----:B------:R-:W-:Y:S01]  /*17b30*/  @P0 IMAD.HI.U32 R3, R7, c[0x0][0x4ec], RZ ;  /* 0x00013b0007030a27 */ /* 0x000fe200078e00ff */
[----:B------:R-:W-:-:S02]  /*17b40*/  LOP3.LUT R0, R4, R0, RZ, 0x3c, !PT ;  /* 0x0000000004007212 */ /* 0x000fc400078e3cff */
[----:B------:R-:W-:Y:S01]  /*17b50*/  R2P PR, R25, 0x6 ;  /* 0x0000000619007804 */ /* 0x000fe20000000000 */
[----:B------:R-:W-:Y:S01]  /*17b60*/  IMAD.IADD R16, R18, 0x1, R16 ;  /* 0x0000000112107824 */ /* 0x000fe200078e0210 */
[----:B------:R-:W-:Y:S01]  /*17b70*/  LOP3.LUT R0, R0, 0x7ffffe00, R2, 0xf8, !PT ;  /* 0x7ffffe0000007812 */ /* 0x000fe200078ef802 */
[----:B------:R-:W-:Y:S01]  /*17b80*/  IMAD R18, R19, 0x80, R18 ;  /* 0x0000008013127824 */ /* 0x000fe200078e0212 */
[----:B------:R-:W-:Y:S01]  /*17b90*/  F2FP.PACK_AB R152, R153, R152 ;  /* 0x000000989998723e */ /* 0x000fe200000000ff */
[----:B------:R-:W-:Y:S01]  /*17ba0*/  IMAD.MOV.U32 R4, RZ, RZ, R7 ;  /* 0x000000ffff047224 */ /* 0x000fe200078e0007 */
[----:B------:R-:W-:Y:S01]  /*17bb0*/  @P0 SHF.R.U32.HI R4, RZ, c[0x0][0x4f0], R3 ;  /* 0x00013c00ff040a19 */ /* 0x000fe20000011603 */
[C---:B------:R-:W-:Y:S01]  /*17bc0*/  IMAD R15, R19.reuse, 0x80, R15 ;  /* 0x00000080130f7824 */ /* 0x040fe200078e020f */
[C---:B------:R-:W-:Y:S01]  /*17bd0*/  IADD3 R3, R18.reuse, 0x8, RZ ;  /* 0x0000000812037810 */ /* 0x040fe20007ffe0ff */
[----:B------:R-:W-:Y:S01]  /*17be0*/  IMAD R16, R19, 0x80, R16 ;  /* 0x0000008013107824 */ /* 0x000fe200078e0210 */
[C---:B------:R-:W-:Y:S01]  /*17bf0*/  IADD3 R19, R18.reuse, 0x40, RZ ;  /* 0x0000004012137810 */ /* 0x040fe20007ffe0ff */
[--C-:B------:R-:W-:Y:S01]  /*17c00*/  IMAD.MOV R2, RZ, RZ, -R4.reuse ;  /* 0x000000ffff027224 */ /* 0x100fe200078e0a04 */
[-C--:B------:R-:W-:Y:S01]  /*17c10*/  ISETP.GE.OR P5, PT, R3, R17.reuse, P3 ;  /* 0x000000110300720c */ /* 0x080fe20001fa6670 */
[----:B------:R-:W-:Y:S01]  /*17c20*/  IMAD.MOV.U32 R3, RZ, RZ, -0x10 ;  /* 0xfffffff0ff037424 */ /* 0x000fe200078e00ff */
[----:B------:R-:W-:Y:S01]  /*17c30*/  ISETP.GE.OR P6, PT, R18, R17, P3 ;  /* 0x000000111200720c */ /* 0x000fe20001fc6670 */
[----:B------:R-:W-:Y:S01]  /*17c40*/  IMAD R2, R2, c[0x0][0x4e8], R7 ;  /* 0x00013a0002027a24 */ /* 0x000fe200078e0207 */
[----:B------:R-:W-:Y:S01]  /*17c50*/  SHF.R.S32.HI R7, RZ, 0x1f, R4 ;  /* 0x0000001fff077819 */ /* 0x000fe20000011404 */
[----:B------:R-:W-:Y:S01]  /*17c60*/  IMAD.SHL.U32 R25, R25, 0x40, RZ ;  /* 0x0000004019197824 */ /* 0x000fe200078e00ff */
[----:B------:R-:W-:Y:S01]  /*17c70*/  IADD3 R18, R18, 0x48, RZ ;  /* 0x0000004812127810 */ /* 0x000fe20007ffe0ff */
[----:B------:R-:W-:Y:S01]  /*17c80*/  IMAD.WIDE.U32 R26, R4, c[0x0][0x3e0], R26 ;  /* 0x0000f800041a7a25 */ /* 0x000fe200078e001a */
[----:B------:R-:W-:-:S02]  /*17c90*/  SEL R3, R3, 0x10, !P4 ;  /* 0x0000001003037807 */ /* 0x000fc40006000000 */
[-C--:B------:R-:W-:Y:S01]  /*17ca0*/  ISETP.GE.OR P4, PT, R19, R17.reuse, P3 ;  /* 0x000000111300720c */ /* 0x080fe20001f86670 */
[----:B------:R-:W-:Y:S01]  /*17cb0*/  IMAD R7, R7, c[0x0][0x3e0], RZ ;  /* 0x0000f80007077a24 */ /* 0x000fe200078e02ff */
[----:B------:R-:W-:Y:S01]  /*17cc0*/  ISETP.GE.OR P3, PT, R18, R17, P3 ;  /* 0x000000111200720c */ /* 0x000fe20001f66670 */
[----:B------:R-:W-:Y:S01]  /*17cd0*/  @P0 IMAD.HI.U32 R18, R16, c[0x0][0x4ec], RZ ;  /* 0x00013b0010120a27 */ /* 0x000fe200078e00ff */
[----:B------:R-:W-:Y:S02]  /*17ce0*/  LOP3.LUT R25, R25, 0x1c0, RZ, 0xc0, !PT ;  /* 0x000001c019197812 */ /* 0x000fe400078ec0ff */
[----:B------:R-:W-:Y:S01]  /*17cf0*/  F2FP.PACK_AB R154, R155, R154 ;  /* 0x0000009a9b9a723e */ /* 0x000fe200000000ff */
[----:B------:R-:W-:Y:S01]  /*17d00*/  IMAD R7, R4, c[0x0][0x3e4], R7 ;  /* 0x0000f90004077a24 */ /* 0x000fe200078e0207 */
[----:B------:R-:W-:Y:S01]  /*17d10*/  LEA.HI R25, R25, R25, RZ, 0x1d ;  /* 0x0000001919197211 */ /* 0x000fe200078fe8ff */
[----:B------:R-:W-:Y:S01]  /*17d20*/  IMAD.MOV.U32 R19, RZ, RZ, R16 ;  /* 0x000000ffff137224 */ /* 0x000fe200078e0010 */
[----:B------:R-:W-:Y:S01]  /*17d30*/  @P0 SHF.R.U32.HI R19, RZ, c[0x0][0x4f0], R18 ;  /* 0x00013c00ff130a19 */ /* 0x000fe20000011612 */
[----:B------:R-:W-:Y:S01]  /*17d40*/  IMAD.IADD R27, R27, 0x1, R7 ;  /* 0x000000011b1b7824 */ /* 0x000fe200078e0207 */
[----:B------:R-:W-:Y:S01]  /*17d50*/  F2FP.PACK_AB R144, R145, R144 ;  /* 0x000000909190723e */ /* 0x000fe200000000ff */
[----:B------:R-:W-:Y:S01]  /*17d60*/  IMAD.U32 R23, R23, 0x2, R25 ;  /* 0x0000000217177824 */ /* 0x000fe200078e0019 */
[----:B------:R-:W-:Y:S01]  /*17d70*/  SHF.R.S32.HI R7, RZ, 0x1f, R19 ;  /* 0x0000001fff077819 */ /* 0x000fe20000011413 */
[----:B------:R-:W-:Y:S01]  /*17d80*/  IMAD.WIDE.U32 R26, R2, c[0x0][0x3d8], R26 ;  /* 0x0000f600021a7a25 */ /* 0x000fe200078e001a */
[----:B------:R-:W-:-:S02]  /*17d90*/  IADD3 R24, P0, R19, R28, RZ ;  /* 0x0000001c13187210 */ /* 0x000fc40007f1e0ff */
[----:B------:R-:W-:Y:S01]  /*17da0*/  F2FP.PACK_AB R146, R147, R146 ;  /* 0x000000929392723e */ /* 0x000fe200000000ff */
[----:B------:R-:W-:Y:S01]  /*17db0*/  IMAD.SHL.U32 R23, R23, 0x2, RZ ;  /* 0x0000000217177824 */ /* 0x000fe200078e00ff */
[----:B------:R-:W-:Y:S01]  /*17dc0*/  BAR.SYNC.DEFER_BLOCKING 0x1, 0x80 ;  /* 0x0042000000007b1d */ /* 0x000fe20000010000 */
[----:B------:R-:W-:Y:S01]  /*17dd0*/  IADD3.X R25, R7, R29, R22, P0, !PT ;  /* 0x0000001d07197210 */ /* 0x000fe200007fe416 */
[----:B------:R-:W-:Y:S01]  /*17de0*/  IMAD.MOV.U32 R7, RZ, RZ, 0x20 ;  /* 0x00000020ff077424 */ /* 0x000fe200078e00ff */
[----:B------:R-:W-:Y:S01]  /*17df0*/  F2FP.PACK_AB R100, R101, R100 ;  /* 0x000000646564723e */ /* 0x000fe200000000ff */
[C---:B------:R-:W-:Y:S01]  /*17e00*/  IMAD.IADD R4, R23.reuse, 0x1, R3 ;  /* 0x0000000117047824 */ /* 0x040fe200078e0203 */
[----:B------:R-:W-:Y:S01]  /*17e10*/  IADD3 R21, R23, 0x80, RZ ;  /* 0x0000008017157810 */ /* 0x000fe20007ffe0ff */
[----:B------:R-:W-:Y:S01]  /*17e20*/  IMAD.MOV R19, RZ, RZ, -R19 ;  /* 0x000000ffff137224 */ /* 0x000fe200078e0a13 */
[----:B------:R-:W-:Y:S02]  /*17e30*/  SEL R7, R7, 0xffffffe0, !P1 ;  /* 0xffffffe007077807 */ /* 0x000fe40004800000 */
[----:B------:R-:W-:Y:S01]  /*17e40*/  IADD3 R20, R23, 0xc0, RZ ;  /* 0x000000c017147810 */ /* 0x000fe20007ffe0ff */
[----:B------:R-:W-:Y:S01]  /*17e50*/  IMAD R19, R19, c[0x0][0x4e8], R16 ;  /* 0x00013a0013137a24 */ /* 0x000fe200078e0210 */
[----:B------:R-:W-:-:S02]  /*17e60*/  F2FP.PACK_AB R102, R103, R102 ;  /* 0x000000666766723e */ /* 0x000fc400000000ff */
[----:B------:R-:W-:Y:S01]  /*17e70*/  SHF.R.S32.HI R18, RZ, 0x1f, R2 ;  /* 0x0000001fff127819 */ /* 0x000fe20000011402 */
[----:B------:R-:W-:Y:S01]  /*17e80*/  IMAD.WIDE.U32 R24, R19, c[0x0][0x488], R24 ;  /* 0x0001220013187a25 */ /* 0x000fe200078e0018 */
[----:B------:R-:W-:Y:S02]  /*17e90*/  F2FP.PACK_AB R140, R141, R140 ;  /* 0x0000008c8d8c723e */ /* 0x000fe400000000ff */
[----:B------:R-:W-:Y:S01]  /*17ea0*/  F2FP.PACK_AB R142, R143, R142 ;  /* 0x0000008e8f8e723e */ /* 0x000fe200000000ff */
[----:B------:R-:W-:Y:S01]  /*17eb0*/  IMAD R18, R18, c[0x0][0x3d8], RZ ;  /* 0x0000f60012127a24 */ /* 0x000fe200078e02ff */
[----:B------:R-:W-:Y:S02]  /*17ec0*/  F2FP.PACK_AB R136, R137, R136 ;  /* 0x000000888988723e */ /* 0x000fe400000000ff */
[----:B------:R-:W-:Y:S01]  /*17ed0*/  F2FP.PACK_AB R138, R139, R138 ;  /* 0x0000008a8b8a723e */ /* 0x000fe200000000ff */
[----:B------:R-:W-:Y:S01]  /*17ee0*/  IMAD R18, R2, c[0x0][0x3dc], R18 ;  /* 0x0000f70002127a24 */ /* 0x000fe200078e0212 */
[----:B------:R-:W-:Y:S01]  /*17ef0*/  @P2 IADD3 R20, R21, -0x40, RZ ;  /* 0xffffffc015142810 */ /* 0x000fe20007ffe0ff */
[----:B------:R-:W-:Y:S01]  /*17f00*/  STS [R23+0x80], R160 ;  /* 0x000080a017007388 */ /* 0x000fe20000000800 */
[----:B------:R-:W-:Y:S01]  /*17f10*/  SHF.R.S32.HI R16, RZ, 0x1f, R19 ;  /* 0x0000001fff107819 */ /* 0x000fe20000011413 */
[----:B------:R-:W-:Y:S01]  /*17f20*/  IMAD.IADD R18, R27, 0x1, R18 ;  /* 0x000000011b127824 */ /* 0x000fe200078e0212 */
[----:B------:R-:W-:Y:S01]  /*17f30*/  F2FP.PACK_AB R104, R105, R104 ;  /* 0x000000686968723e */ /* 0x000fe200000000ff */
[----:B------:R-:W-:Y:S01]  /*17f40*/  STS [R23+0x480], R162 ;  /* 0x000480a217007388 */ /* 0x000fe20000000800 */
[----:B------:R-:W-:Y:S01]  /*17f50*/  F2FP.PACK_AB R106, R107, R106 ;  /* 0x0000006a6b6a723e */ /* 0x000fe200000000ff */
[----:B------:R-:W-:Y:S01]  /*17f60*/  IMAD R16, R16, c[0x0][0x488], RZ ;  /* 0x0001220010107a24 */ /* 0x000fe200078e02ff */
[----:B------:R-:W-:Y:S01]  /*17f70*/  F2FP.PACK_AB R112, R113, R112 ;  /* 0x000000707170723e */ /* 0x000fe200000000ff */
[----:B------:R-:W-:Y:S01]  /*17f80*/  STS [R4+0x80], R148 ;  /* 0x0000809404007388 */ /* 0x000fe20000000800 */
[----:B------:R-:W-:Y:S01]  /*17f90*/  F2FP.PACK_AB R114, R115, R114 ;  /* 0x000000727372723e */ /* 0x000fe200000000ff */
[----:B------:R-:W-:Y:S01]  /*17fa0*/  IMAD R16, R19, c[0x0][0x48c], R16 ;  /* 0x0001230013107a24 */ /* 0x000fe200078e0210 */
[----:B------:R-:W-:Y:S01]  /*17fb0*/  LEA R2, P0, R26, c[0x0][0x380], 0x1 ;  /* 0x0000e0001a027a11 */ /* 0x000fe200078008ff */
[----:B------:R-:W-:Y:S01]  /*17fc0*/  STS [R4+0x480], R150 ;  /* 0x0004809604007388 */ /* 0x000fe20000000800 */
[----:B------:R-:W-:Y:S01]  /*17fd0*/  F2FP.PACK_AB R108, R109, R108 ;  /* 0x0000006c6d6c723e */ /* 0x000fe200000000ff */
[----:B------:R-:W-:Y:S01]  /*17fe0*/  IMAD.IADD R21, R7, 0x1, R20 ;  /* 0x0000000107157824 */ /* 0x000fe200078e0214 */
[----:B------:R-:W-:Y:S01]  /*17ff0*/  F2FP.PACK_AB R110, R111, R110 ;  /* 0x0000006e6f6e723e */ /* 0x000fe200000000ff */
[----:B------:R-:W-:Y:S01]  /*18000*/  STS [R23+0x2080], R156 ;  /* 0x0020809c17007388 */ /* 0x000fe20000000800 */
[----:B------:R-:W-:Y:S01]  /*18010*/  F2FP.PACK_AB R132, R133, R132 ;  /* 0x000000848584723e */ /* 0x000fe200000000ff */
[----:B------:R-:W-:Y:S01]  /*18020*/  IMAD.IADD R16, R25, 0x1, R16 ;  /* 0x0000000119107824 */ /* 0x000fe200078e0210 */
[----:B------:R-:W-:Y:S01]  /*18030*/  F2FP.PACK_AB R134, R135, R134 ;  /* 0x000000868786723e */ /* 0x000fe200000000ff */
[----:B------:R1:W-:Y:S01]  /*18040*/  STS [R23+0x2480], R158 ;  /* 0x0024809e17007388 */ /* 0x0003e20000000800 */
[----:B------:R-:W-:-:S02]  /*18050*/  F2FP.PACK_AB R116, R117, R116 ;  /* 0x000000747574723e */ /* 0x000fc400000000ff */
[----:B------:R-:W-:Y:S01]  /*18060*/  F2FP.PACK_AB R118, R119, R118 ;  /* 0x000000767776723e */ /* 0x000fe200000000ff */
[----:B------:R-:W-:Y:S01]  /*18070*/  STS [R4+0x2080], R152 ;  /* 0x0020809804007388 */ /* 0x000fe20000000800 */
[----:B------:R-:W-:Y:S02]  /*18080*/  F2FP.PACK_AB R9, R9, R128 ;  /* 0x000000800909723e */ /* 0x000fe400000000ff */
[----:B------:R-:W-:Y:S01]  /*18090*/  LEA.HI.X R18, R26, c[0x0][0x384], R18, 0x1, P0 ;  /* 0x0000e1001a127a11 */ /* 0x000fe200000f0c12 */
[----:B------:R2:W-:Y:S01]  /*180a0*/  STS [R4+0x2480], R154 ;  /* 0x0024809a04007388 */ /* 0x0005e20000000800 */
[----:B------:R-:W-:Y:S02]  /*180b0*/  F2FP.PACK_AB R8, R8, R130 ;  /* 0x000000820808723e */ /* 0x000fe400000000ff */
[----:B------:R-:W-:Y:S01]  /*180c0*/  LEA R19, P0, R24, c[0x0][0x450], 0x2 ;  /* 0x0001140018137a11 */ /* 0x000fe200078010ff */
[----:B------:R-:W-:Y:S01]  /*180d0*/  SHFL.IDX PT, R48, R2, 0x1, 0x181f ;  /* 0x00381f0002307f89 */ /* 0x000fe200000e0000 */
[----:B------:R-:W-:-:S02]  /*180e0*/  F2FP.PACK_AB R120, R121, R120 ;  /* 0x000000787978723e */ /* 0x000fc400000000ff */
[----:B------:R-:W-:Y:S01]  /*180f0*/  F2FP.PACK_AB R122, R123, R122 ;  /* 0x0000007a7b7a723e */ /* 0x000fe200000000ff */
[----:B------:R-:W-:Y:S01]  /*18100*/  SHFL.IDX PT, R22, R19, RZ, 0x1c1f ;  /* 0x001c1fff13167589 */ /* 0x000fe200000e0000 */
[----:B------:R-:W-:Y:S02]  /*18110*/  F2FP.PACK_AB R10, R10, R124 ;  /* 0x0000007c0a0a723e */ /* 0x000fe400000000ff */
[----:B------:R-:W-:Y:S01]  /*18120*/  F2FP.PACK_AB R11, R11, R126 ;  /* 0x0000007e0b0b723e */ /* 0x000fe200000000ff */
[----:B------:R-:W-:Y:S01]  /*18130*/  SHFL.IDX PT, R28, R19, 0x1, 0x1c1f ;  /* 0x003c1f00131c7f89 */ /* 0x000fe200000e0000 */
[----:B------:R-:W-:-:S03]  /*18140*/  LEA.HI.X R16, R24, c[0x0][0x454], R16, 0x2, P0 ;  /* 0x0001150018107a11 */ /* 0x000fc600000f1410 */
[----:B------:R-:W-:Y:S01]  /*18150*/  SHFL.IDX PT, R26, R19, 0x2, 0x1c1f ;  /* 0x005c1f00131a7f89 */ /* 0x000fe200000e0000 */
[----:B-1----:R-:W-:-:S03]  /*18160*/  IMAD.IADD R23, R23, 0x1, R7 ;  /* 0x0000000117177824 */ /* 0x002fc600078e0207 */
[----:B------:R-:W-:Y:S04]  /*18170*/  SHFL.IDX PT, R29, R16, 0x1, 0x1c1f ;  /* 0x003c1f00101d7f89 */ /* 0x000fe800000e0000 */
[----:B------:R-:W-:Y:S01]  /*18180*/  STS [R23+0x80], R144 ;  /* 0x0000809017007388 */ /* 0x000fe20000000800 */
[----:B--2---:R-:W-:-:S03]  /*18190*/  IMAD.IADD R4, R7, 0x1, R4 ;  /* 0x0000000107047824 */ /* 0x004fc600078e0204 */
[----:B------:R-:W-:Y:S04]  /*181a0*/  STS [R23+0x480], R146 ;  /* 0x0004809217007388 */ /* 0x000fe80000000800 */
[----:B------:R-:W-:Y:S04]  /*181b0*/  STS [R4+0x80], R100 ;  /* 0x0000806404007388 */ /* 0x000fe80000000800 */
[----:B------:R-:W-:Y:S04]  /*181c0*/  STS [R4+0x480], R102 ;  /* 0x0004806604007388 */ /* 0x000fe80000000800 */
[----:B------:R-:W-:Y:S04]  /*181d0*/  STS [R23+0x2080], R140 ;  /* 0x0020808c17007388 */ /* 0x000fe80000000800 */
[----:B------:R-:W-:Y:S04]  /*181e0*/  STS [R23+0x2480], R142 ;  /* 0x0024808e17007388 */ /* 0x000fe80000000800 */
[----:B------:R-:W-:Y:S04]  /*181f0*/  STS [R4+0x2080], R136 ;  /* 0x0020808804007388 */ /* 0x000fe80000000800 */
[----:B------:R1:W-:Y:S04]  /*18200*/  STS [R4+0x2480], R138 ;  /* 0x0024808a04007388 */ /* 0x0003e80000000800 */
[----:B------:R-:W-:Y:S04]  /*18210*/  STS [R20], R104 ;  /* 0x0000006814007388 */ /* 0x000fe80000000800 */
[----:B------:R-:W-:Y:S04]  /*18220*/  STS [R20+0x400], R106 ;  /* 0x0004006a14007388 */ /* 0x000fe80000000800 */
[----:B------:R-:W2:Y:S04]  /*18230*/  SHFL.IDX PT, R23, R16, RZ, 0x1c1f ;  /* 0x001c1fff10177589 */ /* 0x000ea800000e0000 */
[----:B------:R-:W3:Y:S04]  /*18240*/  SHFL.IDX PT, R27, R16, 0x2, 0x1c1f ;  /* 0x005c1f00101b7f89 */ /* 0x000ee800000e0000 */
[----:B------:R-:W-:Y:S04]  /*18250*/  SHFL.IDX PT, R24, R19, 0x3, 0x1c1f ;  /* 0x007c1f0013187f89 */ /* 0x000fe800000e0000 */
[----:B------:R-:W4:Y:S01]  /*18260*/  SHFL.IDX PT, R25, R16, 0x3, 0x1c1f ;  /* 0x007c1f0010197f89 */ /* 0x000f2200000e0000 */
[----:B-1----:R-:W-:-:S03]  /*18270*/  IADD3 R4, R7, 0x400, R20 ;  /* 0x0000040007047810 */ /* 0x002fc60007ffe014 */
[----:B------:R-:W1:Y:S02]  /*18280*/  SHFL.IDX PT, R50, R2, RZ, 0x181f ;  /* 0x00181fff02327589 */ /* 0x000e6400000e0000 */
[C---:B------:R-:W-:Y:S02]  /*18290*/  IMAD.IADD R4, R3.reuse, 0x1, R4 ;  /* 0x0000000103047824 */ /* 0x040fe400078e0204 */
[----:B------:R-:W-:-:S04]  /*182a0*/  IMAD.IADD R3, R3, 0x1, R20 ;  /* 0x0000000103037824 */ /* 0x000fc800078e0214 */
[----:B------:R-:W-:Y:S01]  /*182b0*/  IMAD.IADD R7, R7, 0x1, R3 ;  /* 0x0000000107077824 */ /* 0x000fe200078e0203 */
[----:B------:R-:W-:Y:S04]  /*182c0*/  STS [R3], R112 ;  /* 0x0000007003007388 */ /* 0x000fe80000000800 */
[----:B------:R-:W-:Y:S04]  /*182d0*/  STS [R3+0x400], R114 ;  /* 0x0004007203007388 */ /* 0x000fe80000000800 */
[----:B------:R-:W-:Y:S04]  /*182e0*/  STS [R20+0x2000], R108 ;  /* 0x0020006c14007388 */ /* 0x000fe80000000800 */
[----:B------:R-:W-:Y:S04]  /*182f0*/  STS [R20+0x2400], R110 ;  /* 0x0024006e14007388 */ /* 0x000fe80000000800 */
[----:B------:R-:W-:Y:S04]  /*18300*/  STS [R3+0x2000], R132 ;  /* 0x0020008403007388 */ /* 0x000fe80000000800 */
[----:B------:R-:W-:Y:S04]  /*18310*/  STS [R3+0x2400], R134 ;  /* 0x0024008603007388 */ /* 0x000fe80000000800 */
[----:B------:R-:W-:Y:S04]  /*18320*/  STS [R21], R116 ;  /* 0x0000007415007388 */ /* 0x000fe80000000800 */
[----:B------:R-:W-:Y:S04]  /*18330*/  STS [R21+0x400], R118 ;  /* 0x0004007615007388 */ /* 0x000fe80000000800 */
[----:B------:R-:W-:Y:S04]  /*18340*/  STS [R7], R9 ;  /* 0x0000000907007388 */ /* 0x000fe80000000800 */
[----:B------:R1:W-:Y:S04]  /*18350*/  STS [R4], R8 ;  /* 0x0000000804007388 */ /* 0x0003e80000000800 */
[----:B------:R-:W-:Y:S04]  /*18360*/  STS [R21+0x2000], R120 ;  /* 0x0020007815007388 */ /* 0x000fe80000000800 */
[----:B------:R-:W-:Y:S04]  /*18370*/  STS [R21+0x2400], R122 ;  /* 0x0024007a15007388 */ /* 0x000fe80000000800 */
[----:B------:R-:W-:Y:S04]  /*18380*/  STS [R7+0x2000], R10 ;  /* 0x0020000a07007388 */ /* 0x000fe80000000800 */
[----:B------:R2:W-:Y:S04]  /*18390*/  STS [R4+0x2000], R11 ;  /* 0x0020000b04007388 */ /* 0x0005e80000000800 */
[----:B------:R-:W-:Y:S01]  /*183a0*/  BAR.SYNC.DEFER_BLOCKING 0x1, 0x80 ;  /* 0x0042000000007b1d */ /* 0x000fe20000010000 */
[----:B-1----:R-:W-:-:S05]  /*183b0*/  IMAD.SHL.U32 R8, R0, 0x2, RZ ;  /* 0x0000000200087824 */ /* 0x002fca00078e00ff */
[----:B------:R-:W-:Y:S01]  /*183c0*/  SHFL.IDX PT, R3, R2, 0x2, 0x181f ;  /* 0x00581f0002037f89 */ /* 0x000fe200000e0000 */
[----:B------:R-:W-:-:S03]  /*183d0*/  IADD3 R0, R15, 0x10, RZ ;  /* 0x000000100f007810 */ /* 0x000fc60007ffe0ff */
[----:B------:R-:W1:Y:S04]  /*183e0*/  SHFL.IDX PT, R10, R18, RZ, 0x181f ;  /* 0x00181fff120a7589 */ /* 0x000e6800000e0000 */
[----:B------:R-:W-:Y:S04]  /*183f0*/  SHFL.IDX PT, R7, R18, 0x2, 0x181f ;  /* 0x00581f0012077f89 */ /* 0x000fe800000e0000 */
[----:B------:R-:W-:Y:S01]  /*18400*/  SHFL.IDX PT, R4, R2, 0x3, 0x181f ;  /* 0x00781f0002047f89 */ /* 0x000fe200000e0000 */
[----:B--2---:R-:W-:-:S03]  /*18410*/  IADD3 R11, R15, 0x40, RZ ;  /* 0x000000400f0b7810 */ /* 0x004fc60007ffe0ff */
[----:B------:R-:W-:Y:S04]  /*18420*/  SHFL.IDX PT, R9, R18, 0x3, 0x181f ;  /* 0x00781f0012097f89 */ /* 0x000fe800000e0000 */
[----:B------:R-:W-:Y:S01]  /*18430*/  @!P6 ST.E [R22.64], R5 ;  /* 0x000000051600e985 */ /* 0x000fe2000c101934 */
[----:B------:R-:W-:-:S03]  /*18440*/  ISETP.GE.AND P6, PT, R6, c[0x0][0x3c8], PT ;  /* 0x0000f20006007a0c */ /* 0x000fc60003fc6270 */
[----:B------:R2:W-:Y:S01]  /*18450*/  @!P5 ST.E [R28.64], R12 ;  /* 0x0000000c1c00d985 */ /* 0x0005e2000c101934 */
[-C--:B------:R-:W-:Y:S02]  /*18460*/  ISETP.GE.OR P2, PT, R0, R17.reuse, P6 ;  /* 0x000000110000720c */ /* 0x080fe40003746670 */
[C---:B------:R-:W-:Y:S01]  /*18470*/  IADD3 R0, R15.reuse, 0x20, RZ ;  /* 0x000000200f007810 */ /* 0x040fe20007ffe0ff */
[----:B---3--:R-:W-:Y:S03]  /*18480*/  @!P4 ST.E [R26.64], R13 ;  /* 0x0000000d1a00c985 */ /* 0x008fe6000c101934 */
[-C--:B------:R-:W-:Y:S01]  /*18490*/  ISETP.GE.OR P1, PT, R0, R17.reuse, P6 ;  /* 0x000000110000720c */ /* 0x080fe20003726670 */
[----:B----4-:R3:W-:Y:S01]  /*184a0*/  @!P3 ST.E [R24.64], R14 ;  /* 0x0000000e1800b985 */ /* 0x0107e2000c101934 */
[----:B------:R-:W-:Y:S02]  /*184b0*/  ISETP.GE.OR P3, PT, R15, R17, P6 ;  /* 0x000000110f00720c */ /* 0x000fe40003766670 */
[----:B------:R-:W-:Y:S01]  /*184c0*/  SHF.R.S32.HI R0, RZ, 0x1f, R6 ;  /* 0x0000001fff007819 */ /* 0x000fe20000011406 */
[----:B------:R-:W-:Y:S02]  /*184d0*/  LDS.128 R44, [R8+0x80] ;  /* 0x00008000082c7984 */ /* 0x000fe40000000c00 */
[----:B------:R-:W-:-:S02]  /*184e0*/  @!P2 LEA R48, P4, R6, R48, 0x1 ;  /* 0x000000300630a211 */ /* 0x000fc400078808ff */
[----:B------:R-:W4:Y:S04]  /*184f0*/  SHFL.IDX PT, R5, R18, 0x1, 0x181f ;  /* 0x00381f0012057f89 */ /* 0x000f2800000e0000 */
[----:B------:R-:W4:Y:S02]  /*18500*/  LDS.128 R40, [R8+0x880] ;  /* 0x0008800008287984 */ /* 0x000f240000000c00 */
[C---:B------:R-:W-:Y:S02]  /*18510*/  @!P3 LEA R50, P5, R6.reuse, R50, 0x1 ;  /* 0x000000320632b211 */ /* 0x040fe400078a08ff */
[----:B------:R-:W-:Y:S02]  /*18520*/  LDS.128 R36, [R8+0x1080] ;  /* 0x0010800008247984 */ /* 0x000fe40000000c00 */
[----:B-1----:R-:W-:-:S02]  /*18530*/  @!P3 LEA.HI.X R51, R6, R10, R0, 0x1, P5 ;  /* 0x0000000a0633b211 */ /* 0x002fc400028f0c00 */
[----:B------:R-:W-:Y:S01]  /*18540*/  LDS.128 R32, [R8+0x1880] ;  /* 0x0018800008207984 */ /* 0x000fe20000000c00 */
[C---:B--2---:R-:W-:Y:S02]  /*18550*/  IADD3 R12, R15.reuse, 0x30, RZ ;  /* 0x000000300f0c7810 */ /* 0x044fe40007ffe0ff */
[C---:B------:R-:W-:Y:S01]  /*18560*/  IADD3 R10, R15.reuse, 0x50, RZ ;  /* 0x000000500f0a7810 */ /* 0x040fe20007ffe0ff */
[----:B------:R-:W-:Y:S01]  /*18570*/  LDS.128 R28, [R8+0x2080] ;  /* 0x00208000081c7984 */ /* 0x000fe20000000c00 */
[-C--:B------:R-:W-:Y:S02]  /*18580*/  ISETP.GE.OR P0, PT, R12, R17.reuse, P6 ;  /* 0x000000110c00720c */ /* 0x080fe40003706670 */
[----:B---3--:R-:W-:Y:S01]  /*18590*/  IADD3 R14, R15, 0x60, RZ ;  /* 0x000000600f0e7810 */ /* 0x008fe20007ffe0ff */
[----:B------:R-:W-:Y:S01]  /*185a0*/  LDS.128 R24, [R8+0x2880] ;  /* 0x0028800008187984 */ /* 0x000fe20000000c00 */
[----:B------:R-:W-:Y:S02]  /*185b0*/  ISETP.GE.OR P5, PT, R11, R17, P6 ;  /* 0x000000110b00720c */ /* 0x000fe400037a6670 */
[----:B------:R-:W-:Y:S01]  /*185c0*/  IADD3 R15, R15, 0x70, RZ ;  /* 0x000000700f0f7810 */ /* 0x000fe20007ffe0ff */
[----:B------:R-:W-:Y:S01]  /*185d0*/  LDS.128 R20, [R8+0x3080] ;  /* 0x0030800008147984 */ /* 0x000fe20000000c00 */
[----:B----4-:R-:W-:-:S02]  /*185e0*/  @!P2 LEA.HI.X R49, R6, R5, R0, 0x1, P4 ;  /* 0x000000050631a211 */ /* 0x010fc400020f0c00 */
[C---:B------:R-:W-:Y:S01]  /*185f0*/  @!P1 LEA R52, P4, R6.reuse, R3, 0x1 ;  /* 0x0000000306349211 */ /* 0x040fe200078808ff */
[----:B------:R-:W1:Y:S03]  /*18600*/  SHFL.IDX PT, R12, R2, 0x4, 0x181f ;  /* 0x00981f00020c7f89 */ /* 0x000e6600000e0000 */
[C---:B------:R-:W-:Y:S01]  /*18610*/  @!P1 LEA.HI.X R53, R6.reuse, R7, R0, 0x1, P4 ;  /* 0x0000000706359211 */ /* 0x040fe200020f0c00 */
[----:B------:R-:W-:Y:S01]  /*18620*/  SHFL.IDX PT, R5, R2, 0x5, 0x181f ;  /* 0x00b81f0002057f89 */ /* 0x000fe200000e0000 */
[----:B------:R-:W-:-:S03]  /*18630*/  @!P0 LEA R54, P4, R6, R4, 0x1 ;  /* 0x0000000406368211 */ /* 0x000fc600078808ff */
[----:B------:R-:W-:Y:S01]  /*18640*/  SHFL.IDX PT, R3, R2, 0x6, 0x181f ;  /* 0x00d81f0002037f89 */ /* 0x000fe200000e0000 */
[----:B------:R-:W-:Y:S02]  /*18650*/  @!P0 LEA.HI.X R55, R6, R9, R0, 0x1, P4 ;  /* 0x0000000906378211 */ /* 0x000fe400020f0c00 */
[-C--:B------:R-:W-:Y:S01]  /*18660*/  ISETP.GE.OR P4, PT, R10, R17.reuse, P6 ;  /* 0x000000110a00720c */ /* 0x080fe20003786670 */
[----:B------:R-:W2:Y:S04]  /*18670*/  SHFL.IDX PT, R13, R18, 0x4, 0x181f ;  /* 0x00981f00120d7f89 */ /* 0x000ea800000e0000 */
[----:B------:R-:W3:Y:S04]  /*18680*/  SHFL.IDX PT, R7, R18, 0x5, 0x181f ;  /* 0x00b81f0012077f89 */ /* 0x000ee800000e0000 */
[----:B------:R-:W4:Y:S04]  /*18690*/  SHFL.IDX PT, R4, R18, 0x6, 0x181f ;  /* 0x00d81f0012047f89 */ /* 0x000f2800000e0000 */
[----:B------:R-:W3:Y:S04]  /*186a0*/  LDS.128 R8, [R8+0x3880] ;  /* 0x0038800008087984 */ /* 0x000ee80000000c00 */
[----:B------:R-:W-:Y:S01]  /*186b0*/  @!P3 ST.E.128 [R50.64], R44 ;  /* 0x0000002c3200b985 */ /* 0x000fe2000c101d34 */
[----:B------:R-:W-:-:S02]  /*186c0*/  ISETP.GE.OR P3, PT, R14, R17, P6 ;  /* 0x000000110e00720c */ /* 0x000fc40003766670 */
[----:B------:R-:W-:Y:S01]  /*186d0*/  ISETP.GE.OR P6, PT, R15, R17, P6 ;  /* 0x000000110f00720c */ /* 0x000fe200037c6670 */
[----:B------:R-:W-:Y:S01]  /*186e0*/  @!P2 ST.E.128 [R48.64], R40 ;  /* 0x000000283000a985 */ /* 0x000fe2000c101d34 */
[----:B-1----:R-:W-:-:S03]  /*186f0*/  @!P5 LEA R12, P2, R6, R12, 0x1 ;  /* 0x0000000c060cd211 */ /* 0x002fc600078408ff */
[----:B------:R-:W-:Y:S01]  /*18700*/  @!P1 ST.E.128 [R52.64], R36 ;  /* 0x0000002434009985 */ /* 0x000fe2000c101d34 */
[----:B--2---:R-:W-:-:S03]  /*18710*/  @!P5 LEA.HI.X R13, R6, R13, R0, 0x1, P2 ;  /* 0x0000000d060dd211 */ /* 0x004fc600010f0c00 */
[----:B------:R1:W-:Y:S04]  /*18720*/  @!P0 ST.E.128 [R54.64], R32 ;  /* 0x0000002036008985 */ /* 0x0003e8000c101d34 */
[----:B------:R2:W-:Y:S04]  /*18730*/  @!P5 ST.E.128 [R12.64], R28 ;  /* 0x0000001c0c00d985 */ /* 0x0005e8000c101d34 */
[----:B------:R-:W1:Y:S04]  /*18740*/  SHFL.IDX PT, R2, R2, 0x7, 0x181f ;  /* 0x00f81f0002027f89 */ /* 0x000e6800000e0000 */
[----:B------:R-:W2:Y:S01]  /*18750*/  SHFL.IDX PT, R18, R18, 0x7, 0x181f ;  /* 0x00f81f0012127f89 */ /* 0x000ea200000e0000 */
[----:B-1----:R-:W-:-:S02]  /*18760*/  @!P4 LEA R32, P1, R6, R5, 0x1 ;  /* 0x000000050620c211 */ /* 0x002fc400078208ff */
[C---:B------:R-:W-:Y:S02]  /*18770*/  @!P3 LEA R34, P0, R6.reuse, R3, 0x1 ;  /* 0x000000030622b211 */ /* 0x040fe400078008ff */
[C-C-:B---3--:R-:W-:Y:S02]  /*18780*/  @!P4 LEA.HI.X R33, R6.reuse, R7, R0.reuse, 0x1, P1 ;  /* 0x000000070621c211 */ /* 0x148fe400008f0c00 */
[----:B----4-:R-:W-:-:S03]  /*18790*/  @!P3 LEA.HI.X R35, R6, R4, R0, 0x1, P0 ;  /* 0x000000040623b211 */ /* 0x010fc600000f0c00 */
[----:B------:R1:W-:Y:S04]  /*187a0*/  @!P4 ST.E.128 [R32.64], R24 ;  /* 0x000000182000c985 */ /* 0x0003e8000c101d34 */
[----:B------:R1:W-:Y:S01]  /*187b0*/  @!P3 ST.E.128 [R34.64], R20 ;  /* 0x000000142200b985 */ /* 0x0003e2000c101d34 */
[----:B------:R-:W-:Y:S05]  /*187c0*/  @P6 EXIT ;  /* 0x000000000000694d */ /* 0x000fea0003800000 */
[----:B--2---:R-:W-:-:S04]  /*187d0*/  LEA R2, P0, R6, R2, 0x1 ;  /* 0x0000000206027211 */ /* 0x004fc800078008ff */
[----:B------:R-:W-:-:S05]  /*187e0*/  LEA.HI.X R3, R6, R18, R0, 0x1, P0 ;  /* 0x0000001206037211 */ /* 0x000fca00000f0c00 */
[----:B------:R-:W-:Y:S01]  /*187f0*/  ST.E.128 [R2.64], R8 ;  /* 0x0000000802007985 */ /* 0x000fe2000c101d34 */
[----:B------:R-:W-:Y:S05]  /*18800*/  EXIT ;  /* 0x000000000000794d */ /* 0x000fea0003800000 */
.L_x_216:
[----:B------:R-:W1:Y:S01]  /*18810*/  S2R R5, SR_TID.X ;  /* 0x0000000000057919 */ /* 0x000e620000002100 */
[----:B------:R-:W-:Y:S03]  /*18820*/  BSSY B0, `(.L_x_217) ;  /* 0x0000028000007945 */ /* 0x000fe60003800000 */
[----:B------:R-:W2:Y:S01]  /*18830*/  S2R R8, SR_CTAID.Z ;  /* 0x0000000000087919 */ /* 0x000ea20000002700 */
[----:B-1----:R-:W-:Y:S02]  /*18840*/  ISETP.GT.AND P0, PT, R5, 0x7f, PT ;  /* 0x0000007f0500780c */ /* 0x002fe40003f04270 */
[----:B--2---:R-:W-:-:S11]  /*18850*/  SHF.R.S32.HI R3, RZ, 0x1f, R8 ;  /* 0x0000001fff037819 */ /* 0x004fd60000011408 */
[----:B------:R-:W-:Y:S05]  /*18860*/  @P0 BRA `(.L_x_218) ;  /* 0x0000023000000947 */ /* 0x000fea0003800000 */
[----:B------:R-:W1:Y:S01]  /*18870*/  S2R R0, SR_CTAID.X ;  /* 0x0000000000007919 */ /* 0x000e620000002500 */
[----:B------:R-:W-:-:S05]  /*18880*/  MOV R4, c[0x0][0x4e8] ;  /* 0x00013a0000047a02 */ /* 0x000fca0000000f00 */
[----:B------:R-:W-:Y:S01]  /*18890*/  IMAD R2, R4, c[0x0][0x388], RZ ;  /* 0x0000e20004027a24 */ /* 0x000fe200078e02ff */
[----:B-1----:R-:W-:-:S04]  /*188a0*/  LEA R0, R0, R5, 0x7 ;  /* 0x0000000500007211 */ /* 0x002fc800078e38ff */
[----:B------:R-:W-:-:S13]  /*188b0*/  ISETP.GE.AND P0, PT, R0, R2, PT ;  /* 0x000000020000720c */ /* 0x000fda0003f06270 */
[----:B------:R-:W-:Y:S05]  /*188c0*/  @P0 BRA `(.L_x_218) ;  /* 0x000001d000000947 */ /* 0x000fea0003800000 */
[----:B------:R-:W-:Y:S01]  /*188d0*/  ISETP.NE.AND P0, PT, R4, 0x1, PT ;  /* 0x000000010400780c */ /* 0x000fe20003f05270 */
[----:B------:R-:W-:Y:S01]  /*188e0*/  ULDC.64 UR4, c[0x0][0x490] ;  /* 0x0001240000047ab9 */ /* 0x000fe20000000a00 */
[----:B------:R-:W-:Y:S01]  /*188f0*/  MOV R7, R0 ;  /* 0x0000000000077202 */ /* 0x000fe20000000f00 */
[----:B------:R-:W-:Y:S02]  /*18900*/  UIMAD UR7, UR6, UR4, URZ ;  /* 0x00000004060772a4 */ /* 0x000fe4000f8e023f */
[----:B------:R-:W-:Y:S02]  /*18910*/  UIMAD.WIDE.U32 UR8, UR11, UR4, URZ ;  /* 0x000000040b0872a5 */ /* 0x000fe4000f8e003f */
[----:B------:R-:W-:-:S04]  /*18920*/  UIMAD UR4, UR11, UR5, UR7 ;  /* 0x000000050b0472a4 */ /* 0x000fc8000f8e0207 */
[----:B------:R-:W-:Y:S01]  /*18930*/  UIADD3 UR4, UR9, UR4, URZ ;  /* 0x0000000409047290 */ /* 0x000fe2000fffe03f */
[----:B------:R-:W-:Y:S01]  /*18940*/  MOV R11, UR9 ;  /* 0x00000009000b7c02 */ /* 0x000fe20008000f00 */
[----:B------:R-:W-:-:S04]  /*18950*/  @P0 IMAD.HI.U32 R2, R0, c[0x0][0x4ec], RZ ;  /* 0x00013b0000020a27 */ /* 0x000fc800078e00ff */
[----:B------:R-:W-:Y:S01]  /*18960*/  IMAD.U32 R10, RZ, RZ, UR8 ;  /* 0x00000008ff0a7e24 */ /* 0x000fe2000f8e00ff */
[----:B------:R-:W-:Y:S01]  /*18970*/  @P0 SHF.R.U32.HI R7, RZ, c[0x0][0x4f0], R2 ;  /* 0x00013c00ff070a19 */ /* 0x000fe20000011602 */
[----:B------:R-:W-:-:S03]  /*18980*/  IMAD.U32 R11, RZ, RZ, UR4 ;  /* 0x00000004ff0b7e24 */ /* 0x000fc6000f8e00ff */
[----:B------:R-:W-:Y:S01]  /*18990*/  IADD3 R6, -R7, RZ, RZ ;  /* 0x000000ff07067210 */ /* 0x000fe20007ffe1ff */
[----:B------:R-:W-:Y:S01]  /*189a0*/  IMAD.WIDE.U32 R10, R8, c[0x0][0x498], R10 ;  /* 0x00012600080a7a25 */ /* 0x000fe200078e000a */
[----:B------:R-:W-:-:S03]  /*189b0*/  SHF.R.S32.HI R2, RZ, 0x1f, R7 ;  /* 0x0000001fff027819 */ /* 0x000fc60000011407 */
[----:B------:R-:W-:Y:S01]  /*189c0*/  IMAD R6, R6, c[0x0][0x4e8], R0 ;  /* 0x00013a0006067a24 */ /* 0x000fe200078e0200 */
[----:B------:R-:W-:Y:S01]  /*189d0*/  IADD3 R10, P0, R7, R10, RZ ;  /* 0x0000000a070a7210 */ /* 0x000fe20007f1e0ff */
[----:B------:R-:W-:-:S03]  /*189e0*/  IMAD R0, R3, c[0x0][0x498], RZ ;  /* 0x0001260003007a24 */ /* 0x000fc600078e02ff */
[----:B------:R-:W-:Y:S01]  /*189f0*/  SHF.R.S32.HI R4, RZ, 0x1f, R6 ;  /* 0x0000001fff047819 */ /* 0x000fe20000011406 */
[----:B------:R-:W-:-:S04]  /*18a00*/  IMAD R0, R8, c[0x0][0x49c], R0 ;  /* 0x0001270008007a24 */ /* 0x000fc800078e0200 */
[----:B------:R-:W-:Y:S01]  /*18a10*/  IMAD R4, R4, c[0x0][0x488], RZ ;  /* 0x0001220004047a24 */ /* 0x000fe200078e02ff */
[----:B------:R-:W-:Y:S01]  /*18a20*/  IADD3.X R11, R2, R11, R0, P0, !PT ;  /* 0x0000000b020b7210 */ /* 0x000fe200007fe400 */
[----:B------:R-:W-:Y:S02]  /*18a30*/  IMAD.MOV.U32 R0, RZ, RZ, -0x800000 ;  /* 0xff800000ff007424 */ /* 0x000fe400078e00ff */
[C---:B------:R-:W-:Y:S02]  /*18a40*/  IMAD R4, R6.reuse, c[0x0][0x48c], R4 ;  /* 0x0001230006047a24 */ /* 0x040fe400078e0204 */
[----:B------:R-:W-:-:S05]  /*18a50*/  IMAD.WIDE.U32 R10, R6, c[0x0][0x488], R10 ;  /* 0x00012200060a7a25 */ /* 0x000fca00078e000a */
[----:B------:R-:W-:Y:S02]  /*18a60*/  IADD3 R4, R11, R4, RZ ;  /* 0x000000040b047210 */ /* 0x000fe40007ffe0ff */
[----:B------:R-:W-:-:S04]  /*18a70*/  LEA R6, P0, R10, c[0x0][0x450], 0x2 ;  /* 0x000114000a067a11 */ /* 0x000fc800078010ff */
[----:B------:R-:W-:-:S05]  /*18a80*/  LEA.HI.X R7, R10, c[0x0][0x454], R4, 0x2, P0 ;  /* 0x000115000a077a11 */ /* 0x000fca00000f1404 */
[----:B------:R1:W-:Y:S04]  /*18a90*/  STG.E [R6.64], R0 ;  /* 0x0000000006007986 */ /* 0x0003e8000c101934 */
.L_x_218:
[----:B------:R-:W-:Y:S05]  /*18aa0*/  BSYNC B0 ;  /* 0x0000000000007941 */ /* 0x000fea0003800000 */
.L_x_217:
[----:B-1----:R-:W1:Y:S01]  /*18ab0*/  S2R R0, SR_CTAID.X ;  /* 0x0000000000007919 */ /* 0x002e620000002500 */
[----:B------:R-:W-:Y:S01]  /*18ac0*/  SHF.R.S32.HI R4, RZ, 0x1f, R5 ;  /* 0x0000001fff047819 */ /* 0x000fe20000011405 */
[----:B------:R-:W-:Y:S01]  /*18ad0*/  IMAD.MOV.U32 R2, RZ, RZ, c[0x0][0x4e8] ;  /* 0x00013a00ff027624 */ /* 0x000fe200078e00ff */
[----:B------:R-:W-:Y:S01]  /*18ae0*/  ULDC.64 UR4, c[0x0][0x3e8] ;  /* 0x0000fa0000047ab9 */ /* 0x000fe20000000a00 */
[----:B------:R-:W-:Y:S01]  /*18af0*/  IMAD R3, R3, c[0x0][0x3f0], RZ ;  /* 0x0000fc0003037a24 */ /* 0x000fe200078e02ff */
[----:B------:R-:W-:Y:S01]  /*18b00*/  LEA.HI R4, R4, R5, RZ, 0x3 ;  /* 0x0000000504047211 */ /* 0x000fe200078f18ff */
[----:B------:R-:W-:Y:S01]  /*18b10*/  UIMAD UR7, UR6, UR4, URZ ;  /* 0x00000004060772a4 */ /* 0x000fe2000f8e023f */
[----:B------:R-:W-:Y:S01]  /*18b20*/  ISETP.NE.AND P0, PT, R2, 0x1, PT ;  /* 0x000000010200780c */ /* 0x000fe20003f05270 */
[----:B------:R-:W-:Y:S01]  /*18b30*/  UIMAD.WIDE.U32 UR8, UR11, UR4, URZ ;  /* 0x000000040b0872a5 */ /* 0x000fe2000f8e003f */
[----:B------:R-:W-:Y:S01]  /*18b40*/  LOP3.LUT R6, R4, 0xfffffff8, RZ, 0xc0, !PT ;  /* 0xfffffff804067812 */ /* 0x000fe200078ec0ff */
[----:B------:R-:W-:Y:S01]  /*18b50*/  UIMAD UR4, UR11, UR5, UR7 ;  /* 0x000000050b0472a4 */ /* 0x000fe2000f8e0207 */
[----:B------:R-:W-:Y:S01]  /*18b60*/  SHF.R.S32.HI R4, RZ, 0x3, R4 ;  /* 0x00000003ff047819 */ /* 0x000fe20000011404 */
[----:B------:R-:W-:-:S02]  /*18b70*/  IMAD R3, R8, c[0x0][0x3f4], R3 ;  /* 0x0000fd0008037a24 */ /* 0x000fc400078e0203 */
[----:B------:R-:W-:Y:S01]  /*18b80*/  IMAD.IADD R5, R5, 0x1, -R6 ;  /* 0x0000000105057824 */ /* 0x000fe200078e0a06 */
[----:B------:R-:W-:Y:S01]  /*18b90*/  UIADD3 UR4, UR9, UR4, URZ ;  /* 0x0000000409047290 */ /* 0x000fe2000fffe03f */
[----:B------:R-:W-:Y:S02]  /*18ba0*/  IMAD.U32 R11, RZ, RZ, UR9 ;  /* 0x00000009ff0b7e24 */ /* 0x000fe4000f8e00ff */
[----:B------:R-:W-:Y:S02]  /*18bb0*/  IMAD R7, R5, 0x10, R4 ;  /* 0x0000001005077824 */ /* 0x000fe400078e0204 */
[----:B------:R-:W-:Y:S02]  /*18bc0*/  IMAD.U32 R10, RZ, RZ, UR8 ;  /* 0x00000008ff0a7e24 */ /* 0x000fe4000f8e00ff */
[----:B------:R-:W-:Y:S02]  /*18bd0*/  IMAD.U32 R11, RZ, RZ, UR4 ;  /* 0x00000004ff0b7e24 */ /* 0x000fe4000f8e00ff */
[----:B-1----:R-:W-:-:S02]  /*18be0*/  IMAD R7, R0, 0x80, R7 ;  /* 0x0000008000077824 */ /* 0x002fc400078e0207 */
[----:B------:R-:W-:-:S04]  /*18bf0*/  IMAD.WIDE.U32 R10, R8, c[0x0][0x3f0], R10 ;  /* 0x0000fc00080a7a25 */ /* 0x000fc800078e000a */
[----:B------:R-:W-:-:S04]  /*18c00*/  @P0 IMAD.HI.U32 R6, R7, c[0x0][0x4ec], RZ ;  /* 0x00013b0007060a27 */ /* 0x000fc800078e00ff */
[----:B------:R-:W-:Y:S01]  /*18c10*/  IMAD.MOV.U32 R9, RZ, RZ, R7 ;  /* 0x000000ffff097224 */ /* 0x000fe200078e0007 */
[----:B------:R-:W-:Y:S01]  /*18c20*/  @P0 SHF.R.U32.HI R9, RZ, c[0x0][0x4f0], R6 ;  /* 0x00013c00ff090a19 */ /* 0x000fe20000011606 */
[----:B------:R-:W-:Y:S02]  /*18c30*/  IMAD.IADD R11, R11, 0x1, R3 ;  /* 0x000000010b0b7824 */ /* 0x000fe400078e0203 */
[----:B------:R-:W-:Y:S01]  /*18c40*/  IMAD.SHL.U32 R5, R5, 0x8, RZ ;  /* 0x0000000805057824 */ /* 0x000fe200078e00ff */
[--C-:B------:R-:W-:Y:S01]  /*18c50*/  SHF.R.S32.HI R8, RZ, 0x1f, R9.reuse ;  /* 0x0000001fff087819 */ /* 0x100fe20000011409 */
[----:B------:R-:W-:Y:S02]  /*18c60*/  IMAD.MOV R6, RZ, RZ, -R9 ;  /* 0x000000ffff067224 */ /* 0x000fe400078e0a09 */
[----:B------:R-:W-:Y:S01]  /*18c70*/  IMAD.WIDE.U32 R10, R9, c[0x0][0x3e0], R10 ;  /* 0x0000f800090a7a25 */ /* 0x000fe200078e000a */
[----:B------:R-:W-:-:S03]  /*18c80*/  ISETP.GE.AND P5, PT, R5, c[0x0][0x3c8], PT ;  /* 0x0000f20005007a0c */ /* 0x000fc60003fa6270 */
[----:B------:R-:W-:Y:S02]  /*18c90*/  IMAD R6, R6, c[0x0][0x4e8], R7 ;  /* 0x00013a0006067a24 */ /* 0x000fe400078e0207 */
[----:B------:R-:W-:Y:S02]  /*18ca0*/  IMAD R8, R8, c[0x0][0x3e0], RZ ;  /* 0x0000f80008087a24 */ /* 0x000fe400078e02ff */
[----:B------:R-:W-:Y:S01]  /*18cb0*/  IMAD R4, R0, 0x80, R4 ;  /* 0x0000008000047824 */ /* 0x000fe200078e0204 */
[----:B------:R-:W-:Y:S01]  /*18cc0*/  SHF.R.S32.HI R3, RZ, 0x1f, R6 ;  /* 0x0000001fff037819 */ /* 0x000fe20000011406 */
[----:B------:R-:W-:Y:S02]  /*18cd0*/  IMAD R8, R9, c[0x0][0x3e4], R8 ;  /* 0x0000f90009087a24 */ /* 0x000fe400078e0208 */
[----:B------:R-:W-:Y:S01]  /*18ce0*/  IMAD R2, R2, c[0x0][0x388], RZ ;  /* 0x0000e20002027a24 */ /* 0x000fe200078e02ff */
[----:B------:R-:W-:Y:S01]  /*18cf0*/  IADD3 R0, R4, 0x10, RZ ;  /* 0x0000001004007810 */ /* 0x000fe20007ffe0ff */
[----:B------:R-:W-:-:S02]  /*18d00*/  IMAD.IADD R9, R11, 0x1, R8 ;  /* 0x000000010b097824 */ /* 0x000fc400078e0208 */
[----:B------:R-:W-:Y:S01]  /*18d10*/  IMAD R3, R3, c[0x0][0x3d8], RZ ;  /* 0x0000f60003037a24 */ /* 0x000fe200078e02ff */
[----:B------:R-:W-:Y:S01]  /*18d20*/  ISETP.GE.OR P1, PT, R4, R2, P5 ;  /* 0x000000020400720c */ /* 0x000fe20002f26670 */
[----:B------:R-:W-:Y:S02]  /*18d30*/  IMAD.MOV.U32 R8, RZ, RZ, R10 ;  /* 0x000000ffff087224 */ /* 0x000fe400078e000a */
[C---:B------:R-:W-:Y:S02]  /*18d40*/  IMAD R3, R6.reuse, c[0x0][0x3dc], R3 ;  /* 0x0000f70006037a24 */ /* 0x040fe400078e0203 */
[----:B------:R-:W-:Y:S01]  /*18d50*/  IMAD.WIDE.U32 R6, R6, c[0x0][0x3d8], R8 ;  /* 0x0000f60006067a25 */ /* 0x000fe200078e0008 */
[----:B------:R-:W-:-:S03]  /*18d60*/  IADD3 R8, R4, 0x20, RZ ;  /* 0x0000002004087810 */ /* 0x000fc60007ffe0ff */
[----:B------:R-:W-:Y:S01]  /*18d70*/  IMAD.IADD R3, R7, 0x1, R3 ;  /* 0x0000000107037824 */ /* 0x000fe200078e0203 */
[----:B------:R-:W-:Y:S02]  /*18d80*/  LEA R17, P0, R6, c[0x0][0x380], 0x1 ;  /* 0x0000e00006117a11 */ /* 0x000fe400078008ff */
[-C--:B------:R-:W-:Y:S02]  /*18d90*/  ISETP.GE.OR P4, PT, R8, R2.reuse, P5 ;  /* 0x000000020800720c */ /* 0x080fe40002f86670 */
[----:B------:R-:W-:Y:S01]  /*18da0*/  LEA.HI.X R16, R6, c[0x0][0x384], R3, 0x1, P0 ;  /* 0x0000e10006107a11 */ /* 0x000fe200000f0c03 */
[----:B------:R-:W1:Y:S01]  /*18db0*/  SHFL.IDX PT, R10, R17, RZ, 0x181f ;  /* 0x00181fff110a7589 */ /* 0x000e6200000e0000 */
[----:B------:R-:W-:Y:S02]  /*18dc0*/  ISETP.GE.OR P0, PT, R0, R2, P5 ;  /* 0x000000020000720c */ /* 0x000fe40002f06670 */
[----:B------:R-:W-:Y:S01]  /*18dd0*/  SHF.R.S32.HI R3, RZ, 0x1f, R5 ;  /* 0x0000001fff037819 */ /* 0x000fe20000011405 */
[----:B------:R-:W2:Y:S01]  /*18de0*/  SHFL.IDX PT, R9, R16, RZ, 0x181f ;  /* 0x00181fff10097589 */ /* 0x000ea200000e0000 */
[----:B------:R-:W-:-:S02]  /*18df0*/  IADD3 R6, R4, 0x30, RZ ;  /* 0x0000003004067810 */ /* 0x000fc40007ffe0ff */
[----:B------:R-:W-:Y:S01]  /*18e00*/  IADD3 R0, R4, 0x40, RZ ;  /* 0x0000004004007810 */ /* 0x000fe20007ffe0ff */
[----:B------:R-:W3:Y:S01]  /*18e10*/  SHFL.IDX PT, R18, R17, 0x1, 0x181f ;  /* 0x00381f0011127f89 */ /* 0x000ee200000e0000 */
[----:B------:R-:W-:-:S03]  /*18e20*/  ISETP.GE.OR P3, PT, R6, R2, P5 ;  /* 0x000000020600720c */ /* 0x000fc60002f66670 */
[----:B------:R-:W4:Y:S04]  /*18e30*/  SHFL.IDX PT, R7, R16, 0x1, 0x181f ;  /* 0x00381f0010077f89 */ /* 0x000f2800000e0000 */
[----:B------:R-:W4:Y:S04]  /*18e40*/  SHFL.IDX PT, R14, R17, 0x2, 0x181f ;  /* 0x00581f00110e7f89 */ /* 0x000f2800000e0000 */
[----:B------:R-:W4:Y:S01]  /*18e50*/  SHFL.IDX PT, R15, R16, 0x2, 0x181f ;  /* 0x00581f00100f7f89 */ /* 0x000f2200000e0000 */
[----:B-1----:R-:W-:-:S03]  /*18e60*/  @!P1 LEA R10, P2, R5, R10, 0x1 ;  /* 0x0000000a050a9211 */ /* 0x002fc600078408ff */
[----:B------:R-:W1:Y:S01]  /*18e70*/  SHFL.IDX PT, R12, R17, 0x3, 0x181f ;  /* 0x00781f00110c7f89 */ /* 0x000e6200000e0000 */
[----:B--2---:R-:W-:-:S03]  /*18e80*/  @!P1 LEA.HI.X R11, R5, R9, R3, 0x1, P2 ;  /* 0x00000009050b9211 */ /* 0x004fc600010f0c03 */
[----:B------:R-:W2:Y:S01]  /*18e90*/  SHFL.IDX PT, R13, R16, 0x3, 0x181f ;  /* 0x00781f00100d7f89 */ /* 0x000ea200000e0000 */
[----:B------:R-:W-:Y:S02]  /*18ea0*/  ISETP.GE.OR P2, PT, R0, R2, P5 ;  /* 0x000000020000720c */ /* 0x000fe40002f46670 */
[C---:B---3--:R-:W-:Y:S01]  /*18eb0*/  @!P0 LEA R18, P6, R5.reuse, R18, 0x1 ;  /* 0x0000001205128211 */ /* 0x048fe200078c08ff */
[----:B------:R-:W-:Y:S01]  /*18ec0*/  @!P1 ST.E.128 [R10.64], RZ ;  /* 0x000000ff0a009985 */ /* 0x000fe2000c101d34 */
[----:B------:R-:W-:Y:S02]  /*18ed0*/  IADD3 R0, R4, 0x50, RZ ;  /* 0x0000005004007810 */ /* 0x000fe40007ffe0ff */
[C---:B----4-:R-:W-:Y:S01]  /*18ee0*/  @!P0 LEA.HI.X R19, R5.reuse, R7, R3, 0x1, P6 ;  /* 0x0000000705138211 */ /* 0x050fe200030f0c03 */
[----:B------:R-:W3:Y:S01]  /*18ef0*/  SHFL.IDX PT, R10, R17, 0x4, 0x181f ;  /* 0x00981f00110a7f89 */ /* 0x000ee200000e0000 */
[----:B------:R-:W-:Y:S02]  /*18f00*/  ISETP.GE.OR P1, PT, R0, R2, P5 ;  /* 0x000000020000720c */ /* 0x000fe40002f26670 */
[----:B------:R-:W-:Y:S01]  /*18f10*/  IADD3 R0, R4, 0x60, RZ ;  /* 0x0000006004007810 */ /* 0x000fe20007ffe0ff */
[----:B------:R-:W4:Y:S01]  /*18f20*/  SHFL.IDX PT, R8, R17, 0x5, 0x181f ;  /* 0x00b81f0011087f89 */ /* 0x000f2200000e0000 */
[----:B------:R-:W-:-:S02]  /*18f30*/  @!P4 LEA R14, P6, R5, R14, 0x1 ;  /* 0x0000000e050ec211 */ /* 0x000fc400078c08ff */
[----:B------:R-:W-:Y:S01]  /*18f40*/  IADD3 R4, R4, 0x70, RZ ;  /* 0x0000007004047810 */ /* 0x000fe20007ffe0ff */
[----:B------:R-:W-:Y:S01]  /*18f50*/  SHFL.IDX PT, R6, R17, 0x6, 0x181f ;  /* 0x00d81f0011067f89 */ /* 0x000fe200000e0000 */
[----:B------:R-:W-:-:S03]  /*18f60*/  @!P4 LEA.HI.X R15, R5, R15, R3, 0x1, P6 ;  /* 0x0000000f050fc211 */ /* 0x000fc600030f0c03 */
[----:B------:R-:W4:Y:S01]  /*18f70*/  SHFL.IDX PT, R11, R16, 0x4, 0x181f ;  /* 0x00981f00100b7f89 */ /* 0x000f2200000e0000 */
[----:B-1----:R-:W-:-:S03]  /*18f80*/  @!P3 LEA R12, P6, R5, R12, 0x1 ;  /* 0x0000000c050cb211 */ /* 0x002fc600078c08ff */
[----:B------:R-:W1:Y:S01]  /*18f90*/  SHFL.IDX PT, R9, R16, 0x5, 0x181f ;  /* 0x00b81f0010097f89 */ /* 0x000e6200000e0000 */
[----:B--2---:R-:W-:-:S03]  /*18fa0*/  @!P3 LEA.HI.X R13, R5, R13, R3, 0x1, P6 ;  /* 0x0000000d050db211 */ /* 0x004fc600030f0c03 */
[----:B------:R-:W2:Y:S04]  /*18fb0*/  SHFL.IDX PT, R7, R16, 0x6, 0x181f ;  /* 0x00d81f0010077f89 */ /* 0x000ea800000e0000 */
[----:B------:R2:W-:Y:S01]  /*18fc0*/  @!P0 ST.E.128 [R18.64], RZ ;  /* 0x000000ff12008985 */ /* 0x0005e2000c101d34 */
[-C--:B------:R-:W-:Y:S02]  /*18fd0*/  ISETP.GE.OR P0, PT, R0, R2.reuse, P5 ;  /* 0x000000020000720c */ /* 0x080fe40002f06670 */
[----:B------:R-:W-:Y:S01]  /*18fe0*/  ISETP.GE.OR P5, PT, R4, R2, P5 ;  /* 0x000000020400720c */ /* 0x000fe20002fa6670 */
[----:B------:R2:W-:Y:S01]  /*18ff0*/  @!P4 ST.E.128 [R14.64], RZ ;  /* 0x000000ff0e00c985 */ /* 0x0005e2000c101d34 */
[C---:B---3--:R-:W-:Y:S02]  /*19000*/  @!P2 LEA R10, P4, R5.reuse, R10, 0x1 ;  /* 0x0000000a050aa211 */ /* 0x048fe400078808ff */
[C---:B----4-:R-:W-:Y:S01]  /*19010*/  @!P1 LEA R8, P6, R5.reuse, R8, 0x1 ;  /* 0x0000000805089211 */ /* 0x050fe200078c08ff */
[----:B------:R3:W-:Y:S01]  /*19020*/  @!P3 ST.E.128 [R12.64], RZ ;  /* 0x000000ff0c00b985 */ /* 0x0007e2000c101d34 */
[----:B------:R-:W-:-:S03]  /*19030*/  @!P2 LEA.HI.X R11, R5, R11, R3, 0x1, P4 ;  /* 0x0000000b050ba211 */ /* 0x000fc600020f0c03 */
[----:B------:R-:W4:Y:S02]  /*19040*/  SHFL.IDX PT, R17, R17, 0x7, 0x181f ;  /* 0x00f81f0011117f89 */ /* 0x000f2400000e0000 */
[C---:B------:R-:W-:Y:S02]  /*19050*/  @!P0 LEA R6, P3, R5.reuse, R6, 0x1 ;  /* 0x0000000605068211 */ /* 0x040fe400078608ff */
[C-C-:B-1----:R-:W-:Y:S01]  /*19060*/  @!P1 LEA.HI.X R9, R5.reuse, R9, R3.reuse, 0x1, P6 ;  /* 0x0000000905099211 */ /* 0x142fe200030f0c03 */
[----:B------:R3:W-:Y:S01]  /*19070*/  @!P2 ST.E.128 [R10.64], RZ ;  /* 0x000000ff0a00a985 */ /* 0x0007e2000c101d34 */
[----:B--2---:R-:W-:-:S03]  /*19080*/  @!P0 LEA.HI.X R7, R5, R7, R3, 0x1, P3 ;  /* 0x0000000705078211 */ /* 0x004fc600018f0c03 */
[----:B------:R3:W-:Y:S04]  /*19090*/  @!P1 ST.E.128 [R8.64], RZ ;  /* 0x000000ff08009985 */ /* 0x0007e8000c101d34 */
[----:B------:R-:W1:Y:S04]  /*190a0*/  SHFL.IDX PT, R16, R16, 0x7, 0x181f ;  /* 0x00f81f0010107f89 */ /* 0x000e6800000e0000 */
[----:B------:R3:W-:Y:S01]  /*190b0*/  @!P0 ST.E.128 [R6.64], RZ ;  /* 0x000000ff06008985 */ /* 0x0007e2000c101d34 */
[----:B------:R-:W-:Y:S05]  /*190c0*/  @P5 EXIT ;  /* 0x000000000000594d */ /* 0x000fea0003800000 */
[----:B----4-:R-:W-:-:S04]  /*190d0*/  LEA R2, P0, R5, R17, 0x1 ;  /* 0x0000001105027211 */ /* 0x010fc800078008ff */
[----:B-1----:R-:W-:-:S05]  /*190e0*/  LEA.HI.X R3, R5, R16, R3, 0x1, P0 ;  /* 0x0000001005037211 */ /* 0x002fca00000f0c03 */
[----:B------:R-:W-:Y:S01]  /*190f0*/  ST.E.128 [R2.64], RZ ;  /* 0x000000ff02007985 */ /* 0x000fe2000c101d34 */
[----:B------:R-:W-:Y:S05]  /*19100*/  EXIT ;  /* 0x000000000000794d */ /* 0x000fea0003800000 */
.L_x_219:
        /* <DEDUP_REMOVED lines=15> */
.L_x_801:


//--------------------- .text._ZN7cutlass13device_kernelIN5flash19enable_sm80_to_sm89INS1_16FlashAttnFwdSm80INS1_25CollectiveMainloopFwdSm80ILi4ELi1ELb0EN4cute5tupleIJNS5_1CILi128EEENS7_ILi96EEENS7_ILi64EEEEEELi64ENS_6half_tEfNS_4arch4Sm80ELb0ELb1ELb0ELb1ELb1ELb0ELb1ELb0EEENS1_21CollectiveEpilogueFwdINS6_IJS8_SA_S9_EEENS6_IJNS7_ILi1EEESI_SI_EEESC_SE_Li128ELb1ELb1ELb0ELb0EEENS1_19SingleTileSchedulerILb1ELb0ELb1ELi128EEEEEEEEEvNT_6ParamsE --------------------------
	.section	.text._ZN7cutlass13device_kernelIN5flash19enable_sm80_to_sm89INS1_16FlashAttnFwdSm80INS1_25CollectiveMainloopFwdSm80ILi4ELi1ELb0EN4cute5tupleIJNS5_1CILi128EEENS7_ILi96EEENS7_ILi64EEEEEELi64ENS_6half_tEfNS_4arch4Sm80ELb0ELb1ELb0ELb1ELb1ELb0ELb1ELb0EEENS1_21CollectiveEpilogueFwdINS6_IJS8_SA_S9_EEENS6_IJNS7_ILi1EEESI_SI_EEESC_SE_Li128ELb1ELb1ELb0ELb0EEENS1_19SingleTileSchedulerILb1ELb0ELb1ELi128EEEEEEEEEvNT_6ParamsE,"ax",@progbits
	.sectioninfo	@"SHI_REGISTERS=255"
	.align	128
.text._ZN7cutlass13device_kernelIN5flash19enable_sm80_to_sm89INS1_16FlashAttnFwdSm80INS1_25CollectiveMainloopFwdSm80ILi4ELi1ELb0EN4cute5tupleIJNS5_1CILi128EEENS7_ILi96EEENS7_ILi64EEEEEELi64ENS_6half_tEfNS_4arch4Sm80ELb0ELb1ELb0ELb1ELb1ELb0ELb1ELb0EEENS1_21CollectiveEpilogueFwdINS6_IJS8_SA_S9_EEENS6_IJNS7_ILi1EEESI_SI_EEESC_SE_Li128ELb1ELb1ELb0ELb0EEENS1_19SingleTileSchedulerILb1ELb0ELb1ELi128EEEEEEEEEvNT_6ParamsE:
        .type           _ZN7cutlass13device_kernelIN5flash19enable_sm80_to_sm89INS1_16FlashAttnFwdSm80INS1_25CollectiveMainloopFwdSm80ILi4ELi1ELb0EN4cute5tupleIJNS5_1CILi128EEENS7_ILi96EEENS7_ILi64EEEEEELi64ENS_6half_tEfNS_4arch4Sm80ELb0ELb1ELb0ELb1ELb1ELb0ELb1ELb0EEENS1_21CollectiveEpilogueFwdINS6_IJS8_SA_S9_EEENS6_IJNS7_ILi1EEESI_SI_EEESC_SE_Li128ELb1ELb1ELb0ELb0EEENS1_19SingleTileSchedulerILb1ELb0ELb1ELi128EEEEEEEEEvNT_6ParamsE,@function
        .size           _ZN7cutlass13device_kernelIN5flash19enable_sm80_to_sm89INS1_16FlashAttnFwdSm80INS1_25CollectiveMainloopFwdSm80ILi4ELi1ELb0EN4cute5tupleIJNS5_1CILi128EEENS7_ILi96EEENS7_ILi64EEEEEELi64ENS_6half_tEfNS_4arch4Sm80ELb0ELb1ELb0ELb1ELb1ELb0ELb1ELb0EEENS1_21CollectiveEpilogueFwdINS6_IJS8_SA_S9_EEENS6_IJNS7_ILi1EEESI_SI_EEESC_SE_Li128ELb1ELb1ELb0ELb0EEENS1_19SingleTileSchedulerILb1ELb0ELb1ELi128EEEEEEEEEvNT_6ParamsE,(.L_x_802 - _ZN7cutlass13device_kernelIN5flash19enable_sm80_to_sm89INS1_16FlashAttnFwdSm80INS1_25CollectiveMainloopFwdSm80ILi4ELi1ELb0EN4cute5tupleIJNS5_1CILi128EEENS7_ILi96EEENS7_ILi64EEEEEELi64ENS_6half_tEfNS_4arch4Sm80ELb0ELb1ELb0ELb1ELb1ELb0ELb1ELb0EEENS1_21CollectiveEpilogueFwdINS6_IJS8_SA_S9_EEENS6_IJNS7_ILi1EEESI_SI_EEESC_SE_Li128ELb1ELb1ELb0ELb0EEENS1_19SingleTileSchedulerILb1ELb0ELb1ELi128EEEEEEEEEvNT_6ParamsE)
        .other          _ZN7cutlass13device_kernelIN5flash19enable_sm80_to_sm89INS1_16FlashAttnFwdSm80INS1_25CollectiveMainloopFwdSm80ILi4ELi1ELb0EN4cute5tupleIJNS5_1CILi128EEENS7_ILi96EEENS7_ILi64EEEEEELi64ENS_6half_tEfNS_4arch4Sm80ELb0ELb1ELb0ELb1ELb1ELb0ELb1ELb0EEENS1_21CollectiveEpilogueFwdINS6_IJS8_SA_S9_EEENS6_IJNS7_ILi1EEESI_SI_EEESC_SE_Li128ELb1ELb1ELb0ELb0EEENS1_19SingleTileSchedulerILb1ELb0ELb1ELi128EEEEEEEEEvNT_6ParamsE,@"STO_CUDA_ENTRY STV_DEFAULT"
_ZN7cutlass13device_kernelIN5flash19enable_sm80_to_sm89INS1_16FlashAttnFwdSm80INS1_25CollectiveMainloopFwdSm80ILi4ELi1ELb0EN4cute5tupleIJNS5_1CILi128EEENS7_ILi96EEENS7_ILi64EEEEEELi64ENS_6half_tEfNS_4arch4Sm80ELb0ELb1ELb0ELb1ELb1ELb0ELb1ELb0EEENS1_21CollectiveEpilogueFwdINS6_IJS8_SA_S9_EEENS6_IJNS7_ILi1EEESI_SI_EEESC_SE_Li128ELb1ELb1ELb0ELb0EEENS1_19SingleTileSchedulerILb1ELb0ELb1ELi128EEEEEEEEEvNT_6ParamsE:
[----:B------:R-:W-:Y:S02]  /*0000*/  MOV R1, c[0x0][0x28] ;  /* 0x00000a0000017a02 */ /* 0x000fe40000000f00 */
[----:B------:R-:W1:Y:S01]  /*0010*/  S2R R7, SR_TID.X ;  /* 0x0000000000077919 */ /* 0x000e620000002100 */
[----:B------:R-:W2:Y:S01]  /*0020*/  S2UR UR16, SR_CTAID.Z ;  /* 0x00000000001079c3 */ /* 0x000ea20000002700 */
[----:B------:R-:W-:Y:S02]  /*0030*/  UMOV UR12, 0x4 ;  /* 0x00000004000c7882 */ /* 0x000fe40000000000 */
        /* <DEDUP_REMOVED lines=16> */
.L_x_221:
[----:B------:R-:W-:-:S04]  /*0140*/  ISETP.NE.U32.AND P0, PT, RZ, c[0x0][0x560], PT ;  /* 0x00015800ff007a0c */ /* 0x000fc80003f05070 */
[----:B------:R-:W-:-:S13]  /*0150*/  ISETP.NE.AND.EX P0, PT, RZ, c[0x0][0x564], PT, P0 ;  /* 0x00015900ff007a0c */ /* 0x000fda0003f05300 */
[----:B------:R-:W-:Y:S05]  /*0160*/  @!P0 BRA `(.L_x_223) ;  /* 0x000000a000008947 */ /* 0x000fea0003800000 */
[----:B------:R-:W-:Y:S02]  /*0170*/  ULDC.64 UR4, c[0x0][0x560] ;  /* 0x0001580000047ab9 */ /* 0x000fe40000000a00 */
[----:B------:R-:W-:-:S06]  /*0180*/  UIMAD.WIDE UR4, UR16, UR12, UR4 ;  /* 0x0000000c100472a5 */ /* 0x000fcc000f8e0204 */
[----:B------:R-:W-:Y:S02]  /*0190*/  MOV R4, UR4 ;  /* 0x0000000400047c02 */ /* 0x000fe40008000f00 */
[----:B------:R-:W-:-:S05]  /*01a0*/  MOV R5, UR5 ;  /* 0x0000000500057c02 */ /* 0x000fca0008000f00 */
[----:B------:R-:W2:Y:S04]  /*01b0*/  LDG.E R2, [R4.64] ;  /* 0x0000003404027981 */ /* 0x000ea8000c1e1900 */
[----:B------:R-:W3:Y:S01]  /*01c0*/  LDG.E R0, [R4.64+0x4] ;  /* 0x0000043404007981 */ /* 0x000ee2000c1e1900 */
[----:B--2---:R-:W1:Y:S08]  /*01d0*/  R2UR UR4, R2 ;  /* 0x00000000020473c2 */ /* 0x004e7000000e0000 */
[----:B---3--:R-:W1:Y:S02]  /*01e0*/  R2UR UR5, R0 ;  /* 0x00000000000573c2 */ /* 0x008e6400000e0000 */
[----:B-1----:R-:W-:Y:S01]  /*01f0*/  UIADD3 UR5, -UR4, UR5, URZ ;  /* 0x0000000504057290 */ /* 0x002fe2000fffe13f */
[----:B------:R-:W-:Y:S05]  /*0200*/  BRA `(.L_x_222) ;  /* 0x0000001000007947 */ /* 0x000fea0003800000 */
.L_x_223:
[----:B------:R-:W-:Y:S02]  /*0210*/  ULDC UR5, c[0x0][0x54c] ;  /* 0x0001530000057ab9 */ /* 0x000fe40000000800 */
.L_x_222:
[----:B------:R-:W-:Y:S02]  /*0220*/  ULDC UR4, c[0x0][0x548] ;  /* 0x0001520000047ab9 */ /* 0x000fe40000000800 */
[----:B------:R-:W-:-:S02]  /*0230*/  USHF.L.U32 UR13, UR13, 0x7, URZ ;  /* 0x000000070d0d7899 */ /* 0x000fc4000800063f */
[----:B------:R-:W-:-:S04]  /*0240*/  UIMAD UR4, UR5, UR4, URZ ;  /* 0x00000004050472a4 */ /* 0x000fc8000f8e023f */
[----:B------:R-:W-:-:S04]  /*0250*/  UISETP.GE.AND UP0, UPT, UR13, UR4, UPT ;  /* 0x000000040d00728c */ /* 0x000fc8000bf06270 */
[----:B------:R-:W-:Y:S01]  /*0260*/  USEL UR16, UR16, 0xffffffff, !UP0 ;  /* 0xffffffff10107887 */ /* 0x000fe2000c000000 */
[----:B------:R-:W-:Y:S05]  /*0270*/  BRA `(.L_x_224) ;  /* 0x000001b000007947 */ /* 0x000fea0003800000 */
.L_x_220:
        /* <DEDUP_REMOVED lines=8> */
.L_x_225:
        /* <DEDUP_REMOVED lines=13> */
.L_x_227:
[----:B------:R-:W-:Y:S02]  /*03d0*/  ULDC UR5, c[0x0][0x54c] ;  /* 0x0001530000057ab9 */ /* 0x000fe40000000800 */
.L_x_226:
[----:B------:R-:W-:Y:S02]  /*03e0*/  ULDC UR4, c[0x0][0x548] ;  /* 0x0001520000047ab9 */ /* 0x000fe40000000800 */
[----:B------:R-:W-:-:S02]  /*03f0*/  USHF.L.U32 UR13, UR13, 0x7, URZ ;  /* 0x000000070d0d7899 */ /* 0x000fc4000800063f */
[----:B------:R-:W-:-:S04]  /*0400*/  UIMAD UR4, UR5, UR4, URZ ;  /* 0x00000004050472a4 */ /* 0x000fc8000f8e023f */
[----:B------:R-:W-:-:S04]  /*0410*/  UISETP.GE.AND UP0, UPT, UR13, UR4, UPT ;  /* 0x000000040d00728c */ /* 0x000fc8000bf06270 */
[----:B------:R-:W-:-:S06]  /*0420*/  USEL UR16, UR16, 0xffffffff, !UP0 ;  /* 0xffffffff10107887 */ /* 0x000fcc000c000000 */
.L_x_224:
[----:B------:R-:W-:-:S13]  /*0430*/  ISETP.LE.AND P0, PT, RZ, UR16, PT ;  /* 0x00000010ff007c0c */ /* 0x000fda000bf03270 */
[----:B------:R-:W-:Y:S05]  /*0440*/  @!P0 EXIT ;  /* 0x000000000000894d */ /* 0x000fea0003800000 */
[----:B------:R-:W-:Y:S02]  /*0450*/  ULDC.64 UR8, c[0x0][0x370] ;  /* 0x0000dc0000087ab9 */ /* 0x000fe40000000a00 */
[----:B------:R-:W-:Y:S02]  /*0460*/  UISETP.NE.U32.AND UP2, UPT, URZ, UR8, UPT ;  /* 0x000000083f00728c */ /* 0x000fe4000bf45070 */
[----:B------:R-:W-:Y:S02]  /*0470*/  ULDC.64 UR4, c[0x0][0x360] ;  /* 0x0000d80000047ab9 */ /* 0x000fe40000000a00 */
[----:B------:R-:W-:Y:S02]  /*0480*/  UISETP.NE.U32.AND UP0, UPT, URZ, UR4, UPT ;  /* 0x000000043f00728c */ /* 0x000fe4000bf05070 */
[----:B------:R-:W-:Y:S02]  /*0490*/  ULDC.64 UR6, c[0x0][0x348] ;  /* 0x0000d20000067ab9 */ /* 0x000fe40000000a00 */
[----:B------:R-:W-:-:S02]  /*04a0*/  UISETP.NE.AND.EX UP2, UPT, URZ, UR9, UPT, UP2 ;  /* 0x000000093f00728c */ /* 0x000fc4000bf45320 */
[----:B------:R-:W-:Y:S02]  /*04b0*/  UISETP.NE.U32.AND UP1, UPT, URZ, UR6, UPT ;  /* 0x000000063f00728c */ /* 0x000fe4000bf25070 */
[----:B------:R-:W-:Y:S02]  /*04c0*/  UISETP.NE.AND.EX UP0, UPT, URZ, UR5, UPT, UP0 ;  /* 0x000000053f00728c */ /* 0x000fe4000bf05300 */
[----:B------:R-:W-:Y:S01]  /*04d0*/  UISETP.NE.AND.EX UP1, UPT, URZ, UR7, UPT, UP1 ;  /* 0x000000073f00728c */ /* 0x000fe2000bf25310 */
[----:B------:R-:W-:Y:S01]  /*04e0*/  PLOP3.LUT P2, PT, PT, PT, UP2, 0x80, 0x0 ;  /* 0x000000000000781c */ /* 0x000fe20003f4f028 */
[----:B------:R-:W-:Y:S02]  /*04f0*/  ULDC.64 UR8, c[0x0][0x370] ;  /* 0x0000dc0000087ab9 */ /* 0x000fe40000000a00 */
[----:B------:R-:W-:Y:S01]  /*0500*/  ULDC.64 UR6, c[0x0][0x348] ;  /* 0x0000d20000067ab9 */ /* 0x000fe20000000a00 */
[----:B------:R-:W-:Y:S01]  /*0510*/  PLOP3.LUT P0, PT, PT, PT, UP0, 0x80, 0x0 ;  /* 0x000000000000781c */ /* 0x000fe20003f0f008 */
[----:B------:R-:W-:Y:S01]  /*0520*/  ULDC.64 UR4, c[0x0][0x360] ;  /* 0x0000d80000047ab9 */ /* 0x000fe20000000a00 */
[----:B------:R-:W-:Y:S01]  /*0530*/  PLOP3.LUT P1, PT, PT, PT, UP1, 0x80, 0x0 ;  /* 0x000000000000781c */ /* 0x000fe20003f2f018 */
[----:B------:R-:W-:-:S02]  /*0540*/  @UP2 UIMAD.WIDE UR8, UR16, UR12, UR8 ;  /* 0x0000000c100822a5 */ /* 0x000fc4000f8e0208 */
[----:B------:R-:W-:Y:S02]  /*0550*/  @UP0 UIMAD.WIDE UR4, UR16, UR12, UR4 ;  /* 0x0000000c100402a5 */ /* 0x000fe4000f8e0204 */
[----:B------:R-:W-:Y:S02]  /*0560*/  UIMAD.WIDE UR6, UR16, UR12, UR6 ;  /* 0x0000000c100672a5 */ /* 0x000fe4000f8e0206 */
[----:B------:R-:W-:Y:S02]  /*0570*/  IMAD.U32 R3, RZ, RZ, UR9 ;  /* 0x00000009ff037e24 */ /* 0x000fe4000f8e00ff */
[----:B------:R-:W-:Y:S01]  /*0580*/  IMAD.U32 R2, RZ, RZ, UR8 ;  /* 0x00000008ff027e24 */ /* 0x000fe2000f8e00ff */
[----:B------:R-:W-:Y:S01]  /*0590*/  MOV R8, UR4 ;  /* 0x0000000400087c02 */ /* 0x000fe20008000f00 */
[----:B------:R-:W-:Y:S01]  /*05a0*/  IMAD.U32 R9, RZ, RZ, UR5 ;  /* 0x00000005ff097e24 */ /* 0x000fe2000f8e00ff */
[----:B------:R-:W-:Y:S01]  /*05b0*/  MOV R4, UR6 ;  /* 0x0000000600047c02 */ /* 0x000fe20008000f00 */
[----:B------:R-:W-:Y:S01]  /*05c0*/  IMAD.U32 R5, RZ, RZ, UR7 ;  /* 0x00000007ff057e24 */ /* 0x000fe2000f8e00ff */
[----:B------:R1:W2:Y:S04]  /*05d0*/  @P2 LDG.E R3, [R2.64] ;  /* 0x0000003402032981 */ /* 0x0002a8000c1e1900 */
[----:B------:R-:W3:Y:S04]  /*05e0*/  @P0 LDG.E R0, [R8.64] ;  /* 0x0000003408000981 */ /* 0x000ee8000c1e1900 */
[----:B-1----:R-:W4:Y:S01]  /*05f0*/  @P1 LDG.E R2, [R4.64] ;  /* 0x0000003404021981 */ /* 0x002f22000c1e1900 */
[----:B------:R-:W1:Y:S01]  /*0600*/  S2UR UR11, SR_CTAID.Y ;  /* 0x00000000000b79c3 */ /* 0x000e620000002600 */
[----:B------:R-:W-:-:S02]  /*0610*/  UMOV UR14, URZ ;  /* 0x0000003f000e7c82 */ /* 0x000fc40008000000 */
[----:B------:R-:W-:Y:S02]  /*0620*/  ULDC UR15, c[0x0][0x168] ;  /* 0x00005a00000f7ab9 */ /* 0x000fe40000000800 */
[----:B------:R-:W-:Y:S02]  /*0630*/  UMOV UR9, URZ ;  /* 0x0000003f00097c82 */ /* 0x000fe40008000000 */
[----:B------:R-:W-:Y:S02]  /*0640*/  ULDC UR4, c[0x0][0x2ac] ;  /* 0x0000ab0000047ab9 */ /* 0x000fe40000000800 */
[----:B------:R-:W-:Y:S02]  /*0650*/  ULDC UR8, c[0x0][0x1d0] ;  /* 0x0000740000087ab9 */ /* 0x000fe40000000800 */
[----:B------:R-:W-:Y:S02]  /*0660*/  UIMAD UR8, UR4, UR8, URZ ;  /* 0x00000008040872a4 */ /* 0x000fe4000f8e023f */
[----:B-1----:R-:W-:Y:S01]  /*0670*/  USHF.R.S32.HI UR10, URZ, 0x1f, UR11 ;  /* 0x0000001f3f0a7899 */ /* 0x002fe2000801140b */
[----:B--2---:R1:W2:Y:S08]  /*0680*/  @P2 R2UR UR14, R3 ;  /* 0x00000000030e23c2 */ /* 0x0042b000000e0000 */
[----:B---3--:R1:W3:Y:S08]  /*0690*/  @P0 R2UR UR15, R0 ;  /* 0x00000000000f03c2 */ /* 0x0082f000000e0000 */
[----:B----4-:R1:W4:Y:S02]  /*06a0*/  @P1 R2UR UR9, R2 ;  /* 0x00000000020913c2 */ /* 0x01032400000e0000 */
[----:B-1--4-:R-:W-:Y:S05]  /*06b0*/  @P0 BRA `(.L_x_228) ;  /* 0x0000006000000947 */ /* 0x012fea0003800000 */
[----:B--2---:R-:W-:Y:S05]  /*06c0*/  @!P1 BRA `(.L_x_228) ;  /* 0x0000005000009947 */ /* 0x004fea0003800000 */
[----:B------:R1:W2:Y:S04]  /*06d0*/  LDG.E R0, [R4.64] ;  /* 0x0000003404007981 */ /* 0x0002a8000c1e1900 */
[----:B-1----:R-:W4:Y:S01]  /*06e0*/  LDG.E R4, [R4.64+0x4] ;  /* 0x0000043404047981 */ /* 0x002f22000c1e1900 */
[----:B--23--:R-:W1:Y:S08]  /*06f0*/  R2UR UR15, R0 ;  /* 0x00000000000f73c2 */ /* 0x00ce7000000e0000 */
[----:B----4-:R-:W1:Y:S02]  /*0700*/  R2UR UR4, R4 ;  /* 0x00000000040473c2 */ /* 0x010e6400000e0000 */
[----:B-1----:R-:W-:-:S06]  /*0710*/  UIADD3 UR15, -UR15, UR4, URZ ;  /* 0x000000040f0f7290 */ /* 0x002fcc000fffe13f */
.L_x_228:
[----:B--2---:R-:W-:-:S04]  /*0720*/  ISETP.NE.U32.AND P0, PT, RZ, c[0x0][0x368], PT ;  /* 0x0000da00ff007a0c */ /* 0x004fc80003f05070 */
[----:B------:R-:W-:-:S13]  /*0730*/  ISETP.NE.AND.EX P0, PT, RZ, c[0x0][0x36c], PT, P0 ;  /* 0x0000db00ff007a0c */ /* 0x000fda0003f05300 */
[----:B------:R-:W-:Y:S05]  /*0740*/  @!P0 BRA `(.L_x_229) ;  /* 0x0000007000008947 */ /* 0x000fea0003800000 */
[----:B------:R-:W-:Y:S02]  /*0750*/  ULDC.64 UR4, c[0x0][0x368] ;  /* 0x0000da0000047ab9 */ /* 0x000fe40000000a00 */
[----:B------:R-:W-:-:S06]  /*0760*/  UIMAD.WIDE UR4, UR16, UR12, UR4 ;  /* 0x0000000c100472a5 */ /* 0x000fcc000f8e0204 */
[----:B------:R-:W-:Y:S02]  /*0770*/  MOV R2, UR4 ;  /* 0x0000000400027c02 */ /* 0x000fe40008000f00 */
[----:B------:R-:W-:-:S05]  /*0780*/  MOV R3, UR5 ;  /* 0x0000000500037c02 */ /* 0x000fca0008000f00 */
[----:B------:R-:W2:Y:S02]  /*0790*/  LDG.E R2, [R2.64] ;  /* 0x0000003402027981 */ /* 0x000ea4000c1e1900 */
[----:B--2---:R1:W2:Y:S02]  /*07a0*/  R2UR UR8, R2 ;  /* 0x00000000020873c2 */ /* 0x0042a400000e0000 */
[----:B-12---:R-:W-:Y:S05]  /*07b0*/  BRA `(.L_x_230) ;  /* 0x000000c000007947 */ /* 0x006fea0003800000 */
.L_x_229:
        /* <DEDUP_REMOVED lines=8> */
[----:B------:R-:W4:Y:S01]  /*0840*/  LDG.E R0, [R4.64+0x4] ;  /* 0x0000043404007981 */ /* 0x000f22000c1e1900 */
[----:B--2---:R-:W1:Y:S08]  /*0850*/  R2UR UR4, R2 ;  /* 0x00000000020473c2 */ /* 0x004e7000000e0000 */
[----:B----4-:R-:W1:Y:S02]  /*0860*/  R2UR UR8, R0 ;  /* 0x00000000000873c2 */ /* 0x010e6400000e0000 */
[----:B-1----:R-:W-:-:S06]  /*0870*/  UIADD3 UR8, -UR4, UR8, URZ ;  /* 0x0000000804087290 */ /* 0x002fcc000fffe13f */
.L_x_230:
[----:B------:R-:W-:Y:S02]  /*0880*/  ULDC UR4, c[0x0][0x2c4] ;  /* 0x0000b10000047ab9 */ /* 0x000fe40000000800 */
[----:B------:R-:W-:-:S02]  /*0890*/  UISETP.NE.AND UP0, UPT, UR4, 0x1, UPT ;  /* 0x000000010400788c */ /* 0x000fc4000bf05270 */
[----:B------:R-:W-:Y:S02]  /*08a0*/  ULDC.64 UR6, c[0x0][0x2c8] ;  /* 0x0000b20000067ab9 */ /* 0x000fe40000000a00 */
[----:B------:R-:W-:Y:S02]  /*08b0*/  UIADD3 UR17, UR13, 0x7f, URZ ;  /* 0x0000007f0d117890 */ /* 0x000fe4000fffe03f */
[----:B------:R-:W-:Y:S02]  /*08c0*/  ULDC.64 UR4, c[0x0][0x328] ;  /* 0x0000ca0000047ab9 */ /* 0x000fe40000000a00 */
[----:B------:R-:W-:Y:S02]  /*08d0*/  UP2UR UR35, UPR, URZ, 0x1 ;  /* 0x000000013f237883 */ /* 0x000fe40008000000 */
[----:B------:R-:W-:Y:S02]  /*08e0*/  UIADD3 UR8, -UR14, UR8, URZ ;  /* 0x000000080e087290 */ /* 0x000fe4000fffe13f */
[----:B------:R-:W-:-:S04]  /*08f0*/  @UP0 UIADD3 UR18, UR13, 0x7f, URZ ;  /* 0x0000007f0d120890 */ /* 0x000fc8000fffe03f */
[----:B------:R-:W-:Y:S02]  /*0900*/  UIMAD.WIDE.U32 UR18, UR18, UR6, URZ ;  /* 0x00000006121272a5 */ /* 0x000fe4000f8e003f */
[----:B---3--:R-:W-:Y:S02]  /*0910*/  UIADD3 UR6, UR8, 0x1, -UR15 ;  /* 0x0000000108067890 */ /* 0x008fe4000fffe80f */
[----:B------:R-:W-:Y:S02]  /*0920*/  @UP0 USHF.R.U32.HI UR17, URZ, UR7, UR19 ;  /* 0x000000073f110299 */ /* 0x000fe40008011613 */
[----:B------:R-:W-:Y:S02]  /*0930*/  UISETP.GE.AND UP0, UPT, UR5, 0x1, UPT ;  /* 0x000000010500788c */ /* 0x000fe4000bf06270 */
[----:B------:R-:W-:Y:S02]  /*0940*/  UIADD3 UR6, UR6, UR17, URZ ;  /* 0x0000001106067290 */ /* 0x000fe4000fffe03f */
[----:B------:R-:W-:-:S02]  /*0950*/  UP2UR UR34, UPR, URZ, 0x1 ;  /* 0x000000013f227883 */ /* 0x000fc40008000000 */
[----:B------:R-:W-:Y:S01]  /*0960*/  PLOP3.LUT P0, PT, PT, PT, UP0, 0x40, 0x0 ;  /* 0x000000000000781c */ /* 0x000fe20003f0e808 */
[----:B------:R-:W-:-:S12]  /*0970*/  UIADD3 UR4, UR6, UR4, URZ ;  /* 0x0000000406047290 */ /* 0x000fd8000fffe03f */
[----:B------:R-:W-:Y:S05]  /*0980*/  @P0 BRA `(.L_x_231) ;  /* 0x0000012000000947 */ /* 0x000fea0003800000 */
[----:B------:R-:W-:Y:S01]  /*0990*/  ISETP.LT.AND P0, PT, RZ, UR6, PT ;  /* 0x00000006ff007c0c */ /* 0x000fe2000bf01270 */
[----:B------:R-:W-:-:S12]  /*09a0*/  UIADD3 UR17, UR6, -0x1, URZ ;  /* 0xffffffff06117890 */ /* 0x000fd8000fffe03f */
[----:B------:R-:W-:Y:S05]  /*09b0*/  @P0 BRA `(.L_x_232) ;  /* 0x0000007000000947 */ /* 0x000fea0003800000 */
[----:B------:R-:W-:Y:S02]  /*09c0*/  UISETP.NE.AND UP0, UPT, UR5, 0x1, UPT ;  /* 0x000000010500788c */ /* 0x000fe4000bf05270 */
[----:B------:R-:W-:-:S03]  /*09d0*/  UIADD3 UR17, -UR6, URZ, URZ ;  /* 0x0000003f06117290 */ /* 0x000fc6000fffe13f */
[----:B------:R-:W-:Y:S02]  /*09e0*/  ULDC.64 UR6, c[0x0][0x330] ;  /* 0x0000cc0000067ab9 */ /* 0x000fe40000000a00 */
[----:B------:R-:W-:-:S04]  /*09f0*/  UIMAD.WIDE.U32 UR18, UR17, UR6, URZ ;  /* 0x00000006111272a5 */ /* 0x000fc8000f8e003f */
[----:B------:R-:W-:-:S04]  /*0a00*/  @UP0 USHF.R.U32.HI UR17, URZ, UR7, UR19 ;  /* 0x000000073f110299 */ /* 0x000fc80008011613 */
[----:B------:R-:W-:Y:S01]  /*0a10*/  ULOP3.LUT UR17, URZ, UR17, URZ, 0x33, !UPT ;  /* 0x000000113f117292 */ /* 0x000fe2000f8e333f */
[----:B------:R-:W-:Y:S05]  /*0a20*/  BRA `(.L_x_233) ;  /* 0x0000004000007947 */ /* 0x000fea0003800000 */
.L_x_232:
[----:B------:R-:W-:Y:S02]  /*0a30*/  UISETP.NE.AND UP0, UPT, UR5, 0x1, UPT ;  /* 0x000000010500788c */ /* 0x000fe4000bf05270 */
[----:B------:R-:W-:Y:S02]  /*0a40*/  ULDC.64 UR6, c[0x0][0x330] ;  /* 0x0000cc0000067ab9 */ /* 0x000fe40000000a00 */
[----:B------:R-:W-:-:S07]  /*0a50*/  UIMAD.WIDE.U32 UR18, UR17, UR6, URZ ;  /* 0x00000006111272a5 */ /* 0x000fce000f8e003f */
[----:B------:R-:W-:Y:S02]  /*0a60*/  @UP0 USHF.R.U32.HI UR17, URZ, UR7, UR19 ;  /* 0x000000073f110299 */ /* 0x000fe40008011613 */
.L_x_233:
[----:B------:R-:W-:Y:S02]  /*0a70*/  ULDC UR6, c[0x0][0x32c] ;  /* 0x0000cb0000067ab9 */ /* 0x000fe40000000800 */
[----:B------:R-:W-:-:S04]  /*0a80*/  UIMAD UR6, UR17, UR5, UR6 ;  /* 0x00000005110672a4 */ /* 0x000fc8000f8e0206 */
[----:B------:R-:W-:-:S04]  /*0a90*/  UISETP.LT.AND UP0, UPT, UR4, UR6, UPT ;  /* 0x000000060400728c */ /* 0x000fc8000bf01270 */
[----:B------:R-:W-:Y:S02]  /*0aa0*/  USEL UR4, UR4, UR6, UP0 ;  /* 0x0000000604047287 */ /* 0x000fe40008000000 */
.L_x_231:
[----:B------:R-:W-:Y:S02]  /*0ab0*/  UISETP.NE.AND UP0, UPT, UR35, URZ, UPT ;  /* 0x0000003f2300728c */ /* 0x000fe4000bf05270 */
[----:B------:R-:W-:Y:S02]  /*0ac0*/  UIADD3 UR22, UR4, 0x5f, URZ ;  /* 0x0000005f04167890 */ /* 0x000fe4000fffe03f */
[----:B------:R-:W-:Y:S02]  /*0ad0*/  ULDC.64 UR6, c[0x0][0x2c8] ;  /* 0x0000b20000067ab9 */ /* 0x000fe40000000a00 */
[----:B------:R-:W-:Y:S02]  /*0ae0*/  UIMAD.WIDE.U32 UR18, UR13, UR6, URZ ;  /* 0x000000060d1272a5 */ /* 0x000fe4000f8e003f */
[----:B------:R-:W-:Y:S02]  /*0af0*/  UIMAD.WIDE UR22, UR22, 0x2aaaaaab, URZ ;  /* 0x2aaaaaab161678a5 */ /* 0x000fe4000f8e023f */
[----:B------:R-:W-:-:S02]  /*0b00*/  UIADD3 UR20, UR8, 0x5f, URZ ;  /* 0x0000005f08147890 */ /* 0x000fc4000fffe03f */
[----:B------:R-:W-:Y:S02]  /*0b10*/  UISETP.GE.AND UP2, UPT, UR5, 0x1, UPT ;  /* 0x000000010500788c */ /* 0x000fe4000bf46270 */
[----:B------:R-:W-:Y:S02]  /*0b20*/  UIMAD.WIDE UR20, UR20, 0x2aaaaaab, URZ ;  /* 0x2aaaaaab141478a5 */ /* 0x000fe4000f8e023f */
[----:B------:R-:W-:Y:S02]  /*0b30*/  @UP0 UMOV UR17, UR19 ;  /* 0x0000001300110c82 */ /* 0x000fe40008000000 */
[----:B------:R-:W-:Y:S01]  /*0b40*/  UMOV UR4, UR13 ;  /* 0x0000000d00047c82 */ /* 0x000fe20008000000 */
[----:B------:R-:W-:Y:S01]  /*0b50*/  PLOP3.LUT P0, PT, PT, PT, UP2, 0x40, 0x0 ;  /* 0x000000000000781c */ /* 0x000fe20003f0e828 */
[----:B------:R-:W-:Y:S02]  /*0b60*/  UMOV UR19, UR23 ;  /* 0x0000001700137c82 */ /* 0x000fe40008000000 */
[----:B------:R-:W-:-:S02]  /*0b70*/  @UP0 USHF.R.U32.HI UR4, URZ, UR7, UR17 ;  /* 0x000000073f040299 */ /* 0x000fc40008011611 */
[----:B------:R-:W-:Y:S02]  /*0b80*/  USHF.R.U32.HI UR18, URZ, 0x1f, UR21 ;  /* 0x0000001f3f127899 */ /* 0x000fe40008011615 */
[----:B------:R-:W-:Y:S02]  /*0b90*/  USHF.R.U32.HI UR7, URZ, 0x1f, UR19 ;  /* 0x0000001f3f077899 */ /* 0x000fe40008011613 */
[----:B------:R-:W-:Y:S02]  /*0ba0*/  UIADD3 UR6, UR8, -UR15, URZ ;  /* 0x8000000f08067290 */ /* 0x000fe4000fffe03f */
[----:B------:R-:W-:Y:S02]  /*0bb0*/  ULEA.HI.SX32 UR18, UR21, UR18, 0x1c ;  /* 0x0000001215127291 */ /* 0x000fe4000f8fe23f */
[----:B------:R-:W-:Y:S02]  /*0bc0*/  ULEA.HI.SX32 UR7, UR19, UR7, 0x1c ;  /* 0x0000000713077291 */ /* 0x000fe4000f8fe23f */
[----:B------:R-:W-:-:S02]  /*0bd0*/  UIADD3 UR4, UR6, UR4, URZ ;  /* 0x0000000406047290 */ /* 0x000fc4000fffe03f */
[----:B------:R-:W-:Y:S02]  /*0be0*/  UISETP.LT.AND UP0, UPT, UR18, UR7, UPT ;  /* 0x000000071200728c */ /* 0x000fe4000bf01270 */
        /* <DEDUP_REMOVED lines=16> */
.L_x_235:
[----:B------:R-:W-:-:S03]  /*0cf0*/  UISETP.NE.AND UP0, UPT, UR5, 0x1, UPT ;  /* 0x000000010500788c */ /* 0x000fc6000bf05270 */
[----:B------:R-:W-:Y:S02]  /*0d00*/  ULDC.64 UR4, c[0x0][0x330] ;  /* 0x0000cc0000047ab9 */ /* 0x000fe40000000a00 */
[----:B------:R-:W-:-:S07]  /*0d10*/  UIMAD.WIDE.U32 UR20, UR18, UR4, URZ ;  /* 0x00000004121472a5 */ /* 0x000fce000f8e003f */
[----:B------:R-:W-:Y:S02]  /*0d20*/  @UP0 UMOV UR19, UR21 ;  /* 0x0000001500130c82 */ /* 0x000fe40008000000 */
[----:B------:R-:W-:Y:S02]  /*0d30*/  @UP0 USHF.R.U32.HI UR18, URZ, UR5, UR19 ;  /* 0x000000053f120299 */ /* 0x000fe40008011613 */
.L_x_236:
[----:B------:R-:W-:Y:S02]  /*0d40*/  ULDC UR4, c[0x0][0x32c] ;  /* 0x0000cb0000047ab9 */ /* 0x000fe40000000800 */
[----:B------:R-:W-:-:S04]  /*0d50*/  UIMAD UR4, UR18, UR4, URZ ;  /* 0x00000004120472a4 */ /* 0x000fc8000f8e023f */
[----:B------:R-:W-:-:S04]  /*0d60*/  UISETP.LT.AND UP0, UPT, UR17, UR4, UPT ;  /* 0x000000041100728c */ /* 0x000fc8000bf01270 */
[----:B------:R-:W-:-:S04]  /*0d70*/  USEL UR17, UR17, UR4, !UP0 ;  /* 0x0000000411117287 */ /* 0x000fc8000c000000 */
.L_x_234:
[----:B------:R-:W-:Y:S01]  /*0d80*/  UIMAD.WIDE UR4, UR17, 0x2aaaaaab, URZ ;  /* 0x2aaaaaab110478a5 */ /* 0x000fe2000f8e023f */
[----:B------:R-:W-:Y:S01]  /*0d90*/  PLOP3.LUT P4, PT, PT, PT, PT, 0x80, 0x0 ;  /* 0x000000000000781c */ /* 0x000fe20003f8f070 */
[----:B------:R-:W-:Y:S01]  /*0da0*/  CS2R R10, SRZ ;  /* 0x00000000000a7805 */ /* 0x000fe2000001ff00 */
[----:B------:R-:W-:Y:S01]  /*0db0*/  IMAD.MOV.U32 R126, RZ, RZ, RZ ;  /* 0x000000ffff7e7224 */ /* 0x000fe200078e00ff */
[----:B------:R-:W-:Y:S01]  /*0dc0*/  USHF.R.U32.HI UR4, URZ, 0x1f, UR5 ;  /* 0x0000001f3f047899 */ /* 0x000fe20008011605 */
[----:B------:R-:W-:Y:S01]  /*0dd0*/  CS2R R124, SRZ ;  /* 0x00000000007c7805 */ /* 0x000fe2000001ff00 */
[----:B------:R-:W-:Y:S01]  /*0de0*/  IMAD.MOV.U32 R6, RZ, RZ, RZ ;  /* 0x000000ffff067224 */ /* 0x000fe200078e00ff */
[----:B------:R-:W-:Y:S01]  /*0df0*/  MOV R130, RZ ;  /* 0x000000ff00827202 */ /* 0x000fe20000000f00 */
[----:B------:R-:W-:Y:S01]  /*0e00*/  ULEA.HI.SX32 UR4, UR5, UR4, 0x1c ;  /* 0x0000000405047291 */ /* 0x000fe2000f8fe23f */
[----:B------:R-:W-:Y:S01]  /*0e10*/  CS2R R128, SRZ ;  /* 0x0000000000807805 */ /* 0x000fe2000001ff00 */
        /* <DEDUP_REMOVED lines=33> */
[----:B------:R-:W-:Y:S01]  /*1030*/  IMAD.MOV.U32 R5, RZ, RZ, RZ ;  /* 0x000000ffff057224 */ /* 0x000fe200078e00ff */
[----:B------:R-:W-:Y:S05]  /*1040*/  @!P0 BRA `(.L_x_237) ;  /* 0x00017c8000008947 */ /* 0x000fea0003800000 */
[----:B------:R-:W-:Y:S02]  /*1050*/  ULDC.64 UR18, c[0x0][0x340] ;  /* 0x0000d00000127ab9 */ /* 0x000fe40000000a00 */
[----:B------:R-:W-:-:S02]  /*1060*/  UISETP.NE.U32.AND UP0, UPT, URZ, UR18, UPT ;  /* 0x000000123f00728c */ /* 0x000fc4000bf05070 */
[----:B------:R-:W-:Y:S02]  /*1070*/  UISETP.NE.AND UP2, UPT, UR35, URZ, UPT ;  /* 0x0000003f2300728c */ /* 0x000fe4000bf45270 */
[----:B------:R-:W-:-:S03]  /*1080*/  UISETP.NE.AND.EX UP0, UPT, URZ, UR19, UPT, UP0 ;  /* 0x000000133f00728c */ /* 0x000fc6000bf05300 */
[----:B------:R-:W-:-:S03]  /*1090*/  ULDC.64 UR18, c[0x0][0x340] ;  /* 0x0000d00000127ab9 */ /* 0x000fc60000000a00 */
[----:B------:R-:W-:-:S05]  /*10a0*/  PLOP3.LUT P1, PT, PT, PT, UP0, 0x80, 0x0 ;  /* 0x000000000000781c */ /* 0x000fca0003f2f008 */
[----:B------:R-:W-:-:S06]  /*10b0*/  @UP0 UIMAD.WIDE UR18, UR16, UR12, UR18 ;  /* 0x0000000c101202a5 */ /* 0x000fcc000f8e0212 */
[----:B------:R-:W-:Y:S02]  /*10c0*/  IMAD.U32 R2, RZ, RZ, UR18 ;  /* 0x00000012ff027e24 */ /* 0x000fe4000f8e00ff */
[----:B------:R-:W-:Y:S01]  /*10d0*/  IMAD.U32 R3, RZ, RZ, UR19 ;  /* 0x00000013ff037e24 */ /* 0x000fe2000f8e00ff */
[----:B------:R-:W-:Y:S01]  /*10e0*/  SHF.R.S32.HI R169, RZ, 0x1f, R7 ;  /* 0x0000001fffa97819 */ /* 0x000fe20000011407 */
[----:B------:R-:W-:Y:S02]  /*10f0*/  USHF.R.S32.HI UR4, URZ, 0x1f, UR9 ;  /* 0x0000001f3f047899 */ /* 0x000fe40008011409 */
[----:B------:R-:W-:Y:S01]  /*1100*/  ULDC.64 UR18, c[0x0][0x178] ;  /* 0x00005e0000127ab9 */ /* 0x000fe20000000a00 */
[----:B------:R1:W2:Y:S01]  /*1110*/  @P1 LDG.E R2, [R2.64] ;  /* 0x0000003402021981 */ /* 0x0002a2000c1e1900 */
[-C--:B------:R-:W-:Y:S01]  /*1120*/  LEA.HI R15, R169, R7.reuse, RZ, 0x3 ;  /* 0x00000007a90f7211 */ /* 0x080fe200078f18ff */
[----:B------:R-:W-:Y:S01]  /*1130*/  UIMAD UR4, UR4, UR18, URZ ;  /* 0x00000012040472a4 */ /* 0x000fe2000f8e023f */
[----:B------:R-:W-:Y:S01]  /*1140*/  PLOP3.LUT P2, PT, PT, PT, UP2, 0x80, 0x0 ;  /* 0x000000000000781c */ /* 0x000fe20003f4f028 */
[----:B------:R-:W-:Y:S01]  /*1150*/  UIMAD.WIDE.U32 UR20, UR9, UR18, URZ ;  /* 0x00000012091472a5 */ /* 0x000fe2000f8e003f */
[----:B------:R-:W-:Y:S01]  /*1160*/  LOP3.LUT R6, R15, 0xfffffff8, RZ, 0xc0, !PT ;  /* 0xfffffff80f067812 */ /* 0x000fe200078ec0ff */
[----:B------:R-:W-:Y:S01]  /*1170*/  UIMAD UR4, UR9, UR19, UR4 ;  /* 0x00000013090472a4 */ /* 0x000fe2000f8e0204 */
[----:B------:R-:W-:Y:S01]  /*1180*/  SHF.R.S32.HI R15, RZ, 0x3, R15 ;  /* 0x00000003ff0f7819 */ /* 0x000fe2000001140f */
[----:B------:R-:W-:Y:S01]  /*1190*/  USHF.R.S32.HI UR9, URZ, 0x1f, UR16 ;  /* 0x0000001f3f097899 */ /* 0x000fe20008011410 */
[----:B------:R-:W-:Y:S01]  /*11a0*/  PLOP3.LUT P0, PT, PT, PT, UP2, 0x80, 0x0 ;  /* 0x000000000000781c */ /* 0x000fe20003f0f028 */
[----:B------:R-:W-:Y:S01]  /*11b0*/  IMAD.IADD R6, R7, 0x1, -R6 ;  /* 0x0000000107067824 */ /* 0x000fe200078e0a06 */
[----:B------:R-:W-:Y:S01]  /*11c0*/  ULDC.64 UR18, c[0x0][0x1b8] ;  /* 0x00006e0000127ab9 */ /* 0x000fe20000000a00 */
[----:B------:R-:W-:Y:S01]  /*11d0*/  LEA.HI R18, R169, R7, RZ, 0x4 ;  /* 0x00000007a9127211 */ /* 0x000fe200078f20ff */
[----:B------:R-:W-:Y:S01]  /*11e0*/  UIADD3 UR21, UR21, UR4, URZ ;  /* 0x0000000415157290 */ /* 0x000fe2000fffe03f */
[C---:B------:R-:W-:Y:S01]  /*11f0*/  IMAD R232, R6.reuse, 0x10, R15 ;  /* 0x0000001006e87824 */ /* 0x040fe200078e020f */
[----:B------:R-:W-:Y:S01]  /*1200*/  UIMAD UR4, UR10, UR18, URZ ;  /* 0x000000120a0472a4 */ /* 0x000fe2000f8e023f */
[----:B------:R-:W-:Y:S01]  /*1210*/  IMAD.SHL.U32 R229, R15, 0x40, RZ ;  /* 0x000000400fe57824 */ /* 0x000fe200078e00ff */
[----:B------:R-:W-:Y:S01]  /*1220*/  USEL UR9, UR9, URZ, !UP1 ;  /* 0x0000003f09097287 */ /* 0x000fe2000c800000 */
[----:B------:R-:W-:Y:S01]  /*1230*/  IMAD.SHL.U32 R6, R6, 0x8, RZ ;  /* 0x0000000806067824 */ /* 0x000fe200078e00ff */
[----:B------:R-:W-:Y:S01]  /*1240*/  IADD3 R4, R232, UR13, RZ ;  /* 0x0000000de8047c10 */ /* 0x000fe2000fffe0ff */
[----:B------:R-:W-:Y:S01]  /*1250*/  UIMAD UR4, UR11, UR19, UR4 ;  /* 0x000000130b0472a4 */ /* 0x000fe2000f8e0204 */
[----:B------:R-:W-:Y:S01]  /*1260*/  LOP3.LUT R229, R229, 0x1c0, RZ, 0xc0, !PT ;  /* 0x000001c0e5e57812 */ /* 0x000fe200078ec0ff */
[----:B------:R-:W-:Y:S01]  /*1270*/  UIMAD.WIDE.U32 UR20, UR11, UR18, UR20 ;  /* 0x000000120b1472a5 */ /* 0x000fe2000f8e0014 */
[----:B------:R-:W-:Y:S01]  /*1280*/  BSSY B0, `(.L_x_238) ;  /* 0x0000042000007945 */ /* 0x000fe20003800000 */
[----:B------:R-:W-:Y:S01]  /*1290*/  USEL UR12, UR16, URZ, !UP1 ;  /* 0x0000003f100c7287 */ /* 0x000fe2000c800000 */
[----:B------:R-:W-:Y:S01]  /*12a0*/  @P2 IMAD.HI.U32 R0, R4, c[0x0][0x2c8], RZ ;  /* 0x0000b20004002a27 */ /* 0x000fe200078e00ff */
[----:B------:R-:W-:-:S02]  /*12b0*/  ULDC.64 UR18, c[0x0][0x1c0] ;  /* 0x0000700000127ab9 */ /* 0x000fc40000000a00 */
[----:B------:R-:W-:Y:S01]  /*12c0*/  UIMAD UR9, UR9, UR18, URZ ;  /* 0x00000012090972a4 */ /* 0x000fe2000f8e023f */
[----:B-1----:R-:W-:Y:S01]  /*12d0*/  IMAD.MOV.U32 R3, RZ, RZ, R4 ;  /* 0x000000ffff037224 */ /* 0x002fe200078e0004 */
[----:B------:R-:W-:Y:S01]  /*12e0*/  UIADD3 UR21, UR21, UR4, URZ ;  /* 0x0000000415157290 */ /* 0x000fe2000fffe03f */
[----:B------:R-:W-:Y:S01]  /*12f0*/  @P0 SHF.R.U32.HI R3, RZ, c[0x0][0x2cc], R0 ;  /* 0x0000b300ff030a19 */ /* 0x000fe20000011600 */
[----:B------:R-:W-:Y:S01]  /*1300*/  UIMAD UR9, UR12, UR19, UR9 ;  /* 0x000000130c0972a4 */ /* 0x000fe2000f8e0209 */
[----:B------:R-:W-:Y:S01]  /*1310*/  ISETP.GE.AND P0, PT, R6, c[0x0][0x198], PT ;  /* 0x0000660006007a0c */ /* 0x000fe20003f06270 */
[----:B------:R-:W-:Y:S01]  /*1320*/  UIMAD.WIDE.U32 UR18, UR12, UR18, UR20 ;  /* 0x000000120c1272a5 */ /* 0x000fe2000f8e0014 */
[--C-:B------:R-:W-:Y:S01]  /*1330*/  SHF.R.S32.HI R10, RZ, 0x1f, R3.reuse ;  /* 0x0000001fff0a7819 */ /* 0x100fe20000011403 */
[----:B------:R-:W-:Y:S01]  /*1340*/  IMAD.MOV R0, RZ, RZ, -R3 ;  /* 0x000000ffff007224 */ /* 0x000fe200078e0a03 */
[----:B------:R-:W-:Y:S02]  /*1350*/  ULDC UR4, c[0x0][0x2c4] ;  /* 0x0000b10000047ab9 */ /* 0x000fe40000000800 */
[----:B------:R-:W-:Y:S01]  /*1360*/  UIADD3 UR9, UR19, UR9, URZ ;  /* 0x0000000913097290 */ /* 0x000fe2000fffe03f */
[----:B------:R-:W-:Y:S01]  /*1370*/  IMAD.U32 R9, RZ, RZ, UR19 ;  /* 0x00000013ff097e24 */ /* 0x000fe2000f8e00ff */
[----:B------:R-:W-:Y:S01]  /*1380*/  UIMAD UR4, UR15, UR4, URZ ;  /* 0x000000040f0472a4 */ /* 0x000fe2000f8e023f */
[----:B------:R-:W-:-:S02]  /*1390*/  IMAD.U32 R8, RZ, RZ, UR18 ;  /* 0x00000012ff087e24 */ /* 0x000fc4000f8e00ff */
[----:B------:R-:W-:Y:S02]  /*13a0*/  IMAD R10, R10, c[0x0][0x1b0], RZ ;  /* 0x00006c000a0a7a24 */ /* 0x000fe400078e02ff */
[----:B------:R-:W-:Y:S02]  /*13b0*/  IMAD.U32 R9, RZ, RZ, UR9 ;  /* 0x00000009ff097e24 */ /* 0x000fe4000f8e00ff */
[----:B------:R-:W-:Y:S01]  /*13c0*/  IMAD R4, R0, c[0x0][0x2c4], R4 ;  /* 0x0000b10000047a24 */ /* 0x000fe200078e0204 */
[----:B------:R-:W-:Y:S01]  /*13d0*/  LOP3.LUT R0, R18, 0xfffffff0, RZ, 0xc0, !PT ;  /* 0xfffffff012007812 */ /* 0x000fe200078ec0ff */
[C---:B------:R-:W-:Y:S02]  /*13e0*/  IMAD R10, R3.reuse, c[0x0][0x1b4], R10 ;  /* 0x00006d00030a7a24 */ /* 0x040fe400078e020a */
[----:B------:R-:W-:Y:S01]  /*13f0*/  IMAD.WIDE.U32 R8, R3, c[0x0][0x1b0], R8 ;  /* 0x00006c0003087a25 */ /* 0x000fe200078e0008 */
[----:B------:R-:W-:Y:S02]  /*1400*/  LOP3.LUT R3, R229, 0x38, R6, 0xf8, !PT ;  /* 0x00000038e5037812 */ /* 0x000fe400078ef806 */
[----:B------:R-:W-:Y:S01]  /*1410*/  SHF.R.U32.HI R229, RZ, 0x3, R229 ;  /* 0x00000003ffe57819 */ /* 0x000fe200000116e5 */
[----:B------:R-:W-:Y:S01]  /*1420*/  IMAD.IADD R11, R9, 0x1, R10 ;  /* 0x00000001090b7824 */ /* 0x000fe200078e020a */
[----:B------:R-:W-:Y:S01]  /*1430*/  SHF.R.S32.HI R9, RZ, 0x1f, R4 ;  /* 0x0000001fff097819 */ /* 0x000fe20000011404 */
[----:B------:R-:W-:Y:S01]  /*1440*/  IMAD.IADD R0, R7, 0x1, -R0 ;  /* 0x0000000107007824 */ /* 0x000fe200078e0a00 */
[----:B------:R-:W-:Y:S01]  /*1450*/  LOP3.LUT R229, R3, R229, RZ, 0x3c, !PT ;  /* 0x000000e503e57212 */ /* 0x000fe200078e3cff */
[----:B------:R-:W-:Y:S01]  /*1460*/  IMAD.MOV.U32 R10, RZ, RZ, R8 ;  /* 0x000000ffff0a7224 */ /* 0x000fe200078e0008 */
[----:B------:R-:W-:Y:S01]  /*1470*/  IADD3 R3, R15, UR13, RZ ;  /* 0x0000000d0f037c10 */ /* 0x000fe2000fffe0ff */
[----:B------:R-:W-:Y:S01]  /*1480*/  IMAD R9, R9, c[0x0][0x1a8], RZ ;  /* 0x00006a0009097a24 */ /* 0x000fe200078e02ff */
[----:B------:R-:W-:-:S02]  /*1490*/  SHF.R.S32.HI R17, RZ, 0x1f, R0 ;  /* 0x0000001fff117819 */ /* 0x000fc40000011400 */
[----:B------:R-:W-:Y:S01]  /*14a0*/  ISETP.GE.AND P3, PT, R3, UR4, PT ;  /* 0x0000000403007c0c */ /* 0x000fe2000bf66270 */
[C---:B------:R-:W-:Y:S01]  /*14b0*/  IMAD R9, R4.reuse, c[0x0][0x1ac], R9 ;  /* 0x00006b0004097a24 */ /* 0x040fe200078e0209 */
[----:B------:R-:W-:Y:S01]  /*14c0*/  LEA.HI R17, R17, R0, RZ, 0x3 ;  /* 0x0000000011117211 */ /* 0x000fe200078f18ff */
[----:B------:R-:W-:Y:S01]  /*14d0*/  IMAD.WIDE.U32 R4, R4, c[0x0][0x1a8], R10 ;  /* 0x00006a0004047a25 */ /* 0x000fe200078e000a */
[----:B------:R-:W-:Y:S02]  /*14e0*/  LEA.HI R6, R169, R7, RZ, 0x6 ;  /* 0x00000007a9067211 */ /* 0x000fe400078f30ff */
[----:B------:R-:W-:Y:S01]  /*14f0*/  LOP3.LUT R16, R17, 0xfffffff8, RZ, 0xc0, !PT ;  /* 0xfffffff811107812 */ /* 0x000fe200078ec0ff */
[----:B------:R-:W-:Y:S01]  /*1500*/  IMAD.IADD R9, R5, 0x1, R9 ;  /* 0x0000000105097824 */ /* 0x000fe200078e0209 */
[----:B------:R-:W-:Y:S01]  /*1510*/  LEA R10, P2, R4, c[0x0][0x160], 0x1 ;  /* 0x00005800040a7a11 */ /* 0x000fe200078408ff */
[----:B------:R-:W-:Y:S02]  /*1520*/  IMAD.SHL.U32 R6, R6, 0x8, RZ ;  /* 0x0000000806067824 */ /* 0x000fe400078e00ff */
[----:B------:R-:W-:Y:S01]  /*1530*/  IMAD.IADD R16, R0, 0x1, -R16 ;  /* 0x0000000100107824 */ /* 0x000fe200078e0a10 */
[----:B------:R-:W-:Y:S01]  /*1540*/  LEA.HI.X R9, R4, c[0x0][0x164], R9, 0x1, P2 ;  /* 0x0000590004097a11 */ /* 0x000fe200010f0c09 */
[----:B------:R-:W-:Y:S01]  /*1550*/  IMAD.MOV.U32 R0, RZ, RZ, 0x10 ;  /* 0x00000010ff007424 */ /* 0x000fe200078e00ff */
[----:B------:R1:W3:Y:S01]  /*1560*/  SHFL.IDX PT, R12, R10, RZ, 0x181f ;  /* 0x00181fff0a0c7589 */ /* 0x0002e200000e0000 */
[----:B------:R-:W-:Y:S01]  /*1570*/  IMAD.MOV.U32 R4, RZ, RZ, 0x20 ;  /* 0x00000020ff047424 */ /* 0x000fe200078e00ff */
[----:B------:R-:W-:-:S02]  /*1580*/  LOP3.LUT R229, R229, 0xfffffe00, R6, 0xf8, !PT ;  /* 0xfffffe00e5e57812 */ /* 0x000fc400078ef806 */
[----:B------:R1:W4:Y:S01]  /*1590*/  SHFL.IDX PT, R5, R9, RZ, 0x181f ;  /* 0x00181fff09057589 */ /* 0x00032200000e0000 */
[----:B--2---:R2:W5:Y:S01]  /*15a0*/  @P1 R2UR UR17, R2 ;  /* 0x00000000021113c2 */ /* 0x00456200000e0000 */
[----:B------:R-:W-:Y:S01]  /*15b0*/  R2P PR, R16, 0x6 ;  /* 0x0000000610007804 */ /* 0x000fe20000000000 */
[----:B-----5:R-:W-:-:S04]  /*15c0*/  @!UP0 UMOV UR17, UR16 ;  /* 0x0000001000118c82 */ /* 0x020fc80008000000 */
[----:B------:R-:W-:Y:S02]  /*15d0*/  SEL R0, R0, 0xfffffff0, !P1 ;  /* 0xfffffff000007807 */ /* 0x000fe40004800000 */
[----:B------:R-:W-:Y:S02]  /*15e0*/  SEL R4, R4, 0xffffffe0, !P2 ;  /* 0xffffffe004047807 */ /* 0x000fe40005000000 */
[----:B--2---:R-:W-:-:S04]  /*15f0*/  LEA.HI R2, R169, R7, RZ, 0x3 ;  /* 0x00000007a9027211 */ /* 0x004fc800078f18ff */
[----:B------:R-:W-:-:S05]  /*1600*/  LOP3.LUT R2, R2, 0xfffffff8, RZ, 0xc0, !PT ;  /* 0xfffffff802027812 */ /* 0x000fca00078ec0ff */
[----:B------:R-:W-:-:S04]  /*1610*/  IMAD.IADD R2, R7, 0x1, -R2 ;  /* 0x0000000107027824 */ /* 0x000fc800078e0a02 */
[----:B------:R-:W-:-:S05]  /*1620*/  IMAD.SHL.U32 R234, R2, 0x8, RZ ;  /* 0x0000000802ea7824 */ /* 0x000fca00078e00ff */
[----:B------:R-:W-:Y:S01]  /*1630*/  SHF.R.S32.HI R233, RZ, 0x1f, R234 ;  /* 0x0000001fffe97819 */ /* 0x000fe200000114ea */
[----:B------:R-:W-:Y:S05]  /*1640*/  @P3 BRA `(.L_x_239) ;  /* 0x0000005000003947 */ /* 0x000fea0003800000 */
[----:B-1-34-:R-:W-:-:S04]  /*1650*/  LEA R12, P1, R234, R12, 0x1 ;  /* 0x0000000cea0c7211 */ /* 0x01afc800078208ff */
[----:B------:R-:W-:Y:S01]  /*1660*/  LEA.HI.X R13, R234, R5, R233, 0x1, P1 ;  /* 0x00000005ea0d7211 */ /* 0x000fe200008f0ce9 */
[----:B------:R-:W-:-:S05]  /*1670*/  IMAD.SHL.U32 R5, R229, 0x2, RZ ;  /* 0x00000002e5057824 */ /* 0x000fca00078e00ff */
[----:B------:R-:W-:Y:S01]  /*1680*/  @!PT LDS RZ, [RZ] ;  /* 0x00000000fffff984 */ /* 0x000fe20000000800 */
[----:B------:R1:W-:Y:S03]  /*1690*/  LDGSTS.E.BYPASS.LTC128B.128 [R5+0x6100], [R12.64], !P0 ;  /* 0x061000000c057fae */ /* 0x0003e6000c101d74 */
.L_x_239:
[----:B-1-34-:R-:W-:Y:S05]  /*16a0*/  BSYNC B0 ;  /* 0x0000000000007941 */ /* 0x01afea0003800000 */
.L_x_238:
[----:B------:R-:W-:Y:S01]  /*16b0*/  IADD3 R6, R3, 0x10, RZ ;  /* 0x0000001003067810 */ /* 0x000fe20007ffe0ff */
[----:B------:R1:W2:Y:S01]  /*16c0*/  SHFL.IDX PT, R5, R9, 0x1, 0x181f ;  /* 0x00381f0009057f89 */ /* 0x0002a200000e0000 */
[----:B------:R-:W-:Y:S02]  /*16d0*/  BSSY B0, `(.L_x_240) ;  /* 0x0000009000007945 */ /* 0x000fe40003800000 */
[----:B------:R-:W-:Y:S01]  /*16e0*/  ISETP.GE.AND P1, PT, R6, UR4, PT ;  /* 0x0000000406007c0c */ /* 0x000fe2000bf26270 */
[----:B------:R1:W3:-:S12]  /*16f0*/  SHFL.IDX PT, R12, R10, 0x1, 0x181f ;  /* 0x00381f000a0c7f89 */ /* 0x0002d800000e0000 */
[----:B------:R-:W-:Y:S05]  /*1700*/  @P1 BRA `(.L_x_241) ;  /* 0x0000005000001947 */ /* 0x000fea0003800000 */
[----:B---3--:R-:W-:-:S04]  /*1710*/  LEA R12, P1, R234, R12, 0x1 ;  /* 0x0000000cea0c7211 */ /* 0x008fc800078208ff */
[----:B--2---:R-:W-:Y:S01]  /*1720*/  LEA.HI.X R13, R234, R5, R233, 0x1, P1 ;  /* 0x00000005ea0d7211 */ /* 0x004fe200008f0ce9 */
[----:B------:R-:W-:-:S05]  /*1730*/  IMAD.SHL.U32 R5, R229, 0x2, RZ ;  /* 0x00000002e5057824 */ /* 0x000fca00078e00ff */
[----:B------:R-:W-:Y:S01]  /*1740*/  @!PT LDS RZ, [RZ] ;  /* 0x00000000fffff984 */ /* 0x000fe20000000800 */
[----:B------:R2:W-:Y:S03]  /*1750*/  LDGSTS.E.BYPASS.LTC128B.128 [R5+0x6900], [R12.64], !P0 ;  /* 0x069000000c057fae */ /* 0x0005e6000c101d74 */
.L_x_241:
[----:B------:R-:W-:Y:S05]  /*1760*/  BSYNC B0 ;  /* 0x0000000000007941 */ /* 0x000fea0003800000 */
.L_x_240:
[----:B------:R-:W-:Y:S01]  /*1770*/  IADD3 R6, R3, 0x20, RZ ;  /* 0x0000002003067810 */ /* 0x000fe20007ffe0ff */
[----:B--2---:R2:W4:Y:S01]  /*1780*/  SHFL.IDX PT, R5, R9, 0x2, 0x181f ;  /* 0x00581f0009057f89 */ /* 0x00452200000e0000 */
[----:B------:R-:W-:Y:S02]  /*1790*/  BSSY B0, `(.L_x_242) ;  /* 0x0000009000007945 */ /* 0x000fe40003800000 */
[----:B------:R-:W-:Y:S01]  /*17a0*/  ISETP.GE.AND P1, PT, R6, UR4, PT ;  /* 0x0000000406007c0c */ /* 0x000fe2000bf26270 */
[----:B---3--:R2:W3:-:S12]  /*17b0*/  SHFL.IDX PT, R12, R10, 0x2, 0x181f ;  /* 0x00581f000a0c7f89 */ /* 0x0084d800000e0000 */
[----:B------:R-:W-:Y:S05]  /*17c0*/  @P1 BRA `(.L_x_243) ;  /* 0x0000005000001947 */ /* 0x000fea0003800000 */
[----:B---3--:R-:W-:-:S04]  /*17d0*/  LEA R12, P1, R234, R12, 0x1 ;  /* 0x0000000cea0c7211 */ /* 0x008fc800078208ff */
[----:B----4-:R-:W-:Y:S01]  /*17e0*/  LEA.HI.X R13, R234, R5, R233, 0x1, P1 ;  /* 0x00000005ea0d7211 */ /* 0x010fe200008f0ce9 */
[----:B------:R-:W-:-:S05]  /*17f0*/  IMAD.SHL.U32 R5, R229, 0x2, RZ ;  /* 0x00000002e5057824 */ /* 0x000fca00078e00ff */
[----:B------:R-:W-:Y:S01]  /*1800*/  @!PT LDS RZ, [RZ] ;  /* 0x00000000fffff984 */ /* 0x000fe20000000800 */
[----:B------:R3:W-:Y:S03]  /*1810*/  LDGSTS.E.BYPASS.LTC128B.128 [R5+0x7100], [R12.64], !P0 ;  /* 0x071000000c057fae */ /* 0x0007e6000c101d74 */
.L_x_243:
[----:B------:R-:W-:Y:S05]  /*1820*/  BSYNC B0 ;  /* 0x0000000000007941 */ /* 0x000fea0003800000 */
.L_x_242:
[----:B------:R-:W-:Y:S01]  /*1830*/  IADD3 R6, R3, 0x30, RZ ;  /* 0x0000003003067810 */ /* 0x000fe20007ffe0ff */
[----:B---34-:R3:W4:Y:S01]  /*1840*/  SHFL.IDX PT, R5, R9, 0x3, 0x181f ;  /* 0x00781f0009057f89 */ /* 0x01872200000e0000 */
[----:B------:R-:W-:Y:S02]  /*1850*/  BSSY B0, `(.L_x_244) ;  /* 0x0000009000007945 */ /* 0x000fe40003800000 */
[----:B------:R-:W-:Y:S01]  /*1860*/  ISETP.GE.AND P1, PT, R6, UR4, PT ;  /* 0x0000000406007c0c */ /* 0x000fe2000bf26270 */
[----:B------:R3:W1:-:S12]  /*1870*/  SHFL.IDX PT, R12, R10, 0x3, 0x181f ;  /* 0x00781f000a0c7f89 */ /* 0x00065800000e0000 */
[----:B------:R-:W-:Y:S05]  /*1880*/  @P1 BRA `(.L_x_245) ;  /* 0x0000005000001947 */ /* 0x000fea0003800000 */
[----:B-1----:R-:W-:-:S04]  /*1890*/  LEA R12, P1, R234, R12, 0x1 ;  /* 0x0000000cea0c7211 */ /* 0x002fc800078208ff */
[----:B----4-:R-:W-:Y:S01]  /*18a0*/  LEA.HI.X R13, R234, R5, R233, 0x1, P1 ;  /* 0x00000005ea0d7211 */ /* 0x010fe200008f0ce9 */
[----:B------:R-:W-:-:S05]  /*18b0*/  IMAD.SHL.U32 R5, R229, 0x2, RZ ;  /* 0x00000002e5057824 */ /* 0x000fca00078e00ff */
[----:B------:R-:W-:Y:S01]  /*18c0*/  @!PT LDS RZ, [RZ] ;  /* 0x00000000fffff984 */ /* 0x000fe20000000800 */
[----:B------:R1:W-:Y:S03]  /*18d0*/  LDGSTS.E.BYPASS.LTC128B.128 [R5+0x7900], [R12.64], !P0 ;  /* 0x079000000c057fae */ /* 0x0003e6000c101d74 */
.L_x_245:
[----:B------:R-:W-:Y:S05]  /*18e0*/  BSYNC B0 ;  /* 0x0000000000007941 */ /* 0x000fea0003800000 */
.L_x_244:
[----:B------:R-:W-:Y:S01]  /*18f0*/  IADD3 R6, R3, 0x40, RZ ;  /* 0x0000004003067810 */ /* 0x000fe20007ffe0ff */
[----:B-1--4-:R1:W4:Y:S01]  /*1900*/  SHFL.IDX PT, R5, R9, 0x4, 0x181f ;  /* 0x00981f0009057f89 */ /* 0x01232200000e0000 */
[----:B------:R-:W-:Y:S02]  /*1910*/  BSSY B0, `(.L_x_246) ;  /* 0x0000009000007945 */ /* 0x000fe40003800000 */
[----:B------:R-:W-:Y:S01]  /*1920*/  ISETP.GE.AND P1, PT, R6, UR4, PT ;  /* 0x0000000406007c0c */ /* 0x000fe2000bf26270 */
[----:B------:R1:W2:-:S12]  /*1930*/  SHFL.IDX PT, R12, R10, 0x4, 0x181f ;  /* 0x00981f000a0c7f89 */ /* 0x00029800000e0000 */
[----:B------:R-:W-:Y:S05]  /*1940*/  @P1 BRA `(.L_x_247) ;  /* 0x0000005000001947 */ /* 0x000fea0003800000 */
[----:B--2---:R-:W-:-:S04]  /*1950*/  LEA R12, P1, R234, R12, 0x1 ;  /* 0x0000000cea0c7211 */ /* 0x004fc800078208ff */
[----:B----4-:R-:W-:Y:S01]  /*1960*/  LEA.HI.X R13, R234, R5, R233, 0x1, P1 ;  /* 0x00000005ea0d7211 */ /* 0x010fe200008f0ce9 */
[----:B------:R-:W-:-:S05]  /*1970*/  IMAD.SHL.U32 R5, R229, 0x2, RZ ;  /* 0x00000002e5057824 */ /* 0x000fca00078e00ff */
[----:B------:R-:W-:Y:S01]  /*1980*/  @!PT LDS RZ, [RZ] ;  /* 0x00000000fffff984 */ /* 0x000fe20000000800 */
[----:B------:R2:W-:Y:S03]  /*1990*/  LDGSTS.E.BYPASS.LTC128B.128 [R5+0x8100], [R12.64], !P0 ;  /* 0x081000000c057fae */ /* 0x0005e6000c101d74 */
.L_x_247:
[----:B------:R-:W-:Y:S05]  /*19a0*/  BSYNC B0 ;  /* 0x0000000000007941 */ /* 0x000fea0003800000 */
.L_x_246:
[----:B------:R-:W-:Y:S01]  /*19b0*/  IADD3 R6, R3, 0x50, RZ ;  /* 0x0000005003067810 */ /* 0x000fe20007ffe0ff */
[----:B--2-4-:R2:W4:Y:S01]  /*19c0*/  SHFL.IDX PT, R5, R9, 0x5, 0x181f ;  /* 0x00b81f0009057f89 */ /* 0x01452200000e0000 */
        /* <DEDUP_REMOVED lines=9> */
.L_x_249:
[----:B------:R-:W-:Y:S05]  /*1a60*/  BSYNC B0 ;  /* 0x0000000000007941 */ /* 0x000fea0003800000 */
.L_x_248:
        /* <DEDUP_REMOVED lines=11> */
.L_x_251:
[----:B------:R-:W-:Y:S05]  /*1b20*/  BSYNC B0 ;  /* 0x0000000000007941 */ /* 0x000fea0003800000 */
.L_x_250:
[----:B-123--:R-:W1:Y:S01]  /*1b30*/  SHFL.IDX PT, R10, R10, 0x7, 0x181f ;  /* 0x00f81f000a0a7f89 */ /* 0x00ee6200000e0000 */
[----:B------:R-:W-:Y:S01]  /*1b40*/  IADD3 R3, R3, 0x70, RZ ;  /* 0x0000007003037810 */ /* 0x000fe20007ffe0ff */
[----:B------:R-:W-:Y:S01]  /*1b50*/  UMOV UR36, 0x60 ;  /* 0x0000006000247882 */ /* 0x000fe20000000000 */
[----:B----4-:R-:W-:Y:S01]  /*1b60*/  IMAD.MOV.U32 R5, RZ, RZ, c[0x0][0x2b8] ;  /* 0x0000ae00ff057624 */ /* 0x010fe200078e00ff */
[----:B------:R-:W2:Y:S01]  /*1b70*/  SHFL.IDX PT, R9, R9, 0x7, 0x181f ;  /* 0x00f81f0009097f89 */ /* 0x000ea200000e0000 */
[----:B------:R-:W-:Y:S01]  /*1b80*/  ISETP.GE.AND P3, PT, R3, UR4, PT ;  /* 0x0000000403007c0c */ /* 0x000fe2000bf66270 */
[----:B------:R-:W-:Y:S01]  /*1b90*/  UIMAD UR12, UR7, UR36, -0x60 ;  /* 0xffffffa0070c74a4 */ /* 0x000fe2000f8e0224 */
[----:B------:R-:W-:Y:S01]  /*1ba0*/  IMAD.SHL.U32 R229, R229, 0x2, RZ ;  /* 0x00000002e5e57824 */ /* 0x000fe200078e00ff */
[----:B------:R-:W-:Y:S01]  /*1bb0*/  ISETP.NE.AND P4, PT, R5, 0x1, PT ;  /* 0x000000010500780c */ /* 0x000fe20003f85270 */
[----:B------:R-:W-:Y:S01]  /*1bc0*/  USHF.R.S32.HI UR9, URZ, 0x1f, UR17 ;  /* 0x0000001f3f097899 */ /* 0x000fe20008011411 */
[----:B------:R-:W-:Y:S01]  /*1bd0*/  IMAD.MOV.U32 R230, RZ, RZ, RZ ;  /* 0x000000ffffe67224 */ /* 0x000fe200078e00ff */
[----:B------:R-:W-:Y:S01]  /*1be0*/  ULDC.64 UR18, c[0x0][0x2b0] ;  /* 0x0000ac0000127ab9 */ /* 0x000fe20000000a00 */
[----:B------:R-:W-:Y:S01]  /*1bf0*/  IADD3 R231, R232, UR12, RZ ;  /* 0x0000000ce8e77c10 */ /* 0x000fe2000fffe0ff */
[----:B------:R-:W-:-:S02]  /*1c00*/  UIMAD UR9, UR9, UR18, URZ ;  /* 0x00000012090972a4 */ /* 0x000fc4000f8e023f */
[----:B------:R-:W-:Y:S01]  /*1c10*/  UIMAD.WIDE.U32 UR46, UR17, UR18, URZ ;  /* 0x00000012112e72a5 */ /* 0x000fe2000f8e003f */
[C---:B------:R-:W-:Y:S01]  /*1c20*/  ISETP.GE.AND P5, PT, R231.reuse, UR8, PT ;  /* 0x00000008e7007c0c */ /* 0x040fe2000bfa6270 */
[----:B------:R-:W-:Y:S01]  /*1c30*/  UIMAD UR4, UR17, UR19, UR9 ;  /* 0x00000013110472a4 */ /* 0x000fe2000f8e0209 */
[----:B------:R-:W-:Y:S02]  /*1c40*/  IADD3 R231, R231, UR14, RZ ;  /* 0x0000000ee7e77c10 */ /* 0x000fe4000fffe0ff */
[----:B------:R-:W-:Y:S01]  /*1c50*/  ISETP.GT.OR P5, PT, R232, 0x5f, P5 ;  /* 0x0000005fe800780c */ /* 0x000fe20002fa4670 */
[----:B------:R-:W-:Y:S02]  /*1c60*/  UIADD3 UR4, UR47, UR4, URZ ;  /* 0x000000042f047290 */ /* 0x000fe4000fffe03f */
[----:B------:R-:W-:Y:S01]  /*1c70*/  @P4 IMAD.HI.U32 R5, R231, c[0x0][0x2bc], RZ ;  /* 0x0000af00e7054a27 */ /* 0x000fe200078e00ff */
[----:B-1----:R-:W-:Y:S01]  /*1c80*/  @!P3 LEA R10, P2, R234, R10, 0x1 ;  /* 0x0000000aea0ab211 */ /* 0x002fe200078408ff */
[----:B------:R-:W-:-:S02]  /*1c90*/  ULDC.64 UR18, c[0x0][0x1e8] ;  /* 0x00007a0000127ab9 */ /* 0x000fc40000000a00 */
[----:B------:R-:W-:Y:S01]  /*1ca0*/  IMAD.MOV.U32 R3, RZ, RZ, R231 ;  /* 0x000000ffff037224 */ /* 0x000fe200078e00e7 */
[----:B--2---:R-:W-:Y:S02]  /*1cb0*/  @!P3 LEA.HI.X R11, R234, R9, R233, 0x1, P2 ;  /* 0x00000009ea0bb211 */ /* 0x004fe400010f0ce9 */
[----:B------:R-:W-:-:S03]  /*1cc0*/  @P4 SHF.R.U32.HI R3, RZ, c[0x0][0x2c0], R5 ;  /* 0x0000b000ff034a19 */ /* 0x000fc60000011605 */
[----:B------:R-:W-:Y:S01]  /*1cd0*/  @!PT LDS RZ, [RZ] ;  /* 0x00000000fffff984 */ /* 0x000fe20000000800 */
[----:B------:R1:W-:Y:S01]  /*1ce0*/  @!P3 LDGSTS.E.BYPASS.LTC128B.128 [R229+0x9900], [R10.64], !P0 ;  /* 0x099000000ae5bfae */ /* 0x0003e2000c101d74 */
[----:B------:R-:W-:-:S03]  /*1cf0*/  @!P5 IADD3 R6, P1, R3, UR46, RZ ;  /* 0x0000002e0306dc10 */ /* 0x000fc6000ff3e0ff */
[----:B------:R-:W0:Y:S01]  /*1d00*/  LDGDEPBAR ;  /* 0x00000000000079af */ /* 0x000e220000000000 */
[----:B------:R-:W-:Y:S02]  /*1d10*/  @!P5 LEA.HI.X.SX32 R5, R3, UR4, 0x1, P1 ;  /* 0x000000040305dc11 */ /* 0x000fe400088f0eff */
[----:B------:R-:W-:-:S04]  /*1d20*/  @!P5 LEA R8, P1, R6, c[0x0][0x2a0], 0x2 ;  /* 0x0000a8000608da11 */ /* 0x000fc800078210ff */
[----:B------:R-:W-:Y:S01]  /*1d30*/  @!P5 LEA.HI.X R9, R6, c[0x0][0x2a4], R5, 0x2, P1 ;  /* 0x0000a9000609da11 */ /* 0x000fe200008f1405 */
[----:B------:R-:W-:Y:S06]  /*1d40*/  BAR.SYNC.DEFER_BLOCKING 0x0 ;  /* 0x0000000000007b1d */ /* 0x000fec0000010000 */
[----:B------:R2:W3:Y:S01]  /*1d50*/  @!P5 LDG.E R230, [R8.64] ;  /* 0x0000003408e6d981 */ /* 0x0004e2000c1e1900 */
[----:B------:R-:W-:Y:S01]  /*1d60*/  IMAD.MOV R3, RZ, RZ, -R3 ;  /* 0x000000ffff037224 */ /* 0x000fe200078e0a03 */
[----:B------:R-:W-:Y:S01]  /*1d70*/  UIMAD UR9, UR10, UR18, URZ ;  /* 0x000000120a0972a4 */ /* 0x000fe2000f8e023f */
[----:B------:R-:W-:Y:S01]  /*1d80*/  ISETP.GE.AND P5, PT, R234, c[0x0][0x1d4], PT ;  /* 0x00007500ea007a0c */ /* 0x000fe20003fa6270 */
[----:B------:R-:W-:Y:S01]  /*1d90*/  UIMAD.WIDE.U32 UR50, UR11, UR18, URZ ;  /* 0x000000120b3272a5 */ /* 0x000fe2000f8e003f */
[----:B------:R-:W-:Y:S01]  /*1da0*/  IMAD R231, R3, c[0x0][0x2b8], R231 ;  /* 0x0000ae0003e77a24 */ /* 0x000fe200078e02e7 */
[----:B------:R-:W-:Y:S01]  /*1db0*/  UIMAD UR9, UR11, UR19, UR9 ;  /* 0x000000130b0972a4 */ /* 0x000fe2000f8e0209 */
[----:B------:R-:W-:Y:S01]  /*1dc0*/  IMAD.SHL.U32 R16, R16, 0x40, RZ ;  /* 0x0000004010107824 */ /* 0x000fe200078e00ff */
[----:B------:R-:W-:Y:S01]  /*1dd0*/  UIMAD UR36, UR7, -0x60, UR36 ;  /* 0xffffffa0072478a4 */ /* 0x000fe2000f8e0224 */
[----:B------:R-:W-:Y:S01]  /*1de0*/  IMAD.WIDE.U32 R12, R231, c[0x0][0x1e0], RZ ;  /* 0x00007800e70c7a25 */ /* 0x000fe200078e00ff */
[----:B------:R-:W-:Y:S01]  /*1df0*/  UIADD3 UR9, UR51, UR9, URZ ;  /* 0x0000000933097290 */ /* 0x000fe2000fffe03f */
[----:B------:R-:W-:Y:S01]  /*1e00*/  LEA.HI R168, R169, R7, RZ, 0x5 ;  /* 0x00000007a9a87211 */ /* 0x000fe200078f28ff */
[----:B------:R-:W-:Y:S01]  /*1e10*/  UIADD3 UR17, UR8, UR36, URZ ;  /* 0x0000002408117290 */ /* 0x000fe2000fffe03f */
[----:B------:R-:W-:Y:S01]  /*1e20*/  LOP3.LUT R16, R16, 0x1c0, RZ, 0xc0, !PT ;  /* 0x000001c010107812 */ /* 0x000fe200078ec0ff */
[----:B------:R-:W-:Y:S01]  /*1e30*/  IMAD.WIDE.U32 R38, R231, c[0x0][0x208], RZ ;  /* 0x00008200e7267a25 */ /* 0x000fe200078e00ff */
[----:B------:R-:W-:Y:S01]  /*1e40*/  ULDC.64 UR18, c[0x0][0x210] ;  /* 0x0000840000127ab9 */ /* 0x000fe20000000a00 */
[----:B------:R-:W-:Y:S01]  /*1e50*/  IADD3 R237, R229, 0x100, RZ ;  /* 0x00000100e5ed7810 */ /* 0x000fe20007ffe0ff */
[----:B------:R-:W-:Y:S01]  /*1e60*/  UIMAD UR10, UR10, UR18, URZ ;  /* 0x000000120a0a72a4 */ /* 0x000fe2000f8e023f */
[C---:B------:R-:W-:Y:S01]  /*1e70*/  IADD3 R88, -R15.reuse, UR17, RZ ;  /* 0x000000110f587c10 */ /* 0x040fe2000fffe1ff */
[----:B------:R-:W-:Y:S01]  /*1e80*/  IMAD.SHL.U32 R15, R15, 0x8, RZ ;  /* 0x000000080f0f7824 */ /* 0x000fe200078e00ff */
[----:B------:R-:W-:-:S02]  /*1e90*/  UIMAD.WIDE.U32 UR48, UR11, UR18, URZ ;  /* 0x000000120b3072a5 */ /* 0x000fc4000f8e003f */
[C---:B------:R-:W-:Y:S01]  /*1ea0*/  ISETP.GE.AND P2, PT, R88.reuse, 0x1, PT ;  /* 0x000000015800780c */ /* 0x040fe20003f46270 */
[----:B------:R-:W-:Y:S01]  /*1eb0*/  UIMAD UR10, UR11, UR19, UR10 ;  /* 0x000000130b0a72a4 */ /* 0x000fe2000f8e020a */
[----:B------:R-:W-:Y:S01]  /*1ec0*/  ISETP.GE.AND P1, PT, R88, 0x21, PT ;  /* 0x000000215800780c */ /* 0x000fe20003f26270 */
[----:B------:R-:W-:Y:S01]  /*1ed0*/  UIADD3 UR18, UR7, -0x1, URZ ;  /* 0xffffffff07127890 */ /* 0x000fe2000fffe03f */
[----:B--2---:R-:W-:Y:S01]  /*1ee0*/  SHF.R.S32.HI R8, RZ, 0x1f, R231 ;  /* 0x0000001fff087819 */ /* 0x004fe200000114e7 */
[----:B------:R-:W-:Y:S02]  /*1ef0*/  UIADD3 UR10, UR49, UR10, URZ ;  /* 0x0000000a310a7290 */ /* 0x000fe4000fffe03f */
[----:B------:R-:W-:Y:S02]  /*1f00*/  UISETP.GT.AND UP0, UPT, UR18, UR5, UPT ;  /* 0x000000051200728c */ /* 0x000fe4000bf04270 */
[C---:B-1----:R-:W-:Y:S02]  /*1f10*/  IMAD R10, R8.reuse, c[0x0][0x1e0], RZ ;  /* 0x00007800080a7a24 */ /* 0x042fe400078e02ff */
[----:B------:R-:W-:-:S02]  /*1f20*/  IMAD R8, R8, c[0x0][0x208], RZ ;  /* 0x0000820008087a24 */ /* 0x000fc400078e02ff */
[C---:B------:R-:W-:Y:S02]  /*1f30*/  IMAD R10, R231.reuse, c[0x0][0x1e4], R10 ;  /* 0x00007900e70a7a24 */ /* 0x040fe400078e020a */
[----:B------:R-:W-:Y:S02]  /*1f40*/  IMAD R8, R231, c[0x0][0x20c], R8 ;  /* 0x00008300e7087a24 */ /* 0x000fe400078e0208 */
[----:B------:R-:W-:Y:S02]  /*1f50*/  IMAD.IADD R11, R13, 0x1, R10 ;  /* 0x000000010d0b7824 */ /* 0x000fe400078e020a */
[----:B------:R-:W-:Y:S02]  /*1f60*/  IMAD.MOV.U32 R10, RZ, RZ, R12 ;  /* 0x000000ffff0a7224 */ /* 0x000fe400078e000c */
[----:B------:R-:W-:Y:S01]  /*1f70*/  IMAD.IADD R39, R39, 0x1, R8 ;  /* 0x0000000127277824 */ /* 0x000fe200078e0208 */
[----:B---3--:R-:W-:Y:S01]  /*1f80*/  SHF.R.S32.HI R36, RZ, 0x1f, R230 ;  /* 0x0000001fff247819 */ /* 0x008fe200000114e6 */
[----:B------:R-:W-:-:S04]  /*1f90*/  IMAD.WIDE.U32 R10, R230, c[0x0][0x1f0], R10 ;  /* 0x00007c00e60a7a25 */ /* 0x000fc800078e000a */
[----:B------:R-:W-:Y:S01]  /*1fa0*/  IMAD R3, R36, c[0x0][0x1f0], RZ ;  /* 0x00007c0024037a24 */ /* 0x000fe200078e02ff */
[----:B------:R-:W-:Y:S01]  /*1fb0*/  IADD3 R14, P0, R10, UR50, RZ ;  /* 0x000000320a0e7c10 */ /* 0x000fe2000ff1e0ff */
[----:B------:R-:W-:Y:S02]  /*1fc0*/  IMAD R89, R36, c[0x0][0x218], RZ ;  /* 0x0000860024597a24 */ /* 0x000fe400078e02ff */
[C---:B------:R-:W-:Y:S02]  /*1fd0*/  IMAD R3, R230.reuse, c[0x0][0x1f4], R3 ;  /* 0x00007d00e6037a24 */ /* 0x040fe400078e0203 */
[----:B------:R-:W-:-:S03]  /*1fe0*/  IMAD.WIDE.U32 R36, R230, c[0x0][0x218], R38 ;  /* 0x00008600e6247a25 */ /* 0x000fc600078e0026 */
[----:B------:R-:W-:Y:S01]  /*1ff0*/  IADD3.X R10, R11, UR9, R3, P0, !PT ;  /* 0x000000090b0a7c10 */ /* 0x000fe200087fe403 */
[----:B------:R-:W-:Y:S01]  /*2000*/  IMAD R89, R230, c[0x0][0x21c], R89 ;  /* 0x00008700e6597a24 */ /* 0x000fe200078e0259 */
[----:B------:R-:W-:-:S04]  /*2010*/  LEA R3, P0, R14, c[0x0][0x1c8], 0x1 ;  /* 0x000072000e037a11 */ /* 0x000fc800078008ff */
[----:B------:R-:W-:Y:S01]  /*2020*/  LEA.HI.X R14, R14, c[0x0][0x1cc], R10, 0x1, P0 ;  /* 0x000073000e0e7a11 */ /* 0x000fe200000f0c0a */
[----:B------:R-:W1:Y:S01]  /*2030*/  SHFL.IDX PT, R22, R3, RZ, 0x181f ;  /* 0x00181fff03167589 */ /* 0x000e6200000e0000 */
[----:B------:R-:W-:-:S03]  /*2040*/  ISETP.GE.AND P0, PT, R88, 0x11, PT ;  /* 0x000000115800780c */ /* 0x000fc60003f06270 */
[----:B------:R-:W2:Y:S04]  /*2050*/  SHFL.IDX PT, R6, R14, RZ, 0x181f ;  /* 0x00181fff0e067589 */ /* 0x000ea800000e0000 */
[----:B------:R-:W3:Y:S04]  /*2060*/  SHFL.IDX PT, R20, R3, 0x1, 0x181f ;  /* 0x00381f0003147f89 */ /* 0x000ee800000e0000 */
[----:B------:R-:W4:Y:S04]  /*2070*/  SHFL.IDX PT, R13, R14, 0x1, 0x181f ;  /* 0x00381f000e0d7f89 */ /* 0x000f2800000e0000 */
[----:B------:R-:W5:Y:S04]  /*2080*/  SHFL.IDX PT, R11, R3, 0x2, 0x181f ;  /* 0x00581f00030b7f89 */ /* 0x000f6800000e0000 */
[----:B------:R-:W5:Y:S04]  /*2090*/  SHFL.IDX PT, R12, R14, 0x2, 0x181f ;  /* 0x00581f000e0c7f89 */ /* 0x000f6800000e0000 */
[----:B------:R-:W5:Y:S01]  /*20a0*/  SHFL.IDX PT, R9, R3, 0x3, 0x181f ;  /* 0x00781f0003097f89 */ /* 0x000f6200000e0000 */
[----:B-1----:R-:W-:-:S03]  /*20b0*/  @P2 LEA R22, P6, R234, R22, 0x1 ;  /* 0x00000016ea162211 */ /* 0x002fc600078c08ff */
[----:B------:R-:W-:Y:S01]  /*20c0*/  SHFL.IDX PT, R5, R3, 0x4, 0x181f ;  /* 0x00981f0003057f89 */ /* 0x000fe200000e0000 */
[----:B--2---:R-:W-:Y:S02]  /*20d0*/  @P2 LEA.HI.X R23, R234, R6, R233, 0x1, P6 ;  /* 0x00000006ea172211 */ /* 0x004fe400030f0ce9 */
[----:B------:R-:W-:Y:S01]  /*20e0*/  ISETP.GE.AND P6, PT, R88, 0x31, PT ;  /* 0x000000315800780c */ /* 0x000fe20003fc6270 */
[----:B------:R-:W1:Y:S01]  /*20f0*/  SHFL.IDX PT, R10, R14, 0x3, 0x181f ;  /* 0x00781f000e0a7f89 */ /* 0x000e6200000e0000 */
[----:B---3--:R-:W-:-:S03]  /*2100*/  @P0 LEA R20, P3, R234, R20, 0x1 ;  /* 0x00000014ea140211 */ /* 0x008fc600078608ff */
[----:B------:R-:W2:Y:S01]  /*2110*/  SHFL.IDX PT, R3, R3, 0x5, 0x181f ;  /* 0x00b81f0003037f89 */ /* 0x000ea200000e0000 */
[----:B----4-:R-:W-:Y:S02]  /*2120*/  @P0 LEA.HI.X R21, R234, R13, R233, 0x1, P3 ;  /* 0x0000000dea150211 */ /* 0x010fe400018f0ce9 */
[C---:B------:R-:W-:Y:S01]  /*2130*/  ISETP.GE.AND P3, PT, R88.reuse, 0x41, PT ;  /* 0x000000415800780c */ /* 0x040fe20003f66270 */
[----:B------:R-:W-:Y:S04]  /*2140*/  SHFL.IDX PT, R6, R14, 0x4, 0x181f ;  /* 0x00981f000e067f89 */ /* 0x000fe800000e0000 */
[----:B------:R-:W3:Y:S04]  /*2150*/  SHFL.IDX PT, R14, R14, 0x5, 0x181f ;  /* 0x00b81f000e0e7f89 */ /* 0x000ee800000e0000 */
[----:B------:R4:W-:Y:S01]  /*2160*/  @P2 LDGSTS.E.BYPASS.LTC128B.128 [R229+0x3100], [R22.64], !P5 ;  /* 0x0310000016e52fae */ /* 0x0009e2000e901d74 */
[----:B------:R-:W-:-:S03]  /*2170*/  ISETP.GE.AND P2, PT, R88, 0x51, PT ;  /* 0x000000515800780c */ /* 0x000fc60003f46270 */
[----:B------:R5:W-:Y:S02]  /*2180*/  @P0 LDGSTS.E.BYPASS.LTC128B.128 [R229+0x3900], [R20.64], !P5 ;  /* 0x0390000014e50fae */ /* 0x000be4000e901d74 */
[C---:B-----5:R-:W-:Y:S02]  /*2190*/  @P1 LEA R20, P0, R234.reuse, R11, 0x1 ;  /* 0x0000000bea141211 */ /* 0x060fe400078008ff */
[----:B------:R-:W-:Y:S02]  /*21a0*/  SHF.R.S32.HI R11, RZ, 0x4, R18 ;  /* 0x00000004ff0b7819 */ /* 0x000fe40000011412 */
[----:B------:R-:W-:Y:S02]  /*21b0*/  @P1 LEA.HI.X R21, R234, R12, R233, 0x1, P0 ;  /* 0x0000000cea151211 */ /* 0x000fe400000f0ce9 */
[----:B------:R-:W-:Y:S02]  /*21c0*/  LEA.HI R18, R18, R11, RZ, 0x1 ;  /* 0x0000000b12127211 */ /* 0x000fe400078f08ff */
[----:B------:R-:W-:Y:S01]  /*21d0*/  @P6 LEA R12, P0, R234, R9, 0x1 ;  /* 0x00000009ea0c6211 */ /* 0x000fe200078008ff */
[----:B------:R5:W-:Y:S01]  /*21e0*/  @P1 LDGSTS.E.BYPASS.LTC128B.128 [R229+0x4100], [R20.64], !P5 ;  /* 0x0410000014e51fae */ /* 0x000be2000e901d74 */
[----:B------:R-:W-:-:S02]  /*21f0*/  LOP3.LUT R18, R18, 0xfffffffe, RZ, 0xc0, !PT ;  /* 0xfffffffe12127812 */ /* 0x000fc400078ec0ff */
[C-C-:B-1----:R-:W-:Y:S02]  /*2200*/  @P6 LEA.HI.X R13, R234.reuse, R10, R233.reuse, 0x1, P0 ;  /* 0x0000000aea0d6211 */ /* 0x142fe400000f0ce9 */
[C---:B--2---:R-:W-:Y:S01]  /*2210*/  @P2 LEA R10, P0, R234.reuse, R3, 0x1 ;  /* 0x00000003ea0a2211 */ /* 0x044fe200078008ff */
[----:B------:R-:W-:Y:S02]  /*2220*/  IMAD.IADD R18, R11, 0x1, -R18 ;  /* 0x000000010b127824 */ /* 0x000fe400078e0a12 */
[----:B------:R1:W-:Y:S01]  /*2230*/  @P6 LDGSTS.E.BYPASS.LTC128B.128 [R229+0x4900], [R12.64], !P5 ;  /* 0x049000000ce56fae */ /* 0x0003e2000e901d74 */
[----:B---3--:R-:W-:Y:S01]  /*2240*/  @P2 LEA.HI.X R11, R234, R14, R233, 0x1, P0 ;  /* 0x0000000eea0b2211 */ /* 0x008fe200000f0ce9 */
[----:B------:R-:W-:Y:S01]  /*2250*/  IMAD.SHL.U32 R3, R2, 0x40, RZ ;  /* 0x0000004002037824 */ /* 0x000fe200078e00ff */
[----:B------:R-:W-:-:S04]  /*2260*/  IADD3 R93, P0, R36, UR48, RZ ;  /* 0x00000030245d7c10 */ /* 0x000fc8000ff1e0ff */
[----:B------:R-:W-:Y:S02]  /*2270*/  LOP3.LUT R3, R3, 0x1c0, RZ, 0xc0, !PT ;  /* 0x000001c003037812 */ /* 0x000fe400078ec0ff */
[----:B------:R-:W-:Y:S02]  /*2280*/  IADD3.X R89, R37, UR10, R89, P0, !PT ;  /* 0x0000000a25597c10 */ /* 0x000fe400087fe459 */
[----:B------:R-:W-:Y:S02]  /*2290*/  LOP3.LUT R15, R3, 0x8, R15, 0xf8, !PT ;  /* 0x00000008030f7812 */ /* 0x000fe400078ef80f */
[----:B------:R-:W-:Y:S02]  /*22a0*/  SHF.R.U32.HI R3, RZ, 0x3, R3 ;  /* 0x00000003ff037819 */ /* 0x000fe40000011603 */
[----:B------:R-:W-:Y:S02]  /*22b0*/  LEA R97, P0, R93, c[0x0][0x1f8], 0x1 ;  /* 0x00007e005d617a11 */ /* 0x000fe400078008ff */
[----:B------:R-:W-:-:S02]  /*22c0*/  LOP3.LUT R15, R15, R3, RZ, 0x3c, !PT ;  /* 0x000000030f0f7212 */ /* 0x000fc400078e3cff */
[----:B-----5:R-:W-:Y:S01]  /*22d0*/  @P3 LEA R20, P1, R234, R5, 0x1 ;  /* 0x00000005ea143211 */ /* 0x020fe200078208ff */
[----:B------:R-:W-:Y:S01]  /*22e0*/  IMAD.SHL.U32 R5, R17, 0x40, RZ ;  /* 0x0000004011057824 */ /* 0x000fe200078e00ff */
[----:B------:R-:W-:Y:S01]  /*22f0*/  LEA.HI.X R93, R93, c[0x0][0x1fc], R89, 0x1, P0 ;  /* 0x00007f005d5d7a11 */ /* 0x000fe200000f0c59 */
[----:B------:R-:W-:Y:S01]  /*2300*/  IMAD R227, R18, 0x200, R15 ;  /* 0x0000020012e37824 */ /* 0x000fe200078e020f */
[----:B------:R-:W-:Y:S01]  /*2310*/  @P3 LEA.HI.X R21, R234, R6, R233, 0x1, P1 ;  /* 0x00000006ea153211 */ /* 0x000fe200008f0ce9 */
[----:B------:R-:W-:Y:S01]  /*2320*/  IMAD.SHL.U32 R6, R18, 0x8, RZ ;  /* 0x0000000812067824 */ /* 0x000fe200078e00ff */
[----:B------:R-:W-:Y:S01]  /*2330*/  LOP3.LUT R5, R5, 0xfffffe00, RZ, 0xc0, !PT ;  /* 0xfffffe0005057812 */ /* 0x000fe200078ec0ff */
[----:B------:R-:W-:Y:S01]  /*2340*/  IMAD.SHL.U32 R227, R227, 0x2, RZ ;  /* 0x00000002e3e37824 */ /* 0x000fe200078e00ff */
[----:B------:R-:W-:Y:S01]  /*2350*/  LOP3.LUT P1, RZ, R2, 0x2, RZ, 0xc0, !PT ;  /* 0x0000000202ff7812 */ /* 0x000fe2000782c0ff */
[----:B------:R4:W-:Y:S01]  /*2360*/  @P3 LDGSTS.E.BYPASS.LTC128B.128 [R229+0x5100], [R20.64], !P5 ;  /* 0x0510000014e53fae */ /* 0x0009e2000e901d74 */
[----:B------:R-:W-:-:S02]  /*2370*/  LOP3.LUT R9, R16, 0x8, R6, 0xf8, !PT ;  /* 0x0000000810097812 */ /* 0x000fc400078ef806 */
[----:B------:R-:W-:Y:S01]  /*2380*/  SHF.R.U32.HI R16, RZ, 0x3, R16 ;  /* 0x00000003ff107819 */ /* 0x000fe20000011610 */
[----:B------:R2:W-:Y:S01]  /*2390*/  @P2 LDGSTS.E.BYPASS.LTC128B.128 [R229+0x5900], [R10.64], !P5 ;  /* 0x059000000ae52fae */ /* 0x0005e2000e901d74 */
[----:B------:R-:W-:Y:S02]  /*23a0*/  SHF.R.S32.HI R6, RZ, 0x5, R168 ;  /* 0x00000005ff067819 */ /* 0x000fe400000114a8 */
[----:B------:R-:W-:Y:S01]  /*23b0*/  LOP3.LUT R3, R9, R16, RZ, 0x3c, !PT ;  /* 0x0000001009037212 */ /* 0x000fe200078e3cff */
[----:B------:R-:W0:Y:S01]  /*23c0*/  LDGDEPBAR ;  /* 0x00000000000079af */ /* 0x000e220000000000 */
[C---:B------:R-:W-:Y:S01]  /*23d0*/  IADD3 R38, R227.reuse, 0x3100, RZ ;  /* 0x00003100e3267810 */ /* 0x040fe20007ffe0ff */
[----:B------:R-:W-:Y:S01]  /*23e0*/  IMAD R228, R6, 0x400, R5 ;  /* 0x0000040006e47824 */ /* 0x000fe200078e0205 */
[----:B------:R-:W-:Y:S01]  /*23f0*/  IADD3 R226, R227, 0x3120, RZ ;  /* 0x00003120e3e27810 */ /* 0x000fe20007ffe0ff */
[----:B------:R-:W3:Y:S01]  /*2400*/  SHFL.IDX PT, R96, R97, RZ, 0x181f ;  /* 0x00181fff61607589 */ /* 0x000ee200000e0000 */
[----:B------:R-:W-:Y:S01]  /*2410*/  @P1 IADD3 R226, R38, -0x20, RZ ;  /* 0xffffffe026e21810 */ /* 0x000fe20007ffe0ff */
[----:B------:R-:W-:Y:S01]  /*2420*/  IMAD.IADD R228, R3, 0x1, R228 ;  /* 0x0000000103e47824 */ /* 0x000fe200078e02e4 */
[C---:B------:R-:W-:Y:S01]  /*2430*/  SHF.L.U64.HI R233, R234.reuse, 0x1, R233 ;  /* 0x00000001eae97819 */ /* 0x040fe200000102e9 */
[----:B------:R-:W5:Y:S01]  /*2440*/  SHFL.IDX PT, R94, R97, 0x1, 0x181f ;  /* 0x00381f00615e7f89 */ /* 0x000f6200000e0000 */
[----:B------:R-:W-:Y:S01]  /*2450*/  ISETP.GE.AND P2, PT, R234, c[0x0][0x1d4], PT ;  /* 0x00007500ea007a0c */ /* 0x000fe20003f46270 */
[----:B------:R-:W-:Y:S01]  /*2460*/  IMAD.SHL.U32 R228, R228, 0x2, RZ ;  /* 0x00000002e4e47824 */ /* 0x000fe200078e00ff */
[----:B------:R-:W-:Y:S01]  /*2470*/  IADD3 R217, R226, 0x800, RZ ;  /* 0x00000800e2d97810 */ /* 0x000fe20007ffe0ff */
[----:B------:R-:W-:Y:S01]  /*2480*/  SHFL.IDX PT, R95, R93, RZ, 0x181f ;  /* 0x00181fff5d5f7589 */ /* 0x000fe200000e0000 */
[----:B------:R-:W-:Y:S01]  /*2490*/  IMAD.SHL.U32 R234, R234, 0x2, RZ ;  /* 0x00000002eaea7824 */ /* 0x000fe200078e00ff */
[----:B------:R-:W-:Y:S01]  /*24a0*/  ISETP.LT.OR P1, PT, R88, 0x1, P2 ;  /* 0x000000015800780c */ /* 0x000fe20001721670 */
[--C-:B------:R-:W-:Y:S01]  /*24b0*/  IMAD R224, R0, 0x2, R228.reuse ;  /* 0x0000000200e07824 */ /* 0x100fe200078e02e4 */
[----:B------:R-:W-:Y:S01]  /*24c0*/  SHFL.IDX PT, R90, R97, 0x3, 0x181f ;  /* 0x00781f00615a7f89 */ /* 0x000fe200000e0000 */
[----:B------:R-:W-:Y:S01]  /*24d0*/  ISETP.LT.OR P3, PT, R88, 0x11, P2 ;  /* 0x000000115800780c */ /* 0x000fe20001761670 */
[----:B------:R-:W-:Y:S01]  /*24e0*/  IMAD R223, R4, 0x2, R228 ;  /* 0x0000000204df7824 */ /* 0x000fe200078e02e4 */
[C---:B------:R-:W-:Y:S01]  /*24f0*/  IADD3 R216, R226.reuse, 0x1000, RZ ;  /* 0x00001000e2d87810 */ /* 0x040fe20007ffe0ff */
[----:B------:R-:W-:Y:S01]  /*2500*/  SHFL.IDX PT, R92, R97, 0x2, 0x181f ;  /* 0x00581f00615c7f89 */ /* 0x000fe200000e0000 */
[----:B------:R-:W-:Y:S01]  /*2510*/  IADD3 R215, R226, 0x1800, RZ ;  /* 0x00001800e2d77810 */ /* 0x000fe20007ffe0ff */
[----:B------:R-:W-:Y:S01]  /*2520*/  IMAD R221, R0, 0x2, R223 ;  /* 0x0000000200dd7824 */ /* 0x000fe200078e02df */
[----:B------:R-:W-:Y:S01]  /*2530*/  IADD3 R214, R226, 0x2000, RZ ;  /* 0x00002000e2d67810 */ /* 0x000fe20007ffe0ff */
[----:B------:R-:W-:-:S04]  /*2540*/  DEPBAR.LE SB0, 0x1 ;  /* 0x000080400000791a */ /* 0x000fc80000000000 */
[----:B------:R-:W-:-:S04]  /*2550*/  DEPBAR.LE SB0, 0x0 ;  /* 0x000080000000791a */ /* 0x000fc80000000000 */
[----:B------:R-:W-:Y:S01]  /*2560*/  BAR.SYNC.DEFER_BLOCKING 0x0 ;  /* 0x0000000000007b1d */ /* 0x000fe20000010000 */
[-C--:B---3--:R-:W-:Y:S02]  /*2570*/  IADD3 R96, P6, R96, R234.reuse, RZ ;  /* 0x000000ea60607210 */ /* 0x088fe40007fde0ff */
[-C--:B-----5:R-:W-:Y:S02]  /*2580*/  IADD3 R94, P0, R94, R234.reuse, RZ ;  /* 0x000000ea5e5e7210 */ /* 0x0a0fe40007f1e0ff */
[----:B------:R-:W-:Y:S01]  /*2590*/  IADD3 R213, R226, 0x2800, RZ ;  /* 0x00002800e2d57810 */ /* 0x000fe20007ffe0ff */
[----:B------:R-:W-:Y:S04]  /*25a0*/  SHFL.IDX PT, R91, R93, 0x3, 0x181f ;  /* 0x00781f005d5b7f89 */ /* 0x000fe800000e0000 */
[----:B------:R-:W-:Y:S04]  /*25b0*/  SHFL.IDX PT, R99, R93, 0x2, 0x181f ;  /* 0x00581f005d637f89 */ /* 0x000fe800000e0000 */
[----:B------:R-:W-:Y:S04]  /*25c0*/  SHFL.IDX PT, R98, R97, 0x4, 0x181f ;  /* 0x00981f0061627f89 */ /* 0x000fe800000e0000 */
[----:B------:R-:W-:Y:S04]  /*25d0*/  SHFL.IDX PT, R89, R93, 0x4, 0x181f ;  /* 0x00981f005d597f89 */ /* 0x000fe800000e0000 */
[----:B------:R-:W-:Y:S04]  /*25e0*/  LDSM.16.M88.4 R28, [R228+0x6100] ;  /* 0x00610000e41c783b */ /* 0x000fe80000000200 */
[----:B------:R-:W-:Y:S04]  /*25f0*/  LDSM.16.M88.4 R32, [R228+0x8100] ;  /* 0x00810000e420783b */ /* 0x000fe80000000200 */
[----:B------:R-:W3:Y:S04]  /*2600*/  LDSM.16.M88.4 R84, [R227+0x5900] ;  /* 0x00590000e354783b */ /* 0x000ee80000000200 */
[----:B------:R-:W5:Y:S04]  /*2610*/  LDSM.16.M88.4 R76, [R227+0x3100] ;  /* 0x00310000e34c783b */ /* 0x000f680000000200 */
[----:B------:R-:W-:Y:S04]  /*2620*/  LDSM.16.M88.4 R68, [R227+0x3900] ;  /* 0x00390000e344783b */ /* 0x000fe80000000200 */
[----:B------:R-:W-:Y:S04]  /*2630*/  LDSM.16.M88.4 R60, [R227+0x4100] ;  /* 0x00410000e33c783b */ /* 0x000fe80000000200 */
[----:B------:R-:W-:Y:S04]  /*2640*/  LDSM.16.M88.4 R52, [R227+0x4900] ;  /* 0x00490000e334783b */ /* 0x000fe80000000200 */
[----:B------:R-:W-:Y:S04]  /*2650*/  LDSM.16.M88.4 R40, [R227+0x5100] ;  /* 0x00510000e328783b */ /* 0x000fe80000000200 */
[----:B------:R-:W-:Y:S04]  /*2660*/  LDSM.16.M88.4 R156, [R226] ;  /* 0x00000000e29c783b */ /* 0x000fe80000000200 */
[----:B------:R-:W-:Y:S04]  /*2670*/  LDSM.16.M88.4 R152, [R226+0x800] ;  /* 0x00080000e298783b */ /* 0x000fe80000000200 */
[----:B------:R-:W-:Y:S04]  /*2680*/  LDSM.16.M88.4 R148, [R226+0x1000] ;  /* 0x00100000e294783b */ /* 0x000fe80000000200 */
[----:B------:R-:W-:Y:S01]  /*2690*/  LDSM.16.M88.4 R144, [R226+0x1800] ;  /* 0x00180000e290783b */ /* 0x000fe20000000200 */
[-C--:B---3--:R-:W-:Y:S03]  /*26a0*/  HMMA.16816.F32 R36, R28, R84.reuse, RZ ;  /* 0x000000541c24723c */ /* 0x088fe600000018ff */
[----:B------:R-:W-:Y:S04]  /*26b0*/  LDSM.16.M88.4 R140, [R226+0x2000] ;  /* 0x00200000e28c783b */ /* 0x000fe80000000200 */
[----:B------:R-:W-:Y:S01]  /*26c0*/  LDSM.16.M88.4 R136, [R226+0x2800] ;  /* 0x00280000e288783b */ /* 0x000fe20000000200 */
[----:B------:R-:W-:Y:S03]  /*26d0*/  HMMA.16816.F32 R116, R32, R84, RZ ;  /* 0x000000542074723c */ /* 0x000fe600000018ff */
[----:B------:R-:W3:Y:S04]  /*26e0*/  SHFL.IDX PT, R84, R93, 0x1, 0x181f ;  /* 0x00381f005d547f89 */ /* 0x000ee800000e0000 */
[----:B------:R-:W1:Y:S01]  /*26f0*/  LDSM.16.M88.4 R112, [R224+0x6100] ;  /* 0x00610000e070783b */ /* 0x000e620000000200 */
[-C--:B-----5:R-:W-:Y:S03]  /*2700*/  HMMA.16816.F32 R80, R28, R76.reuse, RZ ;  /* 0x0000004c1c50723c */ /* 0x0a0fe600000018ff */
[----:B------:R5:W1:Y:S04]  /*2710*/  SHFL.IDX PT, R85, R97, 0x5, 0x181f ;  /* 0x00b81f0061557f89 */ /* 0x000a6800000e0000 */
[----:B------:R-:W-:Y:S01]  /*2720*/  LDSM.16.M88.4 R160, [R224+0x8100] ;  /* 0x00810000e0a0783b */ /* 0x000fe20000000200 */
[C---:B------:R-:W-:Y:S08]  /*2730*/  HMMA.16816.F32 R24, R32.reuse, R76, RZ ;  /* 0x0000004c2018723c */ /* 0x040ff000000018ff */
[----:B------:R-:W-:Y:S01]  /*2740*/  HMMA.16816.F32 R132, R32, R78, RZ ;  /* 0x0000004e2084723c */ /* 0x000fe200000018ff */
[--C-:B-----5:R-:W-:Y:S01]  /*2750*/  IMAD.X R97, R95, 0x1, R233.reuse, P6 ;  /* 0x000000015f617824 */ /* 0x120fe200030e06e9 */
[-C--:B------:R-:W-:Y:S01]  /*2760*/  IADD3 R92, P6, R92, R234.reuse, RZ ;  /* 0x000000ea5c5c7210 */ /* 0x080fe20007fde0ff */
[--C-:B---3--:R-:W-:Y:S01]  /*2770*/  IMAD.X R95, R84, 0x1, R233.reuse, P0 ;  /* 0x00000001545f7824 */ /* 0x108fe200000e06e9 */
[----:B------:R-:W-:Y:S01]  /*2780*/  IADD3 R90, P0, R90, R234, RZ ;  /* 0x000000ea5a5a7210 */ /* 0x000fe20007f1e0ff */
[----:B------:R3:W5:Y:S03]  /*2790*/  SHFL.IDX PT, R84, R93, 0x5, 0x181f ;  /* 0x00b81f005d547f89 */ /* 0x00076600000e0000 */
[----:B------:R-:W-:Y:S01]  /*27a0*/  HMMA.16816.F32 R72, R28, R68, RZ ;  /* 0x000000441c48723c */ /* 0x000fe200000018ff */
[----:B------:R-:W-:Y:S01]  /*27b0*/  IMAD.X R91, R91, 0x1, R233, P0 ;  /* 0x000000015b5b7824 */ /* 0x000fe200000e06e9 */
[----:B------:R-:W-:Y:S01]  /*27c0*/  ISETP.LT.OR P0, PT, R88, 0x21, P2 ;  /* 0x000000215800780c */ /* 0x000fe20001701670 */
[----:B------:R-:W-:Y:S01]  /*27d0*/  @!PT LDS RZ, [RZ] ;  /* 0x00000000fffff984 */ /* 0x000fe20000000800 */
[----:B------:R-:W-:Y:S01]  /*27e0*/  @!PT LDS RZ, [RZ] ;  /* 0x00000000fffff984 */ /* 0x000fe20000000800 */
[----:B------:R1:W-:Y:S01]  /*27f0*/  LDGSTS.E.BYPASS.LTC128B.128 [R229+0x100], [R96.64], !P1 ;  /* 0x0010000060e57fae */ /* 0x0003e2000c901d74 */
[----:B------:R-:W-:Y:S01]  /*2800*/  LOP3.LUT P1, RZ, R2, 0x4, RZ, 0xc0, !PT ;  /* 0x0000000402ff7812 */ /* 0x000fe2000782c0ff */
[----:B------:R-:W-:-:S03]  /*2810*/  IMAD.MOV.U32 R2, RZ, RZ, 0x40 ;  /* 0x00000040ff027424 */ /* 0x000fc600078e00ff */
[----:B----4-:R-:W-:Y:S01]  /*2820*/  HMMA.16816.F32 R20, R32, R68, RZ ;  /* 0x000000442014723c */ /* 0x010fe200000018ff */
[----:B------:R4:W-:Y:S01]  /*2830*/  LDGSTS.E.BYPASS.LTC128B.128 [R229+0x900], [R94.64], !P3 ;  /* 0x009000005ee57fae */ /* 0x0009e2000d901d74 */
[----:B------:R-:W-:Y:S02]  /*2840*/  ISETP.LT.OR P3, PT, R88, 0x41, P2 ;  /* 0x000000415800780c */ /* 0x000fe40001761670 */
[----:B------:R-:W-:-:S04]  /*2850*/  SEL R2, R2, 0xffffffc0, !P1 ;  /* 0xffffffc002027807 */ /* 0x000fc80004800000 */
[----:B------:R-:W-:Y:S01]  /*2860*/  HMMA.16816.F32 R128, R32, R70, RZ ;  /* 0x000000462080723c */ /* 0x000fe200000018ff */
[----:B------:R-:W-:Y:S02]  /*2870*/  IMAD.IADD R222, R227, 0x1, R2 ;  /* 0x00000001e3de7824 */ /* 0x000fe400078e0202 */
[----:B------:R-:W-:Y:S02]  /*2880*/  IMAD.IADD R212, R2, 0x1, R226 ;  /* 0x0000000102d47824 */ /* 0x000fe400078e02e2 */
[----:B---3--:R-:W-:-:S03]  /*2890*/  IMAD.X R93, R99, 0x1, R233, P6 ;  /* 0x00000001635d7824 */ /* 0x008fc600030e06e9 */
[-C--:B------:R-:W-:Y:S02]  /*28a0*/  HMMA.16816.F32 R64, R28, R60.reuse, RZ ;  /* 0x0000003c1c40723c */ /* 0x080fe400000018ff */
[----:B------:R4:W-:Y:S06]  /*28b0*/  LDGSTS.E.BYPASS.LTC128B.128 [R229+0x1100], [R92.64], !P0 ;  /* 0x011000005ce57fae */ /* 0x0009ec000c101d74 */
[C---:B------:R-:W-:Y:S08]  /*28c0*/  HMMA.16816.F32 R16, R32.reuse, R60, RZ ;  /* 0x0000003c2010723c */ /* 0x040ff000000018ff */
[----:B------:R-:W-:Y:S08]  /*28d0*/  HMMA.16816.F32 R124, R32, R62, RZ ;  /* 0x0000003e207c723c */ /* 0x000ff000000018ff */
[-C--:B------:R-:W-:Y:S08]  /*28e0*/  HMMA.16816.F32 R56, R28, R52.reuse, RZ ;  /* 0x000000341c38723c */ /* 0x080ff000000018ff */
[C---:B-1----:R-:W-:Y:S08]  /*28f0*/  HMMA.16816.F32 R12, R32.reuse, R52, RZ ;  /* 0x00000034200c723c */ /* 0x042ff000000018ff */
[----:B------:R-:W-:Y:S08]  /*2900*/  HMMA.16816.F32 R120, R32, R54, RZ ;  /* 0x000000362078723c */ /* 0x000ff000000018ff */
[-C--:B------:R-:W-:Y:S08]  /*2910*/  HMMA.16816.F32 R48, R28, R40.reuse, RZ ;  /* 0x000000281c30723c */ /* 0x080ff000000018ff */
[C---:B--2---:R-:W-:Y:S08]  /*2920*/  HMMA.16816.F32 R8, R32.reuse, R40, RZ ;  /* 0x000000282008723c */ /* 0x044ff000000018ff */
[----:B------:R-:W-:Y:S08]  /*2930*/  HMMA.16816.F32 R44, R32, R42, RZ ;  /* 0x0000002a202c723c */ /* 0x000ff000000018ff */
[C---:B------:R-:W-:Y:S08]  /*2940*/  HMMA.16816.F32 R76, R28.reuse, R78, RZ ;  /* 0x0000004e1c4c723c */ /* 0x040ff000000018ff */
[C---:B------:R-:W-:Y:S08]  /*2950*/  HMMA.16816.F32 R68, R28.reuse, R70, RZ ;  /* 0x000000461c44723c */ /* 0x040ff000000018ff */
[C---:B------:R-:W-:Y:S08]  /*2960*/  HMMA.16816.F32 R60, R28.reuse, R62, RZ ;  /* 0x0000003e1c3c723c */ /* 0x040ff000000018ff */
[C---:B------:R-:W-:Y:S08]  /*2970*/  HMMA.16816.F32 R52, R28.reuse, R54, RZ ;  /* 0x000000361c34723c */ /* 0x040ff000000018ff */
[C---:B------:R-:W-:Y:S08]  /*2980*/  HMMA.16816.F32 R40, R28.reuse, R42, RZ ;  /* 0x0000002a1c28723c */ /* 0x040ff000000018ff */
[-C--:B------:R-:W-:Y:S08]  /*2990*/  HMMA.16816.F32 R28, R28, R86.reuse, RZ ;  /* 0x000000561c1c723c */ /* 0x080ff000000018ff */
[----:B------:R-:W-:Y:S07]  /*29a0*/  HMMA.16816.F32 R32, R32, R86, RZ ;  /* 0x000000562020723c */ /* 0x000fee00000018ff */
[----:B------:R-:W-:Y:S01]  /*29b0*/  IADD3 R86, P6, R98, R234, RZ ;  /* 0x000000ea62567210 */ /* 0x000fe20007fde0ff */
[----:B------:R-:W-:Y:S04]  /*29c0*/  HMMA.16816.F32 R80, R112, R156, R80 ;  /* 0x0000009c7050723c */ /* 0x000fe80000001850 */
[----:B------:R-:W-:Y:S01]  /*29d0*/  IMAD.X R87, R89, 0x1, R233, P6 ;  /* 0x0000000159577824 */ /* 0x000fe200030e06e9 */
[----:B------:R-:W-:-:S02]  /*29e0*/  ISETP.LT.OR P6, PT, R88, 0x31, P2 ;  /* 0x000000315800780c */ /* 0x000fc400017c1670 */
[----:B------:R-:W-:Y:S01]  /*29f0*/  ISETP.LT.OR P2, PT, R88, 0x51, P2 ;  /* 0x000000515800780c */ /* 0x000fe20001741670 */
[----:B------:R-:W-:Y:S01]  /*2a00*/  HMMA.16816.F32 R72, R112, R152, R72 ;  /* 0x000000987048723c */ /* 0x000fe20000001848 */
[----:B------:R-:W-:-:S05]  /*2a10*/  IADD3 R88, P0, R85, R234, RZ ;  /* 0x000000ea55587210 */ /* 0x000fca0007f1e0ff */
[----:B-----5:R-:W-:Y:S01]  /*2a20*/  IMAD.X R89, R84, 0x1, R233, P0 ;  /* 0x0000000154597824 */ /* 0x020fe200000e06e9 */
[----:B------:R-:W-:Y:S01]  /*2a30*/  PLOP3.LUT P0, PT, PT, PT, UP0, 0x80, 0x0 ;  /* 0x000000000000781c */ /* 0x000fe20003f0f008 */
[C---:B------:R-:W-:Y:S02]  /*2a40*/  HMMA.16816.F32 R64, R112.reuse, R148, R64 ;  /* 0x000000947040723c */ /* 0x040fe40000001840 */
[----:B------:R1:W-:Y:S04]  /*2a50*/  LDGSTS.E.BYPASS.LTC128B.128 [R229+0x1900], [R90.64], !P6 ;  /* 0x019000005ae57fae */ /* 0x0003e8000f101d74 */
[----:B------:R2:W-:Y:S01]  /*2a60*/  LDGSTS.E.BYPASS.LTC128B.128 [R229+0x2100], [R86.64], !P3 ;  /* 0x0210000056e57fae */ /* 0x0005e2000d901d74 */
[----:B------:R-:W-:Y:S01]  /*2a70*/  ISETP.GT.AND P3, PT, R232, 0x5f, PT ;  /* 0x0000005fe800780c */ /* 0x000fe20003f64270 */
[C---:B------:R-:W-:Y:S02]  /*2a80*/  HMMA.16816.F32 R56, R112.reuse, R144, R56 ;  /* 0x000000907038723c */ /* 0x040fe40000001838 */
[----:B------:R1:W-:Y:S04]  /*2a90*/  LDGSTS.E.BYPASS.LTC128B.128 [R229+0x2900], [R88.64], !P2 ;  /* 0x0290000058e57fae */ /* 0x0003e8000d101d74 */
[----:B------:R-:W-:Y:S02]  /*2aa0*/  LDSM.16.M88.4 R108, [R223+0x8100] ;  /* 0x00810000df6c783b */ /* 0x000fe40000000200 */
[C---:B------:R-:W-:Y:S02]  /*2ab0*/  HMMA.16816.F32 R48, R112.reuse, R140, R48 ;  /* 0x0000008c7030723c */ /* 0x040fe40000001830 */
[----:B------:R-:W3:Y:S04]  /*2ac0*/  LDSM.16.M88.4 R104, [R222+0x3100] ;  /* 0x00310000de68783b */ /* 0x000ee80000000200 */
[----:B------:R-:W5:Y:S02]  /*2ad0*/  LDSM.16.M88.4 R100, [R222+0x3900] ;  /* 0x00390000de64783b */ /* 0x000f640000000200 */
[C---:B------:R-:W-:Y:S02]  /*2ae0*/  HMMA.16816.F32 R36, R112.reuse, R136, R36 ;  /* 0x000000887024723c */ /* 0x040fe40000001824 */
[----:B------:R-:W3:Y:S04]  /*2af0*/  LDSM.16.M88.4 R96, [R222+0x4100] ;  /* 0x00410000de60783b */ /* 0x000ee80000000200 */
[----:B----4-:R-:W4:Y:S02]  /*2b00*/  LDSM.16.M88.4 R92, [R222+0x4900] ;  /* 0x00490000de5c783b */ /* 0x010f240000000200 */
[C---:B------:R-:W-:Y:S02]  /*2b10*/  HMMA.16816.F32 R76, R112.reuse, R158, R76 ;  /* 0x0000009e704c723c */ /* 0x040fe4000000184c */
[----:B--2---:R-:W-:Y:S04]  /*2b20*/  LDSM.16.M88.4 R84, [R222+0x5900] ;  /* 0x00590000de54783b */ /* 0x004fe80000000200 */
[----:B-1----:R-:W1:Y:S02]  /*2b30*/  LDSM.16.M88.4 R88, [R222+0x5100] ;  /* 0x00510000de58783b */ /* 0x002e640000000200 */
[C---:B------:R-:W-:Y:S02]  /*2b40*/  HMMA.16816.F32 R68, R112.reuse, R154, R68 ;  /* 0x0000009a7044723c */ /* 0x040fe40000001844 */
[----:B------:R-:W-:Y:S04]  /*2b50*/  LDSM.16.M88.4 R164, [R221+0x6100] ;  /* 0x00610000dda4783b */ /* 0x000fe80000000200 */
[----:B------:R-:W0:Y:S02]  /*2b60*/  LDGDEPBAR ;  /* 0x00000000000079af */ /* 0x000e240000000000 */
[C---:B------:R-:W-:Y:S08]  /*2b70*/  HMMA.16816.F32 R60, R112.reuse, R150, R60 ;  /* 0x00000096703c723c */ /* 0x040ff0000000183c */
[C---:B------:R-:W-:Y:S08]  /*2b80*/  HMMA.16816.F32 R52, R112.reuse, R146, R52 ;  /* 0x000000927034723c */ /* 0x040ff00000001834 */
[C---:B------:R-:W-:Y:S08]  /*2b90*/  HMMA.16816.F32 R40, R112.reuse, R142, R40 ;  /* 0x0000008e7028723c */ /* 0x040ff00000001828 */
[----:B------:R-:W-:Y:S01]  /*2ba0*/  HMMA.16816.F32 R28, R112, R138, R28 ;  /* 0x0000008a701c723c */ /* 0x000fe2000000181c */
[----:B------:R-:W2:Y:S07]  /*2bb0*/  LDSM.16.M88.4 R112, [R223+0x6100] ;  /* 0x00610000df70783b */ /* 0x000eae0000000200 */
        /* <DEDUP_REMOVED lines=17> */
[----:B------:R-:W1:Y:S04]  /*2cd0*/  LDSM.16.M88.4 R160, [R221+0x8100] ;  /* 0x00810000dda0783b */ /* 0x000e680000000200 */
[----:B------:R-:W2:Y:S01]  /*2ce0*/  LDSM.16.M88.4 R136, [R212+0x2800] ;  /* 0x00280000d488783b */ /* 0x000ea20000000200 */
[----:B------:R-:W-:-:S04]  /*2cf0*/  DEPBAR.LE SB0, 0x0 ;  /* 0x000080000000791a */ /* 0x000fc80000000000 */
[C---:B---3--:R-:W-:Y:S08]  /*2d00*/  HMMA.16816.F32 R24, R108.reuse, R104, R24 ;  /* 0x000000686c18723c */ /* 0x048ff00000001818 */
[C---:B-----5:R-:W-:Y:S08]  /*2d10*/  HMMA.16816.F32 R20, R108.reuse, R100, R20 ;  /* 0x000000646c14723c */ /* 0x060ff00000001814 */
[C---:B------:R-:W-:Y:S08]  /*2d20*/  HMMA.16816.F32 R16, R108.reuse, R96, R16 ;  /* 0x000000606c10723c */ /* 0x040ff00000001810 */
[C---:B----4-:R-:W-:Y:S08]  /*2d30*/  HMMA.16816.F32 R12, R108.reuse, R92, R12 ;  /* 0x0000005c6c0c723c */ /* 0x050ff0000000180c */
[C---:B-1----:R-:W-:Y:S08]  /*2d40*/  HMMA.16816.F32 R8, R108.reuse, R88, R8 ;  /* 0x000000586c08723c */ /* 0x042ff00000001808 */
[C---:B------:R-:W-:Y:S08]  /*2d50*/  HMMA.16816.F32 R116, R108.reuse, R84, R116 ;  /* 0x000000546c74723c */ /* 0x040ff00000001874 */
[C---:B------:R-:W-:Y:S08]  /*2d60*/  HMMA.16816.F32 R132, R108.reuse, R106, R132 ;  /* 0x0000006a6c84723c */ /* 0x040ff00000001884 */
[C---:B------:R-:W-:Y:S08]  /*2d70*/  HMMA.16816.F32 R128, R108.reuse, R102, R128 ;  /* 0x000000666c80723c */ /* 0x040ff00000001880 */
[C---:B------:R-:W-:Y:S08]  /*2d80*/  HMMA.16816.F32 R124, R108.reuse, R98, R124 ;  /* 0x000000626c7c723c */ /* 0x040ff0000000187c */
[C---:B------:R-:W-:Y:S08]  /*2d90*/  HMMA.16816.F32 R120, R108.reuse, R94, R120 ;  /* 0x0000005e6c78723c */ /* 0x040ff00000001878 */
[C---:B------:R-:W-:Y:S08]  /*2da0*/  HMMA.16816.F32 R44, R108.reuse, R90, R44 ;  /* 0x0000005a6c2c723c */ /* 0x040ff0000000182c */
[----:B------:R-:W-:Y:S08]  /*2db0*/  HMMA.16816.F32 R32, R108, R86, R32 ;  /* 0x000000566c20723c */ /* 0x000ff00000001820 */
[C---:B--2---:R-:W-:Y:S08]  /*2dc0*/  HMMA.16816.F32 R80, R112.reuse, R104, R80 ;  /* 0x000000687050723c */ /* 0x044ff00000001850 */
        /* <DEDUP_REMOVED lines=48> */
[----:B------:R-:W2:Y:S01]  /*30d0*/  @!P3 LDG.E R230, [R84.64] ;  /* 0x0000003454e6b981 */ /* 0x000ea2000c1e1900 */
[----:B------:R-:W-:-:S04]  /*30e0*/  IMAD.MOV R2, RZ, RZ, -R2 ;  /* 0x000000ffff027224 */ /* 0x000fc800078e0a02 */
[----:B------:R-:W-:-:S04]  /*30f0*/  IMAD R231, R2, c[0x0][0x2b8], R231 ;  /* 0x0000ae0002e77a24 */ /* 0x000fc800078e02e7 */
[----:B------:R-:W-:Y:S01]  /*3100*/  IMAD.WIDE.U32 R86, R231, c[0x0][0x1e0], RZ ;  /* 0x00007800e7567a25 */ /* 0x000fe200078e00ff */
[----:B------:R-:W-:-:S05]  /*3110*/  SHF.R.S32.HI R2, RZ, 0x1f, R231 ;  /* 0x0000001fff027819 */ /* 0x000fca00000114e7 */
[----:B------:R-:W-:-:S04]  /*3120*/  IMAD R2, R2, c[0x0][0x1e0], RZ ;  /* 0x0000780002027a24 */ /* 0x000fc800078e02ff */
[----:B------:R-:W-:-:S04]  /*3130*/  IMAD R2, R231, c[0x0][0x1e4], R2 ;  /* 0x00007900e7027a24 */ /* 0x000fc800078e0202 */
        /* <DEDUP_REMOVED lines=11> */
[----:B------:R-:W3:Y:S04]  /*31f0*/  SHFL.IDX PT, R91, R98, 0x1, 0x181f ;  /* 0x00381f00625b7f89 */ /* 0x000ee800000e0000 */
[----:B------:R-:W-:Y:S04]  /*3200*/  SHFL.IDX PT, R89, R98, 0x2, 0x181f ;  /* 0x00581f0062597f89 */ /* 0x000fe800000e0000 */
[----:B------:R-:W4:Y:S04]  /*3210*/  SHFL.IDX PT, R92, R2, 0x1, 0x181f ;  /* 0x00381f00025c7f89 */ /* 0x000f2800000e0000 */
[----:B------:R-:W5:Y:S04]  /*3220*/  SHFL.IDX PT, R87, R98, 0x3, 0x181f ;  /* 0x00781f0062577f89 */ /* 0x000f6800000e0000 */
[----:B------:R-:W5:Y:S01]  /*3230*/  SHFL.IDX PT, R85, R98, 0x4, 0x181f ;  /* 0x00981f0062557f89 */ /* 0x000f6200000e0000 */
[----:B-1----:R-:W-:-:S03]  /*3240*/  IADD3 R96, P0, R93, R234, RZ ;  /* 0x000000ea5d607210 */ /* 0x002fc60007f1e0ff */
[----:B------:R1:W1:Y:S02]  /*3250*/  SHFL.IDX PT, R84, R98, 0x5, 0x181f ;  /* 0x00b81f0062547f89 */ /* 0x00026400000e0000 */
[----:B--2---:R-:W-:Y:S02]  /*3260*/  IMAD.X R97, R94, 0x1, R233, P0 ;  /* 0x000000015e617824 */ /* 0x004fe400000e06e9 */
[----:B------:R-:W-:Y:S01]  /*3270*/  SHFL.IDX PT, R90, R2, 0x2, 0x181f ;  /* 0x00581f00025a7f89 */ /* 0x000fe200000e0000 */
[----:B---3--:R-:W-:-:S03]  /*3280*/  IADD3 R94, P0, R91, R234, RZ ;  /* 0x000000ea5b5e7210 */ /* 0x008fc60007f1e0ff */
[----:B------:R-:W2:Y:S04]  /*3290*/  SHFL.IDX PT, R88, R2, 0x3, 0x181f ;  /* 0x00781f0002587f89 */ /* 0x000ea800000e0000 */
[----:B------:R-:W3:Y:S01]  /*32a0*/  SHFL.IDX PT, R86, R2, 0x4, 0x181f ;  /* 0x00981f0002567f89 */ /* 0x000ee200000e0000 */
[----:B----4-:R-:W-:-:S03]  /*32b0*/  IMAD.X R95, R92, 0x1, R233, P0 ;  /* 0x000000015c5f7824 */ /* 0x010fc600000e06e9 */
[----:B------:R-:W4:Y:S01]  /*32c0*/  SHFL.IDX PT, R2, R2, 0x5, 0x181f ;  /* 0x00b81f0002027f89 */ /* 0x000f2200000e0000 */
[----:B-----5:R-:W-:-:S03]  /*32d0*/  IADD3 R92, P2, R87, R234, RZ ;  /* 0x000000ea575c7210 */ /* 0x020fc60007f5e0ff */
[----:B------:R5:W-:Y:S01]  /*32e0*/  LDGSTS.E.BYPASS.LTC128B.128 [R229+0x3100], [R96.64], !P5 ;  /* 0x0310000060e57fae */ /* 0x000be2000e901d74 */
[----:B-1----:R-:W-:-:S03]  /*32f0*/  IADD3 R98, P1, R85, R234, RZ ;  /* 0x000000ea55627210 */ /* 0x002fc60007f3e0ff */
[----:B------:R1:W-:Y:S01]  /*3300*/  LDGSTS.E.BYPASS.LTC128B.128 [R229+0x3900], [R94.64], !P5 ;  /* 0x039000005ee57fae */ /* 0x0003e2000e901d74 */
[-C--:B------:R-:W-:Y:S01]  /*3310*/  IADD3 R84, P0, R84, R234.reuse, RZ ;  /* 0x000000ea54547210 */ /* 0x080fe20007f1e0ff */
[--C-:B--2---:R-:W-:Y:S02]  /*3320*/  IMAD.X R93, R88, 0x1, R233.reuse, P2 ;  /* 0x00000001585d7824 */ /* 0x104fe400010e06e9 */
[--C-:B---3--:R-:W-:Y:S02]  /*3330*/  IMAD.X R99, R86, 0x1, R233.reuse, P1 ;  /* 0x0000000156637824 */ /* 0x108fe400008e06e9 */
[----:B----4-:R-:W-:Y:S01]  /*3340*/  IMAD.X R85, R2, 0x1, R233, P0 ;  /* 0x0000000102557824 */ /* 0x010fe200000e06e9 */
[----:B-----5:R-:W-:-:S05]  /*3350*/  IADD3 R96, P6, R89, R234, RZ ;  /* 0x000000ea59607210 */ /* 0x020fca0007fde0ff */
[----:B------:R-:W-:-:S05]  /*3360*/  IMAD.X R97, R90, 0x1, R233, P6 ;  /* 0x000000015a617824 */ /* 0x000fca00030e06e9 */
[----:B------:R1:W-:Y:S04]  /*3370*/  LDGSTS.E.BYPASS.LTC128B.128 [R229+0x4100], [R96.64], !P5 ;  /* 0x0410000060e57fae */ /* 0x0003e8000e901d74 */
[----:B------:R1:W-:Y:S04]  /*3380*/  LDGSTS.E.BYPASS.LTC128B.128 [R229+0x4900], [R92.64], !P5 ;  /* 0x049000005ce57fae */ /* 0x0003e8000e901d74 */
[----:B------:R1:W-:Y:S04]  /*3390*/  LDGSTS.E.BYPASS.LTC128B.128 [R229+0x5100], [R98.64], !P5 ;  /* 0x0510000062e57fae */ /* 0x0003e8000e901d74 */
[----:B------:R1:W-:Y:S02]  /*33a0*/  LDGSTS.E.BYPASS.LTC128B.128 [R229+0x5900], [R84.64], !P5 ;  /* 0x0590000054e57fae */ /* 0x0003e4000e901d74 */
.L_x_252:
[----:B------:R-:W-:Y:S01]  /*33b0*/  LOP3.LUT R2, R168, 0xffffffe0, RZ, 0xc0, !PT ;  /* 0xffffffe0a8027812 */ /* 0x000fe200078ec0ff */
[----:B------:R-:W-:Y:S01]  /*33c0*/  UISETP.NE.AND UP1, UPT, UR35, URZ, UPT ;  /* 0x0000003f2300728c */ /* 0x000fe2000bf25270 */
[----:B-1----:R-:W-:Y:S01]  /*33d0*/  LEA.HI R85, R169, R7, RZ, 0x2 ;  /* 0x00000007a9557211 */ /* 0x002fe200078f10ff */
[----:B------:R-:W-:Y:S01]  /*33e0*/  UISETP.NE.AND UP0, UPT, UR34, URZ, UPT ;  /* 0x0000003f2200728c */ /* 0x000fe2000bf05270 */
[----:B------:R-:W-:Y:S01]  /*33f0*/  SHF.R.S32.HI R87, RZ, 0x1f, R6 ;  /* 0x0000001fff577819 */ /* 0x000fe20000011406 */
[----:B------:R-:W-:Y:S01]  /*3400*/  IMAD.IADD R2, R7, 0x1, -R2 ;  /* 0x0000000107027824 */ /* 0x000fe200078e0a02 */
[----:B------:R-:W-:Y:S01]  /*3410*/  LOP3.LUT R85, R85, 0xfffffffc, RZ, 0xc0, !PT ;  /* 0xfffffffc55557812 */ /* 0x000fe200078ec0ff */
[----:B------:R-:W-:Y:S01]  /*3420*/  ULDC UR12, c[0x0][0x324] ;  /* 0x0000c900000c7ab9 */ /* 0x000fe20000000800 */
[----:B------:R-:W-:Y:S01]  /*3430*/  LEA.HI R87, R87, R6, RZ, 0x2 ;  /* 0x0000000657577211 */ /* 0x000fe200078f10ff */
[----:B------:R-:W-:Y:S01]  /*3440*/  ULOP3.LUT UR12, URZ, UR12, URZ, 0x33, !UPT ;  /* 0x0000000c3f0c7292 */ /* 0x000fe2000f8e333f */
[----:B------:R-:W-:Y:S01]  /*3450*/  SHF.R.S32.HI R84, RZ, 0x1f, R2 ;  /* 0x0000001fff547819 */ /* 0x000fe20000011402 */
[----:B------:R-:W-:Y:S01]  /*3460*/  IMAD.IADD R85, R7, 0x1, -R85 ;  /* 0x0000000107557824 */ /* 0x000fe200078e0a55 */
[----:B------:R-:W-:Y:S01]  /*3470*/  LOP3.LUT R87, R87, 0xffffffc, RZ, 0xc0, !PT ;  /* 0x0ffffffc57577812 */ /* 0x000fe200078ec0ff */
[----:B------:R-:W-:Y:S01]  /*3480*/  IMAD.U32 R89, RZ, RZ, UR36 ;  /* 0x00000024ff597e24 */ /* 0x000fe2000f8e00ff */
[----:B------:R-:W-:Y:S01]  /*3490*/  LEA.HI R7, R84, R2, RZ, 0x2 ;  /* 0x0000000254077211 */ /* 0x000fe200078f10ff */
[----:B------:R-:W0:Y:S01]  /*34a0*/  LDGDEPBAR ;  /* 0x00000000000079af */ /* 0x000e220000000000 */
[----:B------:R-:W-:Y:S01]  /*34b0*/  LEA.HI R84, R85, R85, RZ, 0x1 ;  /* 0x0000005555547211 */ /* 0x000fe200078f08ff */
[----:B------:R-:W-:Y:S01]  /*34c0*/  IMAD.IADD R87, R6, 0x1, -R87 ;  /* 0x0000000106577824 */ /* 0x000fe200078e0a57 */
[----:B------:R-:W-:Y:S01]  /*34d0*/  LEA.HI.SX32 R6, R7, UR13, 0x1e ;  /* 0x0000000d07067c11 */ /* 0x000fe2000f8ff2ff */
[----:B------:R-:W-:Y:S01]  /*34e0*/  IMAD.IADD R5, R5, 0x1, R3 ;  /* 0x0000000105057824 */ /* 0x000fe200078e0203 */
[----:B------:R-:W-:Y:S01]  /*34f0*/  PLOP3.LUT P1, PT, PT, PT, UP1, 0x80, 0x0 ;  /* 0x000000000000781c */ /* 0x000fe20003f2f018 */
[C---:B------:R-:W-:Y:S01]  /*3500*/  IMAD.SHL.U32 R86, R84.reuse, 0x20, RZ ;  /* 0x0000002054567824 */ /* 0x040fe200078e00ff */
[----:B------:R-:W-:Y:S01]  /*3510*/  LOP3.LUT R84, R84, 0x1ffffffe, RZ, 0xc0, !PT ;  /* 0x1ffffffe54547812 */ /* 0x000fe200078ec0ff */
[----:B------:R-:W-:Y:S01]  /*3520*/  IMAD R6, R87, 0x10, R6 ;  /* 0x0000001057067824 */ /* 0x000fe200078e0206 */
[----:B------:R-:W-:-:S02]  /*3530*/  PLOP3.LUT P0, PT, PT, PT, UP1, 0x80, 0x0 ;  /* 0x000000000000781c */ /* 0x000fc40003f0f018 */
        /* <DEDUP_REMOVED lines=8> */
[----:B------:R-:W-:Y:S01]  /*35c0*/  IMAD.MOV.U32 R92, RZ, RZ, R235 ;  /* 0x000000ffff5c7224 */ /* 0x000fe200078e00eb */
[----:B------:R-:W-:Y:S01]  /*35d0*/  @P0 SHF.R.U32.HI R92, RZ, c[0x0][0x2cc], R6 ;  /* 0x0000b300ff5c0a19 */ /* 0x000fe20000011606 */
[----:B------:R-:W-:Y:S01]  /*35e0*/  IMAD.SHL.U32 R236, R236, 0x2, RZ ;  /* 0x00000002ecec7824 */ /* 0x000fe200078e00ff */
[----:B------:R-:W-:-:S03]  /*35f0*/  PLOP3.LUT P0, PT, PT, PT, UP0, 0x40, 0x0 ;  /* 0x000000000000781c */ /* 0x000fc60003f0e808 */
[----:B------:R-:W1:Y:S01]  /*3600*/  SHFL.IDX PT, R6, R92, RZ, 0x1c1f ;  /* 0x001c1fff5c067589 */ /* 0x000e6200000e0000 */
[C---:B------:R-:W-:Y:S02]  /*3610*/  IADD3 R2, -R236.reuse, 0x1, R2 ;  /* 0x00000001ec027810 */ /* 0x040fe40007ffe102 */
[----:B------:R-:W-:Y:S02]  /*3620*/  IADD3 R89, -R236, UR8, R89 ;  /* 0x00000008ec597c10 */ /* 0x000fe4000fffe159 */
[----:B------:R-:W-:Y:S02]  /*3630*/  IADD3 R88, R2, -UR15, RZ ;  /* 0x8000000f02587c10 */ /* 0x000fe4000fffe0ff */
        /* <DEDUP_REMOVED lines=9> */
[----:B------:R-:W-:-:S04]  /*36d0*/  IADD3 R6, -R3, UR8, R6 ;  /* 0x0000000803067c10 */ /* 0x000fc8000fffe106 */
        /* <DEDUP_REMOVED lines=9> */
.L_x_255:
[----:B------:R-:W-:-:S04]  /*3770*/  MOV R3, c[0x0][0x32c] ;  /* 0x0000cb0000037a02 */ /* 0x000fc80000000f00 */
[----:B------:R-:W-:-:S13]  /*3780*/  ISETP.NE.AND P0, PT, R3, 0x1, PT ;  /* 0x000000010300780c */ /* 0x000fda0003f05270 */
[----:B------:R-:W-:-:S05]  /*3790*/  @P0 IMAD.HI.U32 R3, R6, c[0x0][0x330], RZ ;  /* 0x0000cc0006030a27 */ /* 0x000fca00078e00ff */
[----:B------:R-:W-:Y:S02]  /*37a0*/  @P0 SHF.R.U32.HI R6, RZ, c[0x0][0x334], R3 ;  /* 0x0000cd00ff060a19 */ /* 0x000fe40000011603 */
.L_x_256:
[----:B------:R-:W-:Y:S05]  /*37b0*/  BSYNC B0 ;  /* 0x0000000000007941 */ /* 0x000fea0003800000 */
.L_x_254:
[----:B------:R-:W-:-:S05]  /*37c0*/  IMAD R6, R6, c[0x0][0x32c], R2 ;  /* 0x0000cb0006067a24 */ /* 0x000fca00078e0202 */
[----:B------:R-:W-:Y:S02]  /*37d0*/  IADD3 R3, R6, c[0x0][0x32c], RZ ;  /* 0x0000cb0006037a10 */ /* 0x000fe40007ffe0ff */
[----:B------:R-:W-:Y:S02]  /*37e0*/  IMNMX R93, R93, R6, !PT ;  /* 0x000000065d5d7217 */ /* 0x000fe40007800200 */
[----:B------:R-:W-:Y:S02]  /*37f0*/  IMNMX R95, R95, R3, PT ;  /* 0x000000035f5f7217 */ /* 0x000fe40003800200 */
.L_x_253:
[----:B------:R-:W1:Y:S01]  /*3800*/  SHFL.IDX PT, R6, R92, 0x1, 0x1c1f ;  /* 0x003c1f005c067f89 */ /* 0x000e6200000e0000 */
[----:B------:R-:W-:-:S06]  /*3810*/  UISETP.NE.AND UP0, UPT, UR34, URZ, UPT ;  /* 0x0000003f2200728c */ /* 0x000fcc000bf05270 */
[----:B------:R-:W-:Y:S01]  /*3820*/  PLOP3.LUT P0, PT, PT, PT, UP0, 0x40, 0x0 ;  /* 0x000000000000781c */ /* 0x000fe20003f0e808 */
[--C-:B-1----:R-:W-:Y:S02]  /*3830*/  IMAD.IADD R91, R90, 0x1, R6.reuse ;  /* 0x000000015a5b7824 */ /* 0x102fe400078e0206 */
[----:B------:R-:W-:-:S03]  /*3840*/  IMAD.IADD R3, R88, 0x1, R6 ;  /* 0x0000000158037824 */ /* 0x000fc600078e0206 */
[----:B------:R-:W-:-:S07]  /*3850*/  IMNMX R91, R91, R89, PT ;  /* 0x000000595b5b7217 */ /* 0x000fce0003800200 */
        /* <DEDUP_REMOVED lines=13> */
.L_x_259:
[----:B------:R-:W-:-:S04]  /*3930*/  MOV R6, c[0x0][0x32c] ;  /* 0x0000cb0000067a02 */ /* 0x000fc80000000f00 */
[----:B------:R-:W-:-:S13]  /*3940*/  ISETP.NE.AND P0, PT, R6, 0x1, PT ;  /* 0x000000010600780c */ /* 0x000fda0003f05270 */
[----:B------:R-:W-:-:S05]  /*3950*/  @P0 IMAD.HI.U32 R6, R7, c[0x0][0x330], RZ ;  /* 0x0000cc0007060a27 */ /* 0x000fca00078e00ff */
[----:B------:R-:W-:Y:S02]  /*3960*/  @P0 SHF.R.U32.HI R7, RZ, c[0x0][0x334], R6 ;  /* 0x0000cd00ff070a19 */ /* 0x000fe40000011606 */
.L_x_260:
[----:B------:R-:W-:Y:S05]  /*3970*/  BSYNC B0 ;  /* 0x0000000000007941 */ /* 0x000fea0003800000 */
.L_x_258:
[----:B------:R-:W-:-:S05]  /*3980*/  IMAD R7, R7, c[0x0][0x32c], R2 ;  /* 0x0000cb0007077a24 */ /* 0x000fca00078e0202 */
[----:B------:R-:W-:Y:S02]  /*3990*/  IADD3 R6, R7, c[0x0][0x32c], RZ ;  /* 0x0000cb0007067a10 */ /* 0x000fe40007ffe0ff */
[----:B------:R-:W-:Y:S02]  /*39a0*/  IMNMX R3, R3, R7, !PT ;  /* 0x0000000703037217 */ /* 0x000fe40007800200 */
[----:B------:R-:W-:Y:S02]  /*39b0*/  IMNMX R91, R91, R6, PT ;  /* 0x000000065b5b7217 */ /* 0x000fe40003800200 */
.L_x_257:
        /* <DEDUP_REMOVED lines=8> */
[C---:B------:R-:W-:Y:S01]  /*3a40*/  ISETP.GT.AND P0, PT, R93.reuse, RZ, P0 ;  /* 0x000000ff5d00720c */ /* 0x040fe20000704270 */
[----:B------:R-:W-:Y:S01]  /*3a50*/  UP2UR UR29, UPR, URZ, 0x1 ;  /* 0x000000013f1d7883 */ /* 0x000fe20008000000 */
[----:B------:R-:W-:Y:S01]  /*3a60*/  ISETP.GT.AND P6, PT, R93, 0x1, P6 ;  /* 0x000000015d00780c */ /* 0x000fe200037c4270 */
[----:B------:R-:W-:Y:S01]  /*3a70*/  UISETP.GE.AND UP1, UPT, UR36, 0xa, UPT ;  /* 0x0000000a2400788c */ /* 0x000fe2000bf26270 */
[C---:B------:R-:W-:Y:S01]  /*3a80*/  ISETP.LT.OR P0, PT, R95.reuse, 0x1, P0 ;  /* 0x000000015f00780c */ /* 0x040fe20000701670 */
[----:B------:R-:W-:Y:S01]  /*3a90*/  UP2UR UR32, UPR, URZ, 0x8 ;  /* 0x000000083f207883 */ /* 0x000fe20008000000 */
[----:B------:R-:W-:Y:S01]  /*3aa0*/  PLOP3.LUT P2, PT, PT, PT, UP2, 0x40, 0x0 ;  /* 0x000000000000781c */ /* 0x000fe20003f4e828 */
[----:B------:R-:W-:Y:S01]  /*3ab0*/  UISETP.GE.AND UP3, UPT, UR36, 0x51, UPT ;  /* 0x000000512400788c */ /* 0x000fe2000bf66270 */
[----:B------:R-:W-:Y:S01]  /*3ac0*/  FSEL R87, R80, -INF , !P0 ;  /* 0xff80000050577808 */ /* 0x000fe20004000000 */
[----:B------:R-:W-:Y:S01]  /*3ad0*/  UISETP.GE.AND UP6, UPT, UR36, 0x42, UPT ;  /* 0x000000422400788c */ /* 0x000fe2000bfc6270 */
[----:B------:R-:W-:Y:S01]  /*3ae0*/  PLOP3.LUT P0, PT, PT, PT, UP0, 0x40, 0x0 ;  /* 0x000000000000781c */ /* 0x000fe20003f0e808 */
[----:B------:R-:W-:Y:S01]  /*3af0*/  UISETP.GE.AND UP0, UPT, UR36, 0x12, UPT ;  /* 0x000000122400788c */ /* 0x000fe2000bf06270 */
[----:B------:R-:W-:Y:S01]  /*3b00*/  ISETP.LT.OR P6, PT, R95, 0x2, P6 ;  /* 0x000000025f00780c */ /* 0x000fe200037c1670 */
[----:B------:R-:W-:Y:S01]  /*3b10*/  UISETP.GE.AND UP5, UPT, UR36, 0x49, UPT ;  /* 0x000000492400788c */ /* 0x000fe2000bfa6270 */
[----:B------:R-:W-:Y:S01]  /*3b20*/  ISETP.GT.AND P2, PT, R93, 0x8, P2 ;  /* 0x000000085d00780c */ /* 0x000fe20001744270 */
[----:B------:R-:W-:Y:S01]  /*3b30*/  UP2UR UR28, UPR, URZ, 0x1 ;  /* 0x000000013f1c7883 */ /* 0x000fe20008000000 */
[----:B------:R-:W-:Y:S01]  /*3b40*/  FSEL R86, R81, -INF , !P6 ;  /* 0xff80000051567808 */ /* 0x000fe20007000000 */
[----:B------:R-:W-:Y:S01]  /*3b50*/  UISETP.GE.AND UP4, UPT, UR36, 0x4a, UPT ;  /* 0x0000004a2400788c */ /* 0x000fe2000bf86270 */
[----:B------:R-:W-:Y:S01]  /*3b60*/  PLOP3.LUT P6, PT, PT, PT, UP0, 0x40, 0x0 ;  /* 0x000000000000781c */ /* 0x000fe20003fce808 */
[----:B------:R-:W-:Y:S01]  /*3b70*/  UISETP.GE.AND UP0, UPT, UR36, 0x19, UPT ;  /* 0x000000192400788c */ /* 0x000fe2000bf06270 */
[----:B------:R-:W-:Y:S01]  /*3b80*/  PLOP3.LUT P1, PT, PT, PT, UP1, 0x40, 0x0 ;  /* 0x000000000000781c */ /* 0x000fe20003f2e818 */
[----:B------:R-:W-:Y:S01]  /*3b90*/  UP2UR UR37, UPR, URZ, 0x40 ;  /* 0x000000403f257883 */ /* 0x000fe20008000000 */
[----:B------:R-:W-:Y:S01]  /*3ba0*/  ISETP.LT.OR P2, PT, R95, 0x9, P2 ;  /* 0x000000095f00780c */ /* 0x000fe20001741670 */
[----:B------:R-:W-:Y:S01]  /*3bb0*/  UP2UR UR27, UPR, URZ, 0x1 ;  /* 0x000000013f1b7883 */ /* 0x000fe20008000000 */
[----:B------:R-:W-:Y:S01]  /*3bc0*/  ISETP.GT.AND P1, PT, R93, 0x9, P1 ;  /* 0x000000095d00780c */ /* 0x000fe20000f24270 */
[----:B------:R-:W-:Y:S01]  /*3bd0*/  UP2UR UR31, UPR, URZ, 0x4 ;  /* 0x000000043f1f7883 */ /* 0x000fe20008000000 */
[----:B------:R-:W-:Y:S01]  /*3be0*/  FSEL R85, R76, -INF , !P2 ;  /* 0xff8000004c557808 */ /* 0x000fe20005000000 */
[----:B------:R-:W-:Y:S01]  /*3bf0*/  UP2UR UR30, UPR, URZ, 0x2 ;  /* 0x000000023f1e7883 */ /* 0x000fe20008000000 */
        /* <DEDUP_REMOVED lines=10> */
[----:B------:R-:W-:-:S02]  /*3ca0*/  ISETP.LT.OR P0, PT, R95, 0x11, P0 ;  /* 0x000000115f00780c */ /* 0x000fc40000701670 */
[----:B------:R-:W-:Y:S01]  /*3cb0*/  ISETP.GT.AND P6, PT, R93, 0x11, P6 ;  /* 0x000000115d00780c */ /* 0x000fe200037c4270 */
[----:B------:R-:W-:Y:S01]  /*3cc0*/  UP2UR UR25, UPR, URZ, 0x1 ;  /* 0x000000013f197883 */ /* 0x000fe20008000000 */
[----:B------:R-:W-:Y:S02]  /*3cd0*/  FSEL R81, R72, -INF , !P0 ;  /* 0xff80000048517808 */ /* 0x000fe40004000000 */
[----:B------:R-:W-:Y:S01]  /*3ce0*/  PLOP3.LUT P0, PT, PT, PT, UP0, 0x40, 0x0 ;  /* 0x000000000000781c */ /* 0x000fe20003f0e808 */
[----:B------:R-:W-:Y:S01]  /*3cf0*/  UISETP.GE.AND UP0, UPT, UR36, 0x22, UPT ;  /* 0x000000222400788c */ /* 0x000fe2000bf06270 */
[----:B------:R-:W-:Y:S02]  /*3d00*/  ISETP.LT.OR P6, PT, R95, 0x12, P6 ;  /* 0x000000125f00780c */ /* 0x000fe400037c1670 */
[----:B------:R-:W-:Y:S01]  /*3d10*/  ISETP.GT.AND P2, PT, R93, 0x18, P2 ;  /* 0x000000185d00780c */ /* 0x000fe20001744270 */
[----:B------:R-:W-:Y:S01]  /*3d20*/  UP2UR UR24, UPR, URZ, 0x1 ;  /* 0x000000013f187883 */ /* 0x000fe20008000000 */
[----:B------:R-:W-:-:S02]  /*3d30*/  FSEL R80, R73, -INF , !P6 ;  /* 0xff80000049507808 */ /* 0x000fc40007000000 */
[----:B------:R-:W-:Y:S01]  /*3d40*/  PLOP3.LUT P6, PT, PT, PT, UP0, 0x40, 0x0 ;  /* 0x000000000000781c */ /* 0x000fe20003fce808 */
[----:B------:R-:W-:Y:S01]  /*3d50*/  UISETP.GE.AND UP0, UPT, UR36, 0x29, UPT ;  /* 0x000000292400788c */ /* 0x000fe2000bf06270 */
[----:B------:R-:W-:Y:S02]  /*3d60*/  ISETP.LT.OR P2, PT, R95, 0x19, P2 ;  /* 0x000000195f00780c */ /* 0x000fe40001741670 */
[----:B------:R-:W-:Y:S01]  /*3d70*/  ISETP.GT.AND P1, PT, R93, 0x19, P1 ;  /* 0x000000195d00780c */ /* 0x000fe20000f24270 */
[----:B------:R-:W-:Y:S01]  /*3d80*/  UP2UR UR23, UPR, URZ, 0x1 ;  /* 0x000000013f177883 */ /* 0x000fe20008000000 */
[----:B------:R-:W-:Y:S02]  /*3d90*/  FSEL R77, R68, -INF , !P2 ;  /* 0xff800000444d7808 */ /* 0x000fe40005000000 */
        /* <DEDUP_REMOVED lines=33> */
[C---:B------:R-:W-:Y:S01]  /*3fb0*/  ISETP.GT.AND P6, PT, R93.reuse, 0x31, P6 ;  /* 0x000000315d00780c */ /* 0x040fe200037c4270 */
[----:B------:R-:W-:Y:S01]  /*3fc0*/  UP2UR UR17, UPR, URZ, 0x1 ;  /* 0x000000013f117883 */ /* 0x000fe20008000000 */
[----:B------:R-:W-:Y:S02]  /*3fd0*/  FSEL R69, R56, -INF , !P0 ;  /* 0xff80000038457808 */ /* 0x000fe40004000000 */
[----:B------:R-:W-:Y:S01]  /*3fe0*/  PLOP3.LUT P0, PT, PT, PT, UP0, 0x40, 0x0 ;  /* 0x000000000000781c */ /* 0x000fe20003f0e808 */
[----:B------:R-:W-:Y:S01]  /*3ff0*/  UISETP.GE.AND UP0, UPT, UR36, 0x5a, UPT ;  /* 0x0000005a2400788c */ /* 0x000fe2000bf06270 */
[----:B------:R-:W-:-:S02]  /*4000*/  ISETP.GT.AND P2, PT, R93, 0x38, P2 ;  /* 0x000000385d00780c */ /* 0x000fc40001744270 */
[C---:B------:R-:W-:Y:S02]  /*4010*/  ISETP.GT.AND P0, PT, R93.reuse, 0x40, P0 ;  /* 0x000000405d00780c */ /* 0x040fe40000704270 */
[----:B------:R-:W-:Y:S02]  /*4020*/  ISETP.GT.AND P1, PT, R93, 0x39, P1 ;  /* 0x000000395d00780c */ /* 0x000fe40000f24270 */
[C---:B------:R-:W-:Y:S02]  /*4030*/  ISETP.LT.OR P0, PT, R95.reuse, 0x41, P0 ;  /* 0x000000415f00780c */ /* 0x040fe40000701670 */
[C---:B------:R-:W-:Y:S02]  /*4040*/  ISETP.LT.OR P6, PT, R95.reuse, 0x32, P6 ;  /* 0x000000325f00780c */ /* 0x040fe400037c1670 */
[C---:B------:R-:W-:Y:S02]  /*4050*/  ISETP.LT.OR P2, PT, R95.reuse, 0x39, P2 ;  /* 0x000000395f00780c */ /* 0x040fe40001741670 */
[----:B------:R-:W-:-:S02]  /*4060*/  ISETP.LT.OR P1, PT, R95, 0x3a, P1 ;  /* 0x0000003a5f00780c */ /* 0x000fc40000f21670 */
[----:B------:R-:W-:Y:S02]  /*4070*/  FSEL R239, R48, -INF , !P0 ;  /* 0xff80000030ef7808 */ /* 0x000fe40004000000 */
[----:B------:R-:W-:Y:S02]  /*4080*/  PLOP3.LUT P0, PT, PT, PT, UP3, 0x40, 0x0 ;  /* 0x000000000000781c */ /* 0x000fe40003f0e838 */
[----:B------:R-:W-:Y:S02]  /*4090*/  FSEL R68, R57, -INF , !P6 ;  /* 0xff80000039447808 */ /* 0x000fe40007000000 */
[----:B------:R-:W-:Y:S02]  /*40a0*/  FSEL R65, R52, -INF , !P2 ;  /* 0xff80000034417808 */ /* 0x000fe40005000000 */
[----:B------:R-:W-:Y:S02]  /*40b0*/  FSEL R64, R53, -INF , !P1 ;  /* 0xff80000035407808 */ /* 0x000fe40004800000 */
[----:B------:R-:W-:Y:S01]  /*40c0*/  PLOP3.LUT P6, PT, PT, PT, UP6, 0x40, 0x0 ;  /* 0x000000000000781c */ /* 0x000fe20003fce868 */
[----:B------:R-:W-:Y:S01]  /*40d0*/  UISETP.NE.AND UP6, UPT, UR34, URZ, UPT ;  /* 0x0000003f2200728c */ /* 0x000fe2000bfc5270 */
        /* <DEDUP_REMOVED lines=10> */
[----:B------:R-:W-:Y:S01]  /*4180*/  FSEL R206, R36, -INF , !P0 ;  /* 0xff80000024ce7808 */ /* 0x000fe20004000000 */
[----:B-1----:R-:W-:Y:S01]  /*4190*/  IMAD.IADD R36, R88, 0x1, R94 ;  /* 0x0000000158247824 */ /* 0x002fe200078e025e */
[----:B------:R-:W-:Y:S01]  /*41a0*/  PLOP3.LUT P0, PT, PT, PT, UP6, 0x40, 0x0 ;  /* 0x000000000000781c */ /* 0x000fe20003f0e868 */
[----:B------:R-:W-:Y:S01]  /*41b0*/  UISETP.NE.AND UP6, UPT, UR37, URZ, UPT ;  /* 0x0000003f2500728c */ /* 0x000fe2000bfc5270 */
[----:B------:R-:W-:-:S02]  /*41c0*/  FSEL R208, R49, -INF , !P6 ;  /* 0xff80000031d07808 */ /* 0x000fc40007000000 */
[----:B------:R-:W-:Y:S02]  /*41d0*/  FSEL R209, R40, -INF , !P2 ;  /* 0xff80000028d17808 */ /* 0x000fe40005000000 */
[----:B------:R-:W-:Y:S02]  /*41e0*/  FSEL R207, R41, -INF , !P1 ;  /* 0xff80000029cf7808 */ /* 0x000fe40004800000 */
[----:B------:R-:W-:Y:S02]  /*41f0*/  PLOP3.LUT P6, PT, PT, PT, UP2, 0x40, 0x0 ;  /* 0x000000000000781c */ /* 0x000fe40003fce828 */
[----:B------:R-:W-:Y:S02]  /*4200*/  PLOP3.LUT P2, PT, PT, PT, UP1, 0x40, 0x0 ;  /* 0x000000000000781c */ /* 0x000fe40003f4e818 */
[----:B------:R-:W-:Y:S02]  /*4210*/  PLOP3.LUT P1, PT, PT, PT, UP0, 0x40, 0x0 ;  /* 0x000000000000781c */ /* 0x000fe40003f2e808 */
[----:B------:R-:W-:-:S02]  /*4220*/  ISETP.GT.AND P6, PT, R93, 0x51, P6 ;  /* 0x000000515d00780c */ /* 0x000fc400037c4270 */
[C---:B------:R-:W-:Y:S02]  /*4230*/  ISETP.GT.AND P2, PT, R93.reuse, 0x58, P2 ;  /* 0x000000585d00780c */ /* 0x040fe40001744270 */
[----:B------:R-:W-:Y:S01]  /*4240*/  ISETP.GT.AND P1, PT, R93, 0x59, P1 ;  /* 0x000000595d00780c */ /* 0x000fe20000f24270 */
[----:B------:R-:W-:Y:S01]  /*4250*/  IMAD.IADD R93, R90, 0x1, R94 ;  /* 0x000000015a5d7824 */ /* 0x000fe200078e025e */
[C---:B------:R-:W-:Y:S02]  /*4260*/  ISETP.LT.OR P6, PT, R95.reuse, 0x52, P6 ;  /* 0x000000525f00780c */ /* 0x040fe400037c1670 */
[C---:B------:R-:W-:Y:S02]  /*4270*/  ISETP.LT.OR P2, PT, R95.reuse, 0x59, P2 ;  /* 0x000000595f00780c */ /* 0x040fe40001741670 */
[----:B------:R-:W-:Y:S02]  /*4280*/  ISETP.LT.OR P1, PT, R95, 0x5a, P1 ;  /* 0x0000005a5f00780c */ /* 0x000fe40000f21670 */
[----:B------:R-:W-:-:S02]  /*4290*/  IMNMX R93, R93, R89, PT ;  /* 0x000000595d5d7217 */ /* 0x000fc40003800200 */
[----:B------:R-:W-:Y:S02]  /*42a0*/  FSEL R154, R37, -INF , !P6 ;  /* 0xff800000259a7808 */ /* 0x000fe40007000000 */
[----:B------:R-:W-:Y:S02]  /*42b0*/  FSEL R137, R28, -INF , !P2 ;  /* 0xff8000001c897808 */ /* 0x000fe40005000000 */
[----:B------:R-:W-:Y:S01]  /*42c0*/  FSEL R136, R29, -INF , !P1 ;  /* 0xff8000001d887808 */ /* 0x000fe20004800000 */
        /* <DEDUP_REMOVED lines=13> */
.L_x_263:
[----:B------:R-:W-:-:S04]  /*43a0*/  MOV R28, c[0x0][0x32c] ;  /* 0x0000cb00001c7a02 */ /* 0x000fc80000000f00 */
[----:B------:R-:W-:-:S13]  /*43b0*/  ISETP.NE.AND P0, PT, R28, 0x1, PT ;  /* 0x000000011c00780c */ /* 0x000fda0003f05270 */
[----:B------:R-:W-:-:S05]  /*43c0*/  @P0 IMAD.HI.U32 R28, R94, c[0x0][0x330], RZ ;  /* 0x0000cc005e1c0a27 */ /* 0x000fca00078e00ff */
[----:B------:R-:W-:Y:S02]  /*43d0*/  @P0 SHF.R.U32.HI R94, RZ, c[0x0][0x334], R28 ;  /* 0x0000cd00ff5e0a19 */ /* 0x000fe4000001161c */
.L_x_264:
[----:B------:R-:W-:Y:S05]  /*43e0*/  BSYNC B0 ;  /* 0x0000000000007941 */ /* 0x000fea0003800000 */
.L_x_262:
[----:B------:R-:W-:-:S05]  /*43f0*/  IMAD R94, R94, c[0x0][0x32c], R2 ;  /* 0x0000cb005e5e7a24 */ /* 0x000fca00078e0202 */
[----:B------:R-:W-:Y:S02]  /*4400*/  IADD3 R28, R94, c[0x0][0x32c], RZ ;  /* 0x0000cb005e1c7a10 */ /* 0x000fe40007ffe0ff */
[----:B------:R-:W-:Y:S02]  /*4410*/  IMNMX R36, R36, R94, !PT ;  /* 0x0000005e24247217 */ /* 0x000fe40007800200 */
[----:B------:R-:W-:Y:S02]  /*4420*/  IMNMX R93, R93, R28, PT ;  /* 0x0000001c5d5d7217 */ /* 0x000fe40003800200 */
.L_x_261:
[----:B------:R-:W-:Y:S02]  /*4430*/  UP2UR UR42, UPR, URZ, 0x40 ;  /* 0x000000403f2a7883 */ /* 0x000fe40008000000 */
[----:B------:R-:W-:Y:S02]  /*4440*/  UISETP.NE.AND UP6, UPT, UR24, URZ, UPT ;  /* 0x0000003f1800728c */ /* 0x000fe4000bfc5270 */
[----:B------:R-:W-:Y:S02]  /*4450*/  UP2UR UR36, UPR, URZ, 0x1 ;  /* 0x000000013f247883 */ /* 0x000fe40008000000 */
[----:B------:R-:W-:-:S02]  /*4460*/  UP2UR UR43, UPR, URZ, 0x40 ;  /* 0x000000403f2b7883 */ /* 0x000fc40008000000 */
[----:B------:R-:W-:Y:S02]  /*4470*/  UISETP.NE.AND UP6, UPT, UR30, URZ, UPT ;  /* 0x0000003f1e00728c */ /* 0x000fe4000bfc5270 */
[----:B------:R-:W-:Y:S02]  /*4480*/  UISETP.NE.AND UP0, UPT, UR32, URZ, UPT ;  /* 0x0000003f2000728c */ /* 0x000fe4000bf05270 */
[----:B------:R-:W-:Y:S02]  /*4490*/  UP2UR UR44, UPR, URZ, 0x40 ;  /* 0x000000403f2c7883 */ /* 0x000fe40008000000 */
[----:B------:R-:W-:Y:S02]  /*44a0*/  UISETP.NE.AND UP6, UPT, UR33, URZ, UPT ;  /* 0x0000003f2100728c */ /* 0x000fe4000bfc5270 */
[----:B------:R-:W-:Y:S01]  /*44b0*/  UP2UR UR41, UPR, URZ, 0x20 ;  /* 0x000000203f297883 */ /* 0x000fe20008000000 */
[----:B------:R-:W-:Y:S01]  /*44c0*/  PLOP3.LUT P0, PT, PT, PT, UP0, 0x40, 0x0 ;  /* 0x000000000000781c */ /* 0x000fe20003f0e808 */
[----:B------:R-:W-:-:S02]  /*44d0*/  UISETP.NE.AND UP5, UPT, UR31, URZ, UPT ;  /* 0x0000003f1f00728c */ /* 0x000fc4000bfa5270 */
[----:B------:R-:W-:Y:S01]  /*44e0*/  PLOP3.LUT P1, PT, PT, PT, UP6, 0x40, 0x0 ;  /* 0x000000000000781c */ /* 0x000fe20003f2e868 */
[----:B------:R-:W-:Y:S01]  /*44f0*/  UISETP.NE.AND UP6, UPT, UR44, URZ, UPT ;  /* 0x0000003f2c00728c */ /* 0x000fe2000bfc5270 */
[----:B------:R-:W-:Y:S01]  /*4500*/  ISETP.GT.AND P0, PT, R3, 0x1, P0 ;  /* 0x000000010300780c */ /* 0x000fe20000704270 */
[----:B------:R-:W-:Y:S01]  /*4510*/  UP2UR UR39, UPR, URZ, 0x8 ;  /* 0x000000083f277883 */ /* 0x000fe20008000000 */
[----:B------:R-:W-:Y:S01]  /*4520*/  PLOP3.LUT P6, PT, PT, PT, UP5, 0x40, 0x0 ;  /* 0x000000000000781c */ /* 0x000fe20003fce858 */
[----:B------:R-:W-:Y:S01]  /*4530*/  UISETP.NE.AND UP3, UPT, UR28, URZ, UPT ;  /* 0x0000003f1c00728c */ /* 0x000fe2000bf65270 */
[----:B------:R-:W-:Y:S01]  /*4540*/  ISETP.LT.OR P0, PT, R91, 0x2, P0 ;  /* 0x000000025b00780c */ /* 0x000fe20000701670 */
[----:B------:R-:W-:Y:S01]  /*4550*/  UP2UR UR37, UPR, URZ, 0x2 ;  /* 0x000000023f257883 */ /* 0x000fe20008000000 */
[----:B------:R-:W-:Y:S01]  /*4560*/  PLOP3.LUT P2, PT, PT, PT, UP6, 0x40, 0x0 ;  /* 0x000000000000781c */ /* 0x000fe20003f4e868 */
[----:B------:R-:W-:Y:S01]  /*4570*/  UISETP.NE.AND UP6, UPT, UR27, URZ, UPT ;  /* 0x0000003f1b00728c */ /* 0x000fe2000bfc5270 */
[----:B------:R-:W-:Y:S01]  /*4580*/  ISETP.GT.AND P6, PT, R3, 0x8, P6 ;  /* 0x000000080300780c */ /* 0x000fe200037c4270 */
[----:B------:R-:W-:Y:S01]  /*4590*/  UISETP.NE.AND UP1, UPT, UR26, URZ, UPT ;  /* 0x0000003f1a00728c */ /* 0x000fe2000bf25270 */
[----:B------:R-:W-:Y:S01]  /*45a0*/  FSEL R83, R83, -INF , !P0 ;  /* 0xff80000053537808 */ /* 0x000fe20004000000 */
[----:B------:R-:W-:Y:S01]  /*45b0*/  UP2UR UR40, UPR, URZ, 0x10 ;  /* 0x000000103f287883 */ /* 0x000fe20008000000 */
[----:B------:R-:W-:Y:S01]  /*45c0*/  ISETP.GT.AND P2, PT, R3, 0x9, P2 ;  /* 0x000000090300780c */ /* 0x000fe20001744270 */
[----:B------:R-:W-:Y:S01]  /*45d0*/  UISETP.NE.AND UP4, UPT, UR29, URZ, UPT ;  /* 0x0000003f1d00728c */ /* 0x000fe2000bf85270 */
[----:B------:R-:W-:Y:S01]  /*45e0*/  PLOP3.LUT P0, PT, PT, PT, UP3, 0x40, 0x0 ;  /* 0x000000000000781c */ /* 0x000fe20003f0e838 */
[----:B------:R-:W-:Y:S01]  /*45f0*/  UP2UR UR38, UPR, URZ, 0x4 ;  /* 0x000000043f267883 */ /* 0x000fe20008000000 */
[C---:B------:R-:W-:Y:S01]  /*4600*/  ISETP.LT.OR P6, PT, R91.reuse, 0x9, P6 ;  /* 0x000000095b00780c */ /* 0x040fe200037c1670 */
[----:B------:R-:W-:Y:S01]  /*4610*/  UISETP.NE.AND UP2, UPT, UR25, URZ, UPT ;  /* 0x0000003f1900728c */ /* 0x000fe2000bf45270 */
[----:B------:R-:W-:Y:S01]  /*4620*/  ISETP.LT.OR P2, PT, R91, 0xa, P2 ;  /* 0x0000000a5b00780c */ /* 0x000fe20001741670 */
[----:B------:R-:W-:Y:S01]  /*4630*/  UP2UR UR44, UPR, URZ, 0x10 ;  /* 0x000000103f2c7883 */ /* 0x000fe20008000000 */
[----:B------:R-:W-:-:S02]  /*4640*/  ISETP.GT.AND P1, PT, R3, RZ, P1 ;  /* 0x000000ff0300720c */ /* 0x000fc40000f24270 */
[----:B------:R-:W-:Y:S02]  /*4650*/  ISETP.GT.AND P0, PT, R3, 0x11, P0 ;  /* 0x000000110300780c */ /* 0x000fe40000704270 */
[----:B------:R-:W-:Y:S02]  /*4660*/  FSEL R78, R78, -INF , !P6 ;  /* 0xff8000004e4e7808 */ /* 0x000fe40007000000 */
[----:B------:R-:W-:Y:S02]  /*4670*/  FSEL R79, R79, -INF , !P2 ;  /* 0xff8000004f4f7808 */ /* 0x000fe40005000000 */
[----:B------:R-:W-:Y:S01]  /*4680*/  PLOP3.LUT P6, PT, PT, PT, UP6, 0x40, 0x0 ;  /* 0x000000000000781c */ /* 0x000fe20003fce868 */
[----:B------:R-:W-:Y:S01]  /*4690*/  UISETP.NE.AND UP6, UPT, UR43, URZ, UPT ;  /* 0x0000003f2b00728c */ /* 0x000fe2000bfc5270 */
[C---:B------:R-:W-:Y:S01]  /*46a0*/  ISETP.LT.OR P1, PT, R91.reuse, 0x1, P1 ;  /* 0x000000015b00780c */ /* 0x040fe20000f21670 */
[----:B------:R-:W-:Y:S01]  /*46b0*/  UP2UR UR43, UPR, URZ, 0x2 ;  /* 0x000000023f2b7883 */ /* 0x000fe20008000000 */
[----:B------:R-:W-:-:S02]  /*46c0*/  ISETP.LT.OR P2, PT, R91, 0x12, P0 ;  /* 0x000000125b00780c */ /* 0x000fc40000741670 */
[----:B------:R-:W-:Y:S01]  /*46d0*/  PLOP3.LUT P0, PT, PT, PT, UP1, 0x40, 0x0 ;  /* 0x000000000000781c */ /* 0x000fe20003f0e818 */
[----:B------:R-:W-:Y:S01]  /*46e0*/  UISETP.NE.AND UP1, UPT, UR33, URZ, UPT ;  /* 0x0000003f2100728c */ /* 0x000fe2000bf25270 */
[----:B------:R-:W-:Y:S02]  /*46f0*/  FSEL R82, R82, -INF , !P1 ;  /* 0xff80000052527808 */ /* 0x000fe40004800000 */
[----:B------:R-:W-:Y:S01]  /*4700*/  PLOP3.LUT P1, PT, PT, PT, UP4, 0x40, 0x0 ;  /* 0x000000000000781c */ /* 0x000fe20003f2e848 */
[----:B------:R-:W-:Y:S01]  /*4710*/  UISETP.NE.AND UP4, UPT, UR30, URZ, UPT ;  /* 0x0000003f1e00728c */ /* 0x000fe2000bf85270 */
[----:B------:R-:W-:Y:S02]  /*4720*/  ISETP.GT.AND P0, PT, R3, 0x19, P0 ;  /* 0x000000190300780c */ /* 0x000fe40000704270 */
[----:B------:R-:W-:Y:S02]  /*4730*/  FSEL R75, R75, -INF , !P2 ;  /* 0xff8000004b4b7808 */ /* 0x000fe40005000000 */
[----:B------:R-:W-:Y:S01]  /*4740*/  PLOP3.LUT P2, PT, PT, PT, UP1, 0x40, 0x0 ;  /* 0x000000000000781c */ /* 0x000fe20003f4e818 */
[----:B------:R-:W-:Y:S01]  /*4750*/  UISETP.NE.AND UP1, UPT, UR27, URZ, UPT ;  /* 0x0000003f1b00728c */ /* 0x000fe2000bf25270 */
[----:B------:R-:W-:-:S02]  /*4760*/  ISETP.GT.AND P1, PT, R3, 0x10, P1 ;  /* 0x000000100300780c */ /* 0x000fc40000f24270 */
[C---:B------:R-:W-:Y:S02]  /*4770*/  ISETP.LT.OR P0, PT, R91.reuse, 0x1a, P0 ;  /* 0x0000001a5b00780c */ /* 0x040fe40000701670 */
[----:B------:R-:W-:Y:S02]  /*4780*/  ISETP.GT.AND P2, PT, R36, RZ, P2 ;  /* 0x000000ff2400720c */ /* 0x000fe40001744270 */
[----:B------:R-:W-:Y:S02]  /*4790*/  ISETP.LT.OR P1, PT, R91, 0x11, P1 ;  /* 0x000000115b00780c */ /* 0x000fe40000f21670 */
[----:B------:R-:W-:Y:S02]  /*47a0*/  FSEL R71, R71, -INF , !P0 ;  /* 0xff80000047477808 */ /* 0x000fe40004000000 */
[----:B------:R-:W-:Y:S02]  /*47b0*/  PLOP3.LUT P0, PT, PT, PT, UP2, 0x40, 0x0 ;  /* 0x000000000000781c */ /* 0x000fe40003f0e828 */
[----:B------:R-:W-:-:S02]  /*47c0*/  ISETP.LT.OR P2, PT, R93, 0x1, P2 ;  /* 0x000000015d00780c */ /* 0x000fc40001741670 */
        /* <DEDUP_REMOVED lines=8> */
[----:B------:R-:W-:Y:S02]  /*4850*/  ISETP.LT.OR P0, PT, R91, 0x21, P0 ;  /* 0x000000215b00780c */ /* 0x000fe40000701670 */
[----:B------:R-:W-:Y:S02]  /*4860*/  ISETP.LT.OR P1, PT, R93, 0x2, P1 ;  /* 0x000000025d00780c */ /* 0x000fe40000f21670 */
[----:B------:R-:W-:Y:S02]  /*4870*/  FSEL R49, R66, -INF , !P0 ;  /* 0xff80000042317808 */ /* 0x000fe40004000000 */
[----:B------:R-:W-:Y:S01]  /*4880*/  PLOP3.LUT P0, PT, PT, PT, UP4, 0x40, 0x0 ;  /* 0x000000000000781c */ /* 0x000fe20003f0e848 */
[----:B------:R-:W-:Y:S01]  /*4890*/  UISETP.NE.AND UP4, UPT, UR21, URZ, UPT ;  /* 0x0000003f1500728c */ /* 0x000fe2000bf85270 */
[----:B------:R-:W-:Y:S02]  /*48a0*/  FSEL R60, R25, -INF , !P1 ;  /* 0xff800000193c7808 */ /* 0x000fe40004800000 */
[----:B------:R-:W-:-:S02]  /*48b0*/  ISETP.GT.AND P6, PT, R3, 0x18, P6 ;  /* 0x000000180300780c */ /* 0x000fc400037c4270 */
[----:B------:R-:W-:Y:S01]  /*48c0*/  PLOP3.LUT P1, PT, PT, PT, UP5, 0x40, 0x0 ;  /* 0x000000000000781c */ /* 0x000fe20003f2e858 */
[----:B------:R-:W-:Y:S01]  /*48d0*/  UISETP.NE.AND UP5, UPT, UR22, URZ, UPT ;  /* 0x0000003f1600728c */ /* 0x000fe2000bfa5270 */
[C---:B------:R-:W-:Y:S02]  /*48e0*/  ISETP.GT.AND P0, PT, R36.reuse, 0x10, P0 ;  /* 0x000000102400780c */ /* 0x040fe40000704270 */
[----:B------:R-:W-:Y:S02]  /*48f0*/  ISETP.LT.OR P6, PT, R91, 0x19, P6 ;  /* 0x000000195b00780c */ /* 0x000fe400037c1670 */
[----:B------:R-:W-:Y:S02]  /*4900*/  ISETP.GT.AND P1, PT, R36, 0x8, P1 ;  /* 0x000000082400780c */ /* 0x000fe40000f24270 */
[----:B------:R-:W-:Y:S02]  /*4910*/  ISETP.LT.OR P0, PT, R93, 0x11, P0 ;  /* 0x000000115d00780c */ /* 0x000fe40000701670 */
[----:B------:R-:W-:-:S02]  /*4920*/  FSEL R70, R70, -INF , !P6 ;  /* 0xff80000046467808 */ /* 0x000fc40007000000 */
[----:B------:R-:W-:Y:S02]  /*4930*/  ISETP.LT.OR P1, PT, R93, 0x9, P1 ;  /* 0x000000095d00780c */ /* 0x000fe40000f21670 */
[----:B------:R-:W-:Y:S02]  /*4940*/  PLOP3.LUT P6, PT, PT, PT, UP6, 0x40, 0x0 ;  /* 0x000000000000781c */ /* 0x000fe40003fce868 */
[----:B------:R-:W-:Y:S02]  /*4950*/  FSEL R53, R20, -INF , !P0 ;  /* 0xff80000014357808 */ /* 0x000fe40004000000 */
[----:B------:R-:W-:Y:S02]  /*4960*/  ISETP.GT.AND P2, PT, R36, 0x9, P2 ;  /* 0x000000092400780c */ /* 0x000fe40001744270 */
[----:B------:R-:W-:Y:S01]  /*4970*/  PLOP3.LUT P0, PT, PT, PT, UP3, 0x40, 0x0 ;  /* 0x000000000000781c */ /* 0x000fe20003f0e838 */
[----:B------:R-:W-:Y:S01]  /*4980*/  UISETP.NE.AND UP3, UPT, UR20, URZ, UPT ;  /* 0x0000003f1400728c */ /* 0x000fe2000bf65270 */
[----:B------:R-:W-:-:S02]  /*4990*/  FSEL R57, R132, -INF , !P1 ;  /* 0xff80000084397808 */ /* 0x000fc40004800000 */
[----:B------:R-:W-:Y:S02]  /*49a0*/  ISETP.GT.AND P6, PT, R3, 0x21, P6 ;  /* 0x000000210300780c */ /* 0x000fe400037c4270 */
[----:B------:R-:W-:Y:S02]  /*49b0*/  PLOP3.LUT P1, PT, PT, PT, UP0, 0x40, 0x0 ;  /* 0x000000000000781c */ /* 0x000fe40003f2e808 */
[----:B------:R-:W-:Y:S02]  /*49c0*/  ISETP.LT.OR P2, PT, R93, 0xa, P2 ;  /* 0x0000000a5d00780c */ /* 0x000fe40001741670 */
[----:B------:R-:W-:Y:S02]  /*49d0*/  ISETP.GT.AND P0, PT, R36, 0x11, P0 ;  /* 0x000000112400780c */ /* 0x000fe40000704270 */
[----:B------:R-:W-:Y:S02]  /*49e0*/  ISETP.LT.OR P6, PT, R91, 0x22, P6 ;  /* 0x000000225b00780c */ /* 0x000fe400037c1670 */
[----:B------:R-:W-:-:S02]  /*49f0*/  ISETP.GT.AND P1, PT, R3, 0x28, P1 ;  /* 0x000000280300780c */ /* 0x000fc40000f24270 */
[----:B------:R-:W-:Y:S02]  /*4a00*/  FSEL R56, R133, -INF , !P2 ;  /* 0xff80000085387808 */ /* 0x000fe40005000000 */
[----:B------:R-:W-:Y:S02]  /*4a10*/  ISETP.LT.OR P0, PT, R93, 0x12, P0 ;  /* 0x000000125d00780c */ /* 0x000fe40000701670 */
[----:B------:R-:W-:Y:S01]  /*4a20*/  PLOP3.LUT P2, PT, PT, PT, UP1, 0x40, 0x0 ;  /* 0x000000000000781c */ /* 0x000fe20003f4e818 */
[----:B------:R-:W-:Y:S01]  /*4a30*/  UISETP.NE.AND UP1, UPT, UR43, URZ, UPT ;  /* 0x0000003f2b00728c */ /* 0x000fe2000bf25270 */
[----:B------:R-:W-:Y:S02]  /*4a40*/  FSEL R48, R67, -INF , !P6 ;  /* 0xff80000043307808 */ /* 0x000fe40007000000 */
[----:B------:R-:W-:Y:S02]  /*4a50*/  ISETP.LT.OR P1, PT, R91, 0x29, P1 ;  /* 0x000000295b00780c */ /* 0x000fe40000f21670 */
[----:B------:R-:W-:-:S02]  /*4a60*/  PLOP3.LUT P6, PT, PT, PT, UP5, 0x40, 0x0 ;  /* 0x000000000000781c */ /* 0x000fc40003fce858 */
[----:B------:R-:W-:Y:S02]  /*4a70*/  FSEL R52, R21, -INF , !P0 ;  /* 0xff80000015347808 */ /* 0x000fe40004000000 */
[----:B------:R-:W-:Y:S02]  /*4a80*/  PLOP3.LUT P0, PT, PT, PT, UP4, 0x40, 0x0 ;  /* 0x000000000000781c */ /* 0x000fe40003f0e848 */
[----:B------:R-:W-:Y:S02]  /*4a90*/  FSEL R67, R62, -INF , !P1 ;  /* 0xff8000003e437808 */ /* 0x000fe40004800000 */
[C---:B------:R-:W-:Y:S02]  /*4aa0*/  ISETP.GT.AND P6, PT, R3.reuse, 0x29, P6 ;  /* 0x000000290300780c */ /* 0x040fe400037c4270 */
[----:B------:R-:W-:Y:S01]  /*4ab0*/  PLOP3.LUT P1, PT, PT, PT, UP1, 0x40, 0x0 ;  /* 0x000000000000781c */ /* 0x000fe20003f2e818 */
[----:B------:R-:W-:Y:S01]  /*4ac0*/  UISETP.NE.AND UP1, UPT, UR18, URZ, UPT ;  /* 0x0000003f1200728c */ /* 0x000fe2000bf25270 */
[----:B------:R-:W-:-:S02]  /*4ad0*/  ISETP.GT.AND P0, PT, R3, 0x30, P0 ;  /* 0x000000300300780c */ /* 0x000fc40000704270 */
[C---:B------:R-:W-:Y:S02]  /*4ae0*/  ISETP.LT.OR P6, PT, R91.reuse, 0x2a, P6 ;  /* 0x0000002a5b00780c */ /* 0x040fe400037c1670 */
[----:B------:R-:W-:Y:S02]  /*4af0*/  ISETP.GT.AND P1, PT, R36, 0x19, P1 ;  /* 0x000000192400780c */ /* 0x000fe40000f24270 */
[----:B------:R-:W-:Y:S02]  /*4b00*/  ISETP.LT.OR P0, PT, R91, 0x31, P0 ;  /* 0x000000315b00780c */ /* 0x000fe40000701670 */
[----:B------:R-:W-:Y:S02]  /*4b10*/  FSEL R66, R63, -INF , !P6 ;  /* 0xff8000003f427808 */ /* 0x000fe40007000000 */
[----:B------:R-:W-:Y:S02]  /*4b20*/  ISETP.LT.OR P1, PT, R93, 0x1a, P1 ;  /* 0x0000001a5d00780c */ /* 0x000fe40000f21670 */
[----:B------:R-:W-:-:S02]  /*4b30*/  FSEL R63, R58, -INF , !P0 ;  /* 0xff8000003a3f7808 */ /* 0x000fc40004000000 */
[----:B------:R-:W-:Y:S01]  /*4b40*/  PLOP3.LUT P0, PT, PT, PT, UP0, 0x40, 0x0 ;  /* 0x000000000000781c */ /* 0x000fe20003f0e808 */
[----:B------:R-:W-:Y:S01]  /*4b50*/  UISETP.NE.AND UP0, UPT, UR17, URZ, UPT ;  /* 0x0000003f1100728c */ /* 0x000fe2000bf05270 */
[----:B------:R-:W-:Y:S02]  /*4b60*/  FSEL R40, R129, -INF , !P1 ;  /* 0xff80000081287808 */ /* 0x000fe40004800000 */
[----:B------:R-:W-:Y:S01]  /*4b70*/  PLOP3.LUT P1, PT, PT, PT, UP2, 0x40, 0x0 ;  /* 0x000000000000781c */ /* 0x000fe20003f2e828 */
[----:B------:R-:W-:Y:S01]  /*4b80*/  UISETP.NE.AND UP2, UPT, UR19, URZ, UPT ;  /* 0x0000003f1300728c */ /* 0x000fe2000bf45270 */
[C---:B------:R-:W-:Y:S02]  /*4b90*/  ISETP.GT.AND P0, PT, R36.reuse, 0x28, P0 ;  /* 0x000000282400780c */ /* 0x040fe40000704270 */
[----:B------:R-:W-:Y:S02]  /*4ba0*/  ISETP.GT.AND P1, PT, R36, 0x20, P1 ;  /* 0x000000202400780c */ /* 0x000fe40000f24270 */
[----:B------:R-:W-:-:S02]  /*4bb0*/  ISETP.LT.OR P0, PT, R93, 0x29, P0 ;  /* 0x000000295d00780c */ /* 0x000fc40000701670 */
[----:B------:R-:W-:Y:S02]  /*4bc0*/  ISETP.LT.OR P1, PT, R93, 0x21, P1 ;  /* 0x000000215d00780c */ /* 0x000fe40000f21670 */
[----:B------:R-:W-:Y:S02]  /*4bd0*/  FSEL R242, R124, -INF , !P0 ;  /* 0xff8000007cf27808 */ /* 0x000fe40004000000 */
[----:B------:R-:W-:Y:S01]  /*4be0*/  PLOP3.LUT P0, PT, PT, PT, UP5, 0x40, 0x0 ;  /* 0x000000000000781c */ /* 0x000fe20003f0e858 */
[----:B------:R-:W-:Y:S01]  /*4bf0*/  UISETP.NE.AND UP5, UPT, UR41, URZ, UPT ;  /* 0x0000003f2900728c */ /* 0x000fe2000bfa5270 */
[----:B------:R-:W-:Y:S02]  /*4c00*/  FSEL R244, R16, -INF , !P1 ;  /* 0xff80000010f47808 */ /* 0x000fe40004800000 */
[----:B------:R-:W-:Y:S02]  /*4c10*/  PLOP3.LUT P1, PT, PT, PT, UP2, 0x40, 0x0 ;  /* 0x000000000000781c */ /* 0x000fe40003f2e828 */
[----:B------:R-:W-:-:S02]  /*4c20*/  ISETP.GT.AND P0, PT, R36, 0x29, P0 ;  /* 0x000000292400780c */ /* 0x000fc40000704270 */
[----:B------:R-:W-:Y:S02]  /*4c30*/  ISETP.GT.AND P2, PT, R36, 0x18, P2 ;  /* 0x000000182400780c */ /* 0x000fe40001744270 */
[----:B------:R-:W-:Y:S02]  /*4c40*/  ISETP.GT.AND P1, PT, R3, 0x38, P1 ;  /* 0x000000380300780c */ /* 0x000fe40000f24270 */
[C---:B------:R-:W-:Y:S02]  /*4c50*/  ISETP.LT.OR P0, PT, R93.reuse, 0x2a, P0 ;  /* 0x0000002a5d00780c */ /* 0x040fe40000701670 */
[----:B------:R-:W-:Y:S02]  /*4c60*/  ISETP.LT.OR P2, PT, R93, 0x19, P2 ;  /* 0x000000195d00780c */ /* 0x000fe40001741670 */
[----:B------:R-:W-:Y:S02]  /*4c70*/  ISETP.LT.OR P1, PT, R91, 0x39, P1 ;  /* 0x000000395b00780c */ /* 0x000fe40000f21670 */
[----:B------:R-:W-:-:S02]  /*4c80*/  FSEL R245, R125, -INF , !P0 ;  /* 0xff8000007df57808 */ /* 0x000fc40004000000 */
[----:B------:R-:W-:Y:S02]  /*4c90*/  PLOP3.LUT P0, PT, PT, PT, UP0, 0x40, 0x0 ;  /* 0x000000000000781c */ /* 0x000fe40003f0e808 */
[----:B------:R-:W-:Y:S02]  /*4ca0*/  FSEL R41, R128, -INF , !P2 ;  /* 0xff80000080297808 */ /* 0x000fe40005000000 */
[----:B------:R-:W-:Y:S02]  /*4cb0*/  FSEL R62, R54, -INF , !P1 ;  /* 0xff800000363e7808 */ /* 0x000fe40004800000 */
[----:B------:R-:W-:Y:S02]  /*4cc0*/  PLOP3.LUT P6, PT, PT, PT, UP3, 0x40, 0x0 ;  /* 0x000000000000781c */ /* 0x000fe40003fce838 */
[----:B------:R-:W-:Y:S01]  /*4cd0*/  PLOP3.LUT P2, PT, PT, PT, UP6, 0x40, 0x0 ;  /* 0x000000000000781c */ /* 0x000fe20003f4e868 */
[----:B------:R-:W-:Y:S01]  /*4ce0*/  UISETP.NE.AND UP6, UPT, UR42, URZ, UPT ;  /* 0x0000003f2a00728c */ /* 0x000fe2000bfc5270 */
[----:B------:R-:W-:Y:S01]  /*4cf0*/  PLOP3.LUT P1, PT, PT, PT, UP3, 0x40, 0x0 ;  /* 0x000000000000781c */ /* 0x000fe20003f2e838 */
[----:B------:R-:W-:Y:S01]  /*4d00*/  UISETP.NE.AND UP3, UPT, UR39, URZ, UPT ;  /* 0x0000003f2700728c */ /* 0x000fe2000bf65270 */
[----:B------:R-:W-:-:S02]  /*4d10*/  ISETP.GT.AND P0, PT, R3, 0x40, P0 ;  /* 0x000000400300780c */ /* 0x000fc40000704270 */
[----:B------:R-:W-:Y:S02]  /*4d20*/  ISETP.GT.AND P6, PT, R3, 0x31, P6 ;  /* 0x000000310300780c */ /* 0x000fe400037c4270 */
[C---:B------:R-:W-:Y:S02]  /*4d30*/  ISETP.GT.AND P2, PT, R36.reuse, 0x21, P2 ;  /* 0x000000212400780c */ /* 0x040fe40001744270 */
[----:B------:R-:W-:Y:S02]  /*4d40*/  ISETP.GT.AND P1, PT, R36, 0x31, P1 ;  /* 0x000000312400780c */ /* 0x000fe40000f24270 */
[C---:B------:R-:W-:Y:S02]  /*4d50*/  ISETP.LT.OR P0, PT, R91.reuse, 0x41, P0 ;  /* 0x000000415b00780c */ /* 0x040fe40000701670 */
[----:B------:R-:W-:Y:S02]  /*4d60*/  ISETP.LT.OR P6, PT, R91, 0x32, P6 ;  /* 0x000000325b00780c */ /* 0x000fe400037c1670 */
[----:B------:R-:W-:-:S02]  /*4d70*/  ISETP.LT.OR P2, PT, R93, 0x22, P2 ;  /* 0x000000225d00780c */ /* 0x000fc40001741670 */
[----:B------:R-:W-:Y:S02]  /*4d80*/  ISETP.LT.OR P1, PT, R93, 0x32, P1 ;  /* 0x000000325d00780c */ /* 0x000fe40000f21670 */
[----:B------:R-:W-:Y:S02]  /*4d90*/  FSEL R241, R50, -INF , !P0 ;  /* 0xff80000032f17808 */ /* 0x000fe40004000000 */
[----:B------:R-:W-:Y:S01]  /*4da0*/  PLOP3.LUT P0, PT, PT, PT, UP0, 0x40, 0x0 ;  /* 0x000000000000781c */ /* 0x000fe20003f0e808 */
[----:B------:R-:W-:Y:S01]  /*4db0*/  UISETP.NE.AND UP0, UPT, UR36, URZ, UPT ;  /* 0x0000003f2400728c */ /* 0x000fe2000bf05270 */
[----:B------:R-:W-:Y:S01]  /*4dc0*/  FSEL R59, R59, -INF , !P6 ;  /* 0xff8000003b3b7808 */ /* 0x000fe20007000000 */
[----:B------:R-:W-:Y:S01]  /*4dd0*/  UP2UR UR36, UPR, URZ, 0x40 ;  /* 0x000000403f247883 */ /* 0x000fe20008000000 */
[----:B------:R-:W-:Y:S02]  /*4de0*/  FSEL R243, R17, -INF , !P2 ;  /* 0xff80000011f37808 */ /* 0x000fe40005000000 */
[----:B------:R-:W-:-:S02]  /*4df0*/  FSEL R132, R13, -INF , !P1 ;  /* 0xff8000000d847808 */ /* 0x000fc40004800000 */
[----:B------:R-:W-:Y:S02]  /*4e00*/  PLOP3.LUT P6, PT, PT, PT, UP1, 0x40, 0x0 ;  /* 0x000000000000781c */ /* 0x000fe40003fce818 */
[----:B------:R-:W-:Y:S01]  /*4e10*/  PLOP3.LUT P2, PT, PT, PT, UP4, 0x40, 0x0 ;  /* 0x000000000000781c */ /* 0x000fe20003f4e848 */
[----:B------:R-:W-:Y:S01]  /*4e20*/  UISETP.NE.AND UP4, UPT, UR40, URZ, UPT ;  /* 0x0000003f2800728c */ /* 0x000fe2000bf85270 */
[----:B------:R-:W-:Y:S01]  /*4e30*/  PLOP3.LUT P1, PT, PT, PT, UP2, 0x40, 0x0 ;  /* 0x000000000000781c */ /* 0x000fe20003f2e828 */
[----:B------:R-:W-:Y:S01]  /*4e40*/  UISETP.NE.AND UP2, UPT, UR38, URZ, UPT ;  /* 0x0000003f2600728c */ /* 0x000fe2000bf45270 */
[C---:B------:R-:W-:Y:S02]  /*4e50*/  ISETP.GT.AND P0, PT, R36.reuse, 0x40, P0 ;  /* 0x000000402400780c */ /* 0x040fe40000704270 */
[----:B------:R-:W-:Y:S02]  /*4e60*/  ISETP.GT.AND P6, PT, R3, 0x39, P6 ;  /* 0x000000390300780c */ /* 0x000fe400037c4270 */
[----:B------:R-:W-:-:S02]  /*4e70*/  ISETP.GT.AND P2, PT, R36, 0x30, P2 ;  /* 0x000000302400780c */ /* 0x000fc40001744270 */
[----:B------:R-:W-:Y:S02]  /*4e80*/  ISETP.GT.AND P1, PT, R36, 0x38, P1 ;  /* 0x000000382400780c */ /* 0x000fe40000f24270 */
[----:B------:R-:W-:Y:S02]  /*4e90*/  ISETP.LT.OR P0, PT, R93, 0x41, P0 ;  /* 0x000000415d00780c */ /* 0x000fe40000701670 */
[----:B------:R-:W-:Y:S02]  /*4ea0*/  ISETP.LT.OR P6, PT, R91, 0x3a, P6 ;  /* 0x0000003a5b00780c */ /* 0x000fe400037c1670 */
[C---:B------:R-:W-:Y:S02]  /*4eb0*/  ISETP.LT.OR P2, PT, R93.reuse, 0x31, P2 ;  /* 0x000000315d00780c */ /* 0x040fe40001741670 */
[----:B------:R-:W-:Y:S02]  /*4ec0*/  ISETP.LT.OR P1, PT, R93, 0x39, P1 ;  /* 0x000000395d00780c */ /* 0x000fe40000f21670 */
[----:B------:R-:W-:-:S02]  /*4ed0*/  FSEL R158, R8, -INF , !P0 ;  /* 0xff800000089e7808 */ /* 0x000fc40004000000 */
[----:B------:R-:W-:Y:S02]  /*4ee0*/  PLOP3.LUT P0, PT, PT, PT, UP5, 0x40, 0x0 ;  /* 0x000000000000781c */ /* 0x000fe40003f0e858 */
[----:B------:R-:W-:Y:S02]  /*4ef0*/  FSEL R58, R55, -INF , !P6 ;  /* 0xff800000373a7808 */ /* 0x000fe40007000000 */
[----:B------:R-:W-:Y:S02]  /*4f00*/  FSEL R133, R12, -INF , !P2 ;  /* 0xff8000000c857808 */ /* 0x000fe40005000000 */
[----:B------:R-:W-:Y:S01]  /*4f10*/  FSEL R125, R120, -INF , !P1 ;  /* 0xff800000787d7808 */ /* 0x000fe20004800000 */
[----:B------:R-:W1:Y:S01]  /*4f20*/  SHFL.IDX PT, R12, R92, 0x3, 0x1c1f ;  /* 0x007c1f005c0c7f89 */ /* 0x000e6200000e0000 */
[----:B------:R-:W-:Y:S02]  /*4f30*/  PLOP3.LUT P6, PT, PT, PT, UP6, 0x40, 0x0 ;  /* 0x000000000000781c */ /* 0x000fe40003fce868 */
[----:B------:R-:W-:Y:S01]  /*4f40*/  PLOP3.LUT P2, PT, PT, PT, UP1, 0x40, 0x0 ;  /* 0x000000000000781c */ /* 0x000fe20003f4e818 */
[----:B------:R-:W-:Y:S01]  /*4f50*/  UISETP.NE.AND UP1, UPT, UR37, URZ, UPT ;  /* 0x0000003f2500728c */ /* 0x000fe2000bf25270 */
[----:B------:R-:W-:-:S02]  /*4f60*/  PLOP3.LUT P1, PT, PT, PT, UP5, 0x40, 0x0 ;  /* 0x000000000000781c */ /* 0x000fc40003f2e858 */
[C---:B------:R-:W-:Y:S02]  /*4f70*/  ISETP.GT.AND P0, PT, R36.reuse, 0x48, P0 ;  /* 0x000000482400780c */ /* 0x040fe40000704270 */
[C---:B------:R-:W-:Y:S02]  /*4f80*/  ISETP.GT.AND P6, PT, R3.reuse, 0x41, P6 ;  /* 0x000000410300780c */ /* 0x040fe400037c4270 */
[----:B------:R-:W-:Y:S02]  /*4f90*/  ISETP.GT.AND P2, PT, R36, 0x39, P2 ;  /* 0x000000392400780c */ /* 0x000fe40001744270 */
[----:B------:R-:W-:Y:S02]  /*4fa0*/  ISETP.GT.AND P1, PT, R3, 0x48, P1 ;  /* 0x000000480300780c */ /* 0x000fe40000f24270 */
[----:B------:R-:W-:Y:S02]  /*4fb0*/  ISETP.LT.OR P0, PT, R93, 0x49, P0 ;  /* 0x000000495d00780c */ /* 0x000fe40000701670 */
[----:B------:R-:W-:-:S02]  /*4fc0*/  ISETP.LT.OR P6, PT, R91, 0x42, P6 ;  /* 0x000000425b00780c */ /* 0x000fc400037c1670 */
[----:B------:R-:W-:Y:S02]  /*4fd0*/  ISETP.LT.OR P2, PT, R93, 0x3a, P2 ;  /* 0x0000003a5d00780c */ /* 0x000fe40001741670 */
[----:B------:R-:W-:Y:S02]  /*4fe0*/  ISETP.LT.OR P1, PT, R91, 0x49, P1 ;  /* 0x000000495b00780c */ /* 0x000fe40000f21670 */
[----:B------:R-:W-:Y:S01]  /*4ff0*/  FSEL R173, R44, -INF , !P0 ;  /* 0xff8000002cad7808 */ /* 0x000fe20004000000 */
[----:B-1----:R-:W-:Y:S01]  /*5000*/  IMAD.IADD R8, R90, 0x1, R12 ;  /* 0x000000015a087824 */ /* 0x002fe200078e020c */
[----:B------:R-:W-:Y:S02]  /*5010*/  PLOP3.LUT P0, PT, PT, PT, UP3, 0x40, 0x0 ;  /* 0x000000000000781c */ /* 0x000fe40003f0e838 */
[----:B------:R-:W-:Y:S02]  /*5020*/  FSEL R238, R51, -INF , !P6 ;  /* 0xff80000033ee7808 */ /* 0x000fe40007000000 */
[----:B------:R-:W-:-:S02]  /*5030*/  FSEL R124, R121, -INF , !P2 ;  /* 0xff800000797c7808 */ /* 0x000fc40005000000 */
[----:B------:R-:W-:Y:S02]  /*5040*/  FSEL R240, R42, -INF , !P1 ;  /* 0xff8000002af07808 */ /* 0x000fe40004800000 */
[----:B------:R-:W-:Y:S02]  /*5050*/  PLOP3.LUT P6, PT, PT, PT, UP4, 0x40, 0x0 ;  /* 0x000000000000781c */ /* 0x000fe40003fce848 */
[----:B------:R-:W-:Y:S01]  /*5060*/  PLOP3.LUT P2, PT, PT, PT, UP6, 0x40, 0x0 ;  /* 0x000000000000781c */ /* 0x000fe20003f4e868 */
[----:B------:R-:W-:Y:S01]  /*5070*/  UISETP.NE.AND UP6, UPT, UR34, URZ, UPT ;  /* 0x0000003f2200728c */ /* 0x000fe2000bfc5270 */
[----:B------:R-:W-:Y:S02]  /*5080*/  PLOP3.LUT P1, PT, PT, PT, UP3, 0x40, 0x0 ;  /* 0x000000000000781c */ /* 0x000fe40003f2e838 */
[----:B------:R-:W-:Y:S02]  /*5090*/  ISETP.GT.AND P0, PT, R36, 0x50, P0 ;  /* 0x000000502400780c */ /* 0x000fe40000704270 */
[----:B------:R-:W-:-:S02]  /*50a0*/  ISETP.GT.AND P6, PT, R3, 0x49, P6 ;  /* 0x000000490300780c */ /* 0x000fc400037c4270 */
[----:B------:R-:W-:Y:S02]  /*50b0*/  ISETP.GT.AND P2, PT, R36, 0x41, P2 ;  /* 0x000000412400780c */ /* 0x000fe40001744270 */
[----:B------:R-:W-:Y:S02]  /*50c0*/  ISETP.GT.AND P1, PT, R3, 0x50, P1 ;  /* 0x000000500300780c */ /* 0x000fe40000f24270 */
[----:B------:R-:W-:Y:S02]  /*50d0*/  ISETP.LT.OR P0, PT, R93, 0x51, P0 ;  /* 0x000000515d00780c */ /* 0x000fe40000701670 */
[----:B------:R-:W-:Y:S02]  /*50e0*/  ISETP.LT.OR P6, PT, R91, 0x4a, P6 ;  /* 0x0000004a5b00780c */ /* 0x000fe400037c1670 */
[----:B------:R-:W-:Y:S02]  /*50f0*/  ISETP.LT.OR P2, PT, R93, 0x42, P2 ;  /* 0x000000425d00780c */ /* 0x000fe40001741670 */
[----:B------:R-:W-:-:S02]  /*5100*/  ISETP.LT.OR P1, PT, R91, 0x51, P1 ;  /* 0x000000515b00780c */ /* 0x000fc40000f21670 */
[----:B------:R-:W-:Y:S02]  /*5110*/  FSEL R175, R116, -INF , !P0 ;  /* 0xff80000074af7808 */ /* 0x000fe40004000000 */
[----:B------:R-:W-:Y:S02]  /*5120*/  PLOP3.LUT P0, PT, PT, PT, UP1, 0x40, 0x0 ;  /* 0x000000000000781c */ /* 0x000fe40003f0e818 */
[----:B------:R-:W-:Y:S02]  /*5130*/  FSEL R211, R43, -INF , !P6 ;  /* 0xff8000002bd37808 */ /* 0x000fe40007000000 */
[----:B------:R-:W-:Y:S01]  /*5140*/  FSEL R159, R9, -INF , !P2 ;  /* 0xff800000099f7808 */ /* 0x000fe20005000000 */
[----:B------:R-:W-:Y:S01]  /*5150*/  IMAD.IADD R9, R88, 0x1, R12 ;  /* 0x0000000158097824 */ /* 0x000fe200078e020c */
[----:B------:R-:W-:Y:S02]  /*5160*/  FSEL R155, R38, -INF , !P1 ;  /* 0xff800000269b7808 */ /* 0x000fe40004800000 */
[----:B------:R-:W-:-:S02]  /*5170*/  PLOP3.LUT P6, PT, PT, PT, UP2, 0x40, 0x0 ;  /* 0x000000000000781c */ /* 0x000fc40003fce828 */
[----:B------:R-:W-:Y:S02]  /*5180*/  PLOP3.LUT P2, PT, PT, PT, UP4, 0x40, 0x0 ;  /* 0x000000000000781c */ /* 0x000fe40003f4e848 */
[----:B------:R-:W-:Y:S02]  /*5190*/  PLOP3.LUT P1, PT, PT, PT, UP2, 0x40, 0x0 ;  /* 0x000000000000781c */ /* 0x000fe40003f2e828 */
[C---:B------:R-:W-:Y:S02]  /*51a0*/  ISETP.GT.AND P0, PT, R3.reuse, 0x58, P0 ;  /* 0x000000580300780c */ /* 0x040fe40000704270 */
[----:B------:R-:W-:Y:S02]  /*51b0*/  ISETP.GT.AND P6, PT, R3, 0x51, P6 ;  /* 0x000000510300780c */ /* 0x000fe400037c4270 */
[C---:B------:R-:W-:Y:S02]  /*51c0*/  ISETP.GT.AND P2, PT, R36.reuse, 0x49, P2 ;  /* 0x000000492400780c */ /* 0x040fe40001744270 */
[----:B------:R-:W-:-:S02]  /*51d0*/  ISETP.GT.AND P1, PT, R36, 0x51, P1 ;  /* 0x000000512400780c */ /* 0x000fc40000f24270 */
[C---:B------:R-:W-:Y:S02]  /*51e0*/  ISETP.LT.OR P0, PT, R91.reuse, 0x59, P0 ;  /* 0x000000595b00780c */ /* 0x040fe40000701670 */
[----:B------:R-:W-:Y:S02]  /*51f0*/  ISETP.LT.OR P6, PT, R91, 0x52, P6 ;  /* 0x000000525b00780c */ /* 0x000fe400037c1670 */
[C---:B------:R-:W-:Y:S02]  /*5200*/  ISETP.LT.OR P2, PT, R93.reuse, 0x4a, P2 ;  /* 0x0000004a5d00780c */ /* 0x040fe40001741670 */
[----:B------:R-:W-:Y:S02]  /*5210*/  ISETP.LT.OR P1, PT, R93, 0x52, P1 ;  /* 0x000000525d00780c */ /* 0x000fe40000f21670 */
[----:B------:R-:W-:Y:S02]  /*5220*/  FSEL R152, R30, -INF , !P0 ;  /* 0xff8000001e987808 */ /* 0x000fe40004000000 */
        /* <DEDUP_REMOVED lines=9> */
[----:B------:R-:W-:Y:S02]  /*52c0*/  ISETP.GT.AND P1, PT, R36, 0x59, P1 ;  /* 0x000000592400780c */ /* 0x000fe40000f24270 */
[----:B------:R-:W-:Y:S02]  /*52d0*/  ISETP.GT.AND P6, PT, R3, 0x59, P6 ;  /* 0x000000590300780c */ /* 0x000fe400037c4270 */
[C---:B------:R-:W-:Y:S02]  /*52e0*/  ISETP.LT.OR P2, PT, R93.reuse, 0x59, P2 ;  /* 0x000000595d00780c */ /* 0x040fe40001741670 */
[----:B------:R-:W-:Y:S02]  /*52f0*/  ISETP.LT.OR P1, PT, R93, 0x5a, P1 ;  /* 0x0000005a5d00780c */ /* 0x000fe40000f21670 */
        /* <DEDUP_REMOVED lines=18> */
.L_x_267:
[----:B------:R-:W-:-:S04]  /*5420*/  MOV R3, c[0x0][0x32c] ;  /* 0x0000cb0000037a02 */ /* 0x000fc80000000f00 */
[----:B------:R-:W-:-:S13]  /*5430*/  ISETP.NE.AND P0, PT, R3, 0x1, PT ;  /* 0x000000010300780c */ /* 0x000fda0003f05270 */
[----:B------:R-:W-:-:S05]  /*5440*/  @P0 IMAD.HI.U32 R3, R12, c[0x0][0x330], RZ ;  /* 0x0000cc000c030a27 */ /* 0x000fca00078e00ff */
[----:B------:R-:W-:Y:S02]  /*5450*/  @P0 SHF.R.U32.HI R12, RZ, c[0x0][0x334], R3 ;  /* 0x0000cd00ff0c0a19 */ /* 0x000fe40000011603 */
.L_x_268:
[----:B------:R-:W-:Y:S05]  /*5460*/  BSYNC B0 ;  /* 0x0000000000007941 */ /* 0x000fea0003800000 */
.L_x_266:
[----:B------:R-:W-:-:S05]  /*5470*/  IMAD R12, R12, c[0x0][0x32c], R2 ;  /* 0x0000cb000c0c7a24 */ /* 0x000fca00078e0202 */
[----:B------:R-:W-:Y:S02]  /*5480*/  IADD3 R2, R12, c[0x0][0x32c], RZ ;  /* 0x0000cb000c027a10 */ /* 0x000fe40007ffe0ff */
[----:B------:R-:W-:Y:S02]  /*5490*/  IMNMX R9, R9, R12, !PT ;  /* 0x0000000c09097217 */ /* 0x000fe40007800200 */
[----:B------:R-:W-:Y:S02]  /*54a0*/  IMNMX R8, R8, R2, PT ;  /* 0x0000000208087217 */ /* 0x000fe40003800200 */
.L_x_265:
        /* <DEDUP_REMOVED lines=22> */
[----:B------:R-:W-:-:S02]  /*5610*/  FMNMX.FTZ R12, R70, R12, !PT ;  /* 0x0000000c460c7209 */ /* 0x000fc40007810000 */
[----:B------:R-:W-:Y:S01]  /*5620*/  FMNMX.FTZ R3, R76, R3, !PT ;  /* 0x000000034c037209 */ /* 0x000fe20007810000 */
[--C-:B------:R-:W-:Y:S01]  /*5630*/  IMAD R219, R4, 0x2, R225.reuse ;  /* 0x0000000204db7824 */ /* 0x100fe200078e02e1 */
[----:B------:R-:W-:Y:S01]  /*5640*/  FMNMX.FTZ R12, R71, R12, !PT ;  /* 0x0000000c470c7209 */ /* 0x000fe20007810000 */
[C---:B------:R-:W-:Y:S01]  /*5650*/  IMAD R220, R0.reuse, 0x2, R225 ;  /* 0x0000000200dc7824 */ /* 0x040fe200078e02e1 */
[----:B------:R-:W-:Y:S01]  /*5660*/  FMNMX.FTZ R3, R73, R3, !PT ;  /* 0x0000000349037209 */ /* 0x000fe20007810000 */
[----:B------:R-:W-:Y:S01]  /*5670*/  IMAD R218, R0, 0x2, R219 ;  /* 0x0000000200da7824 */ /* 0x000fe200078e02db */
[----:B------:R-:W-:Y:S01]  /*5680*/  FMNMX.FTZ R12, R49, R12, !PT ;  /* 0x0000000c310c7209 */ /* 0x000fe20007810000 */
[----:B------:R-:W-:Y:S01]  /*5690*/  LDSM.16.MT88.4 R28, [R219+0x100] ;  /* 0x00010000db1c783b */ /* 0x000fe20000004200 */
[----:B------:R-:W-:Y:S02]  /*56a0*/  FMNMX.FTZ R3, R7, R3, !PT ;  /* 0x0000000307037209 */ /* 0x000fe40007810000 */
[----:B------:R-:W-:Y:S01]  /*56b0*/  FMNMX.FTZ R12, R48, R12, !PT ;  /* 0x0000000c300c7209 */ /* 0x000fe20007810000 */
[----:B------:R-:W-:Y:S01]  /*56c0*/  LDSM.16.MT88.4 R36, [R220+0x100] ;  /* 0x00010000dc24783b */ /* 0x000fe20000004200 */
[----:B------:R-:W-:-:S02]  /*56d0*/  FMNMX.FTZ R3, R6, R3, !PT ;  /* 0x0000000306037209 */ /* 0x000fc40007810000 */
[----:B------:R-:W-:Y:S01]  /*56e0*/  FMNMX.FTZ R12, R67, R12, !PT ;  /* 0x0000000c430c7209 */ /* 0x000fe20007810000 */
[----:B------:R-:W-:Y:S01]  /*56f0*/  LDSM.16.MT88.4 R88, [R225+0x900] ;  /* 0x00090000e158783b */ /* 0x000fe20000004200 */
        /* <DEDUP_REMOVED lines=26> */
[----:B------:R-:W-:Y:S01]  /*58a0*/  PLOP3.LUT P2, PT, PT, PT, UP2, 0x40, 0x0 ;  /* 0x000000000000781c */ /* 0x000fe20003f4e828 */
[----:B------:R-:W1:Y:S01]  /*58b0*/  SHFL.BFLY PT, R13, R3, 0x2, 0x1f ;  /* 0x0c401f00030d7f89 */ /* 0x000e6200000e0000 */
[----:B------:R-:W-:Y:S01]  /*58c0*/  PLOP3.LUT P1, PT, PT, PT, UP3, 0x40, 0x0 ;  /* 0x000000000000781c */ /* 0x000fe20003f2e838 */
[----:B------:R-:W-:Y:S01]  /*58d0*/  UISETP.NE.AND UP3, UPT, UR29, URZ, UPT ;  /* 0x0000003f1d00728c */ /* 0x000fe2000bf65270 */
[C---:B------:R-:W-:Y:S01]  /*58e0*/  ISETP.GT.AND P2, PT, R9.reuse, RZ, P2 ;  /* 0x000000ff0900720c */ /* 0x040fe20001744270 */
[----:B------:R-:W2:Y:S01]  /*58f0*/  SHFL.BFLY PT, R2, R12, 0x2, 0x1f ;  /* 0x0c401f000c027f89 */ /* 0x000ea200000e0000 */
[----:B------:R-:W-:Y:S01]  /*5900*/  PLOP3.LUT P0, PT, PT, PT, UP4, 0x40, 0x0 ;  /* 0x000000000000781c */ /* 0x000fe20003f0e848 */
[----:B------:R-:W-:Y:S01]  /*5910*/  UISETP.NE.AND UP2, UPT, UR28, URZ, UPT ;  /* 0x0000003f1c00728c */ /* 0x000fe2000bf45270 */
[----:B------:R-:W-:Y:S01]  /*5920*/  ISETP.LT.OR P2, PT, R8, 0x1, P2 ;  /* 0x000000010800780c */ /* 0x000fe20001741670 */
[----:B------:R-:W-:Y:S01]  /*5930*/  UISETP.NE.AND UP4, UPT, UR21, URZ, UPT ;  /* 0x0000003f1500728c */ /* 0x000fe2000bf85270 */
[----:B------:R-:W-:-:S02]  /*5940*/  ISETP.GT.AND P0, PT, R9, 0x8, P0 ;  /* 0x000000080900780c */ /* 0x000fc40000704270 */
[----:B------:R-:W-:Y:S02]  /*5950*/  FSEL R191, R26, -INF , !P2 ;  /* 0xff8000001abf7808 */ /* 0x000fe40005000000 */
[----:B------:R-:W-:Y:S01]  /*5960*/  PLOP3.LUT P2, PT, PT, PT, UP3, 0x40, 0x0 ;  /* 0x000000000000781c */ /* 0x000fe20003f4e838 */
[----:B------:R-:W-:Y:S01]  /*5970*/  UISETP.NE.AND UP3, UPT, UR25, URZ, UPT ;  /* 0x0000003f1900728c */ /* 0x000fe2000bf65270 */
[----:B------:R-:W-:Y:S02]  /*5980*/  ISETP.LT.OR P0, PT, R8, 0x9, P0 ;  /* 0x000000090800780c */ /* 0x000fe40000701670 */
[----:B------:R-:W-:Y:S02]  /*5990*/  ISETP.GT.AND P2, PT, R9, 0x10, P2 ;  /* 0x000000100900780c */ /* 0x000fe40001744270 */
[----:B------:R-:W-:Y:S02]  /*59a0*/  FSEL R54, R134, -INF , !P0 ;  /* 0xff80000086367808 */ /* 0x000fe40004000000 */
[----:B------:R-:W-:-:S02]  /*59b0*/  ISETP.LT.OR P2, PT, R8, 0x11, P2 ;  /* 0x000000110800780c */ /* 0x000fc40001741670 */
[----:B------:R-:W-:Y:S01]  /*59c0*/  PLOP3.LUT P0, PT, PT, PT, UP1, 0x40, 0x0 ;  /* 0x000000000000781c */ /* 0x000fe20003f0e818 */
[----:B------:R-:W-:Y:S01]  /*59d0*/  UISETP.NE.AND UP1, UPT, UR23, URZ, UPT ;  /* 0x0000003f1700728c */ /* 0x000fe2000bf25270 */
[----:B-1----:R-:W-:Y:S02]  /*59e0*/  FMNMX.FTZ R3, R3, R13, !PT ;  /* 0x0000000d03037209 */ /* 0x002fe40007810000 */
[----:B------:R-:W-:Y:S02]  /*59f0*/  FSEL R42, R22, -INF , !P2 ;  /* 0xff800000162a7808 */ /* 0x000fe40005000000 */
[----:B--2---:R-:W-:Y:S01]  /*5a00*/  FMNMX.FTZ R12, R12, R2, !PT ;  /* 0x000000020c0c7209 */ /* 0x004fe20007810000 */
[----:B------:R-:W1:Y:S01]  /*5a10*/  SHFL.BFLY PT, R13, R3, 0x1, 0x1f ;  /* 0x0c201f00030d7f89 */ /* 0x000e6200000e0000 */
[----:B------:R-:W-:Y:S01]  /*5a20*/  PLOP3.LUT P2, PT, PT, PT, UP3, 0x40, 0x0 ;  /* 0x000000000000781c */ /* 0x000fe20003f4e838 */
[----:B------:R-:W-:Y:S01]  /*5a30*/  UISETP.NE.AND UP3, UPT, UR20, URZ, UPT ;  /* 0x0000003f1400728c */ /* 0x000fe2000bf65270 */
[C---:B------:R-:W-:Y:S01]  /*5a40*/  ISETP.GT.AND P0, PT, R9.reuse, 0x18, P0 ;  /* 0x000000180900780c */ /* 0x040fe20000704270 */
[----:B------:R-:W2:Y:S01]  /*5a50*/  SHFL.BFLY PT, R2, R12, 0x1, 0x1f ;  /* 0x0c201f000c027f89 */ /* 0x000ea200000e0000 */
[----:B------:R-:W-:-:S02]  /*5a60*/  ISETP.GT.AND P1, PT, R9, 0x1, P1 ;  /* 0x000000010900780c */ /* 0x000fc40000f24270 */
[----:B------:R-:W-:Y:S02]  /*5a70*/  ISETP.GT.AND P2, PT, R9, 0x20, P2 ;  /* 0x000000200900780c */ /* 0x000fe40001744270 */
[----:B------:R-:W-:Y:S02]  /*5a80*/  FMNMX.FTZ R0, R61, R60, !PT ;  /* 0x0000003c3d007209 */ /* 0x000fe40007810000 */
[C---:B------:R-:W-:Y:S02]  /*5a90*/  ISETP.LT.OR P0, PT, R8.reuse, 0x19, P0 ;  /* 0x000000190800780c */ /* 0x040fe40000701670 */
[C---:B------:R-:W-:Y:S02]  /*5aa0*/  ISETP.LT.OR P1, PT, R8.reuse, 0x2, P1 ;  /* 0x000000020800780c */ /* 0x040fe40000f21670 */
[----:B------:R-:W-:Y:S02]  /*5ab0*/  ISETP.LT.OR P2, PT, R8, 0x21, P2 ;  /* 0x000000210800780c */ /* 0x000fe40001741670 */
[----:B------:R-:W-:-:S02]  /*5ac0*/  FMNMX.FTZ R0, R57, R0, !PT ;  /* 0x0000000039007209 */ /* 0x000fc40007810000 */
[----:B------:R-:W-:Y:S02]  /*5ad0*/  FSEL R32, R130, -INF , !P0 ;  /* 0xff80000082207808 */ /* 0x000fe40004000000 */
[----:B------:R-:W-:Y:S02]  /*5ae0*/  FSEL R55, R27, -INF , !P1 ;  /* 0xff8000001b377808 */ /* 0x000fe40004800000 */
[----:B------:R-:W-:Y:S01]  /*5af0*/  PLOP3.LUT P0, PT, PT, PT, UP1, 0x40, 0x0 ;  /* 0x000000000000781c */ /* 0x000fe20003f0e818 */
[----:B------:R-:W-:Y:S01]  /*5b00*/  UISETP.NE.AND UP1, UPT, UR18, URZ, UPT ;  /* 0x0000003f1200728c */ /* 0x000fe2000bf25270 */
[----:B-1----:R-:W-:Y:S02]  /*5b10*/  FMNMX.FTZ R3, R3, R13, !PT ;  /* 0x0000000d03037209 */ /* 0x002fe40007810000 */
[----:B------:R-:W-:Y:S02]  /*5b20*/  FSEL R246, R18, -INF , !P2 ;  /* 0xff80000012f67808 */ /* 0x000fe40005000000 */
[----:B--2---:R-:W-:Y:S01]  /*5b30*/  FMNMX.FTZ R2, R12, R2, !PT ;  /* 0x000000020c027209 */ /* 0x004fe20007810000 */
[C---:B------:R-:W-:Y:S01]  /*5b40*/  FMUL.FTZ R210, R3.reuse, c[0x0][0x2d0] ;  /* 0x0000b40003d27a20 */ /* 0x040fe20000410000 */
[----:B------:R-:W-:-:S02]  /*5b50*/  FSETP.NEU.FTZ.AND P6, PT, R3, -INF , PT ;  /* 0xff8000000300780b */ /* 0x000fc40003fdd000 */
[----:B------:R-:W-:Y:S01]  /*5b60*/  PLOP3.LUT P1, PT, PT, PT, UP2, 0x40, 0x0 ;  /* 0x000000000000781c */ /* 0x000fe20003f2e828 */
[----:B------:R-:W-:Y:S01]  /*5b70*/  FMUL.FTZ R139, R2, c[0x0][0x2d0] ;  /* 0x0000b400028b7a20 */ /* 0x000fe20000410000 */
[----:B------:R-:W-:Y:S01]  /*5b80*/  FSEL R210, R210, RZ, P6 ;  /* 0x000000ffd2d27208 */ /* 0x000fe20003000000 */
[----:B------:R-:W-:Y:S01]  /*5b90*/  UISETP.NE.AND UP2, UPT, UR24, URZ, UPT ;  /* 0x0000003f1800728c */ /* 0x000fe2000bf45270 */
[----:B------:R-:W-:Y:S02]  /*5ba0*/  FSETP.NEU.FTZ.AND P6, PT, R2, -INF , PT ;  /* 0xff8000000200780b */ /* 0x000fe40003fdd000 */
[----:B------:R-:W-:Y:S01]  /*5bb0*/  PLOP3.LUT P2, PT, PT, PT, UP4, 0x40, 0x0 ;  /* 0x000000000000781c */ /* 0x000fe20003f4e848 */
[----:B------:R-:W-:Y:S01]  /*5bc0*/  UISETP.NE.AND UP4, UPT, UR36, URZ, UPT ;  /* 0x0000003f2400728c */ /* 0x000fe2000bf85270 */
[----:B------:R-:W-:Y:S01]  /*5bd0*/  FSEL R139, R139, RZ, P6 ;  /* 0x000000ff8b8b7208 */ /* 0x000fe20003000000 */
[--C-:B------:R-:W-:Y:S01]  /*5be0*/  FFMA.FTZ R167, R87, c[0x0][0x2d0], -R210.reuse ;  /* 0x0000b40057a77a23 */ /* 0x100fe200000108d2 */
[----:B------:R-:W-:Y:S01]  /*5bf0*/  PLOP3.LUT P6, PT, PT, PT, UP0, 0x40, 0x0 ;  /* 0x000000000000781c */ /* 0x000fe20003fce808 */
[----:B------:R-:W-:Y:S01]  /*5c00*/  UISETP.NE.AND UP0, UPT, UR26, URZ, UPT ;  /* 0x0000003f1a00728c */ /* 0x000fe2000bf05270 */
[----:B------:R-:W-:Y:S01]  /*5c10*/  FMNMX.FTZ R0, R56, R0, !PT ;  /* 0x0000000038007209 */ /* 0x000fe20007810000 */
[--C-:B------:R-:W-:Y:S01]  /*5c20*/  FFMA.FTZ R143, R86, c[0x0][0x2d0], -R210.reuse ;  /* 0x0000b400568f7a23 */ /* 0x100fe200000108d2 */
[----:B------:R-:W-:Y:S01]  /*5c30*/  ISETP.GT.AND P6, PT, R9, 0x9, P6 ;  /* 0x000000090900780c */ /* 0x000fe200037c4270 */
[--C-:B------:R-:W-:Y:S01]  /*5c40*/  FFMA.FTZ R142, R85, c[0x0][0x2d0], -R210.reuse ;  /* 0x0000b400558e7a23 */ /* 0x100fe200000108d2 */
[C---:B------:R-:W-:Y:S01]  /*5c50*/  ISETP.GT.AND P0, PT, R9.reuse, 0x28, P0 ;  /* 0x000000280900780c */ /* 0x040fe20000704270 */
[--C-:B------:R-:W-:Y:S01]  /*5c60*/  FFMA.FTZ R108, R84, c[0x0][0x2d0], -R210.reuse ;  /* 0x0000b400546c7a23 */ /* 0x100fe200000108d2 */
[----:B------:R-:W-:Y:S01]  /*5c70*/  ISETP.LT.OR P6, PT, R8, 0xa, P6 ;  /* 0x0000000a0800780c */ /* 0x000fe200037c1670 */
[--C-:B------:R-:W-:Y:S01]  /*5c80*/  FFMA.FTZ R141, R82, c[0x0][0x2d0], -R139.reuse ;  /* 0x0000b400528d7a23 */ /* 0x100fe2000001088b */
[----:B------:R-:W-:Y:S01]  /*5c90*/  ISETP.GT.AND P1, PT, R9, 0x11, P1 ;  /* 0x000000110900780c */ /* 0x000fe20000f24270 */
[--C-:B------:R-:W-:Y:S01]  /*5ca0*/  FFMA.FTZ R140, R83, c[0x0][0x2d0], -R139.reuse ;  /* 0x0000b400538c7a23 */ /* 0x100fe2000001088b */
[----:B------:R-:W-:Y:S01]  /*5cb0*/  FSEL R43, R135, -INF , !P6 ;  /* 0xff800000872b7808 */ /* 0x000fe20007000000 */
[--C-:B------:R-:W-:Y:S01]  /*5cc0*/  FFMA.FTZ R109, R78, c[0x0][0x2d0], -R139.reuse ;  /* 0x0000b4004e6d7a23 */ /* 0x100fe2000001088b */
[----:B------:R-:W-:Y:S01]  /*5cd0*/  PLOP3.LUT P6, PT, PT, PT, UP0, 0x40, 0x0 ;  /* 0x000000000000781c */ /* 0x000fe20003fce808 */
[----:B------:R-:W-:Y:S01]  /*5ce0*/  UISETP.NE.AND UP0, UPT, UR22, URZ, UPT ;  /* 0x0000003f1600728c */ /* 0x000fe2000bf05270 */
[----:B------:R-:W-:Y:S01]  /*5cf0*/  ISETP.GT.AND P2, PT, R9, 0x30, P2 ;  /* 0x000000300900780c */ /* 0x000fe20001744270 */
[--C-:B------:R-:W-:Y:S01]  /*5d00*/  FFMA.FTZ R110, R79, c[0x0][0x2d0], -R139.reuse ;  /* 0x0000b4004f6e7a23 */ /* 0x100fe2000001088b */
[----:B------:R-:W-:Y:S01]  /*5d10*/  ISETP.GT.AND P6, PT, R9, 0x19, P6 ;  /* 0x000000190900780c */ /* 0x000fe200037c4270 */
[----:B------:R-:W-:Y:S01]  /*5d20*/  MUFU.EX2 R167, R167 ;  /* 0x000000a700a77308 */ /* 0x000fe20000000800 */
[----:B------:R-:W-:Y:S01]  /*5d30*/  FMNMX.FTZ R0, R53, R0, !PT ;  /* 0x0000000035007209 */ /* 0x000fe20007810000 */
[--C-:B------:R-:W-:Y:S01]  /*5d40*/  FFMA.FTZ R121, R77, c[0x0][0x2d0], -R210.reuse ;  /* 0x0000b4004d797a23 */ /* 0x100fe200000108d2 */
[----:B------:R-:W-:Y:S01]  /*5d50*/  ISETP.LT.OR P6, PT, R8, 0x1a, P6 ;  /* 0x0000001a0800780c */ /* 0x000fe200037c1670 */
[--C-:B------:R-:W-:Y:S01]  /*5d60*/  FFMA.FTZ R164, R76, c[0x0][0x2d0], -R210.reuse ;  /* 0x0000b4004ca47a23 */ /* 0x100fe200000108d2 */
[C---:B------:R-:W-:Y:S01]  /*5d70*/  ISETP.LT.OR P0, PT, R8.reuse, 0x29, P0 ;  /* 0x000000290800780c */ /* 0x040fe20000701670 */
[----:B------:R-:W-:Y:S01]  /*5d80*/  LDSM.16.MT88.4 R76, [R218+0x900] ;  /* 0x00090000da4c783b */ /* 0x000fe20000004200 */
[----:B------:R-:W-:Y:S01]  /*5d90*/  FSEL R200, R131, -INF , !P6 ;  /* 0xff80000083c87808 */ /* 0x000fe20007000000 */
[----:B------:R-:W1:Y:S01]  /*5da0*/  MUFU.EX2 R143, R143 ;  /* 0x0000008f008f7308 */ /* 0x000e620000000800 */
[----:B------:R-:W-:Y:S01]  /*5db0*/  PLOP3.LUT P6, PT, PT, PT, UP0, 0x40, 0x0 ;  /* 0x000000000000781c */ /* 0x000fe20003fce808 */
[----:B------:R-:W-:Y:S01]  /*5dc0*/  UISETP.NE.AND UP0, UPT, UR17, URZ, UPT ;  /* 0x0000003f1100728c */ /* 0x000fe2000bf05270 */
[C---:B------:R-:W-:Y:S01]  /*5dd0*/  ISETP.LT.OR P1, PT, R8.reuse, 0x12, P1 ;  /* 0x000000120800780c */ /* 0x040fe20000f21670 */
[--C-:B------:R-:W-:Y:S01]  /*5de0*/  FFMA.FTZ R97, R67, c[0x0][0x2d0], -R139.reuse ;  /* 0x0000b40043617a23 */ /* 0x100fe2000001088b */
[----:B------:R-:W-:Y:S01]  /*5df0*/  ISETP.LT.OR P2, PT, R8, 0x31, P2 ;  /* 0x000000310800780c */ /* 0x000fe20001741670 */
[--C-:B------:R-:W-:Y:S01]  /*5e00*/  FFMA.FTZ R168, R81, c[0x0][0x2d0], -R210.reuse ;  /* 0x0000b40051a87a23 */ /* 0x100fe200000108d2 */
[----:B------:R-:W-:Y:S01]  /*5e10*/  FMNMX.FTZ R0, R52, R0, !PT ;  /* 0x0000000034007209 */ /* 0x000fe20007810000 */
[----:B------:R-:W-:Y:S01]  /*5e20*/  MUFU.EX2 R142, R142 ;  /* 0x0000008e008e7308 */ /* 0x000fe20000000800 */
[----:B------:R-:W-:Y:S01]  /*5e30*/  FSEL R134, R126, -INF , !P0 ;  /* 0xff8000007e867808 */ /* 0x000fe20004000000 */
[--C-:B------:R-:W-:Y:S01]  /*5e40*/  FFMA.FTZ R111, R80, c[0x0][0x2d0], -R210.reuse ;  /* 0x0000b400506f7a23 */ /* 0x100fe200000108d2 */
[----:B------:R-:W-:Y:S01]  /*5e50*/  FSEL R33, R23, -INF , !P1 ;  /* 0xff80000017217808 */ /* 0x000fe20004800000 */
[--C-:B------:R-:W-:Y:S01]  /*5e60*/  FFMA.FTZ R166, R74, c[0x0][0x2d0], -R139.reuse ;  /* 0x0000b4004aa67a23 */ /* 0x100fe2000001088b */
[----:B------:R-:W-:Y:S01]  /*5e70*/  FSEL R126, R14, -INF , !P2 ;  /* 0xff8000000e7e7808 */ /* 0x000fe20005000000 */
[----:B------:R-:W2:Y:S01]  /*5e80*/  LDSM.16.MT88.4 R20, [R218+0x100] ;  /* 0x00010000da14783b */ /* 0x000ea20000004200 */
[----:B------:R-:W-:Y:S01]  /*5e90*/  FMNMX.FTZ R0, R41, R0, !PT ;  /* 0x0000000029007209 */ /* 0x000fe20007810000 */
[----:B------:R-:W3:Y:S01]  /*5ea0*/  MUFU.EX2 R108, R108 ;  /* 0x0000006c006c7308 */ /* 0x000ee20000000800 */
[----:B------:R-:W-:Y:S01]  /*5eb0*/  PLOP3.LUT P1, PT, PT, PT, UP2, 0x40, 0x0 ;  /* 0x000000000000781c */ /* 0x000fe20003f2e828 */
[----:B------:R-:W-:Y:S01]  /*5ec0*/  UISETP.NE.AND UP2, UPT, UR19, URZ, UPT ;  /* 0x0000003f1300728c */ /* 0x000fe2000bf45270 */
[----:B------:R-:W-:Y:S01]  /*5ed0*/  PLOP3.LUT P2, PT, PT, PT, UP0, 0x40, 0x0 ;  /* 0x000000000000781c */ /* 0x000fe20003f4e808 */
[----:B------:R-:W-:Y:S01]  /*5ee0*/  UISETP.NE.AND UP0, UPT, UR33, URZ, UPT ;  /* 0x0000003f2100728c */ /* 0x000fe2000bf05270 */
[----:B------:R-:W-:Y:S01]  /*5ef0*/  FMNMX.FTZ R0, R40, R0, !PT ;  /* 0x0000000028007209 */ /* 0x000fe20007810000 */
[--C-:B------:R-:W-:Y:S01]  /*5f00*/  FFMA.FTZ R165, R75, c[0x0][0x2d0], -R139.reuse ;  /* 0x0000b4004ba57a23 */ /* 0x100fe2000001088b */
[C---:B------:R-:W-:Y:S01]  /*5f10*/  ISETP.GT.AND P1, PT, R9.reuse, 0x21, P1 ;  /* 0x000000210900780c */ /* 0x040fe20000f24270 */
[----:B------:R-:W-:Y:S01]  /*5f20*/  MUFU.EX2 R141, R141 ;  /* 0x0000008d008d7308 */ /* 0x000fe20000000800 */
[----:B------:R-:W-:Y:S01]  /*5f30*/  ISETP.GT.AND P2, PT, R9, 0x40, P2 ;  /* 0x000000400900780c */ /* 0x000fe20001744270 */
[----:B------:R-:W-:Y:S01]  /*5f40*/  LDSM.16.MT88.4 R84, [R220+0x900] ;  /* 0x00090000dc54783b */ /* 0x000fe20000004200 */
[----:B------:R-:W-:Y:S01]  /*5f50*/  FMNMX.FTZ R0, R244, R0, !PT ;  /* 0x00000000f4007209 */ /* 0x000fe20007810000 */
[--C-:B------:R-:W-:Y:S01]  /*5f60*/  FFMA.FTZ R120, R73, c[0x0][0x2d0], -R210.reuse ;  /* 0x0000b40049787a23 */ /* 0x100fe200000108d2 */
[C---:B------:R-:W-:Y:S01]  /*5f70*/  ISETP.LT.OR P1, PT, R8.reuse, 0x22, P1 ;  /* 0x000000220800780c */ /* 0x040fe20000f21670 */
[----:B------:R-:W-:Y:S01]  /*5f80*/  LDSM.16.MT88.4 R80, [R219+0x900] ;  /* 0x00090000db50783b */ /* 0x000fe20000004200 */
[----:B------:R-:W-:Y:S01]  /*5f90*/  ISETP.LT.OR P2, PT, R8, 0x41, P2 ;  /* 0x000000410800780c */ /* 0x000fe20001741670 */
[----:B------:R-:W4:Y:S01]  /*5fa0*/  MUFU.EX2 R140, R140 ;  /* 0x0000008c008c7308 */ /* 0x000f220000000800 */
[----:B------:R-:W-:Y:S01]  /*5fb0*/  FMNMX.FTZ R0, R243, R0, !PT ;  /* 0x00000000f3007209 */ /* 0x000fe20007810000 */
[--C-:B------:R-:W-:Y:S01]  /*5fc0*/  FFMA.FTZ R99, R7, c[0x0][0x2d0], -R210.reuse ;  /* 0x0000b40007637a23 */ /* 0x100fe200000108d2 */
[----:B------:R-:W-:Y:S01]  /*5fd0*/  FSEL R135, R19, -INF , !P1 ;  /* 0xff80000013877808 */ /* 0x000fe20004800000 */
[--C-:B------:R-:W-:Y:S01]  /*5fe0*/  FFMA.FTZ R96, R6, c[0x0][0x2d0], -R210.reuse ;  /* 0x0000b40006607a23 */ /* 0x100fe200000108d2 */
[----:B------:R-:W-:Y:S01]  /*5ff0*/  FSEL R178, R10, -INF , !P2 ;  /* 0xff8000000ab27808 */ /* 0x000fe20005000000 */
[----:B------:R-:W5:Y:S01]  /*6000*/  LDSM.16.MT88.4 R16, [R225+0x100] ;  /* 0x00010000e110783b */ /* 0x000f620000004200 */
[----:B------:R-:W-:Y:S01]  /*6010*/  PLOP3.LUT P1, PT, PT, PT, UP3, 0x40, 0x0 ;  /* 0x000000000000781c */ /* 0x000fe20003f2e838 */
[----:B------:R-:W-:Y:S01]  /*6020*/  UISETP.NE.AND UP3, UPT, UR31, URZ, UPT ;  /* 0x0000003f1f00728c */ /* 0x000fe2000bf65270 */
[----:B------:R-:W-:Y:S01]  /*6030*/  FMNMX.FTZ R10, R191, R55, !PT ;  /* 0x00000037bf0a7209 */ /* 0x000fe20007810000 */
[----:B------:R-:W-:Y:S01]  /*6040*/  MUFU.EX2 R109, R109 ;  /* 0x0000006d006d7308 */ /* 0x000fe20000000800 */
[----:B------:R-:W-:Y:S01]  /*6050*/  FMNMX.FTZ R0, R242, R0, !PT ;  /* 0x00000000f2007209 */ /* 0x000fe20007810000 */
[--C-:B------:R-:W-:Y:S01]  /*6060*/  FFMA.FTZ R98, R49, c[0x0][0x2d0], -R139.reuse ;  /* 0x0000b40031627a23 */ /* 0x100fe2000001088b */
[----:B------:R-:W-:Y:S01]  /*6070*/  ISETP.GT.AND P1, PT, R9, 0x31, P1 ;  /* 0x000000310900780c */ /* 0x000fe20000f24270 */
[--C-:B------:R-:W-:Y:S01]  /*6080*/  FFMA.FTZ R92, R48, c[0x0][0x2d0], -R139.reuse ;  /* 0x0000b400305c7a23 */ /* 0x100fe2000001088b */
[----:B------:R-:W-:Y:S01]  /*6090*/  FMNMX.FTZ R10, R54, R10, !PT ;  /* 0x0000000a360a7209 */ /* 0x000fe20007810000 */
[----:B------:R-:W-:Y:S01]  /*60a0*/  LDSM.16.MT88.4 R48, [R225+0x1100] ;  /* 0x00110000e130783b */ /* 0x000fe20000004200 */
[----:B------:R-:W-:Y:S01]  /*60b0*/  FMNMX.FTZ R0, R245, R0, !PT ;  /* 0x00000000f5007209 */ /* 0x000fe20007810000 */
[----:B------:R-:W1:Y:S01]  /*60c0*/  MUFU.EX2 R110, R110 ;  /* 0x0000006e006e7308 */ /* 0x000e620000000800 */
[----:B------:R-:W-:Y:S01]  /*60d0*/  ISETP.LT.OR P1, PT, R8, 0x32, P1 ;  /* 0x000000320800780c */ /* 0x000fe20000f21670 */
[--C-:B------:R-:W-:Y:S01]  /*60e0*/  FFMA.FTZ R45, R69, c[0x0][0x2d0], -R210.reuse ;  /* 0x0000b400452d7a23 */ /* 0x100fe200000108d2 */
[----:B------:R-:W-:Y:S01]  /*60f0*/  FMNMX.FTZ R10, R43, R10, !PT ;  /* 0x0000000a2b0a7209 */ /* 0x000fe20007810000 */
[--C-:B------:R-:W-:Y:S01]  /*6100*/  FFMA.FTZ R95, R68, c[0x0][0x2d0], -R210.reuse ;  /* 0x0000b400445f7a23 */ /* 0x100fe200000108d2 */
[----:B------:R-:W-:Y:S01]  /*6110*/  FMNMX.FTZ R0, R133, R0, !PT ;  /* 0x0000000085007209 */ /* 0x000fe20007810000 */
[--C-:B------:R-:W-:Y:S01]  /*6120*/  FFMA.FTZ R94, R65, c[0x0][0x2d0], -R210.reuse ;  /* 0x0000b400415e7a23 */ /* 0x100fe200000108d2 */
[----:B------:R-:W-:Y:S01]  /*6130*/  FSEL R204, R15, -INF , !P1 ;  /* 0xff8000000fcc7808 */ /* 0x000fe20004800000 */
[----:B------:R-:W-:Y:S01]  /*6140*/  MUFU.EX2 R168, R168 ;  /* 0x000000a800a87308 */ /* 0x000fe20000000800 */
[----:B------:R-:W-:Y:S01]  /*6150*/  FMNMX.FTZ R10, R42, R10, !PT ;  /* 0x0000000a2a0a7209 */ /* 0x000fe20007810000 */
[----:B------:R-:W-:Y:S01]  /*6160*/  LDSM.16.MT88.4 R12, [R220+0x1100] ;  /* 0x00110000dc0c783b */ /* 0x000fe20000004200 */
[----:B------:R-:W-:Y:S01]  /*6170*/  PLOP3.LUT P0, PT, PT, PT, UP2, 0x40, 0x0 ;  /* 0x000000000000781c */ /* 0x000fe20003f0e828 */
[----:B------:R-:W-:Y:S01]  /*6180*/  UISETP.NE.AND UP2, UPT, UR32, URZ, UPT ;  /* 0x0000003f2000728c */ /* 0x000fe2000bf45270 */
[----:B------:R-:W-:Y:S01]  /*6190*/  PLOP3.LUT P1, PT, PT, PT, UP6, 0x40, 0x0 ;  /* 0x000000000000781c */ /* 0x000fe20003f2e868 */
[--C-:B------:R-:W-:Y:S01]  /*61a0*/  FFMA.FTZ R93, R64, c[0x0][0x2d0], -R210.reuse ;  /* 0x0000b400405d7a23 */ /* 0x100fe200000108d2 */
[----:B------:R-:W-:Y:S01]  /*61b0*/  FMNMX.FTZ R0, R132, R0, !PT ;  /* 0x0000000084007209 */ /* 0x000fe20007810000 */
[----:B------:R-:W1:Y:S01]  /*61c0*/  MUFU.EX2 R111, R111 ;  /* 0x0000006f006f7308 */ /* 0x000e620000000800 */
[----:B------:R-:W-:Y:S01]  /*61d0*/  FMNMX.FTZ R10, R33, R10, !PT ;  /* 0x0000000a210a7209 */ /* 0x000fe20007810000 */
[--C-:B------:R-:W-:Y:S01]  /*61e0*/  FFMA.FTZ R169, R63, c[0x0][0x2d0], -R139.reuse ;  /* 0x0000b4003fa97a23 */ /* 0x100fe2000001088b */
[----:B------:R-:W-:Y:S01]  /*61f0*/  ISETP.GT.AND P6, PT, R9, 0x29, P6 ;  /* 0x000000290900780c */ /* 0x000fe200037c4270 */
[--C-:B------:R-:W-:Y:S01]  /*6200*/  FFMA.FTZ R170, R59, c[0x0][0x2d0], -R139.reuse ;  /* 0x0000b4003baa7a23 */ /* 0x100fe2000001088b */
[C---:B------:R-:W-:Y:S01]  /*6210*/  ISETP.GT.AND P0, PT, R9.reuse, 0x38, P0 ;  /* 0x000000380900780c */ /* 0x040fe20000704270 */
[--C-:B------:R-:W-:Y:S01]  /*6220*/  FFMA.FTZ R171, R62, c[0x0][0x2d0], -R139.reuse ;  /* 0x0000b4003eab7a23 */ /* 0x100fe2000001088b */
[----:B------:R-:W-:Y:S01]  /*6230*/  ISETP.GT.AND P1, PT, R9, 0x41, P1 ;  /* 0x000000410900780c */ /* 0x000fe20000f24270 */
[----:B------:R-:W-:Y:S01]  /*6240*/  MUFU.EX2 R121, R121 ;  /* 0x0000007900797308 */ /* 0x000fe20000000800 */
[----:B------:R-:W-:Y:S01]  /*6250*/  FMNMX.FTZ R0, R125, R0, !PT ;  /* 0x000000007d007209 */ /* 0x000fe20007810000 */
[----:B------:R-:W-:Y:S01]  /*6260*/  FFMA.FTZ R172, R58, c[0x0][0x2d0], -R139 ;  /* 0x0000b4003aac7a23 */ /* 0x000fe2000001088b */
[----:B------:R-:W-:Y:S01]  /*6270*/  FMNMX.FTZ R10, R32, R10, !PT ;  /* 0x0000000a200a7209 */ /* 0x000fe20007810000 */
[----:B------:R-:W-:Y:S01]  /*6280*/  FFMA.FTZ R209, R209, c[0x0][0x2d0], -R210 ;  /* 0x0000b400d1d17a23 */ /* 0x000fe200000108d2 */
[C---:B------:R-:W-:Y:S01]  /*6290*/  ISETP.LT.OR P6, PT, R8.reuse, 0x2a, P6 ;  /* 0x0000002a0800780c */ /* 0x040fe200037c1670 */
[----:B------:R-:W-:Y:S01]  /*62a0*/  ULDC.64 UR18, c[0x0][0x2c8] ;  /* 0x0000b20000127ab9 */ /* 0x000fe20000000a00 */
[C---:B------:R-:W-:Y:S01]  /*62b0*/  ISETP.LT.OR P0, PT, R8.reuse, 0x39, P0 ;  /* 0x000000390800780c */ /* 0x040fe20000701670 */
[----:B------:R-:W-:Y:S01]  /*62c0*/  MUFU.EX2 R164, R164 ;  /* 0x000000a400a47308 */ /* 0x000fe20000000800 */
[----:B------:R-:W-:Y:S01]  /*62d0*/  ISETP.LT.OR P1, PT, R8, 0x42, P1 ;  /* 0x000000420800780c */ /* 0x000fe20000f21670 */
[----:B------:R-:W-:Y:S01]  /*62e0*/  UISETP.NE.AND UP6, UPT, UR34, URZ, UPT ;  /* 0x0000003f2200728c */ /* 0x000fe2000bfc5270 */
[----:B------:R-:W-:Y:S01]  /*62f0*/  FMNMX.FTZ R0, R124, R0, !PT ;  /* 0x000000007c007209 */ /* 0x000fe20007810000 */
[----:B------:R-:W-:Y:S01]  /*6300*/  UIMAD.WIDE.U32 UR20, UR13, UR18, URZ ;  /* 0x000000120d1472a5 */ /* 0x000fe2000f8e003f */
[----:B------:R-:W-:-:S02]  /*6310*/  FMNMX.FTZ R10, R200, R10, !PT ;  /* 0x0000000ac80a7209 */ /* 0x000fc40007810000 */
[----:B------:R-:W-:Y:S01]  /*6320*/  FSEL R127, R127, -INF , !P6 ;  /* 0xff8000007f7f7808 */ /* 0x000fe20007000000 */
[----:B------:R-:W-:Y:S01]  /*6330*/  MUFU.EX2 R166, R166 ;  /* 0x000000a600a67308 */ /* 0x000fe20000000800 */
[----:B------:R-:W-:Y:S01]  /*6340*/  FSEL R202, R122, -INF , !P0 ;  /* 0xff8000007aca7808 */ /* 0x000fe20004000000 */
[----:B------:R-:W-:Y:S01]  /*6350*/  FFMA.FTZ R122, R71, c[0x0][0x2d0], -R139 ;  /* 0x0000b400477a7a23 */ /* 0x000fe2000001088b */
[----:B------:R-:W-:Y:S02]  /*6360*/  FSEL R179, R11, -INF , !P1 ;  /* 0xff8000000bb37808 */ /* 0x000fe40004800000 */
[----:B------:R-:W-:Y:S01]  /*6370*/  PLOP3.LUT P6, PT, PT, PT, UP1, 0x40, 0x0 ;  /* 0x000000000000781c */ /* 0x000fe20003fce818 */
[----:B------:R-:W-:Y:S01]  /*6380*/  UISETP.NE.AND UP1, UPT, UR37, URZ, UPT ;  /* 0x0000003f2500728c */ /* 0x000fe2000bf25270 */
[----:B------:R-:W-:Y:S01]  /*6390*/  PLOP3.LUT P0, PT, PT, PT, UP5, 0x40, 0x0 ;  /* 0x000000000000781c */ /* 0x000fe20003f0e858 */
[----:B------:R-:W1:Y:S01]  /*63a0*/  MUFU.EX2 R165, R165 ;  /* 0x000000a500a57308 */ /* 0x000e620000000800 */
[----:B------:R-:W-:Y:S01]  /*63b0*/  PLOP3.LUT P1, PT, PT, PT, UP4, 0x40, 0x0 ;  /* 0x000000000000781c */ /* 0x000fe20003f2e848 */
[----:B------:R-:W-:Y:S01]  /*63c0*/  UISETP.NE.AND UP5, UPT, UR35, URZ, UPT ;  /* 0x0000003f2300728c */ /* 0x000fe2000bfa5270 */
[----:B------:R-:W-:-:S02]  /*63d0*/  FMNMX.FTZ R0, R158, R0, !PT ;  /* 0x000000009e007209 */ /* 0x000fc40007810000 */
[----:B------:R-:W-:Y:S02]  /*63e0*/  FMNMX.FTZ R10, R246, R10, !PT ;  /* 0x0000000af60a7209 */ /* 0x000fe40007810000 */
[C---:B------:R-:W-:Y:S01]  /*63f0*/  ISETP.GT.AND P6, PT, R9.reuse, 0x39, P6 ;  /* 0x000000390900780c */ /* 0x040fe200037c4270 */
[----:B------:R-:W-:Y:S01]  /*6400*/  MUFU.EX2 R122, R122 ;  /* 0x0000007a007a7308 */ /* 0x000fe20000000800 */
[C---:B------:R-:W-:Y:S02]  /*6410*/  ISETP.GT.AND P0, PT, R9.reuse, 0x48, P0 ;  /* 0x000000480900780c */ /* 0x040fe40000704270 */
[----:B------:R-:W-:Y:S02]  /*6420*/  ISETP.GT.AND P1, PT, R9, 0x49, P1 ;  /* 0x000000490900780c */ /* 0x000fe40000f24270 */
[----:B------:R-:W-:Y:S01]  /*6430*/  FMNMX.FTZ R0, R159, R0, !PT ;  /* 0x000000009f007209 */ /* 0x000fe20007810000 */
[----:B------:R-:W-:Y:S01]  /*6440*/  @UP5 UMOV UR17, UR21 ;  /* 0x0000001500115c82 */ /* 0x000fe20008000000 */
[----:B------:R-:W-:Y:S01]  /*6450*/  FMNMX.FTZ R10, R135, R10, !PT ;  /* 0x0000000a870a7209 */ /* 0x000fe20007810000 */
[----:B------:R-:W-:Y:S01]  /*6460*/  MUFU.EX2 R120, R120 ;  /* 0x0000007800787308 */ /* 0x000fe20000000800 */
[C---:B------:R-:W-:Y:S01]  /*6470*/  ISETP.LT.OR P6, PT, R8.reuse, 0x3a, P6 ;  /* 0x0000003a0800780c */ /* 0x040fe200037c1670 */
[----:B------:R-:W-:Y:S01]  /*6480*/  @UP5 USHF.R.U32.HI UR13, URZ, UR19, UR17 ;  /* 0x000000133f0d5299 */ /* 0x000fe20008011611 */
[C---:B------:R-:W-:Y:S01]  /*6490*/  ISETP.LT.OR P0, PT, R8.reuse, 0x49, P0 ;  /* 0x000000490800780c */ /* 0x040fe20000701670 */
[----:B------:R-:W-:Y:S01]  /*64a0*/  UIADD3 UR17, UR7, -0x2, URZ ;  /* 0xfffffffe07117890 */ /* 0x000fe2000fffe03f */
[----:B------:R-:W-:Y:S01]  /*64b0*/  ISETP.LT.OR P1, PT, R8, 0x4a, P1 ;  /* 0x0000004a0800780c */ /* 0x000fe20000f21670 */
[----:B------:R-:W-:Y:S01]  /*64c0*/  UIADD3 UR6, UR6, UR13, URZ ;  /* 0x0000000d06067290 */ /* 0x000fe2000fffe03f */
[----:B------:R-:W-:Y:S01]  /*64d0*/  FMNMX.FTZ R0, R173, R0, !PT ;  /* 0x00000000ad007209 */ /* 0x000fe20007810000 */
[----:B------:R-:W-:Y:S01]  /*64e0*/  MUFU.EX2 R99, R99 ;  /* 0x0000006300637308 */ /* 0x000fe20000000800 */
[----:B------:R-:W-:Y:S01]  /*64f0*/  FMNMX.FTZ R10, R134, R10, !PT ;  /* 0x0000000a860a7209 */ /* 0x000fe20007810000 */
[----:B------:R-:W-:Y:S01]  /*6500*/  ULDC UR13, c[0x0][0x328] ;  /* 0x0000ca00000d7ab9 */ /* 0x000fe20000000800 */
[----:B------:R-:W-:Y:S01]  /*6510*/  FSEL R201, R123, -INF , !P6 ;  /* 0xff8000007bc97808 */ /* 0x000fe20007000000 */
[--C-:B------:R-:W-:Y:S01]  /*6520*/  FFMA.FTZ R123, R70, c[0x0][0x2d0], -R139.reuse ;  /* 0x0000b400467b7a23 */ /* 0x100fe2000001088b */
[----:B------:R-:W-:Y:S01]  /*6530*/  FSEL R180, R46, -INF , !P0 ;  /* 0xff8000002eb47808 */ /* 0x000fe20004000000 */
[----:B------:R-:W-:Y:S01]  /*6540*/  FFMA.FTZ R46, R72, c[0x0][0x2d0], -R210 ;  /* 0x0000b400482e7a23 */ /* 0x000fe200000108d2 */
[----:B------:R-:W-:Y:S01]  /*6550*/  FSEL R177, R47, -INF , !P1 ;  /* 0xff8000002fb17808 */ /* 0x000fe20004800000 */
[----:B------:R-:W-:Y:S01]  /*6560*/  FFMA.FTZ R47, R66, c[0x0][0x2d0], -R139 ;  /* 0x0000b400422f7a23 */ /* 0x000fe2000001088b */
[----:B------:R-:W-:Y:S01]  /*6570*/  FMNMX.FTZ R0, R174, R0, !PT ;  /* 0x00000000ae007209 */ /* 0x000fe20007810000 */
[----:B------:R-:W1:Y:S01]  /*6580*/  MUFU.EX2 R123, R123 ;  /* 0x0000007b007b7308 */ /* 0x000e620000000800 */
[----:B------:R-:W-:Y:S01]  /*6590*/  PLOP3.LUT P6, PT, PT, PT, UP3, 0x40, 0x0 ;  /* 0x000000000000781c */ /* 0x000fe20003fce838 */
[----:B------:R-:W-:Y:S01]  /*65a0*/  LDSM.16.MT88.4 R72, [R218+0x1100] ;  /* 0x00110000da48783b */ /* 0x000fe20000004200 */
[----:B------:R-:W-:Y:S01]  /*65b0*/  PLOP3.LUT P2, PT, PT, PT, UP2, 0x40, 0x0 ;  /* 0x000000000000781c */ /* 0x000fe20003f4e828 */
[----:B------:R-:W-:Y:S01]  /*65c0*/  UIADD3 UR13, UR6, UR13, URZ ;  /* 0x0000000d060d7290 */ /* 0x000fe2000fffe03f */
[----:B------:R-:W-:Y:S01]  /*65d0*/  PLOP3.LUT P1, PT, PT, PT, UP1, 0x40, 0x0 ;  /* 0x000000000000781c */ /* 0x000fe20003f2e818 */
[----:B------:R-:W-:Y:S01]  /*65e0*/  LDSM.16.MT88.4 R68, [R225+0x1900] ;  /* 0x00190000e144783b */ /* 0x000fe20000004200 */
[----:B------:R-:W-:Y:S01]  /*65f0*/  PLOP3.LUT P0, PT, PT, PT, UP0, 0x40, 0x0 ;  /* 0x000000000000781c */ /* 0x000fe20003f0e808 */
[----:B------:R-:W-:Y:S01]  /*6600*/  MUFU.EX2 R96, R96 ;  /* 0x0000006000607308 */ /* 0x000fe20000000800 */
[----:B------:R-:W-:-:S02]  /*6610*/  FMNMX.FTZ R10, R127, R10, !PT ;  /* 0x0000000a7f0a7209 */ /* 0x000fc40007810000 */
[----:B------:R-:W-:Y:S02]  /*6620*/  FMNMX.FTZ R0, R175, R0, !PT ;  /* 0x00000000af007209 */ /* 0x000fe40007810000 */
[C---:B------:R-:W-:Y:S02]  /*6630*/  ISETP.GT.AND P6, PT, R9.reuse, 0x50, P6 ;  /* 0x000000500900780c */ /* 0x040fe400037c4270 */
[C---:B------:R-:W-:Y:S01]  /*6640*/  ISETP.GT.AND P2, PT, R9.reuse, 0x51, P2 ;  /* 0x000000510900780c */ /* 0x040fe20001744270 */
[----:B------:R-:W-:Y:S01]  /*6650*/  MUFU.EX2 R46, R46 ;  /* 0x0000002e002e7308 */ /* 0x000fe20000000800 */
[C---:B------:R-:W-:Y:S02]  /*6660*/  ISETP.GT.AND P1, PT, R9.reuse, 0x58, P1 ;  /* 0x000000580900780c */ /* 0x040fe40000f24270 */
[----:B------:R-:W-:Y:S02]  /*6670*/  ISETP.GT.AND P0, PT, R9, 0x59, P0 ;  /* 0x000000590900780c */ /* 0x000fe40000704270 */
[----:B------:R-:W-:-:S02]  /*6680*/  FMNMX.FTZ R9, R126, R10, !PT ;  /* 0x0000000a7e097209 */ /* 0x000fc40007810000 */
[----:B------:R-:W-:Y:S01]  /*6690*/  FMNMX.FTZ R0, R176, R0, !PT ;  /* 0x00000000b0007209 */ /* 0x000fe20007810000 */
[----:B------:R-:W-:Y:S01]  /*66a0*/  MUFU.EX2 R98, R98 ;  /* 0x0000006200627308 */ /* 0x000fe20000000800 */
[----:B------:R-:W-:Y:S02]  /*66b0*/  FMNMX.FTZ R9, R204, R9, !PT ;  /* 0x00000009cc097209 */ /* 0x000fe40007810000 */
[----:B------:R-:W-:Y:S02]  /*66c0*/  FMNMX.FTZ R0, R156, R0, !PT ;  /* 0x000000009c007209 */ /* 0x000fe40007810000 */
[----:B------:R-:W-:Y:S02]  /*66d0*/  FMNMX.FTZ R9, R202, R9, !PT ;  /* 0x00000009ca097209 */ /* 0x000fe40007810000 */
[----:B------:R-:W-:Y:S01]  /*66e0*/  FMNMX.FTZ R0, R157, R0, !PT ;  /* 0x000000009d007209 */ /* 0x000fe20007810000 */
[----:B------:R-:W2:Y:S01]  /*66f0*/  MUFU.EX2 R92, R92 ;  /* 0x0000005c005c7308 */ /* 0x000ea20000000800 */
[----:B------:R-:W-:-:S02]  /*6700*/  FMNMX.FTZ R9, R201, R9, !PT ;  /* 0x00000009c9097209 */ /* 0x000fc40007810000 */
[----:B------:R-:W-:Y:S01]  /*6710*/  ISETP.LT.OR P6, PT, R8, 0x51, P6 ;  /* 0x000000510800780c */ /* 0x000fe200037c1670 */
[----:B------:R-:W2:Y:S01]  /*6720*/  SHFL.BFLY PT, R44, R0, 0x2, 0x1f ;  /* 0x0c401f00002c7f89 */ /* 0x000ea200000e0000 */
[----:B------:R-:W-:Y:S02]  /*6730*/  FMNMX.FTZ R9, R178, R9, !PT ;  /* 0x00000009b2097209 */ /* 0x000fe40007810000 */
[C---:B------:R-:W-:Y:S01]  /*6740*/  ISETP.LT.OR P2, PT, R8.reuse, 0x52, P2 ;  /* 0x000000520800780c */ /* 0x040fe20001741670 */
[----:B------:R-:W-:Y:S01]  /*6750*/  MUFU.EX2 R97, R97 ;  /* 0x0000006100617308 */ /* 0x000fe20000000800 */
[C---:B------:R-:W-:Y:S02]  /*6760*/  ISETP.LT.OR P1, PT, R8.reuse, 0x59, P1 ;  /* 0x000000590800780c */ /* 0x040fe40000f21670 */
[----:B------:R-:W-:Y:S02]  /*6770*/  ISETP.LT.OR P0, PT, R8, 0x5a, P0 ;  /* 0x0000005a0800780c */ /* 0x000fe40000701670 */
[----:B------:R-:W-:-:S02]  /*6780*/  FMNMX.FTZ R8, R179, R9, !PT ;  /* 0x00000009b3087209 */ /* 0x000fc40007810000 */
[----:B-1----:R-:W-:Y:S01]  /*6790*/  F2FP.PACK_AB R128, R143, R167 ;  /* 0x000000a78f80723e */ /* 0x002fe200000000ff */
[----:B------:R-:W1:Y:S01]  /*67a0*/  MUFU.EX2 R47, R47 ;  /* 0x0000002f002f7308 */ /* 0x000e620000000800 */
[----:B---3--:R-:W-:Y:S01]  /*67b0*/  F2FP.PACK_AB R130, R108, R142 ;  /* 0x0000008e6c82723e */ /* 0x008fe200000000ff */
[----:B------:R-:W-:Y:S01]  /*67c0*/  FADD.FTZ R143, R167, R143 ;  /* 0x0000008fa78f7221 */ /* 0x000fe20000010000 */
[----:B----4-:R-:W-:Y:S02]  /*67d0*/  F2FP.PACK_AB R129, R140, R141 ;  /* 0x0000008d8c81723e */ /* 0x010fe400000000ff */
[----:B------:R-:W-:Y:S02]  /*67e0*/  F2FP.PACK_AB R131, R110, R109 ;  /* 0x0000006d6e83723e */ /* 0x000fe400000000ff */
[----:B------:R-:W-:Y:S01]  /*67f0*/  FMNMX.FTZ R67, R180, R8, !PT ;  /* 0x00000008b4437209 */ /* 0x000fe20007810000 */
[----:B------:R-:W-:Y:S01]  /*6800*/  MUFU.EX2 R45, R45 ;  /* 0x0000002d002d7308 */ /* 0x000fe20000000800 */
[----:B------:R-:W-:Y:S01]  /*6810*/  FSEL R187, R118, -INF , !P6 ;  /* 0xff80000076bb7808 */ /* 0x000fe20007000000 */
[----:B------:R-:W-:Y:S01]  /*6820*/  LDSM.16.MT88.4 R8, [R219+0x1100] ;  /* 0x00110000db08783b */ /* 0x000fe20000004200 */
[----:B------:R-:W-:Y:S01]  /*6830*/  FMNMX.FTZ R67, R177, R67, !PT ;  /* 0x00000043b1437209 */ /* 0x000fe20007810000 */
[----:B--2---:R-:W-:Y:S01]  /*6840*/  HMMA.16816.F32 R24, R128, R20, RZ ;  /* 0x000000148018723c */ /* 0x004fe200000018ff */
[----:B------:R-:W-:-:S02]  /*6850*/  FSEL R182, R119, -INF , !P2 ;  /* 0xff80000077b67808 */ /* 0x000fc40005000000 */
[----:B------:R-:W-:Y:S01]  /*6860*/  FMNMX.FTZ R66, R187, R67, !PT ;  /* 0x00000043bb427209 */ /* 0x000fe20007810000 */
[----:B------:R-:W2:Y:S01]  /*6870*/  MUFU.EX2 R95, R95 ;  /* 0x0000005f005f7308 */ /* 0x000ea20000000800 */
[----:B------:R-:W-:Y:S02]  /*6880*/  FSEL R183, R34, -INF , !P1 ;  /* 0xff80000022b77808 */ /* 0x000fe40004800000 */
[----:B------:R-:W-:Y:S01]  /*6890*/  FMNMX.FTZ R66, R182, R66, !PT ;  /* 0x00000042b6427209 */ /* 0x000fe20007810000 */
[C---:B-----5:R-:W-:Y:S01]  /*68a0*/  HMMA.16816.F32 R160, R128.reuse, R16, RZ ;  /* 0x0000001080a0723c */ /* 0x060fe200000018ff */
[----:B------:R-:W-:Y:S02]  /*68b0*/  FMNMX.FTZ R0, R0, R44, !PT ;  /* 0x0000002c00007209 */ /* 0x000fe40007810000 */
[----:B------:R-:W-:Y:S01]  /*68c0*/  FSEL R184, R35, -INF , !P0 ;  /* 0xff80000023b87808 */ /* 0x000fe20004000000 */
[----:B------:R-:W-:Y:S01]  /*68d0*/  MUFU.EX2 R94, R94 ;  /* 0x0000005e005e7308 */ /* 0x000fe20000000800 */
[----:B------:R-:W-:Y:S01]  /*68e0*/  FMNMX.FTZ R44, R183, R66, !PT ;  /* 0x00000042b72c7209 */ /* 0x000fe20007810000 */
[----:B------:R-:W3:Y:S01]  /*68f0*/  SHFL.BFLY PT, R34, R0, 0x1, 0x1f ;  /* 0x0c201f0000227f89 */ /* 0x000ee200000e0000 */
[----:B------:R-:W-:Y:S01]  /*6900*/  F2FP.PACK_AB R4, R111, R168 ;  /* 0x000000a86f04723e */ /* 0x000fe200000000ff */
[C---:B------:R-:W-:Y:S01]  /*6910*/  HMMA.16816.F32 R144, R128.reuse, R36, RZ ;  /* 0x000000248090723c */ /* 0x040fe200000018ff */
[----:B------:R-:W-:Y:S01]  /*6920*/  FMNMX.FTZ R44, R184, R44, !PT ;  /* 0x0000002cb82c7209 */ /* 0x000fe20007810000 */
[----:B------:R-:W-:Y:S01]  /*6930*/  LDSM.16.MT88.4 R64, [R220+0x1900] ;  /* 0x00190000dc40783b */ /* 0x000fe20000004200 */
[----:B------:R-:W-:Y:S01]  /*6940*/  F2FP.PACK_AB R5, R165, R166 ;  /* 0x000000a6a505723e */ /* 0x000fe200000000ff */
[----:B------:R-:W-:Y:S01]  /*6950*/  MUFU.EX2 R93, R93 ;  /* 0x0000005d005d7308 */ /* 0x000fe20000000800 */
[----:B------:R-:W-:Y:S01]  /*6960*/  F2FP.PACK_AB R6, R164, R121 ;  /* 0x00000079a406723e */ /* 0x000fe200000000ff */
[----:B------:R-:W4:Y:S01]  /*6970*/  SHFL.BFLY PT, R35, R44, 0x2, 0x1f ;  /* 0x0c401f002c237f89 */ /* 0x000f2200000e0000 */
[----:B------:R-:W-:Y:S01]  /*6980*/  F2FP.PACK_AB R7, R122, R123 ;  /* 0x0000007b7a07723e */ /* 0x000fe200000000ff */
[C---:B------:R-:W-:Y:S04]  /*6990*/  HMMA.16816.F32 R104, R128.reuse, R28, RZ ;  /* 0x0000001c8068723c */ /* 0x040fe800000018ff */
[----:B------:R-:W-:Y:S04]  /*69a0*/  MUFU.EX2 R169, R169 ;  /* 0x000000a900a97308 */ /* 0x000fe80000000800 */
[----:B------:R-:W-:Y:S04]  /*69b0*/  HMMA.16816.F32 R148, R128, R18, RZ ;  /* 0x000000128094723c */ /* 0x000fe800000018ff */
[----:B------:R-:W5:Y:S01]  /*69c0*/  MUFU.EX2 R170, R170 ;  /* 0x000000aa00aa7308 */ /* 0x000f620000000800 */
[----:B---3--:R-:W-:-:S03]  /*69d0*/  FMNMX.FTZ R0, R0, R34, !PT ;  /* 0x0000002200007209 */ /* 0x008fc60007810000 */
[----:B------:R-:W-:Y:S01]  /*69e0*/  HMMA.16816.F32 R100, R128, R38, RZ ;  /* 0x000000268064723c */ /* 0x000fe200000018ff */
[C---:B------:R-:W-:Y:S01]  /*69f0*/  FSETP.NEU.FTZ.AND P0, PT, R0.reuse, -INF , PT ;  /* 0xff8000000000780b */ /* 0x040fe20003f1d000 */
[----:B------:R-:W-:Y:S02]  /*6a00*/  FMUL.FTZ R203, R0, c[0x0][0x2d0] ;  /* 0x0000b40000cb7a20 */ /* 0x000fe40000410000 */
[----:B------:R-:W-:Y:S01]  /*6a10*/  MUFU.EX2 R171, R171 ;  /* 0x000000ab00ab7308 */ /* 0x000fe20000000800 */
[----:B----4-:R-:W-:-:S03]  /*6a20*/  FMNMX.FTZ R44, R44, R35, !PT ;  /* 0x000000232c2c7209 */ /* 0x010fc60007810000 */
[----:B------:R-:W-:Y:S01]  /*6a30*/  HMMA.16816.F32 R112, R128, R30, RZ ;  /* 0x0000001e8070723c */ /* 0x000fe200000018ff */
[----:B------:R-:W-:-:S03]  /*6a40*/  FSEL R203, R203, RZ, P0 ;  /* 0x000000ffcbcb7208 */ /* 0x000fc60000000000 */
[----:B------:R-:W3:Y:S02]  /*6a50*/  MUFU.EX2 R172, R172 ;  /* 0x000000ac00ac7308 */ /* 0x000ee40000000800 */
[--C-:B------:R-:W-:Y:S02]  /*6a60*/  FFMA.FTZ R181, R61, c[0x0][0x2d0], -R203.reuse ;  /* 0x0000b4003db57a23 */ /* 0x100fe400000108cb */
[----:B------:R-:W-:Y:S01]  /*6a70*/  HMMA.16816.F32 R128, R128, R22, RZ ;  /* 0x000000168080723c */ /* 0x000fe200000018ff */
[--C-:B------:R-:W-:Y:S02]  /*6a80*/  FFMA.FTZ R186, R60, c[0x0][0x2d0], -R203.reuse ;  /* 0x0000b4003cba7a23 */ /* 0x100fe400000108cb */
[--C-:B------:R-:W-:Y:S01]  /*6a90*/  FFMA.FTZ R185, R57, c[0x0][0x2d0], -R203.reuse ;  /* 0x0000b40039b97a23 */ /* 0x100fe200000108cb */
[----:B------:R-:W-:Y:S01]  /*6aa0*/  LDSM.16.MT88.4 R60, [R219+0x1900] ;  /* 0x00190000db3c783b */ /* 0x000fe20000004200 */
[--C-:B------:R-:W-:Y:S01]  /*6ab0*/  FFMA.FTZ R189, R56, c[0x0][0x2d0], -R203.reuse ;  /* 0x0000b40038bd7a23 */ /* 0x100fe200000108cb */
[----:B------:R-:W-:Y:S01]  /*6ac0*/  MUFU.EX2 R181, R181 ;  /* 0x000000b500b57308 */ /* 0x000fe20000000800 */
[--C-:B------:R-:W-:Y:S01]  /*6ad0*/  FFMA.FTZ R188, R53, c[0x0][0x2d0], -R203.reuse ;  /* 0x0000b40035bc7a23 */ /* 0x100fe200000108cb */
[----:B------:R-:W-:Y:S01]  /*6ae0*/  HMMA.16816.F32 R24, R4, R76, R24 ;  /* 0x0000004c0418723c */ /* 0x000fe20000001818 */
[----:B------:R-:W-:Y:S01]  /*6af0*/  LDSM.16.MT88.4 R56, [R218+0x1900] ;  /* 0x00190000da38783b */ /* 0x000fe20000004200 */
[----:B------:R-:W-:-:S02]  /*6b00*/  FFMA.FTZ R190, R52, c[0x0][0x2d0], -R203 ;  /* 0x0000b40034be7a23 */ /* 0x000fc400000108cb */
[--C-:B------:R-:W-:Y:S02]  /*6b10*/  FFMA.FTZ R195, R41, c[0x0][0x2d0], -R203.reuse ;  /* 0x0000b40029c37a23 */ /* 0x100fe400000108cb */
[----:B------:R-:W4:Y:S01]  /*6b20*/  MUFU.EX2 R186, R186 ;  /* 0x000000ba00ba7308 */ /* 0x000f220000000800 */
[----:B------:R-:W-:Y:S01]  /*6b30*/  FFMA.FTZ R196, R40, c[0x0][0x2d0], -R203 ;  /* 0x0000b40028c47a23 */ /* 0x000fe200000108cb */
[C---:B------:R-:W-:Y:S06]  /*6b40*/  HMMA.16816.F32 R160, R4.reuse, R88, R160 ;  /* 0x0000005804a0723c */ /* 0x040fec00000018a0 */
[----:B------:R-:W-:Y:S02]  /*6b50*/  MUFU.EX2 R185, R185 ;  /* 0x000000b900b97308 */ /* 0x000fe40000000800 */
[C---:B------:R-:W-:Y:S06]  /*6b60*/  HMMA.16816.F32 R144, R4.reuse, R84, R144 ;  /* 0x000000540490723c */ /* 0x040fec0000001890 */
[----:B------:R-:W1:Y:S02]  /*6b70*/  MUFU.EX2 R189, R189 ;  /* 0x000000bd00bd7308 */ /* 0x000e640000000800 */
[C---:B------:R-:W-:Y:S06]  /*6b80*/  HMMA.16816.F32 R104, R4.reuse, R80, R104 ;  /* 0x000000500468723c */ /* 0x040fec0000001868 */
[----:B------:R-:W-:Y:S02]  /*6b90*/  MUFU.EX2 R188, R188 ;  /* 0x000000bc00bc7308 */ /* 0x000fe40000000800 */
[C---:B------:R-:W-:Y:S06]  /*6ba0*/  HMMA.16816.F32 R148, R4.reuse, R90, R148 ;  /* 0x0000005a0494723c */ /* 0x040fec0000001894 */
[----:B------:R-:W-:Y:S02]  /*6bb0*/  MUFU.EX2 R190, R190 ;  /* 0x000000be00be7308 */ /* 0x000fe40000000800 */
[C---:B------:R-:W-:Y:S06]  /*6bc0*/  HMMA.16816.F32 R100, R4.reuse, R86, R100 ;  /* 0x000000560464723c */ /* 0x040fec0000001864 */
[----:B------:R-:W-:Y:S02]  /*6bd0*/  MUFU.EX2 R195, R195 ;  /* 0x000000c300c37308 */ /* 0x000fe40000000800 */
[C---:B------:R-:W-:Y:S06]  /*6be0*/  HMMA.16816.F32 R112, R4.reuse, R82, R112 ;  /* 0x000000520470723c */ /* 0x040fec0000001870 */
[----:B------:R-:W-:Y:S02]  /*6bf0*/  MUFU.EX2 R196, R196 ;  /* 0x000000c400c47308 */ /* 0x000fe40000000800 */
[----:B------:R-:W-:Y:S07]  /*6c00*/  HMMA.16816.F32 R128, R4, R78, R128 ;  /* 0x0000004e0480723c */ /* 0x000fee0000001880 */
[----:B------:R-:W-:-:S02]  /*6c10*/  F2FP.PACK_AB R4, R99, R120 ;  /* 0x000000786304723e */ /* 0x000fc400000000ff */
[----:B------:R-:W-:Y:S02]  /*6c20*/  F2FP.PACK_AB R5, R92, R98 ;  /* 0x000000625c05723e */ /* 0x000fe400000000ff */
[----:B------:R-:W-:Y:S02]  /*6c30*/  F2FP.PACK_AB R6, R46, R96 ;  /* 0x000000602e06723e */ /* 0x000fe400000000ff */
[----:B-1----:R-:W-:-:S07]  /*6c40*/  F2FP.PACK_AB R7, R47, R97 ;  /* 0x000000612f07723e */ /* 0x002fce00000000ff */
[C---:B------:R-:W-:Y:S01]  /*6c50*/  HMMA.16816.F32 R116, R4.reuse, R72, R24 ;  /* 0x000000480474723c */ /* 0x040fe20000001818 */
[----:B------:R-:W1:Y:S07]  /*6c60*/  SHFL.BFLY PT, R24, R44, 0x1, 0x1f ;  /* 0x0c201f002c187f89 */ /* 0x000e6e00000e0000 */
[C---:B------:R-:W-:Y:S08]  /*6c70*/  HMMA.16816.F32 R160, R4.reuse, R48, R160 ;  /* 0x0000003004a0723c */ /* 0x040ff000000018a0 */
[C---:B------:R-:W-:Y:S08]  /*6c80*/  HMMA.16816.F32 R144, R4.reuse, R12, R144 ;  /* 0x0000000c0490723c */ /* 0x040ff00000001890 */
[----:B------:R-:W-:Y:S01]  /*6c90*/  HMMA.16816.F32 R104, R4, R8, R104 ;  /* 0x000000080468723c */ /* 0x000fe20000001868 */
[----:B-1----:R-:W-:-:S04]  /*6ca0*/  FMNMX.FTZ R44, R24, R44, !PT ;  /* 0x0000002c182c7209 */ /* 0x002fc80007810000 */
[C---:B------:R-:W-:Y:S01]  /*6cb0*/  FSETP.NEU.FTZ.AND P0, PT, R44.reuse, -INF , PT ;  /* 0xff8000002c00780b */ /* 0x040fe20003f1d000 */
[----:B------:R-:W-:Y:S02]  /*6cc0*/  FMUL.FTZ R205, R44, c[0x0][0x2d0] ;  /* 0x0000b4002ccd7a20 */ /* 0x000fe40000410000 */
[----:B------:R-:W-:Y:S03]  /*6cd0*/  HMMA.16816.F32 R148, R4, R50, R148 ;  /* 0x000000320494723c */ /* 0x000fe60000001894 */
[----:B------:R-:W-:Y:S02]  /*6ce0*/  FSEL R205, R205, RZ, P0 ;  /* 0x000000ffcdcd7208 */ /* 0x000fe40000000000 */
[----:B------:R-:W-:-:S03]  /*6cf0*/  PLOP3.LUT P0, PT, PT, PT, UP6, 0x40, 0x0 ;  /* 0x000000000000781c */ /* 0x000fc60003f0e868 */
[C---:B------:R-:W-:Y:S01]  /*6d00*/  HMMA.16816.F32 R100, R4.reuse, R14, R100 ;  /* 0x0000000e0464723c */ /* 0x040fe20000001864 */
[--C-:B------:R-:W-:Y:S02]  /*6d10*/  FFMA.FTZ R191, R191, c[0x0][0x2d0], -R205.reuse ;  /* 0x0000b400bfbf7a23 */ /* 0x100fe400000108cd */
[--C-:B------:R-:W-:Y:S02]  /*6d20*/  FFMA.FTZ R193, R55, c[0x0][0x2d0], -R205.reuse ;  /* 0x0000b40037c17a23 */ /* 0x100fe400000108cd */
[--C-:B------:R-:W-:Y:S02]  /*6d30*/  FFMA.FTZ R192, R54, c[0x0][0x2d0], -R205.reuse ;  /* 0x0000b40036c07a23 */ /* 0x100fe400000108cd */
[--C-:B------:R-:W-:Y:S01]  /*6d40*/  FFMA.FTZ R194, R43, c[0x0][0x2d0], -R205.reuse ;  /* 0x0000b4002bc27a23 */ /* 0x100fe200000108cd */
[----:B------:R-:W-:Y:S01]  /*6d50*/  HMMA.16816.F32 R112, R4, R10, R112 ;  /* 0x0000000a0470723c */ /* 0x000fe20000001870 */
[----:B------:R-:W-:Y:S01]  /*6d60*/  MUFU.EX2 R191, R191 ;  /* 0x000000bf00bf7308 */ /* 0x000fe20000000800 */
[----:B------:R-:W-:-:S02]  /*6d70*/  FFMA.FTZ R198, R42, c[0x0][0x2d0], -R205 ;  /* 0x0000b4002ac67a23 */ /* 0x000fc400000108cd */
[--C-:B------:R-:W-:Y:S02]  /*6d80*/  FFMA.FTZ R199, R33, c[0x0][0x2d0], -R205.reuse ;  /* 0x0000b40021c77a23 */ /* 0x100fe400000108cd */
[--C-:B------:R-:W-:Y:S02]  /*6d90*/  FFMA.FTZ R197, R32, c[0x0][0x2d0], -R205.reuse ;  /* 0x0000b40020c57a23 */ /* 0x100fe400000108cd */
[----:B------:R-:W-:Y:S01]  /*6da0*/  HMMA.16816.F32 R128, R4, R74, R128 ;  /* 0x0000004a0480723c */ /* 0x000fe20000001880 */
[----:B------:R-:W1:Y:S01]  /*6db0*/  MUFU.EX2 R193, R193 ;  /* 0x000000c100c17308 */ /* 0x000e620000000800 */
[--C-:B------:R-:W-:Y:S02]  /*6dc0*/  FFMA.FTZ R200, R200, c[0x0][0x2d0], -R205.reuse ;  /* 0x0000b400c8c87a23 */ /* 0x100fe400000108cd */
[--C-:B------:R-:W-:Y:S02]  /*6dd0*/  FFMA.FTZ R204, R204, c[0x0][0x2d0], -R205.reuse ;  /* 0x0000b400cccc7a23 */ /* 0x100fe400000108cd */
[--C-:B------:R-:W-:Y:S01]  /*6de0*/  FFMA.FTZ R202, R202, c[0x0][0x2d0], -R205.reuse ;  /* 0x0000b400caca7a23 */ /* 0x100fe200000108cd */
[----:B--2---:R-:W-:Y:S01]  /*6df0*/  F2FP.PACK_AB R4, R95, R45 ;  /* 0x0000002d5f04723e */ /* 0x004fe200000000ff */
[--C-:B------:R-:W-:Y:S01]  /*6e00*/  FFMA.FTZ R201, R201, c[0x0][0x2d0], -R205.reuse ;  /* 0x0000b400c9c97a23 */ /* 0x100fe200000108cd */
[----:B------:R-:W-:Y:S01]  /*6e10*/  MUFU.EX2 R192, R192 ;  /* 0x000000c000c07308 */ /* 0x000fe20000000800 */
[----:B-----5:R-:W-:Y:S01]  /*6e20*/  F2FP.PACK_AB R5, R170, R169 ;  /* 0x000000a9aa05723e */ /* 0x020fe200000000ff */
[----:B------:R-:W-:Y:S01]  /*6e30*/  FFMA.FTZ R184, R184, c[0x0][0x2d0], -R205 ;  /* 0x0000b400b8b87a23 */ /* 0x000fe200000108cd */
[----:B------:R-:W-:-:S02]  /*6e40*/  F2FP.PACK_AB R6, R93, R94 ;  /* 0x0000005e5d06723e */ /* 0x000fc400000000ff */
[----:B---3--:R-:W-:-:S03]  /*6e50*/  F2FP.PACK_AB R7, R172, R171 ;  /* 0x000000abac07723e */ /* 0x008fc600000000ff */
[----:B------:R-:W2:Y:S04]  /*6e60*/  MUFU.EX2 R194, R194 ;  /* 0x000000c200c27308 */ /* 0x000ea80000000800 */
[C---:B------:R-:W-:Y:S04]  /*6e70*/  HMMA.16816.F32 R160, R4.reuse, R68, R160 ;  /* 0x0000004404a0723c */ /* 0x040fe800000018a0 */
[----:B------:R-:W3:Y:S04]  /*6e80*/  MUFU.EX2 R198, R198 ;  /* 0x000000c600c67308 */ /* 0x000ee80000000800 */
[C---:B------:R-:W-:Y:S04]  /*6e90*/  HMMA.16816.F32 R148, R4.reuse, R70, R148 ;  /* 0x000000460494723c */ /* 0x040fe80000001894 */
[----:B------:R-:W5:Y:S04]  /*6ea0*/  MUFU.EX2 R199, R199 ;  /* 0x000000c700c77308 */ /* 0x000f680000000800 */
[C---:B------:R-:W-:Y:S04]  /*6eb0*/  HMMA.16816.F32 R144, R4.reuse, R64, R144 ;  /* 0x000000400490723c */ /* 0x040fe80000001890 */
[----:B------:R-:W1:Y:S04]  /*6ec0*/  MUFU.EX2 R197, R197 ;  /* 0x000000c500c57308 */ /* 0x000e680000000800 */
[C---:B------:R-:W-:Y:S04]  /*6ed0*/  HMMA.16816.F32 R100, R4.reuse, R66, R100 ;  /* 0x000000420464723c */ /* 0x040fe80000001864 */
[----:B------:R-:W1:Y:S04]  /*6ee0*/  MUFU.EX2 R200, R200 ;  /* 0x000000c800c87308 */ /* 0x000e680000000800 */
[C---:B------:R-:W-:Y:S04]  /*6ef0*/  HMMA.16816.F32 R104, R4.reuse, R60, R104 ;  /* 0x0000003c0468723c */ /* 0x040fe80000001868 */
[----:B------:R-:W-:Y:S04]  /*6f00*/  MUFU.EX2 R204, R204 ;  /* 0x000000cc00cc7308 */ /* 0x000fe80000000800 */
[C---:B------:R-:W-:Y:S04]  /*6f10*/  HMMA.16816.F32 R112, R4.reuse, R62, R112 ;  /* 0x0000003e0470723c */ /* 0x040fe80000001870 */
[----:B------:R-:W-:Y:S04]  /*6f20*/  MUFU.EX2 R202, R202 ;  /* 0x000000ca00ca7308 */ /* 0x000fe80000000800 */
[C---:B------:R-:W-:Y:S04]  /*6f30*/  HMMA.16816.F32 R116, R4.reuse, R56, R116 ;  /* 0x000000380474723c */ /* 0x040fe80000001874 */
[----:B------:R-:W-:Y:S04]  /*6f40*/  MUFU.EX2 R201, R201 ;  /* 0x000000c900c97308 */ /* 0x000fe80000000800 */
[----:B------:R-:W-:Y:S07]  /*6f50*/  HMMA.16816.F32 R128, R4, R58, R128 ;  /* 0x0000003a0480723c */ /* 0x000fee0000001880 */
[----:B----4-:R-:W-:Y:S01]  /*6f60*/  F2FP.PACK_AB R4, R186, R181 ;  /* 0x000000b5ba04723e */ /* 0x010fe200000000ff */
[----:B------:R-:W-:Y:S01]  /*6f70*/  FADD.FTZ R181, R181, R186 ;  /* 0x000000bab5b57221 */ /* 0x000fe20000010000 */
[----:B------:R-:W-:-:S02]  /*6f80*/  F2FP.PACK_AB R6, R189, R185 ;  /* 0x000000b9bd06723e */ /* 0x000fc400000000ff */
[----:B-1----:R-:W-:Y:S01]  /*6f90*/  F2FP.PACK_AB R5, R193, R191 ;  /* 0x000000bfc105723e */ /* 0x002fe200000000ff */
[----:B------:R-:W-:Y:S01]  /*6fa0*/  FADD.FTZ R191, R191, R193 ;  /* 0x000000c1bfbf7221 */ /* 0x000fe20000010000 */
[----:B--2---:R-:W-:Y:S01]  /*6fb0*/  F2FP.PACK_AB R7, R194, R192 ;  /* 0x000000c0c207723e */ /* 0x004fe200000000ff */
[----:B------:R-:W-:Y:S02]  /*6fc0*/  FADD.FTZ R181, R185, R181 ;  /* 0x000000b5b9b57221 */ /* 0x000fe40000010000 */
[----:B------:R-:W-:Y:S02]  /*6fd0*/  FADD.FTZ R191, R192, R191 ;  /* 0x000000bfc0bf7221 */ /* 0x000fe40000010000 */
[----:B------:R-:W-:Y:S02]  /*6fe0*/  FADD.FTZ R181, R189, R181 ;  /* 0x000000b5bdb57221 */ /* 0x000fe40000010000 */
[----:B------:R-:W-:Y:S01]  /*6ff0*/  HMMA.16816.F32 R40, R4, R36, RZ ;  /* 0x000000240428723c */ /* 0x000fe200000018ff */
[----:B------:R-:W-:-:S02]  /*7000*/  FADD.FTZ R191, R194, R191 ;  /* 0x000000bfc2bf7221 */ /* 0x000fc40000010000 */
[----:B------:R-:W-:Y:S02]  /*7010*/  FADD.FTZ R181, R188, R181 ;  /* 0x000000b5bcb57221 */ /* 0x000fe40000010000 */
[----:B---3--:R-:W-:Y:S02]  /*7020*/  FADD.FTZ R191, R198, R191 ;  /* 0x000000bfc6bf7221 */ /* 0x008fe40000010000 */
        /* <DEDUP_REMOVED lines=22> */
[----:B------:R-:W1:Y:S02]  /*7190*/  MUFU.EX2 R88, R88 ;  /* 0x0000005800587308 */ /* 0x000e640000000800 */
[--C-:B------:R-:W-:Y:S01]  /*71a0*/  FFMA.FTZ R84, R245, c[0x0][0x2d0], -R203.reuse ;  /* 0x0000b400f5547a23 */ /* 0x100fe200000108cb */
[C---:B------:R-:W-:Y:S01]  /*71b0*/  HMMA.16816.F32 R32, R4.reuse, R80, R32 ;  /* 0x000000500420723c */ /* 0x040fe20000001820 */
[----:B------:R-:W-:Y:S02]  /*71c0*/  FFMA.FTZ R85, R239, c[0x0][0x2d0], -R210 ;  /* 0x0000b400ef557a23 */ /* 0x000fe400000108d2 */
[----:B------:R-:W-:Y:S02]  /*71d0*/  FFMA.FTZ R239, R132, c[0x0][0x2d0], -R203 ;  /* 0x0000b40084ef7a23 */ /* 0x000fe400000108cb */
[----:B------:R-:W-:Y:S02]  /*71e0*/  MUFU.EX2 R84, R84 ;  /* 0x0000005400547308 */ /* 0x000fe40000000800 */
[--C-:B------:R-:W-:Y:S01]  /*71f0*/  FFMA.FTZ R81, R246, c[0x0][0x2d0], -R205.reuse ;  /* 0x0000b400f6517a23 */ /* 0x100fe200000108cd */
[----:B------:R-:W-:Y:S01]  /*7200*/  HMMA.16816.F32 R24, R4, R76, R24 ;  /* 0x0000004c0418723c */ /* 0x000fe20000001818 */
[----:B------:R-:W-:-:S04]  /*7210*/  FFMA.FTZ R80, R135, c[0x0][0x2d0], -R205 ;  /* 0x0000b40087507a23 */ /* 0x000fc800000108cd */
[----:B------:R-:W-:Y:S01]  /*7220*/  MUFU.EX2 R81, R81 ;  /* 0x0000005100517308 */ /* 0x000fe20000000800 */
[----:B-1----:R-:W-:Y:S02]  /*7230*/  FADD.FTZ R181, R88, R181 ;  /* 0x000000b558b57221 */ /* 0x002fe40000010000 */
        /* <DEDUP_REMOVED lines=10> */
[----:B------:R-:W-:Y:S01]  /*72e0*/  HMMA.16816.F32 R28, R4, R82, R28 ;  /* 0x00000052041c723c */ /* 0x000fe2000000181c */
[--C-:B------:R-:W-:Y:S01]  /*72f0*/  FFMA.FTZ R90, R241, c[0x0][0x2d0], -R139.reuse ;  /* 0x0000b400f15a7a23 */ /* 0x100fe2000001088b */
[----:B------:R-:W-:Y:S01]  /*7300*/  LDSM.16.MT88.4 R124, [R218+0x2900] ;  /* 0x00290000da7c783b */ /* 0x000fe20000004200 */
[----:B------:R-:W-:Y:S02]  /*7310*/  FFMA.FTZ R91, R238, c[0x0][0x2d0], -R139 ;  /* 0x0000b400ee5b7a23 */ /* 0x000fe4000001088b */
[----:B------:R-:W2:Y:S01]  /*7320*/  MUFU.EX2 R86, R86 ;  /* 0x0000005600567308 */ /* 0x000ea20000000800 */
[----:B------:R-:W-:-:S02]  /*7330*/  FFMA.FTZ R241, R136, c[0x0][0x2d0], -R210 ;  /* 0x0000b40088f17a23 */ /* 0x000fc400000108d2 */
[----:B------:R-:W-:Y:S01]  /*7340*/  HMMA.16816.F32 R20, R4, R78, R20 ;  /* 0x0000004e0414723c */ /* 0x000fe20000001814 */
[--C-:B------:R-:W-:Y:S02]  /*7350*/  FFMA.FTZ R83, R206, c[0x0][0x2d0], -R210.reuse ;  /* 0x0000b400ce537a23 */ /* 0x100fe400000108d2 */
[--C-:B------:R-:W-:Y:S02]  /*7360*/  FFMA.FTZ R82, R208, c[0x0][0x2d0], -R210.reuse ;  /* 0x0000b400d0527a23 */ /* 0x100fe400000108d2 */
[----:B------:R-:W-:Y:S01]  /*7370*/  MUFU.EX2 R77, R77 ;  /* 0x0000004d004d7308 */ /* 0x000fe20000000800 */
[--C-:B------:R-:W-:Y:S01]  /*7380*/  FFMA.FTZ R206, R240, c[0x0][0x2d0], -R139.reuse ;  /* 0x0000b400f0ce7a23 */ /* 0x100fe2000001088b */
[----:B-1----:R-:W-:Y:S01]  /*7390*/  F2FP.PACK_AB R4, R87, R88 ;  /* 0x000000585704723e */ /* 0x002fe200000000ff */
[----:B------:R-:W-:Y:S01]  /*73a0*/  FFMA.FTZ R79, R207, c[0x0][0x2d0], -R210 ;  /* 0x0000b400cf4f7a23 */ /* 0x000fe200000108d2 */
[----:B------:R-:W-:Y:S01]  /*73b0*/  F2FP.PACK_AB R5, R80, R81 ;  /* 0x000000515005723e */ /* 0x000fe200000000ff */
[----:B------:R-:W-:-:S02]  /*73c0*/  FFMA.FTZ R207, R211, c[0x0][0x2d0], -R139 ;  /* 0x0000b400d3cf7a23 */ /* 0x000fc4000001088b */
[----:B------:R-:W-:Y:S01]  /*73d0*/  FFMA.FTZ R208, R137, c[0x0][0x2d0], -R210 ;  /* 0x0000b40089d07a23 */ /* 0x000fe200000108d2 */
[----:B------:R-:W1:Y:S01]  /*73e0*/  MUFU.EX2 R76, R76 ;  /* 0x0000004c004c7308 */ /* 0x000e620000000800 */
[----:B--2---:R-:W-:Y:S01]  /*73f0*/  F2FP.PACK_AB R6, R84, R86 ;  /* 0x000000565406723e */ /* 0x004fe200000000ff */
[--C-:B------:R-:W-:Y:S02]  /*7400*/  FFMA.FTZ R210, R153, c[0x0][0x2d0], -R139.reuse ;  /* 0x0000b40099d27a23 */ /* 0x100fe4000001088b */
[--C-:B------:R-:W-:Y:S02]  /*7410*/  FFMA.FTZ R211, R152, c[0x0][0x2d0], -R139.reuse ;  /* 0x0000b40098d37a23 */ /* 0x100fe4000001088b */
[----:B------:R-:W-:Y:S02]  /*7420*/  FFMA.FTZ R240, R138, c[0x0][0x2d0], -R139 ;  /* 0x0000b4008af07a23 */ /* 0x000fe4000001088b */
[----:B------:R-:W-:Y:S01]  /*7430*/  MUFU.EX2 R85, R85 ;  /* 0x0000005500557308 */ /* 0x000fe20000000800 */
[----:B------:R-:W-:-:S02]  /*7440*/  FFMA.FTZ R238, R133, c[0x0][0x2d0], -R203 ;  /* 0x0000b40085ee7a23 */ /* 0x000fc400000108cb */
[----:B------:R-:W-:Y:S01]  /*7450*/  LDSM.16.MT88.4 R132, [R219+0x2900] ;  /* 0x00290000db84783b */ /* 0x000fe20000004200 */
[----:B------:R-:W-:Y:S02]  /*7460*/  FADD.FTZ R191, R81, R191 ;  /* 0x000000bf51bf7221 */ /* 0x000fe40000010000 */
[----:B------:R-:W-:Y:S01]  /*7470*/  FADD.FTZ R181, R87, R181 ;  /* 0x000000b557b57221 */ /* 0x000fe20000010000 */
[----:B-1----:R-:W-:Y:S01]  /*7480*/  F2FP.PACK_AB R7, R76, R77 ;  /* 0x0000004d4c07723e */ /* 0x002fe200000000ff */
[----:B------:R-:W1:Y:S01]  /*7490*/  MUFU.EX2 R82, R82 ;  /* 0x0000005200527308 */ /* 0x000e620000000800 */
[----:B------:R-:W-:Y:S02]  /*74a0*/  FADD.FTZ R191, R80, R191 ;  /* 0x000000bf50bf7221 */ /* 0x000fe40000010000 */
[----:B------:R-:W-:Y:S02]  /*74b0*/  FADD.FTZ R181, R86, R181 ;  /* 0x000000b556b57221 */ /* 0x000fe40000010000 */
[----:B------:R-:W-:Y:S01]  /*74c0*/  FADD.FTZ R191, R77, R191 ;  /* 0x000000bf4dbf7221 */ /* 0x000fe20000010000 */
[----:B------:R-:W-:Y:S01]  /*74d0*/  HMMA.16816.F32 R52, R4, R48, R52 ;  /* 0x000000300434723c */ /* 0x000fe20000001834 */
[----:B------:R-:W-:Y:S01]  /*74e0*/  FADD.FTZ R181, R84, R181 ;  /* 0x000000b554b57221 */ /* 0x000fe20000010000 */
[----:B------:R2:W-:Y:S01]  /*74f0*/  MUFU.EX2 R78, R209 ;  /* 0x000000d1004e7308 */ /* 0x0005e20000000800 */
[----:B------:R-:W-:-:S05]  /*7500*/  FADD.FTZ R191, R76, R191 ;  /* 0x000000bf4cbf7221 */ /* 0x000fca0000010000 */
[C---:B------:R-:W-:Y:S01]  /*7510*/  HMMA.16816.F32 R48, R4.reuse, R50, R16 ;  /* 0x000000320430723c */ /* 0x040fe20000001810 */
[----:B------:R-:W3:Y:S01]  /*7520*/  LDSM.16.MT88.4 R16, [R225+0x2100] ;  /* 0x00210000e110783b */ /* 0x000ee20000004200 */
[----:B------:R-:W-:Y:S06]  /*7530*/  MUFU.EX2 R79, R79 ;  /* 0x0000004f004f7308 */ /* 0x000fec0000000800 */
[----:B------:R-:W-:Y:S02]  /*7540*/  HMMA.16816.F32 R40, R4, R12, R40 ;  /* 0x0000000c0428723c */ /* 0x000fe40000001828 */
[----:B------:R-:W-:Y:S01]  /*7550*/  MUFU.EX2 R90, R90 ;  /* 0x0000005a005a7308 */ /* 0x000fe20000000800 */
[----:B--2---:R-:W-:-:S02]  /*7560*/  FFMA.FTZ R209, R155, c[0x0][0x2d0], -R139 ;  /* 0x0000b4009bd17a23 */ /* 0x004fc4000001088b */
[----:B------:R-:W-:Y:S03]  /*7570*/  LDSM.16.MT88.4 R152, [R225+0x2900] ;  /* 0x00290000e198783b */ /* 0x000fe60000004200 */
[C---:B------:R-:W-:Y:S01]  /*7580*/  HMMA.16816.F32 R36, R4.reuse, R14, R36 ;  /* 0x0000000e0424723c */ /* 0x040fe20000001824 */
[----:B------:R-:W2:Y:S01]  /*7590*/  LDSM.16.MT88.4 R12, [R220+0x2100] ;  /* 0x00210000dc0c783b */ /* 0x000ea20000004200 */
[----:B------:R-:W4:Y:S03]  /*75a0*/  MUFU.EX2 R91, R91 ;  /* 0x0000005b005b7308 */ /* 0x000f260000000800 */
[----:B------:R-:W-:Y:S03]  /*75b0*/  LDSM.16.MT88.4 R136, [R220+0x2900] ;  /* 0x00290000dc88783b */ /* 0x000fe60000004200 */
[C---:B------:R-:W-:Y:S02]  /*75c0*/  HMMA.16816.F32 R32, R4.reuse, R8, R32 ;  /* 0x000000080420723c */ /* 0x040fe40000001820 */
[----:B------:R-:W-:Y:S06]  /*75d0*/  MUFU.EX2 R206, R206 ;  /* 0x000000ce00ce7308 */ /* 0x000fec0000000800 */
[C---:B------:R-:W-:Y:S01]  /*75e0*/  HMMA.16816.F32 R28, R4.reuse, R10, R28 ;  /* 0x0000000a041c723c */ /* 0x040fe2000000181c */
[----:B------:R-:W5:Y:S01]  /*75f0*/  LDSM.16.MT88.4 R8, [R219+0x2100] ;  /* 0x00210000db08783b */ /* 0x000f620000004200 */
[----:B------:R-:W2:Y:S06]  /*7600*/  MUFU.EX2 R207, R207 ;  /* 0x000000cf00cf7308 */ /* 0x000eac0000000800 */
[C---:B------:R-:W-:Y:S02]  /*7610*/  HMMA.16816.F32 R24, R4.reuse, R72, R24 ;  /* 0x000000480418723c */ /* 0x040fe40000001818 */
[----:B------:R-:W-:Y:S05]  /*7620*/  MUFU.EX2 R83, R83 ;  /* 0x0000005300537308 */ /* 0x000fea0000000800 */
[----:B-1----:R-:W-:Y:S01]  /*7630*/  F2FP.PACK_AB R72, R82, R85 ;  /* 0x000000555248723e */ /* 0x002fe200000000ff */
[----:B------:R-:W-:Y:S01]  /*7640*/  HMMA.16816.F32 R20, R4, R74, R20 ;  /* 0x0000004a0414723c */ /* 0x000fe20000001814 */
[----:B------:R-:W1:Y:S01]  /*7650*/  LDSM.16.MT88.4 R4, [R218+0x2100] ;  /* 0x00210000da04783b */ /* 0x000e620000004200 */
[----:B----4-:R-:W-:Y:S01]  /*7660*/  F2FP.PACK_AB R73, R91, R90 ;  /* 0x0000005a5b49723e */ /* 0x010fe200000000ff */
[----:B------:R-:W-:Y:S04]  /*7670*/  MUFU.EX2 R89, R89 ;  /* 0x0000005900597308 */ /* 0x000fe80000000800 */
[----:B------:R-:W-:-:S02]  /*7680*/  F2FP.PACK_AB R74, R79, R78 ;  /* 0x0000004e4f4a723e */ /* 0x000fc400000000ff */
[----:B--2---:R-:W-:Y:S02]  /*7690*/  F2FP.PACK_AB R75, R207, R206 ;  /* 0x000000cecf4b723e */ /* 0x004fe400000000ff */
[----:B------:R-:W-:Y:S05]  /*76a0*/  MUFU.EX2 R208, R208 ;  /* 0x000000d000d07308 */ /* 0x000fea0000000800 */
[C---:B---3--:R-:W-:Y:S03]  /*76b0*/  HMMA.16816.F32 R160, R72.reuse, R16, R160 ;  /* 0x0000001048a0723c */ /* 0x048fe600000018a0 */
[----:B------:R-:W-:Y:S05]  /*76c0*/  MUFU.EX2 R241, R241 ;  /* 0x000000f100f17308 */ /* 0x000fea0000000800 */
[C---:B------:R-:W-:Y:S03]  /*76d0*/  HMMA.16816.F32 R148, R72.reuse, R18, R148 ;  /* 0x000000124894723c */ /* 0x040fe60000001894 */
[----:B------:R-:W-:Y:S05]  /*76e0*/  MUFU.EX2 R209, R209 ;  /* 0x000000d100d17308 */ /* 0x000fea0000000800 */
[C---:B------:R-:W-:Y:S03]  /*76f0*/  HMMA.16816.F32 R144, R72.reuse, R12, R144 ;  /* 0x0000000c4890723c */ /* 0x040fe60000001890 */
[----:B------:R-:W-:Y:S05]  /*7700*/  MUFU.EX2 R210, R210 ;  /* 0x000000d200d27308 */ /* 0x000fea0000000800 */
[C---:B------:R-:W-:Y:S03]  /*7710*/  HMMA.16816.F32 R100, R72.reuse, R14, R100 ;  /* 0x0000000e4864723c */ /* 0x040fe60000001864 */
[----:B------:R-:W-:Y:S05]  /*7720*/  MUFU.EX2 R211, R211 ;  /* 0x000000d300d37308 */ /* 0x000fea0000000800 */
[C---:B-----5:R-:W-:Y:S03]  /*7730*/  HMMA.16816.F32 R104, R72.reuse, R8, R104 ;  /* 0x000000084868723c */ /* 0x060fe60000001868 */
[----:B------:R-:W-:Y:S05]  /*7740*/  MUFU.EX2 R240, R240 ;  /* 0x000000f000f07308 */ /* 0x000fea0000000800 */
[C---:B------:R-:W-:Y:S03]  /*7750*/  HMMA.16816.F32 R112, R72.reuse, R10, R112 ;  /* 0x0000000a4870723c */ /* 0x040fe60000001870 */
[----:B------:R-:W2:Y:S05]  /*7760*/  MUFU.EX2 R238, R238 ;  /* 0x000000ee00ee7308 */ /* 0x000eaa0000000800 */
[C---:B-1----:R-:W-:Y:S03]  /*7770*/  HMMA.16816.F32 R116, R72.reuse, R4, R116 ;  /* 0x000000044874723c */ /* 0x042fe60000001874 */
[----:B------:R-:W1:Y:S05]  /*7780*/  MUFU.EX2 R239, R239 ;  /* 0x000000ef00ef7308 */ /* 0x000e6a0000000800 */
[----:B------:R-:W-:Y:S03]  /*7790*/  HMMA.16816.F32 R128, R72, R6, R128 ;  /* 0x000000064880723c */ /* 0x000fe60000001880 */
[----:B------:R-:W3:Y:S01]  /*77a0*/  MUFU.EX2 R242, R242 ;  /* 0x000000f200f27308 */ /* 0x000ee20000000800 */
[----:B--2---:R-:W-:-:S03]  /*77b0*/  FADD.FTZ R181, R238, R181 ;  /* 0x000000b5eeb57221 */ /* 0x004fc60000010000 */
[----:B------:R-:W-:Y:S02]  /*77c0*/  F2FP.PACK_AB R72, R89, R83 ;  /* 0x000000535948723e */ /* 0x000fe400000000ff */
[----:B------:R-:W-:Y:S02]  /*77d0*/  F2FP.PACK_AB R73, R210, R209 ;  /* 0x000000d1d249723e */ /* 0x000fe400000000ff */
[----:B------:R-:W2:Y:S01]  /*77e0*/  MUFU.EX2 R243, R243 ;  /* 0x000000f300f37308 */ /* 0x000ea20000000800 */
[----:B------:R-:W-:Y:S01]  /*77f0*/  F2FP.PACK_AB R74, R241, R208 ;  /* 0x000000d0f14a723e */ /* 0x000fe200000000ff */
[----:B-1----:R-:W-:Y:S01]  /*7800*/  FADD.FTZ R181, R239, R181 ;  /* 0x000000b5efb57221 */ /* 0x002fe20000010000 */
[----:B------:R-:W-:-:S05]  /*7810*/  F2FP.PACK_AB R75, R240, R211 ;  /* 0x000000d3f04b723e */ /* 0x000fca00000000ff */
[----:B------:R-:W1:Y:S01]  /*7820*/  MUFU.EX2 R244, R244 ;  /* 0x000000f400f47308 */ /* 0x000e620000000800 */
[----:B---3--:R-:W-:Y:S01]  /*7830*/  FADD.FTZ R181, R242, R181 ;  /* 0x000000b5f2b57221 */ /* 0x008fe20000010000 */
[----:B------:R-:W-:Y:S03]  /*7840*/  HMMA.16816.F32 R160, R72, R152, R160 ;  /* 0x0000009848a0723c */ /* 0x000fe600000018a0 */
[----:B--2---:R-:W-:-:S05]  /*7850*/  FADD.FTZ R181, R243, R181 ;  /* 0x000000b5f3b57221 */ /* 0x004fca0000010000 */
[----:B------:R-:W-:Y:S01]  /*7860*/  HMMA.16816.F32 R148, R72, R154, R148 ;  /* 0x0000009a4894723c */ /* 0x000fe20000001894 */
[----:B-1----:R-:W-:-:S07]  /*7870*/  FADD.FTZ R191, R244, R191 ;  /* 0x000000bff4bf7221 */ /* 0x002fce0000010000 */
        /* <DEDUP_REMOVED lines=8> */
[----:B------:R-:W-:Y:S07]  /*7900*/  HMMA.16816.F32 R128, R72, R126, R128 ;  /* 0x0000007e4880723c */ /* 0x000fee0000001880 */
[----:B------:R-:W-:-:S02]  /*7910*/  F2FP.PACK_AB R72, R239, R238 ;  /* 0x000000eeef48723e */ /* 0x000fc400000000ff */
[----:B------:R-:W-:Y:S02]  /*7920*/  F2FP.PACK_AB R74, R243, R242 ;  /* 0x000000f2f34a723e */ /* 0x000fe400000000ff */
[----:B------:R-:W-:Y:S02]  /*7930*/  F2FP.PACK_AB R73, R204, R244 ;  /* 0x000000f4cc49723e */ /* 0x000fe400000000ff */
[----:B------:R-:W-:-:S07]  /*7940*/  F2FP.PACK_AB R75, R201, R202 ;  /* 0x000000cac94b723e */ /* 0x000fce00000000ff */
[C---:B------:R-:W-:Y:S07]  /*7950*/  HMMA.16816.F32 R52, R72.reuse, R68, R52 ;  /* 0x000000444834723c */ /* 0x040fee0000001834 */
[--C-:B------:R-:W-:Y:S01]  /*7960*/  FFMA.FTZ R68, R178, c[0x0][0x2d0], -R205.reuse ;  /* 0x0000b400b2447a23 */ /* 0x100fe200000108cd */
[----:B------:R-:W-:Y:S01]  /*7970*/  HMMA.16816.F32 R48, R72, R70, R48 ;  /* 0x000000464830723c */ /* 0x000fe20000001830 */
[----:B------:R-:W-:-:S04]  /*7980*/  FFMA.FTZ R69, R179, c[0x0][0x2d0], -R205 ;  /* 0x0000b400b3457a23 */ /* 0x000fc800000108cd */
[----:B------:R-:W1:Y:S02]  /*7990*/  MUFU.EX2 R68, R68 ;  /* 0x0000004400447308 */ /* 0x000e640000000800 */
[----:B------:R-:W-:Y:S01]  /*79a0*/  FFMA.FTZ R70, R180, c[0x0][0x2d0], -R205 ;  /* 0x0000b400b4467a23 */ /* 0x000fe200000108cd */
[----:B------:R-:W-:Y:S01]  /*79b0*/  HMMA.16816.F32 R40, R72, R64, R40 ;  /* 0x000000404828723c */ /* 0x000fe20000001828 */
[----:B------:R-:W-:-:S04]  /*79c0*/  FFMA.FTZ R71, R157, c[0x0][0x2d0], -R203 ;  /* 0x0000b4009d477a23 */ /* 0x000fc800000108cb */
[----:B------:R-:W2:Y:S02]  /*79d0*/  MUFU.EX2 R69, R69 ;  /* 0x0000004500457308 */ /* 0x000ea40000000800 */
        /* <DEDUP_REMOVED lines=8> */
[----:B------:R-:W1:Y:S01]  /*7a60*/  MUFU.EX2 R65, R65 ;  /* 0x0000004100417308 */ /* 0x000e620000000800 */
[----:B--2---:R-:W-:Y:S02]  /*7a70*/  FADD.FTZ R191, R69, R191 ;  /* 0x000000bf45bf7221 */ /* 0x004fe40000010000 */
[----:B------:R-:W-:Y:S01]  /*7a80*/  FFMA.FTZ R62, R177, c[0x0][0x2d0], -R205 ;  /* 0x0000b400b13e7a23 */ /* 0x000fe200000108cd */
[----:B------:R-:W-:Y:S01]  /*7a90*/  HMMA.16816.F32 R24, R72, R56, R24 ;  /* 0x000000384818723c */ /* 0x000fe20000001818 */
[----:B------:R-:W-:-:S03]  /*7aa0*/  FFMA.FTZ R63, R156, c[0x0][0x2d0], -R203 ;  /* 0x0000b4009c3f7a23 */ /* 0x000fc600000108cb */
[----:B------:R-:W2:Y:S03]  /*7ab0*/  MUFU.EX2 R60, R60 ;  /* 0x0000003c003c7308 */ /* 0x000ea60000000800 */
[----:B------:R-:W-:Y:S01]  /*7ac0*/  F2FP.PACK_AB R57, R69, R68 ;  /* 0x000000444539723e */ /* 0x000fe200000000ff */
[C---:B------:R-:W-:Y:S04]  /*7ad0*/  HMMA.16816.F32 R20, R72.reuse, R58, R20 ;  /* 0x0000003a4814723c */ /* 0x040fe80000001814 */
[----:B------:R-:W3:Y:S03]  /*7ae0*/  MUFU.EX2 R61, R61 ;  /* 0x0000003d003d7308 */ /* 0x000ee60000000800 */
[----:B-1----:R-:W-:Y:S01]  /*7af0*/  F2FP.PACK_AB R58, R65, R64 ;  /* 0x00000040413a723e */ /* 0x002fe200000000ff */
[----:B------:R-:W-:Y:S04]  /*7b00*/  HMMA.16816.F32 R36, R72, R66, R36 ;  /* 0x000000424824723c */ /* 0x000fe80000001824 */
[----:B------:R-:W1:Y:S01]  /*7b10*/  MUFU.EX2 R70, R70 ;  /* 0x0000004600467308 */ /* 0x000e620000000800 */
[----:B--2---:R-:W-:-:S02]  /*7b20*/  FADD.FTZ R181, R60, R181 ;  /* 0x000000b53cb57221 */ /* 0x004fc40000010000 */
[----:B------:R-:W-:Y:S02]  /*7b30*/  FFMA.FTZ R66, R175, c[0x0][0x2d0], -R203 ;  /* 0x0000b400af427a23 */ /* 0x000fe400000108cb */
[----:B------:R-:W-:Y:S02]  /*7b40*/  FFMA.FTZ R72, R187, c[0x0][0x2d0], -R205 ;  /* 0x0000b400bb487a23 */ /* 0x000fe400000108cd */
[----:B------:R-:W-:Y:S01]  /*7b50*/  FFMA.FTZ R67, R176, c[0x0][0x2d0], -R203 ;  /* 0x0000b400b0437a23 */ /* 0x000fe200000108cb */
[----:B------:R-:W2:Y:S01]  /*7b60*/  MUFU.EX2 R62, R62 ;  /* 0x0000003e003e7308 */ /* 0x000ea20000000800 */
[C---:B---3--:R-:W-:Y:S01]  /*7b70*/  F2FP.PACK_AB R56, R61.reuse, R60 ;  /* 0x0000003c3d38723e */ /* 0x048fe200000000ff */
[----:B------:R-:W-:-:S04]  /*7b80*/  FADD.FTZ R181, R61, R181 ;  /* 0x000000b53db57221 */ /* 0x000fc80000010000 */
[----:B------:R-:W-:Y:S02]  /*7b90*/  FADD.FTZ R181, R64, R181 ;  /* 0x000000b540b57221 */ /* 0x000fe40000010000 */
[----:B------:R-:W3:Y:S01]  /*7ba0*/  MUFU.EX2 R66, R66 ;  /* 0x0000004200427308 */ /* 0x000ee20000000800 */
[----:B-1----:R-:W-:Y:S02]  /*7bb0*/  FADD.FTZ R191, R70, R191 ;  /* 0x000000bf46bf7221 */ /* 0x002fe40000010000 */
[----:B------:R-:W-:Y:S01]  /*7bc0*/  FADD.FTZ R181, R65, R181 ;  /* 0x000000b541b57221 */ /* 0x000fe20000010000 */
[----:B--2---:R-:W-:-:S04]  /*7bd0*/  F2FP.PACK_AB R59, R62, R70 ;  /* 0x000000463e3b723e */ /* 0x004fc800000000ff */
[----:B------:R-:W-:Y:S01]  /*7be0*/  MUFU.EX2 R72, R72 ;  /* 0x0000004800487308 */ /* 0x000fe20000000800 */
[----:B------:R-:W-:Y:S02]  /*7bf0*/  FADD.FTZ R191, R62, R191 ;  /* 0x000000bf3ebf7221 */ /* 0x000fe40000010000 */
[----:B------:R-:W-:Y:S01]  /*7c00*/  HMMA.16816.F32 R32, R56, R8, R32 ;  /* 0x000000083820723c */ /* 0x000fe20000001820 */
[----:B---3--:R-:W-:-:S04]  /*7c10*/  FADD.FTZ R181, R66, R181 ;  /* 0x000000b542b57221 */ /* 0x008fc80000010000 */
[----:B------:R-:W1:Y:S02]  /*7c20*/  MUFU.EX2 R67, R67 ;  /* 0x0000004300437308 */ /* 0x000e640000000800 */
[----:B------:R-:W-:Y:S01]  /*7c30*/  FADD.FTZ R8, R141, R140 ;  /* 0x0000008c8d087221 */ /* 0x000fe20000010000 */
[----:B------:R-:W-:Y:S01]  /*7c40*/  HMMA.16816.F32 R52, R56, R16, R52 ;  /* 0x000000103834723c */ /* 0x000fe20000001834 */
[----:B------:R-:W-:-:S04]  /*7c50*/  FADD.FTZ R9, R142, R143 ;  /* 0x0000008f8e097221 */ /* 0x000fc80000010000 */
[----:B------:R-:W-:Y:S01]  /*7c60*/  MUFU.EX2 R63, R63 ;  /* 0x0000003f003f7308 */ /* 0x000fe20000000800 */
[----:B------:R-:W-:Y:S02]  /*7c70*/  FADD.FTZ R8, R109, R8 ;  /* 0x000000086d087221 */ /* 0x000fe40000010000 */
[----:B------:R-:W-:Y:S02]  /*7c80*/  FADD.FTZ R9, R108, R9 ;  /* 0x000000096c097221 */ /* 0x000fe40000010000 */
[----:B------:R-:W-:Y:S01]  /*7c90*/  FADD.FTZ R8, R110, R8 ;  /* 0x000000086e087221 */ /* 0x000fe20000010000 */
[----:B------:R-:W-:Y:S01]  /*7ca0*/  HMMA.16816.F32 R40, R56, R12, R40 ;  /* 0x0000000c3828723c */ /* 0x000fe20000001828 */
[----:B------:R-:W-:Y:S01]  /*7cb0*/  FADD.FTZ R9, R168, R9 ;  /* 0x00000009a8097221 */ /* 0x000fe20000010000 */
[----:B------:R-:W2:Y:S01]  /*7cc0*/  MUFU.EX2 R71, R71 ;  /* 0x0000004700477308 */ /* 0x000ea20000000800 */
[----:B------:R-:W-:Y:S02]  /*7cd0*/  FADD.FTZ R8, R166, R8 ;  /* 0x00000008a6087221 */ /* 0x000fe40000010000 */
[----:B------:R-:W-:-:S02]  /*7ce0*/  FADD.FTZ R9, R111, R9 ;  /* 0x000000096f097221 */ /* 0x000fc40000010000 */
        /* <DEDUP_REMOVED lines=9> */
[----:B-1----:R-:W-:Y:S01]  /*7d80*/  F2FP.PACK_AB R4, R67, R66 ;  /* 0x000000424304723e */ /* 0x002fe200000000ff */
        /* <DEDUP_REMOVED lines=18> */
[----:B--2---:R-:W-:Y:S01]  /*7eb0*/  F2FP.PACK_AB R6, R71, R63 ;  /* 0x0000003f4706723e */ /* 0x004fe200000000ff */
        /* <DEDUP_REMOVED lines=39> */
[----:B------:R-:W-:-:S12]  /*8130*/  UIADD3 UR18, UR6, -0x1, URZ ;  /* 0xffffffff06127890 */ /* 0x000fd8000fffe03f */
[----:B------:R-:W-:Y:S05]  /*8140*/  @P0 BRA `(.L_x_270) ;  /* 0x000000a000000947 */ /* 0x000fea0003800000 */
[----:B------:R-:W-:Y:S02]  /*8150*/  UMOV UR18, 0x1 ;  /* 0x0000000100127882 */ /* 0x000fe40000000000 */
        /* <DEDUP_REMOVED lines=9> */
.L_x_270:
[----:B------:R-:W-:Y:S02]  /*81f0*/  UMOV UR7, 0x1 ;  /* 0x0000000100077882 */ /* 0x000fe40000000000 */
[----:B------:R-:W-:Y:S02]  /*8200*/  ULDC UR6, c[0x0][0x32c] ;  /* 0x0000cb0000067ab9 */ /* 0x000fe40000000800 */
[----:B------:R-:W-:-:S03]  /*8210*/  UISETP.NE.AND UP0, UPT, UR7, UR6, UPT ;  /* 0x000000060700728c */ /* 0x000fc6000bf05270 */
[----:B------:R-:W-:Y:S02]  /*8220*/  ULDC.64 UR6, c[0x0][0x330] ;  /* 0x0000cc0000067ab9 */ /* 0x000fe40000000a00 */
[----:B------:R-:W-:-:S07]  /*8230*/  UIMAD.WIDE.U32 UR20, UR18, UR6, URZ ;  /* 0x00000006121472a5 */ /* 0x000fce000f8e003f */
[----:B------:R-:W-:Y:S02]  /*8240*/  @UP0 UMOV UR19, UR21 ;  /* 0x0000001500130c82 */ /* 0x000fe40008000000 */
[----:B------:R-:W-:Y:S02]  /*8250*/  @UP0 USHF.R.U32.HI UR18, URZ, UR7, UR19 ;  /* 0x000000073f120299 */ /* 0x000fe40008011613 */
.L_x_271:
[----:B------:R-:W-:Y:S02]  /*8260*/  ULDC UR6, c[0x0][0x32c] ;  /* 0x0000cb0000067ab9 */ /* 0x000fe40000000800 */
[----:B------:R-:W-:-:S04]  /*8270*/  UIMAD UR6, UR18, UR6, UR6 ;  /* 0x00000006120672a4 */ /* 0x000fc8000f8e0206 */
[----:B------:R-:W-:-:S04]  /*8280*/  UISETP.LT.AND UP0, UPT, UR13, UR6, UPT ;  /* 0x000000060d00728c */ /* 0x000fc8000bf01270 */
[----:B------:R-:W-:-:S04]  /*8290*/  USEL UR13, UR13, UR6, UP0 ;  /* 0x000000060d0d7287 */ /* 0x000fc80008000000 */
.L_x_269:
[----:B------:R-:W-:-:S04]  /*82a0*/  UIMAD.WIDE UR6, UR13, 0x2aaaaaab, URZ ;  /* 0x2aaaaaab0d0678a5 */ /* 0x000fc8000f8e023f */
[----:B------:R-:W-:-:S04]  /*82b0*/  USHF.R.U32.HI UR6, URZ, 0x1f, UR7 ;  /* 0x0000001f3f067899 */ /* 0x000fc80008011607 */
[----:B------:R-:W-:-:S04]  /*82c0*/  ULEA.HI.SX32 UR6, UR7, UR6, 0x1c ;  /* 0x0000000607067291 */ /* 0x000fc8000f8fe23f */
[----:B------:R-:W-:-:S04]  /*82d0*/  UISETP.LT.AND UP0, UPT, UR5, UR6, UPT ;  /* 0x000000060500728c */ /* 0x000fc8000bf01270 */
[----:B------:R-:W-:-:S04]  /*82e0*/  USEL UR7, UR5, UR6, !UP0 ;  /* 0x0000000605077287 */ /* 0x000fc8000c000000 */
[----:B------:R-:W-:-:S06]  /*82f0*/  UISETP.GE.AND UP0, UPT, UR17, UR7, UPT ;  /* 0x000000071100728c */ /* 0x000fcc000bf06270 */
[----:B------:R-:W-:-:S13]  /*8300*/  PLOP3.LUT P0, PT, PT, PT, UP0, 0x80, 0x0 ;  /* 0x000000000000781c */ /* 0x000fda0003f0f008 */
[----:B------:R-:W-:Y:S05]  /*8310*/  @!P0 BRA `(.L_x_272) ;  /* 0x000064a000008947 */ /* 0x000fea0003800000 */
[----:B------:R-:W-:Y:S01]  /*8320*/  IMAD.MOV.U32 R166, RZ, RZ, R2 ;  /* 0x000000ffffa67224 */ /* 0x000fe200078e0002 */
[----:B------:R-:W-:Y:S01]  /*8330*/  MOV R164, R44 ;  /* 0x0000002c00a47202 */ /* 0x000fe20000000f00 */
[----:B------:R-:W-:Y:S01]  /*8340*/  IMAD.MOV.U32 R167, RZ, RZ, R3 ;  /* 0x000000ffffa77224 */ /* 0x000fe200078e0003 */
[----:B------:R-:W-:Y:S01]  /*8350*/  MOV R165, R0 ;  /* 0x0000000000a57202 */ /* 0x000fe20000000f00 */
[----:B------:R-:W-:Y:S02]  /*8360*/  UMOV UR13, UR17 ;  /* 0x00000011000d7c82 */ /* 0x000fe40008000000 */
.L_x_291:
[----:B------:R-:W-:Y:S04]  /*8370*/  DEPBAR.LE SB0, 0x0 ;  /* 0x000080000000791a */ /* 0x000fe80000000000 */
[----:B------:R-:W-:Y:S01]  /*8380*/  BAR.SYNC.DEFER_BLOCKING 0x0 ;  /* 0x0000000000007b1d */ /* 0x000fe20000010000 */
[----:B------:R-:W-:Y:S06]  /*8390*/  UISETP.GT.AND UP0, UPT, UR5, UR13, UPT ;  /* 0x0000000d0500728c */ /* 0x000fec000bf04270 */
[----:B------:R-:W-:Y:S01]  /*83a0*/  PLOP3.LUT P0, PT, PT, PT, UP0, 0x80, 0x0 ;  /* 0x000000000000781c */ /* 0x000fe20003f0f008 */
        /* <DEDUP_REMOVED lines=60> */
.L_x_273:
[-C--:B--234-:R-:W-:Y:S01]  /*8770*/  HMMA.16816.F32 R4, R96, R16.reuse, RZ ;  /* 0x000000106004723c */ /* 0x09cfe200000018ff */
[----:B------:R-:W-:Y:S01]  /*8780*/  LDSM.16.M88.4 R204, [R222+0x4100] ;  /* 0x00410000decc783b */ /* 0x000fe20000000200 */
[----:B------:R-:W-:Y:S06]  /*8790*/  UISETP.GT.AND UP0, UPT, UR13, UR5, UPT ;  /* 0x000000050d00728c */ /* 0x000fec000bf04270 */
[C---:B-1----:R-:W-:Y:S01]  /*87a0*/  HMMA.16816.F32 R8, R92.reuse, R16, RZ ;  /* 0x000000105c08723c */ /* 0x042fe200000018ff */
[----:B------:R-:W0:Y:S01]  /*87b0*/  LDGDEPBAR ;  /* 0x00000000000079af */ /* 0x000e220000000000 */
[----:B------:R-:W-:Y:S06]  /*87c0*/  PLOP3.LUT P0, PT, PT, PT, UP0, 0x80, 0x0 ;  /* 0x000000000000781c */ /* 0x000fec0003f0f008 */
        /* <DEDUP_REMOVED lines=112> */
[----:B------:R-:W-:Y:S01]  /*8ed0*/  UIMAD UR6, UR13, 0x60, UR14 ;  /* 0x000000600d0678a4 */ /* 0x000fe2000f8e020e */
[----:B------:R-:W-:Y:S05]  /*8ee0*/  IMAD.MOV.U32 R230, RZ, RZ, RZ ;  /* 0x000000ffffe67224 */ /* 0x000fea00078e00ff */
[----:B------:R-:W-:Y:S05]  /*8ef0*/  IMAD.U32 R231, RZ, RZ, UR6 ;  /* 0x00000006ffe77e24 */ /* 0x000fea000f8e00ff */
[----:B------:R-:W-:Y:S05]  /*8f00*/  IADD3 R231, R231, -0x60, R232 ;  /* 0xffffffa0e7e77810 */ /* 0x000fea0007ffe0e8 */
[----:B------:R-:W-:Y:S04]  /*8f10*/  @P4 IMAD.HI.U32 R2, R231, c[0x0][0x2bc], RZ ;  /* 0x0000af00e7024a27 */ /* 0x000fe800078e00ff */
[--C-:B------:R-:W-:Y:S01]  /*8f20*/  IMAD.MOV.U32 R0, RZ, RZ, R231.reuse ;  /* 0x000000ffff007224 */ /* 0x100fe200078e00e7 */
        /* <DEDUP_REMOVED lines=29> */
[----:B------:R-:W-:Y:S01]  /*9100*/  SHFL.IDX PT, R3, R180, 0x4, 0x181f ;  /* 0x00981f00b4037f89 */ /* 0x000fe200000e0000 */
[-C--:B--2---:R-:W-:Y:S03]  /*9110*/  IADD3.X R179, R176, R233.reuse, RZ, P0, !PT ;  /* 0x000000e9b0b37210 */ /* 0x084fe600007fe4ff */
[----:B------:R-:W1:Y:S01]  /*9120*/  SHFL.IDX PT, R170, R0, 0x3, 0x181f ;  /* 0x00781f0000aa7f89 */ /* 0x000e6200000e0000 */
[-C--:B---3--:R-:W-:Y:S03]  /*9130*/  IADD3 R176, P0, R173, R234.reuse, RZ ;  /* 0x000000eaadb07210 */ /* 0x088fe60007f1e0ff */
[----:B------:R2:W-:Y:S04]  /*9140*/  LDGSTS.E.BYPASS.LTC128B.128 [R229+0x3100], [R178.64], !P5 ;  /* 0x03100000b2e57fae */ /* 0x0005e8000e901d74 */
[----:B------:R3:W3:Y:S01]  /*9150*/  SHFL.IDX PT, R2, R180, 0x5, 0x181f ;  /* 0x00b81f00b4027f89 */ /* 0x0006e200000e0000 */
[--C-:B----4-:R-:W-:Y:S03]  /*9160*/  IMAD.X R177, R174, 0x1, R233.reuse, P0 ;  /* 0x00000001aeb17824 */ /* 0x110fe600000e06e9 */
[----:B------:R-:W4:Y:S01]  /*9170*/  SHFL.IDX PT, R168, R0, 0x4, 0x181f ;  /* 0x00981f0000a87f89 */ /* 0x000f2200000e0000 */
[-C--:B-----5:R-:W-:Y:S03]  /*9180*/  IADD3 R174, P2, R169, R234.reuse, RZ ;  /* 0x000000eaa9ae7210 */ /* 0x0a0fe60007f5e0ff */
[----:B------:R-:W5:Y:S04]  /*9190*/  SHFL.IDX PT, R0, R0, 0x5, 0x181f ;  /* 0x00b81f0000007f89 */ /* 0x000f6800000e0000 */
[----:B------:R5:W-:Y:S01]  /*91a0*/  LDGSTS.E.BYPASS.LTC128B.128 [R229+0x3900], [R176.64], !P5 ;  /* 0x03900000b0e57fae */ /* 0x000be2000e901d74 */
[--C-:B-1----:R-:W-:Y:S01]  /*91b0*/  IMAD.X R175, R170, 0x1, R233.reuse, P2 ;  /* 0x00000001aaaf7824 */ /* 0x102fe200010e06e9 */
[-C--:B--2---:R-:W-:Y:S02]  /*91c0*/  IADD3 R178, P6, R171, R234.reuse, RZ ;  /* 0x000000eaabb27210 */ /* 0x084fe40007fde0ff */
[-C--:B---3--:R-:W-:Y:S02]  /*91d0*/  IADD3 R180, P1, R3, R234.reuse, RZ ;  /* 0x000000ea03b47210 */ /* 0x088fe40007f3e0ff */
[----:B------:R-:W-:Y:S01]  /*91e0*/  IADD3 R2, P0, R2, R234, RZ ;  /* 0x000000ea02027210 */ /* 0x000fe20007f1e0ff */
[--C-:B------:R-:W-:Y:S01]  /*91f0*/  IMAD.X R179, R172, 0x1, R233.reuse, P6 ;  /* 0x00000001acb37824 */ /* 0x100fe200030e06e9 */
[----:B----4-:R-:W-:Y:S03]  /*9200*/  IADD3.X R181, R168, R233, RZ, P1, !PT ;  /* 0x000000e9a8b57210 */ /* 0x010fe60000ffe4ff */
[----:B-----5:R-:W-:Y:S01]  /*9210*/  IMAD.X R3, R0, 0x1, R233, P0 ;  /* 0x0000000100037824 */ /* 0x020fe200000e06e9 */
[----:B------:R1:W-:Y:S04]  /*9220*/  LDGSTS.E.BYPASS.LTC128B.128 [R229+0x4100], [R178.64], !P5 ;  /* 0x04100000b2e57fae */ /* 0x0003e8000e901d74 */
[----:B------:R1:W-:Y:S04]  /*9230*/  LDGSTS.E.BYPASS.LTC128B.128 [R229+0x4900], [R174.64], !P5 ;  /* 0x04900000aee57fae */ /* 0x0003e8000e901d74 */
[----:B------:R1:W-:Y:S04]  /*9240*/  LDGSTS.E.BYPASS.LTC128B.128 [R229+0x5100], [R180.64], !P5 ;  /* 0x05100000b4e57fae */ /* 0x0003e8000e901d74 */
[----:B------:R1:W-:Y:S02]  /*9250*/  LDGSTS.E.BYPASS.LTC128B.128 [R229+0x5900], [R2.64], !P5 ;  /* 0x0590000002e57fae */ /* 0x0003e4000e901d74 */
.L_x_274:
[----:B------:R-:W0:Y:S01]  /*9260*/  LDGDEPBAR ;  /* 0x00000000000079af */ /* 0x000e220000000000 */
[----:B------:R-:W-:Y:S01]  /*9270*/  UISETP.NE.AND UP1, UPT, UR35, URZ, UPT ;  /* 0x0000003f2300728c */ /* 0x000fe2000bf25270 */
[----:B------:R-:W-:Y:S01]  /*9280*/  IMAD.MOV.U32 R173, RZ, RZ, R235 ;  /* 0x000000ffffad7224 */ /* 0x000fe200078e00eb */
[----:B------:R-:W-:Y:S01]  /*9290*/  UIMAD UR6, UR13, -0x60, URZ ;  /* 0xffffffa00d0678a4 */ /* 0x000fe2000f8e023f */
[----:B-1----:R-:W-:Y:S01]  /*92a0*/  IMAD.U32 R2, RZ, RZ, UR15 ;  /* 0x0000000fff027e24 */ /* 0x002fe2000f8e00ff */
[----:B------:R-:W-:Y:S02]  /*92b0*/  UISETP.NE.AND UP0, UPT, UR34, URZ, UPT ;  /* 0x0000003f2200728c */ /* 0x000fe4000bf05270 */
[----:B------:R-:W-:Y:S02]  /*92c0*/  PLOP3.LUT P1, PT, PT, PT, UP1, 0x80, 0x0 ;  /* 0x000000000000781c */ /* 0x000fe40003f2f018 */
[----:B------:R-:W-:Y:S01]  /*92d0*/  PLOP3.LUT P0, PT, PT, PT, UP1, 0x80, 0x0 ;  /* 0x000000000000781c */ /* 0x000fe20003f0f018 */
[----:B------:R-:W-:Y:S05]  /*92e0*/  IMAD.U32 R3, RZ, RZ, UR6 ;  /* 0x00000006ff037e24 */ /* 0x000fea000f8e00ff */
[----:B------:R-:W-:Y:S04]  /*92f0*/  IADD3 R3, -R236, 0x1, R3 ;  /* 0x00000001ec037810 */ /* 0x000fe80007ffe103 */
[----:B------:R-:W-:Y:S01]  /*9300*/  IADD3 R2, -R2, UR8, R3 ;  /* 0x0000000802027c10 */ /* 0x000fe2000fffe103 */
[----:B------:R-:W-:Y:S03]  /*9310*/  @P1 IMAD.HI.U32 R0, R235, c[0x0][0x2c8], RZ ;  /* 0x0000b200eb001a27 */ /* 0x000fe600078e00ff */
[C---:B------:R-:W-:Y:S02]  /*9320*/  IADD3 R170, R2.reuse, c[0x0][0x328], RZ ;  /* 0x0000ca0002aa7a10 */ /* 0x040fe40007ffe0ff */
[----:B------:R-:W-:Y:S02]  /*9330*/  @P0 SHF.R.U32.HI R173, RZ, c[0x0][0x2cc], R0 ;  /* 0x0000b300ffad0a19 */ /* 0x000fe40000011600 */
[----:B------:R-:W-:Y:S02]  /*9340*/  PLOP3.LUT P0, PT, PT, PT, UP0, 0x40, 0x0 ;  /* 0x000000000000781c */ /* 0x000fe40003f0e808 */
[----:B------:R-:W-:Y:S01]  /*9350*/  IADD3 R3, R2, UR12, RZ ;  /* 0x0000000c02037c10 */ /* 0x000fe2000fffe0ff */
[----:B------:R-:W1:Y:S02]  /*9360*/  SHFL.IDX PT, R0, R173, RZ, 0x1c1f ;  /* 0x001c1fffad007589 */ /* 0x000e6400000e0000 */
[--C-:B-1----:R-:W-:Y:S02]  /*9370*/  IMAD.IADD R177, R170, 0x1, R0.reuse ;  /* 0x00000001aab17824 */ /* 0x102fe400078e0200 */
[----:B------:R-:W-:Y:S06]  /*9380*/  IMAD.IADD R176, R3, 0x1, R0 ;  /* 0x0000000103b07824 */ /* 0x000fec00078e0200 */
[----:B------:R-:W-:-:S05]  /*9390*/  @P0 BRA `(.L_x_275) ;  /* 0x0000019000000947 */ /* 0x000fca0003800000 */
[----:B------:R-:W-:Y:S01]  /*93a0*/  IMAD.U32 R2, RZ, RZ, UR15 ;  /* 0x0000000fff027e24 */ /* 0x000fe2000f8e00ff */
[----:B------:R-:W-:Y:S04]  /*93b0*/  BSSY B0, `(.L_x_276) ;  /* 0x0000012000007945 */ /* 0x000fe80003800000 */
[----:B------:R-:W-:Y:S04]  /*93c0*/  IADD3 R2, -R2, UR8, R0 ;  /* 0x0000000802027c10 */ /* 0x000fe8000fffe100 */
        /* <DEDUP_REMOVED lines=11> */
.L_x_277:
[----:B------:R-:W-:Y:S04]  /*9480*/  MOV R0, c[0x0][0x32c] ;  /* 0x0000cb0000007a02 */ /* 0x000fe80000000f00 */
[----:B------:R-:W-:Y:S11]  /*9490*/  ISETP.NE.AND P0, PT, R0, 0x1, PT ;  /* 0x000000010000780c */ /* 0x000ff60003f05270 */
[----:B------:R-:W-:Y:S02]  /*94a0*/  @!UPT UIADD3 URZ, URZ, URZ, URZ ;  /* 0x0000003f3f3ff290 */ /* 0x000fe4000fffe03f */
[----:B------:R-:W-:Y:S05]  /*94b0*/  @P0 IMAD.HI.U32 R0, R2, c[0x0][0x330], RZ ;  /* 0x0000cc0002000a27 */ /* 0x000fea00078e00ff */
[----:B------:R-:W-:Y:S02]  /*94c0*/  @P0 SHF.R.U32.HI R2, RZ, c[0x0][0x334], R0 ;  /* 0x0000cd00ff020a19 */ /* 0x000fe40000011600 */
.L_x_278:
[----:B------:R-:W-:Y:S05]  /*94d0*/  BSYNC B0 ;  /* 0x0000000000007941 */ /* 0x000fea0003800000 */
.L_x_276:
[----:B------:R-:W-:Y:S05]  /*94e0*/  IADD3 R0, -R236, UR6, RZ ;  /* 0x00000006ec007c10 */ /* 0x000fea000fffe1ff */
[----:B------:R-:W-:Y:S05]  /*94f0*/  IMAD R2, R2, c[0x0][0x32c], R0 ;  /* 0x0000cb0002027a24 */ /* 0x000fea00078e0200 */
[----:B------:R-:W-:Y:S02]  /*9500*/  IADD3 R0, R2, c[0x0][0x32c], RZ ;  /* 0x0000cb0002007a10 */ /* 0x000fe40007ffe0ff */
[----:B------:R-:W-:Y:S02]  /*9510*/  IMNMX R176, R176, R2, !PT ;  /* 0x00000002b0b07217 */ /* 0x000fe40007800200 */
[----:B------:R-:W-:Y:S02]  /*9520*/  IMNMX R177, R177, R0, PT ;  /* 0x00000000b1b17217 */ /* 0x000fe40003800200 */
.L_x_275:
[----:B------:R-:W1:Y:S01]  /*9530*/  SHFL.IDX PT, R0, R173, 0x1, 0x1c1f ;  /* 0x003c1f00ad007f89 */ /* 0x000e6200000e0000 */
[----:B------:R-:W-:Y:S06]  /*9540*/  UISETP.NE.AND UP0, UPT, UR34, URZ, UPT ;  /* 0x0000003f2200728c */ /* 0x000fec000bf05270 */
[----:B------:R-:W-:Y:S02]  /*9550*/  PLOP3.LUT P0, PT, PT, PT, UP0, 0x40, 0x0 ;  /* 0x000000000000781c */ /* 0x000fe40003f0e808 */
[----:B-1----:R-:W-:Y:S01]  /*9560*/  IADD3 R174, R3, R0, RZ ;  /* 0x0000000003ae7210 */ /* 0x002fe20007ffe0ff */
[----:B------:R-:W-:Y:S10]  /*9570*/  IMAD.IADD R175, R170, 0x1, R0 ;  /* 0x00000001aaaf7824 */ /* 0x000ff400078e0200 */
        /* <DEDUP_REMOVED lines=15> */
.L_x_281:
[----:B------:R-:W-:Y:S04]  /*9670*/  MOV R0, c[0x0][0x32c] ;  /* 0x0000cb0000007a02 */ /* 0x000fe80000000f00 */
[----:B------:R-:W-:Y:S11]  /*9680*/  ISETP.NE.AND P0, PT, R0, 0x1, PT ;  /* 0x000000010000780c */ /* 0x000ff60003f05270 */
[----:B------:R-:W-:Y:S02]  /*9690*/  @!UPT UIADD3 URZ, URZ, URZ, URZ ;  /* 0x0000003f3f3ff290 */ /* 0x000fe4000fffe03f */
[----:B------:R-:W-:Y:S05]  /*96a0*/  @P0 IMAD.HI.U32 R0, R2, c[0x0][0x330], RZ ;  /* 0x0000cc0002000a27 */ /* 0x000fea00078e00ff */
[----:B------:R-:W-:Y:S02]  /*96b0*/  @P0 SHF.R.U32.HI R2, RZ, c[0x0][0x334], R0 ;  /* 0x0000cd00ff020a19 */ /* 0x000fe40000011600 */
.L_x_282:
[----:B------:R-:W-:Y:S05]  /*96c0*/  BSYNC B0 ;  /* 0x0000000000007941 */ /* 0x000fea0003800000 */
.L_x_280:
[----:B------:R-:W-:Y:S05]  /*96d0*/  IADD3 R0, -R236, UR6, RZ ;  /* 0x00000006ec007c10 */ /* 0x000fea000fffe1ff */
[----:B------:R-:W-:Y:S05]  /*96e0*/  IMAD R0, R2, c[0x0][0x32c], R0 ;  /* 0x0000cb0002007a24 */ /* 0x000fea00078e0200 */
[----:B------:R-:W-:Y:S02]  /*96f0*/  IADD3 R2, R0, c[0x0][0x32c], RZ ;  /* 0x0000cb0000027a10 */ /* 0x000fe40007ffe0ff */
[----:B------:R-:W-:Y:S02]  /*9700*/  IMNMX R174, R174, R0, !PT ;  /* 0x00000000aeae7217 */ /* 0x000fe40007800200 */
[----:B------:R-:W-:Y:S02]  /*9710*/  IMNMX R175, R175, R2, PT ;  /* 0x00000002afaf7217 */ /* 0x000fe40003800200 */
.L_x_279:
        /* <DEDUP_REMOVED lines=20> */
.L_x_285:
[----:B------:R-:W-:Y:S04]  /*9860*/  MOV R0, c[0x0][0x32c] ;  /* 0x0000cb0000007a02 */ /* 0x000fe80000000f00 */
[----:B------:R-:W-:Y:S11]  /*9870*/  ISETP.NE.AND P0, PT, R0, 0x1, PT ;  /* 0x000000010000780c */ /* 0x000ff60003f05270 */
[----:B------:R-:W-:Y:S02]  /*9880*/  @!UPT UIADD3 URZ, URZ, URZ, URZ ;  /* 0x0000003f3f3ff290 */ /* 0x000fe4000fffe03f */
[----:B------:R-:W-:Y:S05]  /*9890*/  @P0 IMAD.HI.U32 R0, R2, c[0x0][0x330], RZ ;  /* 0x0000cc0002000a27 */ /* 0x000fea00078e00ff */
[----:B------:R-:W-:Y:S02]  /*98a0*/  @P0 SHF.R.U32.HI R2, RZ, c[0x0][0x334], R0 ;  /* 0x0000cd00ff020a19 */ /* 0x000fe40000011600 */
.L_x_286:
[----:B------:R-:W-:Y:S05]  /*98b0*/  BSYNC B0 ;  /* 0x0000000000007941 */ /* 0x000fea0003800000 */
.L_x_284:
[----:B------:R-:W-:Y:S05]  /*98c0*/  IADD3 R0, -R236, UR6, RZ ;  /* 0x00000006ec007c10 */ /* 0x000fea000fffe1ff */
[----:B------:R-:W-:Y:S05]  /*98d0*/  IMAD R0, R2, c[0x0][0x32c], R0 ;  /* 0x0000cb0002007a24 */ /* 0x000fea00078e0200 */
[----:B------:R-:W-:Y:S02]  /*98e0*/  IADD3 R2, R0, c[0x0][0x32c], RZ ;  /* 0x0000cb0000027a10 */ /* 0x000fe40007ffe0ff */
[----:B------:R-:W-:Y:S02]  /*98f0*/  IMNMX R171, R171, R0, !PT ;  /* 0x00000000abab7217 */ /* 0x000fe40007800200 */
[----:B------:R-:W-:Y:S02]  /*9900*/  IMNMX R172, R172, R2, PT ;  /* 0x00000002acac7217 */ /* 0x000fe40003800200 */
.L_x_283:
[----:B------:R-:W-:Y:S02]  /*9910*/  UISETP.GE.AND UP1, UPT, UR6, 0x2, UPT ;  /* 0x000000020600788c */ /* 0x000fe4000bf26270 */
[----:B------:R-:W-:Y:S02]  /*9920*/  UISETP.GE.AND UP3, UPT, UR6, 0x1, UPT ;  /* 0x000000010600788c */ /* 0x000fe4000bf66270 */
[----:B------:R-:W-:Y:S02]  /*9930*/  UISETP.GE.AND UP0, UPT, UR6, 0xa, UPT ;  /* 0x0000000a0600788c */ /* 0x000fe4000bf06270 */
[----:B------:R-:W-:Y:S01]  /*9940*/  PLOP3.LUT P0, PT, PT, PT, UP1, 0x40, 0x0 ;  /* 0x000000000000781c */ /* 0x000fe20003f0e818 */
[----:B------:R-:W-:Y:S01]  /*9950*/  UISETP.GE.AND UP2, UPT, UR6, 0x9, UPT ;  /* 0x000000090600788c */ /* 0x000fe2000bf46270 */
[----:B------:R-:W-:Y:S01]  /*9960*/  PLOP3.LUT P6, PT, PT, PT, UP3, 0x40, 0x0 ;  /* 0x000000000000781c */ /* 0x000fe20003fce838 */
[----:B------:R-:W-:Y:S01]  /*9970*/  UP2UR UR30, UPR, URZ, 0x1 ;  /* 0x000000013f1e7883 */ /* 0x000fe20008000000 */
[----:B------:R-:W-:Y:S01]  /*9980*/  PLOP3.LUT P2, PT, PT, PT, UP1, 0x40, 0x0 ;  /* 0x000000000000781c */ /* 0x000fe20003f4e818 */
[----:B------:R-:W-:Y:S01]  /*9990*/  UP2UR UR32, UPR, URZ, 0x2 ;  /* 0x000000023f207883 */ /* 0x000fe20008000000 */
[----:B------:R-:W-:Y:S01]  /*99a0*/  ISETP.GT.AND P0, PT, R174, 0x1, P0 ;  /* 0x00000001ae00780c */ /* 0x000fe20000704270 */
[----:B------:R-:W-:Y:S01]  /*99b0*/  UISETP.GE.AND UP1, UPT, UR6, 0x11, UPT ;  /* 0x000000110600788c */ /* 0x000fe2000bf26270 */
[C---:B------:R-:W-:Y:S01]  /*99c0*/  ISETP.GT.AND P6, PT, R176.reuse, RZ, P6 ;  /* 0x000000ffb000720c */ /* 0x040fe200037c4270 */
[----:B------:R-:W-:Y:S01]  /*99d0*/  UISETP.GE.AND UP6, UPT, UR6, 0x42, UPT ;  /* 0x000000420600788c */ /* 0x000fe2000bfc6270 */
[----:B------:R-:W-:Y:S01]  /*99e0*/  ISETP.GT.AND P2, PT, R176, 0x1, P2 ;  /* 0x00000001b000780c */ /* 0x000fe20001744270 */
[----:B------:R-:W-:Y:S01]  /*99f0*/  UP2UR UR29, UPR, URZ, 0x2 ;  /* 0x000000023f1d7883 */ /* 0x000fe20008000000 */
[----:B------:R-:W-:Y:S01]  /*9a00*/  ISETP.LT.OR P0, PT, R175, 0x2, P0 ;  /* 0x00000002af00780c */ /* 0x000fe20000701670 */
[----:B------:R-:W-:Y:S01]  /*9a10*/  UISETP.GE.AND UP4, UPT, UR6, 0x4a, UPT ;  /* 0x0000004a0600788c */ /* 0x000fe2000bf86270 */
[----:B------:R-:W-:Y:S01]  /*9a20*/  PLOP3.LUT P1, PT, PT, PT, UP3, 0x40, 0x0 ;  /* 0x000000000000781c */ /* 0x000fe20003f2e838 */
[----:B------:R-:W-:Y:S01]  /*9a30*/  UISETP.GE.AND UP5, UPT, UR6, 0x49, UPT ;  /* 0x000000490600788c */ /* 0x000fe2000bfa6270 */
[C---:B------:R-:W-:Y:S01]  /*9a40*/  ISETP.LT.OR P6, PT, R177.reuse, 0x1, P6 ;  /* 0x00000001b100780c */ /* 0x040fe200037c1670 */
[----:B------:R-:W-:Y:S01]  /*9a50*/  UP2UR UR31, UPR, URZ, 0x4 ;  /* 0x000000043f1f7883 */ /* 0x000fe20008000000 */
[----:B------:R-:W-:Y:S01]  /*9a60*/  ISETP.LT.OR P2, PT, R177, 0x2, P2 ;  /* 0x00000002b100780c */ /* 0x000fe20001741670 */
[----:B------:R-:W-:Y:S01]  /*9a70*/  UP2UR UR33, UPR, URZ, 0x8 ;  /* 0x000000083f217883 */ /* 0x000fe20008000000 */
[----:B------:R-:W-:Y:S01]  /*9a80*/  FSEL R0, R7, -INF , !P0 ;  /* 0xff80000007007808 */ /* 0x000fe20004000000 */
[----:B------:R-:W-:Y:S01]  /*9a90*/  UISETP.GE.AND UP3, UPT, UR6, 0x51, UPT ;  /* 0x000000510600788c */ /* 0x000fe2000bf66270 */
[----:B------:R-:W-:Y:S01]  /*9aa0*/  PLOP3.LUT P0, PT, PT, PT, UP0, 0x40, 0x0 ;  /* 0x000000000000781c */ /* 0x000fe20003f0e808 */
[----:B------:R-:W-:Y:S01]  /*9ab0*/  UP2UR UR37, UPR, URZ, 0x20 ;  /* 0x000000203f257883 */ /* 0x000fe20008000000 */
[----:B------:R-:W-:Y:S01]  /*9ac0*/  ISETP.GT.AND P1, PT, R174, RZ, P1 ;  /* 0x000000ffae00720c */ /* 0x000fe20000f24270 */
[----:B------:R-:W-:Y:S01]  /*9ad0*/  UP2UR UR36, UPR, URZ, 0x40 ;  /* 0x000000403f247883 */ /* 0x000fe20008000000 */
[----:B------:R-:W-:Y:S01]  /*9ae0*/  FSEL R169, R4, -INF , !P6 ;  /* 0xff80000004a97808 */ /* 0x000fe20007000000 */
[----:B------:R-:W-:Y:S01]  /*9af0*/  UP2UR UR39, UPR, URZ, 0x8 ;  /* 0x000000083f277883 */ /* 0x000fe20008000000 */
[----:B------:R-:W-:Y:S01]  /*9b00*/  FSEL R5, R5, -INF , !P2 ;  /* 0xff80000005057808 */ /* 0x000fe20005000000 */
[----:B------:R-:W-:Y:S01]  /*9b10*/  UP2UR UR38, UPR, URZ, 0x10 ;  /* 0x000000103f267883 */ /* 0x000fe20008000000 */
[----:B------:R-:W-:Y:S02]  /*9b20*/  PLOP3.LUT P6, PT, PT, PT, UP2, 0x40, 0x0 ;  /* 0x000000000000781c */ /* 0x000fe40003fce828 */
[----:B------:R-:W-:Y:S01]  /*9b30*/  PLOP3.LUT P2, PT, PT, PT, UP0, 0x40, 0x0 ;  /* 0x000000000000781c */ /* 0x000fe20003f4e808 */
[----:B------:R-:W-:Y:S01]  /*9b40*/  UISETP.GE.AND UP0, UPT, UR6, 0x12, UPT ;  /* 0x000000120600788c */ /* 0x000fe2000bf06270 */
[----:B------:R-:W-:Y:S02]  /*9b50*/  ISETP.GT.AND P0, PT, R174, 0x9, P0 ;  /* 0x00000009ae00780c */ /* 0x000fe40000704270 */
[C---:B------:R-:W-:Y:S01]  /*9b60*/  ISETP.LT.OR P1, PT, R175.reuse, 0x1, P1 ;  /* 0x00000001af00780c */ /* 0x040fe20000f21670 */
[----:B------:R-:W-:Y:S01]  /*9b70*/  UP2UR UR28, UPR, URZ, 0x1 ;  /* 0x000000013f1c7883 */ /* 0x000fe20008000000 */
[C---:B------:R-:W-:Y:S02]  /*9b80*/  ISETP.GT.AND P6, PT, R176.reuse, 0x8, P6 ;  /* 0x00000008b000780c */ /* 0x040fe400037c4270 */
[----:B------:R-:W-:Y:S02]  /*9b90*/  ISETP.GT.AND P2, PT, R176, 0x9, P2 ;  /* 0x00000009b000780c */ /* 0x000fe40001744270 */
[----:B------:R-:W-:Y:S02]  /*9ba0*/  ISETP.LT.OR P0, PT, R175, 0xa, P0 ;  /* 0x0000000aaf00780c */ /* 0x000fe40000701670 */
[----:B------:R-:W-:Y:S02]  /*9bb0*/  FSEL R168, R6, -INF , !P1 ;  /* 0xff80000006a87808 */ /* 0x000fe40004800000 */
[----:B------:R-:W-:Y:S01]  /*9bc0*/  PLOP3.LUT P1, PT, PT, PT, UP2, 0x40, 0x0 ;  /* 0x000000000000781c */ /* 0x000fe20003f2e828 */
[----:B------:R-:W-:Y:S01]  /*9bd0*/  UISETP.GE.AND UP2, UPT, UR6, 0x52, UPT ;  /* 0x000000520600788c */ /* 0x000fe2000bf46270 */
[C---:B------:R-:W-:Y:S02]  /*9be0*/  ISETP.LT.OR P6, PT, R177.reuse, 0x9, P6 ;  /* 0x00000009b100780c */ /* 0x040fe400037c1670 */
[----:B------:R-:W-:Y:S01]  /*9bf0*/  ISETP.LT.OR P2, PT, R177, 0xa, P2 ;  /* 0x0000000ab100780c */ /* 0x000fe20001741670 */
[----:B------:R-:W-:Y:S01]  /*9c00*/  UP2UR UR40, UPR, URZ, 0x4 ;  /* 0x000000043f287883 */ /* 0x000fe20008000000 */
[----:B------:R-:W-:Y:S02]  /*9c10*/  FSEL R19, R19, -INF , !P0 ;  /* 0xff80000013137808 */ /* 0x000fe40004000000 */
[----:B------:R-:W-:Y:S02]  /*9c20*/  PLOP3.LUT P0, PT, PT, PT, UP0, 0x40, 0x0 ;  /* 0x000000000000781c */ /* 0x000fe40003f0e808 */
[----:B------:R-:W-:Y:S02]  /*9c30*/  ISETP.GT.AND P1, PT, R174, 0x8, P1 ;  /* 0x00000008ae00780c */ /* 0x000fe40000f24270 */
[----:B------:R-:W-:Y:S02]  /*9c40*/  FSEL R2, R16, -INF , !P6 ;  /* 0xff80000010027808 */ /* 0x000fe40007000000 */
[----:B------:R-:W-:Y:S02]  /*9c50*/  FSEL R4, R17, -INF , !P2 ;  /* 0xff80000011047808 */ /* 0x000fe40005000000 */
        /* <DEDUP_REMOVED lines=16> */
[----:B------:R-:W-:Y:S01]  /*9d60*/  PLOP3.LUT P0, PT, PT, PT, UP0, 0x40, 0x0 ;  /* 0x000000000000781c */ /* 0x000fe20003f0e808 */
[----:B------:R-:W1:Y:S01]  /*9d70*/  SHFL.IDX PT, R23, R173, 0x3, 0x1c1f ;  /* 0x007c1f00ad177f89 */ /* 0x000e6200000e0000 */
        /* <DEDUP_REMOVED lines=15> */
[C---:B------:R-:W-:Y:S01]  /*9e70*/  ISETP.LT.OR P6, PT, R177.reuse, 0x19, P6 ;  /* 0x00000019b100780c */ /* 0x040fe200037c1670 */
[--C-:B-1----:R-:W-:Y:S01]  /*9e80*/  IMAD.IADD R21, R170, 0x1, R23.reuse ;  /* 0x00000001aa157824 */ /* 0x102fe200078e0217 */
[----:B------:R-:W-:Y:S01]  /*9e90*/  ISETP.LT.OR P2, PT, R177, 0x1a, P2 ;  /* 0x0000001ab100780c */ /* 0x000fe20001741670 */
[----:B------:R-:W-:Y:S01]  /*9ea0*/  UP2UR UR25, UPR, URZ, 0x2 ;  /* 0x000000023f197883 */ /* 0x000fe20008000000 */
[----:B------:R-:W-:Y:S01]  /*9eb0*/  FSEL R35, R35, -INF , !P0 ;  /* 0xff80000023237808 */ /* 0x000fe20004000000 */
[----:B------:R-:W-:Y:S01]  /*9ec0*/  IMAD.IADD R22, R3, 0x1, R23 ;  /* 0x0000000103167824 */ /* 0x000fe200078e0217 */
        /* <DEDUP_REMOVED lines=61> */
[----:B------:R-:W-:Y:S02]  /*a2a0*/  FSEL R250, R52, -INF , !P6 ;  /* 0xff80000034fa7808 */ /* 0x000fe40007000000 */
[----:B------:R-:W-:Y:S02]  /*a2b0*/  FSEL R53, R53, -INF , !P2 ;  /* 0xff80000035357808 */ /* 0x000fe40005000000 */
[----:B------:R-:W-:Y:S02]  /*a2c0*/  PLOP3.LUT P6, PT, PT, PT, UP1, 0x40, 0x0 ;  /* 0x000000000000781c */ /* 0x000fe40003fce818 */
[----:B------:R-:W-:Y:S01]  /*a2d0*/  PLOP3.LUT P2, PT, PT, PT, UP0, 0x40, 0x0 ;  /* 0x000000000000781c */ /* 0x000fe20003f4e808 */
[----:B------:R-:W-:Y:S01]  /*a2e0*/  UISETP.GE.AND UP0, UPT, UR6, 0x41, UPT ;  /* 0x000000410600788c */ /* 0x000fe2000bf06270 */
[C---:B------:R-:W-:Y:S02]  /*a2f0*/  ISETP.GT.AND P0, PT, R174.reuse, 0x39, P0 ;  /* 0x00000039ae00780c */ /* 0x040fe40000704270 */
[----:B------:R-:W-:Y:S01]  /*a300*/  ISETP.GT.AND P1, PT, R174, 0x30, P1 ;  /* 0x00000030ae00780c */ /* 0x000fe20000f24270 */
[----:B------:R-:W-:Y:S01]  /*a310*/  UP2UR UR17, UPR, URZ, 0x1 ;  /* 0x000000013f117883 */ /* 0x000fe20008000000 */
[C---:B------:R-:W-:Y:S02]  /*a320*/  ISETP.GT.AND P6, PT, R176.reuse, 0x38, P6 ;  /* 0x00000038b000780c */ /* 0x040fe400037c4270 */
[----:B------:R-:W-:Y:S02]  /*a330*/  ISETP.GT.AND P2, PT, R176, 0x39, P2 ;  /* 0x00000039b000780c */ /* 0x000fe40001744270 */
[C---:B------:R-:W-:Y:S02]  /*a340*/  ISETP.LT.OR P0, PT, R175.reuse, 0x3a, P0 ;  /* 0x0000003aaf00780c */ /* 0x040fe40000701670 */
[----:B------:R-:W-:Y:S02]  /*a350*/  ISETP.LT.OR P1, PT, R175, 0x31, P1 ;  /* 0x00000031af00780c */ /* 0x000fe40000f21670 */
[C---:B------:R-:W-:Y:S02]  /*a360*/  ISETP.LT.OR P6, PT, R177.reuse, 0x39, P6 ;  /* 0x00000039b100780c */ /* 0x040fe400037c1670 */
[----:B------:R-:W-:Y:S02]  /*a370*/  ISETP.LT.OR P2, PT, R177, 0x3a, P2 ;  /* 0x0000003ab100780c */ /* 0x000fe40001741670 */
[----:B------:R-:W-:Y:S02]  /*a380*/  FSEL R247, R67, -INF , !P0 ;  /* 0xff80000043f77808 */ /* 0x000fe40004000000 */
[----:B------:R-:W-:Y:S02]  /*a390*/  PLOP3.LUT P0, PT, PT, PT, UP6, 0x40, 0x0 ;  /* 0x000000000000781c */ /* 0x000fe40003f0e868 */
[----:B------:R-:W-:Y:S02]  /*a3a0*/  FSEL R54, R54, -INF , !P1 ;  /* 0xff80000036367808 */ /* 0x000fe40004800000 */
[----:B------:R-:W-:Y:S01]  /*a3b0*/  PLOP3.LUT P1, PT, PT, PT, UP1, 0x40, 0x0 ;  /* 0x000000000000781c */ /* 0x000fe20003f2e818 */
[----:B------:R-:W-:Y:S01]  /*a3c0*/  UISETP.GE.AND UP1, UPT, UR6, 0x59, UPT ;  /* 0x000000590600788c */ /* 0x000fe2000bf26270 */
[----:B------:R-:W-:Y:S02]  /*a3d0*/  FSEL R64, R64, -INF , !P6 ;  /* 0xff80000040407808 */ /* 0x000fe40007000000 */
[----:B------:R-:W-:Y:S01]  /*a3e0*/  FSEL R249, R65, -INF , !P2 ;  /* 0xff80000041f97808 */ /* 0x000fe20005000000 */
[----:B------:R-:W-:Y:S01]  /*a3f0*/  UP2UR UR41, UPR, URZ, 0x2 ;  /* 0x000000023f297883 */ /* 0x000fe20008000000 */
[----:B------:R-:W-:Y:S02]  /*a400*/  PLOP3.LUT P6, PT, PT, PT, UP0, 0x40, 0x0 ;  /* 0x000000000000781c */ /* 0x000fe40003fce808 */
[----:B------:R-:W-:Y:S01]  /*a410*/  PLOP3.LUT P2, PT, PT, PT, UP6, 0x40, 0x0 ;  /* 0x000000000000781c */ /* 0x000fe20003f4e868 */
[----:B------:R-:W-:Y:S01]  /*a420*/  UISETP.NE.AND UP6, UPT, UR31, URZ, UPT ;  /* 0x0000003f1f00728c */ /* 0x000fe2000bfc5270 */
[C---:B------:R-:W-:Y:S02]  /*a430*/  ISETP.GT.AND P0, PT, R174.reuse, 0x41, P0 ;  /* 0x00000041ae00780c */ /* 0x040fe40000704270 */
[----:B------:R-:W-:Y:S02]  /*a440*/  ISETP.GT.AND P1, PT, R174, 0x38, P1 ;  /* 0x00000038ae00780c */ /* 0x000fe40000f24270 */
        /* <DEDUP_REMOVED lines=29> */
[----:B------:R-:W-:Y:S01]  /*a620*/  UISETP.NE.AND UP5, UPT, UR33, URZ, UPT ;  /* 0x0000003f2100728c */ /* 0x000fe2000bfa5270 */
[----:B------:R-:W-:Y:S02]  /*a630*/  FSEL R211, R80, -INF , !P6 ;  /* 0xff80000050d37808 */ /* 0x000fe40007000000 */
[----:B------:R-:W-:Y:S02]  /*a640*/  FSEL R205, R81, -INF , !P2 ;  /* 0xff80000051cd7808 */ /* 0x000fe40005000000 */
        /* <DEDUP_REMOVED lines=18> */
[----:B------:R-:W-:Y:S01]  /*a770*/  PLOP3.LUT P6, PT, PT, PT, UP1, 0x40, 0x0 ;  /* 0x000000000000781c */ /* 0x000fe20003fce818 */
[----:B------:R-:W-:Y:S01]  /*a780*/  UISETP.NE.AND UP1, UPT, UR30, URZ, UPT ;  /* 0x0000003f1e00728c */ /* 0x000fe2000bf25270 */
[----:B------:R-:W-:Y:S02]  /*a790*/  PLOP3.LUT P2, PT, PT, PT, UP0, 0x40, 0x0 ;  /* 0x000000000000781c */ /* 0x000fe40003f4e808 */
        /* <DEDUP_REMOVED lines=9> */
[----:B------:R-:W-:Y:S01]  /*a830*/  PLOP3.LUT P0, PT, PT, PT, UP5, 0x40, 0x0 ;  /* 0x000000000000781c */ /* 0x000fe20003f0e858 */
[----:B------:R-:W-:Y:S01]  /*a840*/  UISETP.NE.AND UP5, UPT, UR26, URZ, UPT ;  /* 0x0000003f1a00728c */ /* 0x000fe2000bfa5270 */
[----:B------:R-:W-:Y:S02]  /*a850*/  FSEL R193, R86, -INF , !P1 ;  /* 0xff80000056c17808 */ /* 0x000fe40004800000 */
[----:B------:R-:W-:Y:S01]  /*a860*/  PLOP3.LUT P1, PT, PT, PT, UP0, 0x40, 0x0 ;  /* 0x000000000000781c */ /* 0x000fe20003f2e808 */
[----:B------:R-:W-:Y:S01]  /*a870*/  UISETP.NE.AND UP0, UPT, UR32, URZ, UPT ;  /* 0x0000003f2000728c */ /* 0x000fe2000bf05270 */
[----:B------:R-:W-:Y:S02]  /*a880*/  ISETP.GT.AND P0, PT, R171, RZ, P0 ;  /* 0x000000ffab00720c */ /* 0x000fe40000704270 */
[----:B------:R-:W-:Y:S02]  /*a890*/  ISETP.GT.AND P1, PT, R174, 0x59, P1 ;  /* 0x00000059ae00780c */ /* 0x000fe40000f24270 */
[----:B------:R-:W-:Y:S02]  /*a8a0*/  ISETP.LT.OR P0, PT, R172, 0x1, P0 ;  /* 0x00000001ac00780c */ /* 0x000fe40000701670 */
[----:B------:R-:W-:Y:S02]  /*a8b0*/  FSEL R188, R96, -INF , !P6 ;  /* 0xff80000060bc7808 */ /* 0x000fe40007000000 */
[----:B------:R-:W-:Y:S01]  /*a8c0*/  PLOP3.LUT P6, PT, PT, PT, UP0, 0x40, 0x0 ;  /* 0x000000000000781c */ /* 0x000fe20003fce808 */
[----:B------:R-:W-:Y:S01]  /*a8d0*/  UISETP.NE.AND UP0, UPT, UR23, URZ, UPT ;  /* 0x0000003f1700728c */ /* 0x000fe2000bf05270 */
[----:B------:R-:W-:Y:S02]  /*a8e0*/  ISETP.LT.OR P1, PT, R175, 0x5a, P1 ;  /* 0x0000005aaf00780c */ /* 0x000fe40000f21670 */
[----:B------:R-:W-:Y:S01]  /*a8f0*/  FSEL R8, R8, -INF , !P0 ;  /* 0xff80000008087808 */ /* 0x000fe20004000000 */
[----:B------:R-:W-:Y:S01]  /*a900*/  UP2UR UR43, UPR, URZ, 0x1 ;  /* 0x000000013f2b7883 */ /* 0x000fe20008000000 */
[----:B------:R-:W-:Y:S01]  /*a910*/  PLOP3.LUT P0, PT, PT, PT, UP2, 0x40, 0x0 ;  /* 0x000000000000781c */ /* 0x000fe20003f0e828 */
[----:B------:R-:W-:Y:S01]  /*a920*/  UISETP.NE.AND UP0, UPT, UR24, URZ, UPT ;  /* 0x0000003f1800728c */ /* 0x000fe2000bf05270 */
[----:B------:R-:W-:Y:S01]  /*a930*/  ISETP.GT.AND P6, PT, R171, 0x1, P6 ;  /* 0x00000001ab00780c */ /* 0x000fe200037c4270 */
[----:B------:R-:W-:Y:S01]  /*a940*/  UISETP.NE.AND UP2, UPT, UR21, URZ, UPT ;  /* 0x0000003f1500728c */ /* 0x000fe2000bf45270 */
[----:B------:R-:W-:Y:S02]  /*a950*/  FSEL R176, R99, -INF , !P1 ;  /* 0xff80000063b07808 */ /* 0x000fe40004800000 */
[----:B------:R-:W-:Y:S02]  /*a960*/  FSEL R182, R97, -INF , !P2 ;  /* 0xff80000061b67808 */ /* 0x000fe40005000000 */
[----:B------:R-:W-:Y:S01]  /*a970*/  PLOP3.LUT P2, PT, PT, PT, UP6, 0x40, 0x0 ;  /* 0x000000000000781c */ /* 0x000fe20003f4e868 */
[----:B------:R-:W-:Y:S01]  /*a980*/  UISETP.NE.AND UP6, UPT, UR25, URZ, UPT ;  /* 0x0000003f1900728c */ /* 0x000fe2000bfc5270 */
[----:B------:R-:W-:Y:S01]  /*a990*/  PLOP3.LUT P1, PT, PT, PT, UP1, 0x40, 0x0 ;  /* 0x000000000000781c */ /* 0x000fe20003f2e818 */
[----:B------:R-:W-:Y:S01]  /*a9a0*/  UISETP.NE.AND UP1, UPT, UR22, URZ, UPT ;  /* 0x0000003f1600728c */ /* 0x000fe2000bf25270 */
[C---:B------:R-:W-:Y:S02]  /*a9b0*/  ISETP.GT.AND P0, PT, R171.reuse, 0x10, P0 ;  /* 0x00000010ab00780c */ /* 0x040fe40000704270 */
[C---:B------:R-:W-:Y:S02]  /*a9c0*/  ISETP.LT.OR P6, PT, R172.reuse, 0x2, P6 ;  /* 0x00000002ac00780c */ /* 0x040fe400037c1670 */
[C---:B------:R-:W-:Y:S02]  /*a9d0*/  ISETP.GT.AND P2, PT, R171.reuse, 0x8, P2 ;  /* 0x00000008ab00780c */ /* 0x040fe40001744270 */
[----:B------:R-:W-:Y:S02]  /*a9e0*/  ISETP.GT.AND P1, PT, R171, 0x9, P1 ;  /* 0x00000009ab00780c */ /* 0x000fe40000f24270 */
[C---:B------:R-:W-:Y:S02]  /*a9f0*/  ISETP.LT.OR P0, PT, R172.reuse, 0x11, P0 ;  /* 0x00000011ac00780c */ /* 0x040fe40000701670 */
[----:B------:R-:W-:Y:S02]  /*aa00*/  FSEL R9, R9, -INF , !P6 ;  /* 0xff80000009097808 */ /* 0x000fe40007000000 */
[----:B------:R-:W-:Y:S01]  /*aa10*/  PLOP3.LUT P6, PT, PT, PT, UP3, 0x40, 0x0 ;  /* 0x000000000000781c */ /* 0x000fe20003fce838 */
[----:B------:R-:W-:Y:S01]  /*aa20*/  UISETP.NE.AND UP3, UPT, UR20, URZ, UPT ;  /* 0x0000003f1400728c */ /* 0x000fe2000bf65270 */
[C---:B------:R-:W-:Y:S02]  /*aa30*/  ISETP.LT.OR P2, PT, R172.reuse, 0x9, P2 ;  /* 0x00000009ac00780c */ /* 0x040fe40001741670 */
[----:B------:R-:W-:Y:S02]  /*aa40*/  ISETP.LT.OR P1, PT, R172, 0xa, P1 ;  /* 0x0000000aac00780c */ /* 0x000fe40000f21670 */
[----:B------:R-:W-:Y:S02]  /*aa50*/  FSEL R32, R24, -INF , !P0 ;  /* 0xff80000018207808 */ /* 0x000fe40004000000 */
[----:B------:R-:W-:Y:S01]  /*aa60*/  PLOP3.LUT P0, PT, PT, PT, UP6, 0x40, 0x0 ;  /* 0x000000000000781c */ /* 0x000fe20003f0e868 */
[----:B------:R-:W-:Y:S01]  /*aa70*/  UISETP.NE.AND UP6, UPT, UR17, URZ, UPT ;  /* 0x0000003f1100728c */ /* 0x000fe2000bfc5270 */
[----:B------:R-:W-:Y:S02]  /*aa80*/  ISETP.GT.AND P6, PT, R171, 0x11, P6 ;  /* 0x00000011ab00780c */ /* 0x000fe400037c4270 */
[----:B------:R-:W-:Y:S02]  /*aa90*/  FSEL R12, R12, -INF , !P2 ;  /* 0xff8000000c0c7808 */ /* 0x000fe40005000000 */
[----:B------:R-:W-:Y:S01]  /*aaa0*/  PLOP3.LUT P2, PT, PT, PT, UP4, 0x40, 0x0 ;  /* 0x000000000000781c */ /* 0x000fe20003f4e848 */
[----:B------:R-:W-:Y:S01]  /*aab0*/  UISETP.NE.AND UP4, UPT, UR19, URZ, UPT ;  /* 0x0000003f1300728c */ /* 0x000fe2000bf85270 */
[----:B------:R-:W-:Y:S02]  /*aac0*/  FSEL R13, R13, -INF , !P1 ;  /* 0xff8000000d0d7808 */ /* 0x000fe40004800000 */
        /* <DEDUP_REMOVED lines=18> */
[----:B------:R-:W-:Y:S02]  /*abf0*/  FSEL R48, R29, -INF , !P1 ;  /* 0xff8000001d307808 */ /* 0x000fe40004800000 */
[----:B------:R-:W-:Y:S01]  /*ac00*/  PLOP3.LUT P1, PT, PT, PT, UP1, 0x40, 0x0 ;  /* 0x000000000000781c */ /* 0x000fe20003f2e818 */
[----:B------:R-:W-:Y:S01]  /*ac10*/  UISETP.NE.AND UP1, UPT, UR41, URZ, UPT ;  /* 0x0000003f2900728c */ /* 0x000fe2000bf25270 */
[C---:B------:R-:W-:Y:S02]  /*ac20*/  ISETP.GT.AND P0, PT, R171.reuse, 0x30, P0 ;  /* 0x00000030ab00780c */ /* 0x040fe40000704270 */
[C---:B------:R-:W-:Y:S02]  /*ac30*/  ISETP.GT.AND P6, PT, R171.reuse, 0x21, P6 ;  /* 0x00000021ab00780c */ /* 0x040fe400037c4270 */
[C---:B------:R-:W-:Y:S02]  /*ac40*/  ISETP.GT.AND P2, PT, R171.reuse, 0x28, P2 ;  /* 0x00000028ab00780c */ /* 0x040fe40001744270 */
[----:B------:R-:W-:Y:S02]  /*ac50*/  ISETP.GT.AND P1, PT, R171, 0x29, P1 ;  /* 0x00000029ab00780c */ /* 0x000fe40000f24270 */
[C---:B------:R-:W-:Y:S02]  /*ac60*/  ISETP.LT.OR P0, PT, R172.reuse, 0x31, P0 ;  /* 0x00000031ac00780c */ /* 0x040fe40000701670 */
[C---:B------:R-:W-:Y:S02]  /*ac70*/  ISETP.LT.OR P6, PT, R172.reuse, 0x22, P6 ;  /* 0x00000022ac00780c */ /* 0x040fe400037c1670 */
        /* <DEDUP_REMOVED lines=8> */
[----:B------:R-:W-:Y:S01]  /*ad00*/  FSEL R185, R44, -INF , !P2 ;  /* 0xff8000002cb97808 */ /* 0x000fe20005000000 */
[----:B------:R-:W-:Y:S01]  /*ad10*/  UP2UR UR36, UPR, URZ, 0x40 ;  /* 0x000000403f247883 */ /* 0x000fe20008000000 */
        /* <DEDUP_REMOVED lines=19> */
[----:B------:R-:W-:Y:S02]  /*ae50*/  PLOP3.LUT P2, PT, PT, PT, UP5, 0x40, 0x0 ;  /* 0x000000000000781c */ /* 0x000fe40003f4e858 */
[----:B------:R-:W-:Y:S02]  /*ae60*/  FSEL R252, R61, -INF , !P1 ;  /* 0xff8000003dfc7808 */ /* 0x000fe40004800000 */
[----:B------:R-:W-:Y:S02]  /*ae70*/  PLOP3.LUT P1, PT, PT, PT, UP4, 0x40, 0x0 ;  /* 0x000000000000781c */ /* 0x000fe40003f2e848 */
        /* <DEDUP_REMOVED lines=12> */
[----:B------:R-:W-:Y:S02]  /*af40*/  PLOP3.LUT P6, PT, PT, PT, UP2, 0x40, 0x0 ;  /* 0x000000000000781c */ /* 0x000fe40003fce828 */
[----:B------:R-:W-:Y:S02]  /*af50*/  FSEL R207, R76, -INF , !P2 ;  /* 0xff8000004ccf7808 */ /* 0x000fe40005000000 */
[----:B------:R-:W-:Y:S02]  /*af60*/  PLOP3.LUT P2, PT, PT, PT, UP1, 0x40, 0x0 ;  /* 0x000000000000781c */ /* 0x000fe40003f4e818 */
[----:B------:R-:W-:Y:S02]  /*af70*/  FSEL R204, R77, -INF , !P1 ;  /* 0xff8000004dcc7808 */ /* 0x000fe40004800000 */
[----:B------:R-:W-:Y:S02]  /*af80*/  PLOP3.LUT P1, PT, PT, PT, UP0, 0x40, 0x0 ;  /* 0x000000000000781c */ /* 0x000fe40003f2e808 */
[C---:B------:R-:W-:Y:S02]  /*af90*/  ISETP.GT.AND P6, PT, R171.reuse, 0x51, P6 ;  /* 0x00000051ab00780c */ /* 0x040fe400037c4270 */
[C---:B------:R-:W-:Y:S02]  /*afa0*/  ISETP.GT.AND P2, PT, R171.reuse, 0x58, P2 ;  /* 0x00000058ab00780c */ /* 0x040fe40001744270 */
[----:B------:R-:W-:Y:S02]  /*afb0*/  ISETP.GT.AND P1, PT, R171, 0x59, P1 ;  /* 0x00000059ab00780c */ /* 0x000fe40000f24270 */
[C---:B------:R-:W-:Y:S02]  /*afc0*/  ISETP.LT.OR P6, PT, R172.reuse, 0x52, P6 ;  /* 0x00000052ac00780c */ /* 0x040fe400037c1670 */
[C---:B------:R-:W-:Y:S02]  /*afd0*/  ISETP.LT.OR P2, PT, R172.reuse, 0x59, P2 ;  /* 0x00000059ac00780c */ /* 0x040fe40001741670 */
[----:B------:R-:W-:Y:S02]  /*afe0*/  ISETP.LT.OR P1, PT, R172, 0x5a, P1 ;  /* 0x0000005aac00780c */ /* 0x000fe40000f21670 */
[----:B------:R-:W-:Y:S02]  /*aff0*/  FSEL R183, R89, -INF , !P6 ;  /* 0xff80000059b77808 */ /* 0x000fe40007000000 */
[----:B------:R-:W-:Y:S02]  /*b000*/  FSEL R181, R92, -INF , !P2 ;  /* 0xff8000005cb57808 */ /* 0x000fe40005000000 */
[----:B------:R-:W-:Y:S01]  /*b010*/  FSEL R179, R93, -INF , !P1 ;  /* 0xff8000005db37808 */ /* 0x000fe20004800000 */
        /* <DEDUP_REMOVED lines=15> */
.L_x_289:
[----:B------:R-:W-:Y:S04]  /*b110*/  MOV R3, c[0x0][0x32c] ;  /* 0x0000cb0000037a02 */ /* 0x000fe80000000f00 */
[----:B------:R-:W-:Y:S11]  /*b120*/  ISETP.NE.AND P0, PT, R3, 0x1, PT ;  /* 0x000000010300780c */ /* 0x000ff60003f05270 */
[----:B------:R-:W-:Y:S02]  /*b130*/  @!UPT UIADD3 URZ, URZ, URZ, URZ ;  /* 0x0000003f3f3ff290 */ /* 0x000fe4000fffe03f */
[----:B------:R-:W-:Y:S05]  /*b140*/  @P0 IMAD.HI.U32 R3, R24, c[0x0][0x330], RZ ;  /* 0x0000cc0018030a27 */ /* 0x000fea00078e00ff */
[----:B------:R-:W-:Y:S02]  /*b150*/  @P0 SHF.R.U32.HI R24, RZ, c[0x0][0x334], R3 ;  /* 0x0000cd00ff180a19 */ /* 0x000fe40000011603 */
.L_x_290:
[----:B------:R-:W-:Y:S05]  /*b160*/  BSYNC B0 ;  /* 0x0000000000007941 */ /* 0x000fea0003800000 */
.L_x_288:
[----:B------:R-:W-:Y:S02]  /*b170*/  IMAD.U32 R21, RZ, RZ, UR6 ;  /* 0x00000006ff157e24 */ /* 0x000fe4000f8e00ff */
[----:B------:R-:W-:Y:S03]  /*b180*/  IMAD.U32 R3, RZ, RZ, UR15 ;  /* 0x0000000fff037e24 */ /* 0x000fe6000f8e00ff */
[----:B------:R-:W-:Y:S04]  /*b190*/  IADD3 R21, -R236, 0x1, R21 ;  /* 0x00000001ec157810 */ /* 0x000fe80007ffe115 */
[----:B------:R-:W-:Y:S02]  /*b1a0*/  IADD3 R22, R21, -0x1, RZ ;  /* 0xffffffff15167810 */ /* 0x000fe40007ffe0ff */
[----:B------:R-:W-:Y:S03]  /*b1b0*/  IADD3 R3, -R3, UR8, R21 ;  /* 0x0000000803037c10 */ /* 0x000fe6000fffe115 */
[----:B------:R-:W-:Y:S01]  /*b1c0*/  IMAD R22, R24, c[0x0][0x32c], R22 ;  /* 0x0000cb0018167a24 */ /* 0x000fe200078e0216 */
[C-C-:B------:R-:W-:Y:S02]  /*b1d0*/  IADD3 R21, R23.reuse, UR12, R3.reuse ;  /* 0x0000000c17157c10 */ /* 0x140fe4000fffe003 */
[----:B------:R-:W-:Y:S02]  /*b1e0*/  IADD3 R23, R23, c[0x0][0x328], R3 ;  /* 0x0000ca0017177a10 */ /* 0x000fe40007ffe003 */
[----:B------:R-:W-:Y:S02]  /*b1f0*/  IADD3 R3, R22, c[0x0][0x32c], RZ ;  /* 0x0000cb0016037a10 */ /* 0x000fe40007ffe0ff */
[----:B------:R-:W-:Y:S02]  /*b200*/  IMNMX R22, R21, R22, !PT ;  /* 0x0000001615167217 */ /* 0x000fe40007800200 */
[----:B------:R-:W-:Y:S02]  /*b210*/  IMNMX R21, R23, R3, PT ;  /* 0x0000000317157217 */ /* 0x000fe40003800200 */
.L_x_287:
[----:B------:R-:W-:Y:S01]  /*b220*/  UP2UR UR6, UPR, URZ, 0x20 ;  /* 0x000000203f067883 */ /* 0x000fe20008000000 */
[----:B------:R-:W-:Y:S01]  /*b230*/  FMNMX.FTZ R3, R169, R167, !PT ;  /* 0x000000a7a9037209 */ /* 0x000fe20007810000 */
[----:B------:R-:W-:Y:S01]  /*b240*/  UISETP.NE.AND UP5, UPT, UR33, URZ, UPT ;  /* 0x0000003f2100728c */ /* 0x000fe2000bfa5270 */
[----:B------:R-:W-:Y:S01]  /*b250*/  IMAD.MOV.U32 R89, RZ, RZ, R37 ;  /* 0x000000ffff597224 */ /* 0x000fe200078e0025 */
[----:B------:R-:W-:Y:S01]  /*b260*/  UP2UR UR33, UPR, URZ, 0x10 ;  /* 0x000000103f217883 */ /* 0x000fe20008000000 */
[----:B------:R-:W-:Y:S01]  /*b270*/  FMNMX.FTZ R3, R5, R3, !PT ;  /* 0x0000000305037209 */ /* 0x000fe20007810000 */
[----:B------:R-:W-:Y:S01]  /*b280*/  UISETP.NE.AND UP4, UPT, UR28, URZ, UPT ;  /* 0x0000003f1c00728c */ /* 0x000fe2000bf85270 */
[----:B------:R-:W-:Y:S01]  /*b290*/  MOV R84, R64 ;  /* 0x0000004000547202 */ /* 0x000fe20000000f00 */
[----:B------:R-:W-:Y:S01]  /*b2a0*/  UP2UR UR28, UPR, URZ, 0x8 ;  /* 0x000000083f1c7883 */ /* 0x000fe20008000000 */
[----:B------:R-:W-:Y:S01]  /*b2b0*/  PLOP3.LUT P0, PT, PT, PT, UP5, 0x40, 0x0 ;  /* 0x000000000000781c */ /* 0x000fe20003f0e858 */
[----:B------:R-:W-:Y:S01]  /*b2c0*/  UISETP.NE.AND UP3, UPT, UR29, URZ, UPT ;  /* 0x0000003f1d00728c */ /* 0x000fe2000bf65270 */
[----:B------:R-:W-:Y:S01]  /*b2d0*/  FMNMX.FTZ R3, R2, R3, !PT ;  /* 0x0000000302037209 */ /* 0x000fe20007810000 */
[----:B------:R-:W-:Y:S01]  /*b2e0*/  UP2UR UR29, UPR, URZ, 0x4 ;  /* 0x000000043f1d7883 */ /* 0x000fe20008000000 */
[----:B------:R-:W-:Y:S01]  /*b2f0*/  ISETP.GT.AND P0, PT, R22, RZ, P0 ;  /* 0x000000ff1600720c */ /* 0x000fe20000704270 */
[----:B------:R-:W-:Y:S01]  /*b300*/  UISETP.NE.AND UP2, UPT, UR30, URZ, UPT ;  /* 0x0000003f1e00728c */ /* 0x000fe2000bf45270 */
[----:B------:R-:W-:Y:S01]  /*b310*/  FMNMX.FTZ R3, R4, R3, !PT ;  /* 0x0000000304037209 */ /* 0x000fe20007810000 */
[----:B------:R-:W-:Y:S01]  /*b320*/  UP2UR UR30, UPR, URZ, 0x2 ;  /* 0x000000023f1e7883 */ /* 0x000fe20008000000 */
[----:B------:R-:W-:Y:S01]  /*b330*/  ISETP.LT.OR P0, PT, R21, 0x1, P0 ;  /* 0x000000011500780c */ /* 0x000fe20000701670 */
[----:B------:R-:W-:Y:S01]  /*b340*/  UISETP.NE.AND UP1, UPT, UR32, URZ, UPT ;  /* 0x0000003f2000728c */ /* 0x000fe2000bf25270 */
[----:B------:R-:W-:Y:S01]  /*b350*/  FMNMX.FTZ R3, R20, R3, !PT ;  /* 0x0000000314037209 */ /* 0x000fe20007810000 */
[----:B------:R-:W-:Y:S01]  /*b360*/  UP2UR UR32, UPR, URZ, 0x1 ;  /* 0x000000013f207883 */ /* 0x000fe20008000000 */
[----:B------:R-:W-:Y:S01]  /*b370*/  FSEL R10, R10, -INF , !P0 ;  /* 0xff8000000a0a7808 */ /* 0x000fe20004000000 */
[----:B------:R-:W-:Y:S01]  /*b380*/  UISETP.NE.AND UP0, UPT, UR31, URZ, UPT ;  /* 0x0000003f1f00728c */ /* 0x000fe2000bf05270 */
[----:B------:R-:W-:Y:S01]  /*b390*/  PLOP3.LUT P0, PT, PT, PT, UP3, 0x40, 0x0 ;  /* 0x000000000000781c */ /* 0x000fe20003f0e838 */
[----:B------:R-:W-:Y:S01]  /*b3a0*/  IMAD.MOV.U32 R45, RZ, RZ, R39 ;  /* 0x000000ffff2d7224 */ /* 0x000fe200078e0027 */
[----:B------:R-:W-:Y:S01]  /*b3b0*/  FMNMX.FTZ R3, R7, R3, !PT ;  /* 0x0000000307037209 */ /* 0x000fe20007810000 */
[----:B------:R-:W-:Y:S01]  /*b3c0*/  IMAD.MOV.U32 R87, RZ, RZ, R55 ;  /* 0x000000ffff577224 */ /* 0x000fe200078e0037 */
[----:B------:R-:W-:Y:S01]  /*b3d0*/  ISETP.GT.AND P0, PT, R22, 0x10, P0 ;  /* 0x000000101600780c */ /* 0x000fe20000704270 */
[----:B------:R-:W-:Y:S01]  /*b3e0*/  UISETP.NE.AND UP3, UPT, UR25, URZ, UPT ;  /* 0x0000003f1900728c */ /* 0x000fe2000bf65270 */
[----:B------:R-:W-:Y:S01]  /*b3f0*/  FMNMX.FTZ R3, R17, R3, !PT ;  /* 0x0000000311037209 */ /* 0x000fe20007810000 */
[----:B------:R-:W-:Y:S01]  /*b400*/  UISETP.NE.AND UP5, UPT, UR6, URZ, UPT ;  /* 0x0000003f0600728c */ /* 0x000fe2000bfa5270 */
[----:B------:R-:W-:Y:S01]  /*b410*/  ISETP.LT.OR P0, PT, R21, 0x11, P0 ;  /* 0x000000111500780c */ /* 0x000fe20000701670 */
[----:B------:R-:W-:Y:S01]  /*b420*/  LDSM.16.MT88.4 R80, [R218+0x100] ;  /* 0x00010000da50783b */ /* 0x000fe20000004200 */
[----:B------:R-:W-:Y:S01]  /*b430*/  PLOP3.LUT P2, PT, PT, PT, UP2, 0x40, 0x0 ;  /* 0x000000000000781c */ /* 0x000fe20003f4e828 */
[----:B------:R-:W-:Y:S01]  /*b440*/  UISETP.NE.AND UP2, UPT, UR24, URZ, UPT ;  /* 0x0000003f1800728c */ /* 0x000fe2000bf45270 */
[----:B------:R-:W-:Y:S02]  /*b450*/  FSEL R57, R26, -INF , !P0 ;  /* 0xff8000001a397808 */ /* 0x000fe40004000000 */
[----:B------:R-:W-:Y:S02]  /*b460*/  FMNMX.FTZ R3, R33, R3, !PT ;  /* 0x0000000321037209 */ /* 0x000fe40007810000 */
[----:B------:R-:W-:Y:S02]  /*b470*/  FMNMX.FTZ R26, R168, R166, !PT ;  /* 0x000000a6a81a7209 */ /* 0x000fe40007810000 */
[----:B------:R-:W-:Y:S02]  /*b480*/  ISETP.GT.AND P2, PT, R22, 0x9, P2 ;  /* 0x000000091600780c */ /* 0x000fe40001744270 */
[----:B------:R-:W-:Y:S02]  /*b490*/  FMNMX.FTZ R3, R180, R3, !PT ;  /* 0x00000003b4037209 */ /* 0x000fe40007810000 */
[----:B------:R-:W-:Y:S02]  /*b4a0*/  FMNMX.FTZ R26, R0, R26, !PT ;  /* 0x0000001a001a7209 */ /* 0x000fe40007810000 */
[----:B------:R-:W-:Y:S01]  /*b4b0*/  PLOP3.LUT P1, PT, PT, PT, UP0, 0x40, 0x0 ;  /* 0x000000000000781c */ /* 0x000fe20003f2e808 */
[----:B------:R-:W-:Y:S01]  /*b4c0*/  UISETP.NE.AND UP0, UPT, UR26, URZ, UPT ;  /* 0x0000003f1a00728c */ /* 0x000fe2000bf05270 */
[----:B------:R-:W-:Y:S02]  /*b4d0*/  ISETP.LT.OR P2, PT, R21, 0xa, P2 ;  /* 0x0000000a1500780c */ /* 0x000fe40001741670 */
[----:B------:R-:W-:Y:S02]  /*b4e0*/  FMNMX.FTZ R3, R89, R3, !PT ;  /* 0x0000000359037209 */ /* 0x000fe40007810000 */
[----:B------:R-:W-:Y:S02]  /*b4f0*/  FMNMX.FTZ R26, R18, R26, !PT ;  /* 0x0000001a121a7209 */ /* 0x000fe40007810000 */
[----:B------:R-:W-:Y:S02]  /*b500*/  FSEL R15, R15, -INF , !P2 ;  /* 0xff8000000f0f7808 */ /* 0x000fe40005000000 */
[----:B------:R-:W-:Y:S01]  /*b510*/  PLOP3.LUT P2, PT, PT, PT, UP0, 0x40, 0x0 ;  /* 0x000000000000781c */ /* 0x000fe20003f4e808 */
[----:B------:R-:W-:Y:S01]  /*b520*/  UISETP.NE.AND UP0, UPT, UR22, URZ, UPT ;  /* 0x0000003f1600728c */ /* 0x000fe2000bf05270 */
[----:B------:R-:W-:Y:S02]  /*b530*/  FMNMX.FTZ R3, R184, R3, !PT ;  /* 0x00000003b8037209 */ /* 0x000fe40007810000 */
[----:B------:R-:W-:Y:S02]  /*b540*/  FMNMX.FTZ R26, R19, R26, !PT ;  /* 0x0000001a131a7209 */ /* 0x000fe40007810000 */
[----:B------:R-:W-:Y:S02]  /*b550*/  ISETP.GT.AND P2, PT, R22, 0x19, P2 ;  /* 0x000000191600780c */ /* 0x000fe40001744270 */
[----:B------:R-:W-:Y:S02]  /*b560*/  FMNMX.FTZ R3, R189, R3, !PT ;  /* 0x00000003bd037209 */ /* 0x000fe40007810000 */
[----:B------:R-:W-:Y:S02]  /*b570*/  FMNMX.FTZ R26, R6, R26, !PT ;  /* 0x0000001a061a7209 */ /* 0x000fe40007810000 */
[----:B------:R-:W-:Y:S02]  /*b580*/  ISETP.LT.OR P2, PT, R21, 0x1a, P2 ;  /* 0x0000001a1500780c */ /* 0x000fe40001741670 */
[----:B------:R-:W-:Y:S02]  /*b590*/  FMNMX.FTZ R3, R250, R3, !PT ;  /* 0x00000003fa037209 */ /* 0x000fe40007810000 */
[----:B------:R-:W-:Y:S02]  /*b5a0*/  FMNMX.FTZ R26, R16, R26, !PT ;  /* 0x0000001a101a7209 */ /* 0x000fe40007810000 */
[----:B------:R-:W-:Y:S02]  /*b5b0*/  FSEL R88, R31, -INF , !P2 ;  /* 0xff8000001f587808 */ /* 0x000fe40005000000 */
[----:B------:R-:W-:Y:S02]  /*b5c0*/  FMNMX.FTZ R3, R53, R3, !PT ;  /* 0x0000000335037209 */ /* 0x000fe40007810000 */
[----:B------:R-:W-:Y:S01]  /*b5d0*/  PLOP3.LUT P2, PT, PT, PT, UP0, 0x40, 0x0 ;  /* 0x000000000000781c */ /* 0x000fe20003f4e808 */
[----:B------:R-:W-:Y:S01]  /*b5e0*/  UISETP.NE.AND UP0, UPT, UR17, URZ, UPT ;  /* 0x0000003f1100728c */ /* 0x000fe2000bf05270 */
[----:B------:R-:W-:Y:S01]  /*b5f0*/  FMNMX.FTZ R26, R34, R26, !PT ;  /* 0x0000001a221a7209 */ /* 0x000fe20007810000 */
[----:B------:R-:W-:Y:S01]  /*b600*/  UIADD3 UR17, UR13, -0x1, URZ ;  /* 0xffffffff0d117890 */ /* 0x000fe2000fffe03f */
[----:B------:R-:W-:Y:S02]  /*b610*/  MOV R44, R38 ;  /* 0x00000026002c7202 */ /* 0x000fe40000000f00 */
[----:B------:R-:W-:Y:S01]  /*b620*/  ISETP.GT.AND P2, PT, R22, 0x29, P2 ;  /* 0x000000291600780c */ /* 0x000fe20001744270 */
[----:B------:R-:W-:Y:S01]  /*b630*/  LDSM.16.MT88.4 R36, [R220+0x100] ;  /* 0x00010000dc24783b */ /* 0x000fe20000004200 */
[----:B------:R-:W-:Y:S02]  /*b640*/  FMNMX.FTZ R3, R84, R3, !PT ;  /* 0x0000000354037209 */ /* 0x000fe40007810000 */
[----:B------:R-:W-:Y:S02]  /*b650*/  FMNMX.FTZ R26, R35, R26, !PT ;  /* 0x0000001a231a7209 */ /* 0x000fe40007810000 */
[----:B------:R-:W-:Y:S02]  /*b660*/  ISETP.LT.OR P2, PT, R21, 0x2a, P2 ;  /* 0x0000002a1500780c */ /* 0x000fe40001741670 */
[----:B------:R-:W-:Y:S02]  /*b670*/  FMNMX.FTZ R26, R44, R26, !PT ;  /* 0x0000001a2c1a7209 */ /* 0x000fe40007810000 */
[----:B------:R-:W-:Y:S02]  /*b680*/  FMNMX.FTZ R3, R249, R3, !PT ;  /* 0x00000003f9037209 */ /* 0x000fe40007810000 */
[----:B------:R-:W-:Y:S02]  /*b690*/  FSEL R93, R47, -INF , !P2 ;  /* 0xff8000002f5d7808 */ /* 0x000fe40005000000 */
[----:B------:R-:W-:Y:S02]  /*b6a0*/  MOV R47, R191 ;  /* 0x000000bf002f7202 */ /* 0x000fe40000000f00 */
        /* <DEDUP_REMOVED lines=26> */
[----:B------:R-:W-:Y:S01]  /*b850*/  PLOP3.LUT P6, PT, PT, PT, UP1, 0x40, 0x0 ;  /* 0x000000000000781c */ /* 0x000fe20003fce818 */
[----:B------:R-:W-:Y:S01]  /*b860*/  UISETP.NE.AND UP1, UPT, UR27, URZ, UPT ;  /* 0x0000003f1b00728c */ /* 0x000fe2000bf25270 */
[----:B------:R-:W-:Y:S02]  /*b870*/  FMNMX.FTZ R26, R202, R26, !PT ;  /* 0x0000001aca1a7209 */ /* 0x000fe40007810000 */
[----:B------:R-:W-:Y:S02]  /*b880*/  MOV R92, R41 ;  /* 0x00000029005c7202 */ /* 0x000fe40000000f00 */
        /* <DEDUP_REMOVED lines=12> */
[C---:B------:R-:W-:Y:S02]  /*b950*/  ISETP.GT.AND P6, PT, R22.reuse, 0x11, P6 ;  /* 0x000000111600780c */ /* 0x040fe400037c4270 */
[----:B------:R-:W-:Y:S02]  /*b960*/  FMNMX.FTZ R26, R177, R26, !PT ;  /* 0x0000001ab11a7209 */ /* 0x000fe40007810000 */
[----:B------:R-:W-:Y:S02]  /*b970*/  ISETP.GT.AND P1, PT, R22, 0x8, P1 ;  /* 0x000000081600780c */ /* 0x000fe40000f24270 */
[----:B------:R-:W-:Y:S02]  /*b980*/  FMNMX.FTZ R24, R178, R24, !PT ;  /* 0x00000018b2187209 */ /* 0x000fe40007810000 */
[----:B------:R-:W-:Y:S02]  /*b990*/  ISETP.LT.OR P6, PT, R21, 0x12, P6 ;  /* 0x000000121500780c */ /* 0x000fe400037c1670 */
[----:B------:R-:W-:Y:S02]  /*b9a0*/  FMNMX.FTZ R26, R176, R26, !PT ;  /* 0x0000001ab01a7209 */ /* 0x000fe40007810000 */
[----:B-1----:R-:W-:Y:S02]  /*b9b0*/  FMNMX.FTZ R3, R3, R23, !PT ;  /* 0x0000001703037209 */ /* 0x002fe40007810000 */
[----:B------:R-:W-:Y:S01]  /*b9c0*/  ISETP.LT.OR P1, PT, R21, 0x9, P1 ;  /* 0x000000091500780c */ /* 0x000fe20000f21670 */
[----:B------:R-:W1:Y:S01]  /*b9d0*/  SHFL.BFLY PT, R23, R26, 0x2, 0x1f ;  /* 0x0c401f001a177f89 */ /* 0x000e6200000e0000 */
[----:B------:R-:W-:Y:S02]  /*b9e0*/  FMNMX.FTZ R24, R192, R24, !PT ;  /* 0x00000018c0187209 */ /* 0x000fe40007810000 */
[----:B------:R-:W-:Y:S02]  /*b9f0*/  FSEL R56, R27, -INF , !P6 ;  /* 0xff8000001b387808 */ /* 0x000fe40007000000 */
[----:B------:R-:W-:Y:S02]  /*ba00*/  FMNMX.FTZ R25, R10, R164, !PT ;  /* 0x000000a40a197209 */ /* 0x000fe40007810000 */
[----:B------:R-:W-:Y:S01]  /*ba10*/  FSEL R14, R14, -INF , !P1 ;  /* 0xff8000000e0e7808 */ /* 0x000fe20004800000 */
[----:B------:R-:W2:Y:S01]  /*ba20*/  SHFL.BFLY PT, R27, R3, 0x1, 0x1f ;  /* 0x0c201f00031b7f89 */ /* 0x000ea200000e0000 */
        /* <DEDUP_REMOVED lines=14> */
[----:B------:R-:W-:Y:S01]  /*bb10*/  PLOP3.LUT P0, PT, PT, PT, UP3, 0x40, 0x0 ;  /* 0x000000000000781c */ /* 0x000fe20003f0e838 */
[----:B------:R-:W-:Y:S01]  /*bb20*/  UISETP.NE.AND UP3, UPT, UR20, URZ, UPT ;  /* 0x0000003f1400728c */ /* 0x000fe2000bf65270 */
[----:B------:R-:W-:Y:S01]  /*bb30*/  PLOP3.LUT P6, PT, PT, PT, UP2, 0x40, 0x0 ;  /* 0x000000000000781c */ /* 0x000fe20003fce828 */
[----:B------:R-:W-:Y:S01]  /*bb40*/  UISETP.NE.AND UP2, UPT, UR19, URZ, UPT ;  /* 0x0000003f1300728c */ /* 0x000fe2000bf45270 */
[----:B------:R-:W-:Y:S02]  /*bb50*/  FMNMX.FTZ R25, R57, R25, !PT ;  /* 0x0000001939197209 */ /* 0x000fe40007810000 */
[----:B------:R-:W-:Y:S02]  /*bb60*/  FMNMX.FTZ R24, R207, R24, !PT ;  /* 0x00000018cf187209 */ /* 0x000fe40007810000 */
[----:B------:R-:W-:Y:S01]  /*bb70*/  PLOP3.LUT P2, PT, PT, PT, UP1, 0x40, 0x0 ;  /* 0x000000000000781c */ /* 0x000fe20003f4e818 */
[----:B------:R-:W-:Y:S01]  /*bb80*/  UISETP.NE.AND UP1, UPT, UR30, URZ, UPT ;  /* 0x0000003f1e00728c */ /* 0x000fe2000bf25270 */
[C---:B------:R-:W-:Y:S02]  /*bb90*/  ISETP.GT.AND P0, PT, R22.reuse, 0x20, P0 ;  /* 0x000000201600780c */ /* 0x040fe40000704270 */
[----:B------:R-:W-:Y:S02]  /*bba0*/  ISETP.GT.AND P6, PT, R22, 0x21, P6 ;  /* 0x000000211600780c */ /* 0x000fe400037c4270 */
[----:B------:R-:W-:Y:S02]  /*bbb0*/  FMNMX.FTZ R25, R56, R25, !PT ;  /* 0x0000001938197209 */ /* 0x000fe40007810000 */
[----:B------:R-:W-:Y:S02]  /*bbc0*/  FMNMX.FTZ R24, R204, R24, !PT ;  /* 0x00000018cc187209 */ /* 0x000fe40007810000 */
[----:B------:R-:W-:Y:S02]  /*bbd0*/  ISETP.GT.AND P2, PT, R22, 0x39, P2 ;  /* 0x000000391600780c */ /* 0x000fe40001744270 */
[----:B-1----:R-:W-:Y:S02]  /*bbe0*/  FMNMX.FTZ R26, R26, R23, !PT ;  /* 0x000000171a1a7209 */ /* 0x002fe40007810000 */
[C---:B------:R-:W-:Y:S02]  /*bbf0*/  ISETP.LT.OR P0, PT, R21.reuse, 0x21, P0 ;  /* 0x000000211500780c */ /* 0x040fe40000701670 */
[----:B------:R-:W-:Y:S02]  /*bc00*/  ISETP.LT.OR P6, PT, R21, 0x22, P6 ;  /* 0x000000221500780c */ /* 0x000fe400037c1670 */
[----:B--2---:R-:W-:Y:S02]  /*bc10*/  FMNMX.FTZ R3, R3, R27, !PT ;  /* 0x0000001b03037209 */ /* 0x004fe40007810000 */
[----:B------:R-:W-:Y:S02]  /*bc20*/  FMNMX.FTZ R27, R60, R25, !PT ;  /* 0x000000193c1b7209 */ /* 0x000fe40007810000 */
[----:B------:R-:W-:Y:S01]  /*bc30*/  FMNMX.FTZ R24, R190, R24, !PT ;  /* 0x00000018be187209 */ /* 0x000fe20007810000 */
[----:B------:R-:W1:Y:S01]  /*bc40*/  SHFL.BFLY PT, R25, R26, 0x1, 0x1f ;  /* 0x0c201f001a197f89 */ /* 0x000e6200000e0000 */
[----:B------:R-:W-:Y:S01]  /*bc50*/  ISETP.LT.OR P2, PT, R21, 0x3a, P2 ;  /* 0x0000003a1500780c */ /* 0x000fe20001741670 */
[----:B------:R-:W-:Y:S01]  /*bc60*/  FMUL.FTZ R199, R3, c[0x0][0x2d0] ;  /* 0x0000b40003c77a20 */ /* 0x000fe20000410000 */
[----:B------:R-:W-:Y:S02]  /*bc70*/  FSEL R85, R43, -INF , !P6 ;  /* 0xff8000002b557808 */ /* 0x000fe40007000000 */
[----:B------:R-:W-:Y:S02]  /*bc80*/  ISETP.GT.AND P1, PT, R22, 0x28, P1 ;  /* 0x000000281600780c */ /* 0x000fe40000f24270 */
[----:B------:R-:W-:Y:S02]  /*bc90*/  FMNMX.FTZ R27, R88, R27, !PT ;  /* 0x0000001b581b7209 */ /* 0x000fe40007810000 */
[----:B------:R-:W-:Y:S01]  /*bca0*/  PLOP3.LUT P6, PT, PT, PT, UP3, 0x40, 0x0 ;  /* 0x000000000000781c */ /* 0x000fe20003fce838 */
[----:B------:R-:W-:Y:S01]  /*bcb0*/  UISETP.NE.AND UP3, UPT, UR28, URZ, UPT ;  /* 0x0000003f1c00728c */ /* 0x000fe2000bf65270 */
[----:B------:R-:W-:Y:S02]  /*bcc0*/  FSEL R61, R42, -INF , !P0 ;  /* 0xff8000002a3d7808 */ /* 0x000fe40004000000 */
[----:B------:R-:W-:Y:S01]  /*bcd0*/  PLOP3.LUT P0, PT, PT, PT, UP4, 0x40, 0x0 ;  /* 0x000000000000781c */ /* 0x000fe20003f0e848 */
[----:B------:R-:W-:Y:S01]  /*bce0*/  UISETP.NE.AND UP4, UPT, UR33, URZ, UPT ;  /* 0x0000003f2100728c */ /* 0x000fe2000bf85270 */
[----:B------:R-:W-:Y:S02]  /*bcf0*/  FMNMX.FTZ R23, R183, R24, !PT ;  /* 0x00000018b7177209 */ /* 0x000fe40007810000 */
[----:B------:R-:W-:Y:S01]  /*bd00*/  FSEL R251, R63, -INF , !P2 ;  /* 0xff8000003ffb7808 */ /* 0x000fe20005000000 */
[----:B------:R-:W-:Y:S01]  /*bd10*/  IMAD.MOV.U32 R63, RZ, RZ, R186 ;  /* 0x000000ffff3f7224 */ /* 0x000fe200078e00ba */
[----:B------:R-:W-:Y:S02]  /*bd20*/  FSETP.NEU.FTZ.AND P2, PT, R3, -INF , PT ;  /* 0xff8000000300780b */ /* 0x000fe40003f5d000 */
[----:B------:R-:W-:Y:S02]  /*bd30*/  ISETP.LT.OR P1, PT, R21, 0x29, P1 ;  /* 0x000000291500780c */ /* 0x000fe40000f21670 */
[C---:B------:R-:W-:Y:S02]  /*bd40*/  ISETP.GT.AND P0, PT, R22.reuse, 0x30, P0 ;  /* 0x000000301600780c */ /* 0x040fe40000704270 */
[----:B------:R-:W-:Y:S02]  /*bd50*/  ISETP.GT.AND P6, PT, R22, 0x31, P6 ;  /* 0x000000311600780c */ /* 0x000fe400037c4270 */
[----:B------:R-:W-:Y:S02]  /*bd60*/  FMNMX.FTZ R27, R61, R27, !PT ;  /* 0x0000001b3d1b7209 */ /* 0x000fe40007810000 */
[----:B------:R-:W-:Y:S02]  /*bd70*/  FMNMX.FTZ R23, R181, R23, !PT ;  /* 0x00000017b5177209 */ /* 0x000fe40007810000 */
[----:B------:R-:W-:Y:S02]  /*bd80*/  FSEL R199, R199, RZ, P2 ;  /* 0x000000ffc7c77208 */ /* 0x000fe40001000000 */
[C---:B------:R-:W-:Y:S02]  /*bd90*/  ISETP.LT.OR P0, PT, R21.reuse, 0x31, P0 ;  /* 0x000000311500780c */ /* 0x040fe40000701670 */
[----:B------:R-:W-:Y:S01]  /*bda0*/  ISETP.LT.OR P6, PT, R21, 0x32, P6 ;  /* 0x000000321500780c */ /* 0x000fe200037c1670 */
[--C-:B------:R-:W-:Y:S01]  /*bdb0*/  FFMA.FTZ R96, R5, c[0x0][0x2d0], -R199.reuse ;  /* 0x0000b40005607a23 */ /* 0x100fe200000108c7 */
[----:B------:R-:W-:Y:S01]  /*bdc0*/  FMNMX.FTZ R27, R85, R27, !PT ;  /* 0x0000001b551b7209 */ /* 0x000fe20007810000 */
[--C-:B------:R-:W-:Y:S01]  /*bdd0*/  FFMA.FTZ R173, R20, c[0x0][0x2d0], -R199.reuse ;  /* 0x0000b40014ad7a23 */ /* 0x100fe200000108c7 */
[----:B------:R-:W-:Y:S01]  /*bde0*/  FSEL R46, R46, -INF , !P1 ;  /* 0xff8000002e2e7808 */ /* 0x000fe20004800000 */
[--C-:B------:R-:W-:Y:S01]  /*bdf0*/  FFMA.FTZ R249, R249, c[0x0][0x2d0], -R199.reuse ;  /* 0x0000b400f9f97a23 */ /* 0x100fe200000108c7 */
[----:B------:R-:W-:Y:S01]  /*be00*/  FMNMX.FTZ R23, R179, R23, !PT ;  /* 0x00000017b3177209 */ /* 0x000fe20007810000 */
[----:B------:R-:W-:Y:S01]  /*be10*/  MUFU.EX2 R96, R96 ;  /* 0x0000006000607308 */ /* 0x000fe20000000800 */
[----:B------:R-:W-:Y:S01]  /*be20*/  PLOP3.LUT P1, PT, PT, PT, UP2, 0x40, 0x0 ;  /* 0x000000000000781c */ /* 0x000fe20003f2e828 */
[----:B------:R-:W-:Y:S01]  /*be30*/  UISETP.NE.AND UP2, UPT, UR29, URZ, UPT ;  /* 0x0000003f1d00728c */ /* 0x000fe2000bf45270 */
[----:B------:R-:W-:Y:S01]  /*be40*/  FMNMX.FTZ R5, R46, R27, !PT ;  /* 0x0000001b2e057209 */ /* 0x000fe20007810000 */
[----:B------:R-:W2:Y:S01]  /*be50*/  SHFL.BFLY PT, R24, R23, 0x2, 0x1f ;  /* 0x0c401f0017187f89 */ /* 0x000ea200000e0000 */
[----:B------:R-:W-:Y:S01]  /*be60*/  FSEL R58, R58, -INF , !P0 ;  /* 0xff8000003a3a7808 */ /* 0x000fe20004000000 */
[--C-:B------:R-:W-:Y:S01]  /*be70*/  FFMA.FTZ R246, R246, c[0x0][0x2d0], -R199.reuse ;  /* 0x0000b400f6f67a23 */ /* 0x100fe200000108c7 */
[----:B------:R-:W-:Y:S01]  /*be80*/  PLOP3.LUT P0, PT, PT, PT, UP0, 0x40, 0x0 ;  /* 0x000000000000781c */ /* 0x000fe20003f0e808 */
[----:B------:R-:W-:Y:S01]  /*be90*/  UISETP.NE.AND UP0, UPT, UR32, URZ, UPT ;  /* 0x0000003f2000728c */ /* 0x000fe2000bf05270 */
[----:B------:R-:W-:Y:S01]  /*bea0*/  FSEL R59, R59, -INF , !P6 ;  /* 0xff8000003b3b7808 */ /* 0x000fe20007000000 */
[----:B------:R-:W-:Y:S01]  /*beb0*/  MUFU.EX2 R173, R173 ;  /* 0x000000ad00ad7308 */ /* 0x000fe20000000800 */
[----:B------:R-:W-:Y:S01]  /*bec0*/  PLOP3.LUT P6, PT, PT, PT, UP6, 0x40, 0x0 ;  /* 0x000000000000781c */ /* 0x000fe20003fce868 */
[--C-:B------:R-:W-:Y:S01]  /*bed0*/  FFMA.FTZ R245, R245, c[0x0][0x2d0], -R199.reuse ;  /* 0x0000b400f5f57a23 */ /* 0x100fe200000108c7 */
[C---:B------:R-:W-:Y:S01]  /*bee0*/  ISETP.GT.AND P1, PT, R22.reuse, 0x38, P1 ;  /* 0x000000381600780c */ /* 0x040fe20000f24270 */
[--C-:B------:R-:W-:Y:S01]  /*bef0*/  FFMA.FTZ R211, R211, c[0x0][0x2d0], -R199.reuse ;  /* 0x0000b400d3d37a23 */ /* 0x100fe200000108c7 */
[C---:B------:R-:W-:Y:S01]  /*bf00*/  ISETP.GT.AND P0, PT, R22.reuse, 0x40, P0 ;  /* 0x000000401600780c */ /* 0x040fe20000704270 */
[--C-:B------:R-:W-:Y:S01]  /*bf10*/  FFMA.FTZ R205, R205, c[0x0][0x2d0], -R199.reuse ;  /* 0x0000b400cdcd7a23 */ /* 0x100fe200000108c7 */
[----:B------:R-:W-:Y:S01]  /*bf20*/  ISETP.GT.AND P6, PT, R22, 0x41, P6 ;  /* 0x000000411600780c */ /* 0x000fe200037c4270 */
[--C-:B------:R-:W-:Y:S01]  /*bf30*/  FFMA.FTZ R200, R200, c[0x0][0x2d0], -R199.reuse ;  /* 0x0000b400c8c87a23 */ /* 0x100fe200000108c7 */
[----:B------:R-:W-:Y:S01]  /*bf40*/  FMNMX.FTZ R5, R93, R5, !PT ;  /* 0x000000055d057209 */ /* 0x000fe20007810000 */
[----:B------:R-:W-:Y:S01]  /*bf50*/  MUFU.EX2 R249, R249 ;  /* 0x000000f900f97308 */ /* 0x000fe20000000800 */
[----:B------:R-:W-:Y:S01]  /*bf60*/  ISETP.LT.OR P1, PT, R21, 0x39, P1 ;  /* 0x000000391500780c */ /* 0x000fe20000f21670 */
[--C-:B------:R-:W-:Y:S01]  /*bf70*/  FFMA.FTZ R170, R169, c[0x0][0x2d0], -R199.reuse ;  /* 0x0000b400a9aa7a23 */ /* 0x100fe200000108c7 */
[----:B------:R-:W-:Y:S01]  /*bf80*/  ISETP.LT.OR P0, PT, R21, 0x41, P0 ;  /* 0x000000411500780c */ /* 0x000fe20000701670 */
[--C-:B------:R-:W-:Y:S01]  /*bf90*/  FFMA.FTZ R197, R197, c[0x0][0x2d0], -R199.reuse ;  /* 0x0000b400c5c57a23 */ /* 0x100fe200000108c7 */
[----:B------:R-:W-:Y:S01]  /*bfa0*/  ISETP.LT.OR P6, PT, R21, 0x42, P6 ;  /* 0x000000421500780c */ /* 0x000fe200037c1670 */
[--C-:B------:R-:W-:Y:S01]  /*bfb0*/  FFMA.FTZ R188, R188, c[0x0][0x2d0], -R199.reuse ;  /* 0x0000b400bcbc7a23 */ /* 0x100fe200000108c7 */
[----:B------:R-:W-:Y:S02]  /*bfc0*/  FMNMX.FTZ R5, R58, R5, !PT ;  /* 0x000000053a057209 */ /* 0x000fe40007810000 */
[----:B------:R-:W-:Y:S01]  /*bfd0*/  FSEL R62, R62, -INF , !P1 ;  /* 0xff8000003e3e7808 */ /* 0x000fe20004800000 */
[----:B------:R-:W3:Y:S01]  /*bfe0*/  MUFU.EX2 R170, R170 ;  /* 0x000000aa00aa7308 */ /* 0x000ee20000000800 */
[----:B------:R-:W-:Y:S01]  /*bff0*/  FSEL R242, R74, -INF , !P0 ;  /* 0xff8000004af27808 */ /* 0x000fe20004000000 */
[--C-:B------:R-:W-:Y:S01]  /*c000*/  FFMA.FTZ R74, R4, c[0x0][0x2d0], -R199.reuse ;  /* 0x0000b400044a7a23 */ /* 0x100fe200000108c7 */
[----:B------:R-:W-:Y:S02]  /*c010*/  PLOP3.LUT P0, PT, PT, PT, UP4, 0x40, 0x0 ;  /* 0x000000000000781c */ /* 0x000fe40003f0e848 */
[----:B------:R-:W-:Y:S01]  /*c020*/  FSEL R208, R75, -INF , !P6 ;  /* 0xff8000004bd07808 */ /* 0x000fe20007000000 */
[--C-:B------:R-:W-:Y:S01]  /*c030*/  FFMA.FTZ R75, R2, c[0x0][0x2d0], -R199.reuse ;  /* 0x0000b400024b7a23 */ /* 0x100fe200000108c7 */
[----:B-1----:R-:W-:Y:S02]  /*c040*/  FMNMX.FTZ R2, R26, R25, !PT ;  /* 0x000000191a027209 */ /* 0x002fe40007810000 */
[----:B------:R-:W-:Y:S01]  /*c050*/  FMNMX.FTZ R25, R59, R5, !PT ;  /* 0x000000053b197209 */ /* 0x000fe20007810000 */
[----:B------:R-:W-:Y:S01]  /*c060*/  MUFU.EX2 R74, R74 ;  /* 0x0000004a004a7308 */ /* 0x000fe20000000800 */
[----:B------:R-:W-:Y:S01]  /*c070*/  ISETP.GT.AND P0, PT, R22, 0x49, P0 ;  /* 0x000000491600780c */ /* 0x000fe20000704270 */
[----:B------:R-:W-:Y:S01]  /*c080*/  FMUL.FTZ R198, R2, c[0x0][0x2d0] ;  /* 0x0000b40002c67a20 */ /* 0x000fe20000410000 */
[----:B------:R-:W-:Y:S02]  /*c090*/  PLOP3.LUT P1, PT, PT, PT, UP5, 0x40, 0x0 ;  /* 0x000000000000781c */ /* 0x000fe40003f2e858 */
[----:B------:R-:W-:Y:S02]  /*c0a0*/  FMNMX.FTZ R25, R62, R25, !PT ;  /* 0x000000193e197209 */ /* 0x000fe40007810000 */
[C---:B------:R-:W-:Y:S02]  /*c0b0*/  ISETP.GT.AND P1, PT, R22.reuse, 0x48, P1 ;  /* 0x000000481600780c */ /* 0x040fe40000f24270 */
[----:B------:R-:W-:Y:S01]  /*c0c0*/  ISETP.LT.OR P0, PT, R21, 0x4a, P0 ;  /* 0x0000004a1500780c */ /* 0x000fe20000701670 */
[----:B------:R-:W1:Y:S01]  /*c0d0*/  MUFU.EX2 R75, R75 ;  /* 0x0000004b004b7308 */ /* 0x000e620000000800 */
[----:B------:R-:W-:Y:S02]  /*c0e0*/  PLOP3.LUT P6, PT, PT, PT, UP3, 0x40, 0x0 ;  /* 0x000000000000781c */ /* 0x000fe40003fce838 */
[----:B------:R-:W-:Y:S02]  /*c0f0*/  FMNMX.FTZ R4, R251, R25, !PT ;  /* 0x00000019fb047209 */ /* 0x000fe40007810000 */
[----:B------:R-:W-:Y:S02]  /*c100*/  ISETP.LT.OR P1, PT, R21, 0x49, P1 ;  /* 0x000000491500780c */ /* 0x000fe40000f21670 */
[----:B------:R-:W-:Y:S02]  /*c110*/  ISETP.GT.AND P6, PT, R22, 0x50, P6 ;  /* 0x000000501600780c */ /* 0x000fe400037c4270 */
[----:B------:R-:W-:Y:S01]  /*c120*/  FSEL R203, R79, -INF , !P0 ;  /* 0xff8000004fcb7808 */ /* 0x000fe20004000000 */
[----:B------:R-:W-:Y:S01]  /*c130*/  MUFU.EX2 R246, R246 ;  /* 0x000000f600f67308 */ /* 0x000fe20000000800 */
[----:B------:R-:W-:Y:S02]  /*c140*/  PLOP3.LUT P0, PT, PT, PT, UP2, 0x40, 0x0 ;  /* 0x000000000000781c */ /* 0x000fe40003f0e828 */
[----:B------:R-:W-:Y:S02]  /*c150*/  FMNMX.FTZ R4, R242, R4, !PT ;  /* 0x00000004f2047209 */ /* 0x000fe40007810000 */
[----:B--2---:R-:W-:Y:S02]  /*c160*/  FMNMX.FTZ R5, R23, R24, !PT ;  /* 0x0000001817057209 */ /* 0x004fe40007810000 */
[----:B------:R-:W-:Y:S02]  /*c170*/  ISETP.GT.AND P0, PT, R22, 0x51, P0 ;  /* 0x000000511600780c */ /* 0x000fe40000704270 */
[C---:B------:R-:W-:Y:S01]  /*c180*/  ISETP.LT.OR P6, PT, R21.reuse, 0x51, P6 ;  /* 0x000000511500780c */ /* 0x040fe200037c1670 */
[----:B------:R-:W-:Y:S01]  /*c190*/  MUFU.EX2 R245, R245 ;  /* 0x000000f500f57308 */ /* 0x000fe20000000800 */
[----:B------:R-:W-:Y:S01]  /*c1a0*/  FSEL R206, R78, -INF , !P1 ;  /* 0xff8000004ece7808 */ /* 0x000fe20004800000 */
[----:B------:R-:W2:Y:S01]  /*c1b0*/  SHFL.BFLY PT, R23, R5, 0x1, 0x1f ;  /* 0x0c201f0005177f89 */ /* 0x000ea200000e0000 */
[----:B------:R-:W-:Y:S02]  /*c1c0*/  FMNMX.FTZ R4, R208, R4, !PT ;  /* 0x00000004d0047209 */ /* 0x000fe40007810000 */
[----:B------:R-:W-:Y:S02]  /*c1d0*/  FSETP.NEU.FTZ.AND P1, PT, R2, -INF , PT ;  /* 0xff8000000200780b */ /* 0x000fe40003f3d000 */
[----:B------:R-:W-:Y:S02]  /*c1e0*/  ISETP.LT.OR P0, PT, R21, 0x52, P0 ;  /* 0x000000521500780c */ /* 0x000fe40000701670 */
[----:B------:R-:W-:Y:S01]  /*c1f0*/  FSEL R191, R90, -INF , !P6 ;  /* 0xff8000005abf7808 */ /* 0x000fe20007000000 */
[----:B------:R-:W-:Y:S01]  /*c200*/  MUFU.EX2 R211, R211 ;  /* 0x000000d300d37308 */ /* 0x000fe20000000800 */
[----:B------:R-:W-:Y:S02]  /*c210*/  PLOP3.LUT P6, PT, PT, PT, UP1, 0x40, 0x0 ;  /* 0x000000000000781c */ /* 0x000fe40003fce818 */
[----:B------:R-:W-:Y:S02]  /*c220*/  FMNMX.FTZ R4, R206, R4, !PT ;  /* 0x00000004ce047209 */ /* 0x000fe40007810000 */
[----:B------:R-:W-:Y:S02]  /*c230*/  FSEL R198, R198, RZ, P1 ;  /* 0x000000ffc6c67208 */ /* 0x000fe40000800000 */
[----:B------:R-:W-:Y:S02]  /*c240*/  ISETP.GT.AND P6, PT, R22, 0x58, P6 ;  /* 0x000000581600780c */ /* 0x000fe400037c4270 */
[----:B------:R-:W-:Y:S01]  /*c250*/  FSEL R186, R91, -INF , !P0 ;  /* 0xff8000005bba7808 */ /* 0x000fe20004000000 */
[----:B------:R-:W-:Y:S01]  /*c260*/  MUFU.EX2 R205, R205 ;  /* 0x000000cd00cd7308 */ /* 0x000fe20000000800 */
[----:B------:R-:W-:Y:S01]  /*c270*/  PLOP3.LUT P0, PT, PT, PT, UP0, 0x40, 0x0 ;  /* 0x000000000000781c */ /* 0x000fe20003f0e808 */
[--C-:B------:R-:W-:Y:S01]  /*c280*/  FFMA.FTZ R171, R0, c[0x0][0x2d0], -R198.reuse ;  /* 0x0000b40000ab7a23 */ /* 0x100fe200000108c6 */
[----:B------:R-:W-:Y:S01]  /*c290*/  FMNMX.FTZ R4, R203, R4, !PT ;  /* 0x00000004cb047209 */ /* 0x000fe20007810000 */
[--C-:B------:R-:W-:Y:S01]  /*c2a0*/  FFMA.FTZ R97, R18, c[0x0][0x2d0], -R198.reuse ;  /* 0x0000b40012617a23 */ /* 0x100fe200000108c6 */
[----:B------:R-:W-:Y:S01]  /*c2b0*/  ISETP.GT.AND P0, PT, R22, 0x59, P0 ;  /* 0x000000591600780c */ /* 0x000fe20000704270 */
[--C-:B------:R-:W-:Y:S01]  /*c2c0*/  FFMA.FTZ R169, R168, c[0x0][0x2d0], -R198.reuse ;  /* 0x0000b400a8a97a23 */ /* 0x100fe200000108c6 */
[----:B------:R-:W-:Y:S01]  /*c2d0*/  ISETP.LT.OR P6, PT, R21, 0x59, P6 ;  /* 0x000000591500780c */ /* 0x000fe200037c1670 */
[----:B------:R-:W-:Y:S01]  /*c2e0*/  FFMA.FTZ R168, R19, c[0x0][0x2d0], -R198 ;  /* 0x0000b40013a87a23 */ /* 0x000fe200000108c6 */
[----:B------:R-:W-:Y:S01]  /*c2f0*/  FMNMX.FTZ R0, R191, R4, !PT ;  /* 0x00000004bf007209 */ /* 0x000fe20007810000 */
[----:B------:R-:W-:Y:S01]  /*c300*/  MUFU.EX2 R171, R171 ;  /* 0x000000ab00ab7308 */ /* 0x000fe20000000800 */
[----:B------:R-:W-:Y:S01]  /*c310*/  MOV R90, R184 ;  /* 0x000000b8005a7202 */ /* 0x000fe20000000f00 */
[----:B------:R-:W-:Y:S01]  /*c320*/  IMAD.MOV.U32 R91, RZ, RZ, R54 ;  /* 0x000000ffff5b7224 */ /* 0x000fe200078e0036 */
[----:B------:R-:W-:Y:S01]  /*c330*/  ISETP.LT.OR P0, PT, R21, 0x5a, P0 ;  /* 0x0000005a1500780c */ /* 0x000fe20000701670 */
[--C-:B------:R-:W-:Y:S01]  /*c340*/  FFMA.FTZ R195, R35, c[0x0][0x2d0], -R198.reuse ;  /* 0x0000b40023c37a23 */ /* 0x100fe200000108c6 */
[----:B------:R-:W-:Y:S01]  /*c350*/  FSEL R184, R94, -INF , !P6 ;  /* 0xff8000005eb87808 */ /* 0x000fe20007000000 */
[--C-:B------:R-:W-:Y:S01]  /*c360*/  FFMA.FTZ R248, R248, c[0x0][0x2d0], -R198.reuse ;  /* 0x0000b400f8f87a23 */ /* 0x100fe200000108c6 */
[----:B------:R-:W-:Y:S01]  /*c370*/  FMNMX.FTZ R0, R186, R0, !PT ;  /* 0x00000000ba007209 */ /* 0x000fe20007810000 */
[----:B------:R-:W-:Y:S01]  /*c380*/  FFMA.FTZ R247, R247, c[0x0][0x2d0], -R198 ;  /* 0x0000b400f7f77a23 */ /* 0x000fe200000108c6 */
[----:B------:R-:W-:Y:S01]  /*c390*/  FSEL R73, R95, -INF , !P0 ;  /* 0xff8000005f497808 */ /* 0x000fe20004000000 */
[----:B------:R-:W4:Y:S01]  /*c3a0*/  MUFU.EX2 R169, R169 ;  /* 0x000000a900a97308 */ /* 0x000f220000000800 */
[----:B------:R-:W-:Y:S01]  /*c3b0*/  FMNMX.FTZ R4, R184, R0, !PT ;  /* 0x00000000b8047209 */ /* 0x000fe20007810000 */
[----:B------:R-:W-:Y:S01]  /*c3c0*/  IMAD.MOV.U32 R95, RZ, RZ, R178 ;  /* 0x000000ffff5f7224 */ /* 0x000fe200078e00b2 */
[----:B--2---:R-:W-:Y:S01]  /*c3d0*/  FMNMX.FTZ R0, R5, R23, !PT ;  /* 0x0000001705007209 */ /* 0x004fe20007810000 */
[----:B------:R-:W-:Y:S01]  /*c3e0*/  FFMA.FTZ R178, R7, c[0x0][0x2d0], -R199 ;  /* 0x0000b40007b27a23 */ /* 0x000fe200000108c7 */
[----:B------:R-:W-:Y:S01]  /*c3f0*/  FMNMX.FTZ R4, R73, R4, !PT ;  /* 0x0000000449047209 */ /* 0x000fe20007810000 */
[----:B------:R-:W-:Y:S01]  /*c400*/  LDSM.16.MT88.4 R20, [R225+0x100] ;  /* 0x00010000e114783b */ /* 0x000fe20000004200 */
[C---:B------:R-:W-:Y:S01]  /*c410*/  FSETP.NEU.FTZ.AND P0, PT, R0.reuse, -INF , PT ;  /* 0xff8000000000780b */ /* 0x040fe20003f1d000 */
[----:B------:R-:W-:Y:S01]  /*c420*/  FMUL.FTZ R196, R0, c[0x0][0x2d0] ;  /* 0x0000b40000c47a20 */ /* 0x000fe20000410000 */
[----:B------:R-:W-:Y:S01]  /*c430*/  FSEL R71, R3, RZ, P2 ;  /* 0x000000ff03477208 */ /* 0x000fe20001000000 */
[----:B------:R-:W-:Y:S01]  /*c440*/  MUFU.EX2 R97, R97 ;  /* 0x0000006100617308 */ /* 0x000fe20000000800 */
[----:B------:R-:W-:Y:S01]  /*c450*/  FSEL R70, R2, RZ, P1 ;  /* 0x000000ff02467208 */ /* 0x000fe20000800000 */
[----:B------:R-:W-:Y:S01]  /*c460*/  FFMA.FTZ R244, R244, c[0x0][0x2d0], -R198 ;  /* 0x0000b400f4f47a23 */ /* 0x000fe200000108c6 */
[----:B------:R-:W-:Y:S01]  /*c470*/  FSEL R196, R196, RZ, P0 ;  /* 0x000000ffc4c47208 */ /* 0x000fe20000000000 */
[----:B------:R-:W2:Y:S01]  /*c480*/  SHFL.BFLY PT, R5, R4, 0x2, 0x1f ;  /* 0x0c401f0004057f89 */ /* 0x000ea200000e0000 */
[----:B------:R-:W-:Y:S01]  /*c490*/  FADD.FTZ R71, -R71, R167 ;  /* 0x000000a747477221 */ /* 0x000fe20000010100 */
[----:B------:R-:W-:Y:S01]  /*c4a0*/  MOV R94, R194 ;  /* 0x000000c2005e7202 */ /* 0x000fe20000000f00 */
[----:B------:R-:W-:Y:S01]  /*c4b0*/  FADD.FTZ R70, -R70, R166 ;  /* 0x000000a646467221 */ /* 0x000fe20000010100 */
[----:B---3--:R-:W-:Y:S01]  /*c4c0*/  F2FP.PACK_AB R76, R96, R170 ;  /* 0x000000aa604c723e */ /* 0x008fe200000000ff */
[----:B------:R-:W-:Y:S01]  /*c4d0*/  FMUL.FTZ R71, R71, c[0x0][0x2d0] ;  /* 0x0000b40047477a20 */ /* 0x000fe20000410000 */
[----:B------:R-:W3:Y:S01]  /*c4e0*/  MUFU.EX2 R168, R168 ;  /* 0x000000a800a87308 */ /* 0x000ee20000000800 */
[----:B------:R-:W-:Y:S01]  /*c4f0*/  FMUL.FTZ R70, R70, c[0x0][0x2d0] ;  /* 0x0000b40046467a20 */ /* 0x000fe20000410000 */
[----:B-1----:R-:W-:Y:S01]  /*c500*/  F2FP.PACK_AB R78, R74, R75 ;  /* 0x0000004b4a4e723e */ /* 0x002fe200000000ff */
[--C-:B------:R-:W-:Y:S01]  /*c510*/  FFMA.FTZ R174, R8, c[0x0][0x2d0], -R196.reuse ;  /* 0x0000b40008ae7a23 */ /* 0x100fe200000108c4 */
[----:B----4-:R-:W-:Y:S01]  /*c520*/  F2FP.PACK_AB R77, R171, R169 ;  /* 0x000000a9ab4d723e */ /* 0x010fe200000000ff */
[--C-:B------:R-:W-:Y:S01]  /*c530*/  FFMA.FTZ R99, R9, c[0x0][0x2d0], -R196.reuse ;  /* 0x0000b40009637a23 */ /* 0x100fe200000108c4 */
[----:B------:R-:W-:Y:S01]  /*c540*/  UISETP.GT.AND UP0, UPT, UR13, UR7, UPT ;  /* 0x000000070d00728c */ /* 0x000fe2000bf04270 */
[--C-:B------:R-:W-:Y:S02]  /*c550*/  FFMA.FTZ R98, R12, c[0x0][0x2d0], -R196.reuse ;  /* 0x0000b4000c627a23 */ /* 0x100fe400000108c4 */
[--C-:B------:R-:W-:Y:S01]  /*c560*/  FFMA.FTZ R172, R13, c[0x0][0x2d0], -R196.reuse ;  /* 0x0000b4000dac7a23 */ /* 0x100fe200000108c4 */
[----:B------:R-:W1:Y:S01]  /*c570*/  MUFU.EX2 R71, R71 ;  /* 0x0000004700477308 */ /* 0x000e620000000800 */
[--C-:B------:R-:W-:Y:S01]  /*c580*/  FFMA.FTZ R32, R32, c[0x0][0x2d0], -R196.reuse ;  /* 0x0000b40020207a23 */ /* 0x100fe200000108c4 */
[----:B------:R-:W-:Y:S01]  /*c590*/  UMOV UR13, UR17 ;  /* 0x00000011000d7c82 */ /* 0x000fe20008000000 */
[--C-:B------:R-:W-:Y:S02]  /*c5a0*/  FFMA.FTZ R49, R49, c[0x0][0x2d0], -R196.reuse ;  /* 0x0000b40031317a23 */ /* 0x100fe400000108c4 */
[--C-:B------:R-:W-:Y:S02]  /*c5b0*/  FFMA.FTZ R252, R252, c[0x0][0x2d0], -R196.reuse ;  /* 0x0000b400fcfc7a23 */ /* 0x100fe400000108c4 */
[--C-:B------:R-:W-:Y:S01]  /*c5c0*/  FFMA.FTZ R243, R243, c[0x0][0x2d0], -R196.reuse ;  /* 0x0000b400f3f37a23 */ /* 0x100fe200000108c4 */
[----:B--2---:R-:W-:Y:S01]  /*c5d0*/  FMNMX.FTZ R4, R4, R5, !PT ;  /* 0x0000000504047209 */ /* 0x004fe20007810000 */
[--C-:B------:R-:W-:Y:S01]  /*c5e0*/  FFMA.FTZ R209, R209, c[0x0][0x2d0], -R196.reuse ;  /* 0x0000b400d1d17a23 */ /* 0x100fe200000108c4 */
[----:B------:R-:W2:Y:S01]  /*c5f0*/  MUFU.EX2 R70, R70 ;  /* 0x0000004600467308 */ /* 0x000ea20000000800 */
[----:B------:R-:W-:Y:S01]  /*c600*/  FSEL R5, R0, RZ, P0 ;  /* 0x000000ff00057208 */ /* 0x000fe20000000000 */
[--C-:B------:R-:W-:Y:S01]  /*c610*/  FFMA.FTZ R207, R207, c[0x0][0x2d0], -R196.reuse ;  /* 0x0000b400cfcf7a23 */ /* 0x100fe200000108c4 */
[----:B------:R-:W4:Y:S01]  /*c620*/  SHFL.BFLY PT, R72, R4, 0x1, 0x1f ;  /* 0x0c201f0004487f89 */ /* 0x000f2200000e0000 */
[----:B---3--:R-:W-:Y:S01]  /*c630*/  F2FP.PACK_AB R79, R168, R97 ;  /* 0x00000061a84f723e */ /* 0x008fe200000000ff */
[----:B------:R-:W-:Y:S02]  /*c640*/  FFMA.FTZ R204, R204, c[0x0][0x2d0], -R196 ;  /* 0x0000b400cccc7a23 */ /* 0x000fe400000108c4 */
[----:B------:R-:W-:Y:S02]  /*c650*/  FADD.FTZ R5, -R5, R165 ;  /* 0x000000a505057221 */ /* 0x000fe40000010100 */
[--C-:B------:R-:W-:Y:S01]  /*c660*/  FFMA.FTZ R210, R210, c[0x0][0x2d0], -R198.reuse ;  /* 0x0000b400d2d27a23 */ /* 0x100fe200000108c6 */
[----:B------:R-:W-:Y:S01]  /*c670*/  MUFU.EX2 R174, R174 ;  /* 0x000000ae00ae7308 */ /* 0x000fe20000000800 */
[----:B------:R-:W-:Y:S02]  /*c680*/  FMUL.FTZ R5, R5, c[0x0][0x2d0] ;  /* 0x0000b40005057a20 */ /* 0x000fe40000410000 */
[--C-:B------:R-:W-:Y:S02]  /*c690*/  FFMA.FTZ R202, R202, c[0x0][0x2d0], -R198.reuse ;  /* 0x0000b400caca7a23 */ /* 0x100fe400000108c6 */
[--C-:B------:R-:W-:Y:S02]  /*c6a0*/  FFMA.FTZ R201, R201, c[0x0][0x2d0], -R198.reuse ;  /* 0x0000b400c9c97a23 */ /* 0x100fe400000108c6 */
[--C-:B------:R-:W-:Y:S02]  /*c6b0*/  FFMA.FTZ R193, R193, c[0x0][0x2d0], -R198.reuse ;  /* 0x0000b400c1c17a23 */ /* 0x100fe400000108c6 */
[--C-:B------:R-:W-:Y:S01]  /*c6c0*/  FFMA.FTZ R187, R187, c[0x0][0x2d0], -R198.reuse ;  /* 0x0000b400bbbb7a23 */ /* 0x100fe200000108c6 */
[----:B------:R3:W5:Y:S01]  /*c6d0*/  MUFU.EX2 R69, R5 ;  /* 0x0000000500457308 */ /* 0x0007620000000800 */
[----:B------:R-:W-:Y:S02]  /*c6e0*/  FFMA.FTZ R177, R177, c[0x0][0x2d0], -R198 ;  /* 0x0000b400b1b17a23 */ /* 0x000fe400000108c6 */
[----:B-1----:R-:W-:Y:S02]  /*c6f0*/  FFMA.FTZ R170, R71, R241, R170 ;  /* 0x000000f147aa7223 */ /* 0x002fe400000100aa */
[C---:B--2---:R-:W-:Y:S01]  /*c700*/  FMUL.FTZ R18, R70.reuse, R150 ;  /* 0x0000009646127220 */ /* 0x044fe20000410000 */
[----:B------:R-:W-:Y:S01]  /*c710*/  MOV R150, R94 ;  /* 0x0000005e00967202 */ /* 0x000fe20000000f00 */
[----:B------:R-:W-:Y:S01]  /*c720*/  FMUL.FTZ R19, R70, R151 ;  /* 0x0000009746137220 */ /* 0x000fe20000410000 */
[----:B----4-:R-:W-:Y:S01]  /*c730*/  FMNMX.FTZ R72, R72, R4, !PT ;  /* 0x0000000448487209 */ /* 0x010fe20007810000 */
[C---:B------:R-:W-:Y:S01]  /*c740*/  FMUL.FTZ R35, R70.reuse, R103 ;  /* 0x0000006746237220 */ /* 0x040fe20000410000 */
[----:B------:R-:W1:Y:S01]  /*c750*/  MUFU.EX2 R99, R99 ;  /* 0x0000006300637308 */ /* 0x000e620000000800 */
[----:B------:R-:W-:Y:S01]  /*c760*/  MOV R94, R90 ;  /* 0x0000005a005e7202 */ /* 0x000fe20000000f00 */
[----:B------:R-:W-:Y:S01]  /*c770*/  FMUL.FTZ R7, R70, R163 ;  /* 0x000000a346077220 */ /* 0x000fe20000410000 */
[C---:B------:R-:W-:Y:S01]  /*c780*/  FSETP.NEU.FTZ.AND P0, PT, R72.reuse, -INF , PT ;  /* 0xff8000004800780b */ /* 0x040fe20003f1d000 */
[C---:B------:R-:W-:Y:S02]  /*c790*/  FMUL.FTZ R194, R72.reuse, c[0x0][0x2d0] ;  /* 0x0000b40048c27a20 */ /* 0x040fe40000410000 */
[----:B------:R-:W-:Y:S01]  /*c7a0*/  IMAD.MOV.U32 R163, RZ, RZ, R185 ;  /* 0x000000ffffa37224 */ /* 0x000fe200078e00b9 */
[----:B------:R-:W-:Y:S01]  /*c7b0*/  FSEL R4, R72, RZ, P0 ;  /* 0x000000ff48047208 */ /* 0x000fe20000000000 */
[----:B------:R-:W-:Y:S01]  /*c7c0*/  FFMA.FTZ R185, R17, c[0x0][0x2d0], -R199 ;  /* 0x0000b40011b97a23 */ /* 0x000fe200000108c7 */
[----:B------:R-:W-:Y:S01]  /*c7d0*/  FSEL R194, R194, RZ, P0 ;  /* 0x000000ffc2c27208 */ /* 0x000fe20000000000 */
[----:B------:R-:W-:Y:S01]  /*c7e0*/  MUFU.EX2 R98, R98 ;  /* 0x0000006200627308 */ /* 0x000fe20000000800 */
[----:B------:R-:W-:Y:S01]  /*c7f0*/  IMAD.MOV.U32 R151, RZ, RZ, R163 ;  /* 0x000000ffff977224 */ /* 0x000fe200078e00a3 */
[----:B------:R-:W-:Y:S01]  /*c800*/  PLOP3.LUT P0, PT, PT, PT, UP0, 0x80, 0x0 ;  /* 0x000000000000781c */ /* 0x000fe20003f0f008 */
[----:B------:R-:W-:Y:S02]  /*c810*/  FADD.FTZ R4, -R4, R164 ;  /* 0x000000a404047221 */ /* 0x000fe40000010100 */
[--C-:B------:R-:W-:Y:S02]  /*c820*/  FFMA.FTZ R175, R10, c[0x0][0x2d0], -R194.reuse ;  /* 0x0000b4000aaf7a23 */ /* 0x100fe400000108c2 */
[----:B------:R-:W-:Y:S02]  /*c830*/  FMUL.FTZ R4, R4, c[0x0][0x2d0] ;  /* 0x0000b40004047a20 */ /* 0x000fe40000410000 */
[----:B---3--:R-:W-:Y:S01]  /*c840*/  FMUL.FTZ R5, R71, R161 ;  /* 0x000000a147057220 */ /* 0x008fe20000410000 */
[----:B------:R-:W2:Y:S01]  /*c850*/  MUFU.EX2 R172, R172 ;  /* 0x000000ac00ac7308 */ /* 0x000ea20000000800 */
[----:B------:R-:W-:Y:S02]  /*c860*/  IMAD.MOV.U32 R161, RZ, RZ, R53 ;  /* 0x000000ffffa17224 */ /* 0x000fe400078e0035 */
[----:B------:R-:W3:Y:S01]  /*c870*/  LDSM.16.MT88.4 R52, [R219+0x100] ;  /* 0x00010000db34783b */ /* 0x000ee20000004200 */
[----:B-----5:R-:W-:Y:S01]  /*c880*/  FMUL.FTZ R12, R69, R152 ;  /* 0x00000098450c7220 */ /* 0x020fe20000410000 */
[----:B-1----:R-:W-:Y:S01]  /*c890*/  F2FP.PACK_AB R64, R99, R174 ;  /* 0x000000ae6340723e */ /* 0x002fe200000000ff */
[----:B------:R-:W-:Y:S02]  /*c8a0*/  IMAD.MOV.U32 R152, RZ, RZ, R91 ;  /* 0x000000ffff987224 */ /* 0x000fe400078e005b */
[----:B------:R-:W-:Y:S02]  /*c8b0*/  IMAD.MOV.U32 R163, RZ, RZ, R63 ;  /* 0x000000ffffa37224 */ /* 0x000fe400078e003f */
[----:B------:R1:W4:Y:S01]  /*c8c0*/  MUFU.EX2 R68, R4 ;  /* 0x0000000400447308 */ /* 0x0003220000000800 */
[--C-:B------:R-:W-:Y:S02]  /*c8d0*/  FFMA.FTZ R167, R11, c[0x0][0x2d0], -R194.reuse ;  /* 0x0000b4000ba77a23 */ /* 0x100fe400000108c2 */
[--C-:B------:R-:W-:Y:S02]  /*c8e0*/  FFMA.FTZ R166, R14, c[0x0][0x2d0], -R194.reuse ;  /* 0x0000b4000ea67a23 */ /* 0x100fe400000108c2 */
[----:B------:R-:W-:Y:S02]  /*c8f0*/  FFMA.FTZ R165, R15, c[0x0][0x2d0], -R194 ;  /* 0x0000b4000fa57a23 */ /* 0x000fe400000108c2 */
[C---:B------:R-:W-:Y:S01]  /*c900*/  FMUL.FTZ R8, R69.reuse, R156 ;  /* 0x0000009c45087220 */ /* 0x040fe20000410000 */
[----:B------:R-:W-:Y:S01]  /*c910*/  MOV R156, R180 ;  /* 0x000000b4009c7202 */ /* 0x000fe20000000f00 */
[C---:B------:R-:W-:Y:S01]  /*c920*/  FMUL.FTZ R9, R69.reuse, R157 ;  /* 0x0000009d45097220 */ /* 0x040fe20000410000 */
[----:B------:R-:W-:Y:S01]  /*c930*/  MUFU.EX2 R175, R175 ;  /* 0x000000af00af7308 */ /* 0x000fe20000000800 */
[----:B------:R-:W-:Y:S02]  /*c940*/  IMAD.MOV.U32 R157, RZ, RZ, R95 ;  /* 0x000000ffff9d7224 */ /* 0x000fe400078e005f */
[----:B------:R-:W-:Y:S01]  /*c950*/  IMAD.MOV.U32 R95, RZ, RZ, R62 ;  /* 0x000000ffff5f7224 */ /* 0x000fe200078e003e */
[----:B--2---:R-:W-:Y:S01]  /*c960*/  F2FP.PACK_AB R66, R172, R98 ;  /* 0x00000062ac42723e */ /* 0x004fe200000000ff */
[----:B------:R-:W-:Y:S02]  /*c970*/  FMUL.FTZ R13, R69, R153 ;  /* 0x00000099450d7220 */ /* 0x000fe40000410000 */
[----:B------:R-:W-:Y:S02]  /*c980*/  IMAD.MOV.U32 R153, RZ, RZ, R161 ;  /* 0x000000ffff997224 */ /* 0x000fe400078e00a1 */
[----:B------:R-:W-:Y:S01]  /*c990*/  IMAD.MOV.U32 R161, RZ, RZ, R87 ;  /* 0x000000ffffa17224 */ /* 0x000fe200078e0057 */
[----:B------:R-:W2:Y:S01]  /*c9a0*/  MUFU.EX2 R167, R167 ;  /* 0x000000a700a77308 */ /* 0x000ea20000000800 */
[----:B------:R-:W-:Y:S02]  /*c9b0*/  FFMA.FTZ R164, R6, c[0x0][0x2d0], -R198 ;  /* 0x0000b40006a47a23 */ /* 0x000fe400000108c6 */
[----:B------:R-:W-:Y:S01]  /*c9c0*/  FMUL.FTZ R6, R70, R162 ;  /* 0x000000a246067220 */ /* 0x000fe20000410000 */
[----:B------:R-:W-:Y:S01]  /*c9d0*/  MOV R162, R189 ;  /* 0x000000bd00a27202 */ /* 0x000fe20000000f00 */
[C---:B-1----:R-:W-:Y:S01]  /*c9e0*/  FMUL.FTZ R4, R71.reuse, R160 ;  /* 0x000000a047047220 */ /* 0x042fe20000410000 */
[----:B------:R-:W-:Y:S01]  /*c9f0*/  MOV R160, R192 ;  /* 0x000000c000a07202 */ /* 0x000fe20000000f00 */
[C---:B----4-:R-:W-:Y:S02]  /*ca00*/  FMUL.FTZ R10, R68.reuse, R158 ;  /* 0x0000009e440a7220 */ /* 0x050fe40000410000 */
[----:B------:R-:W-:Y:S01]  /*ca10*/  IMAD.MOV.U32 R158, RZ, RZ, R84 ;  /* 0x000000ffff9e7224 */ /* 0x000fe200078e0054 */
[----:B------:R-:W-:Y:S01]  /*ca20*/  MUFU.EX2 R166, R166 ;  /* 0x000000a600a67308 */ /* 0x000fe20000000800 */
[C---:B------:R-:W-:Y:S01]  /*ca30*/  FMUL.FTZ R11, R68.reuse, R159 ;  /* 0x0000009f440b7220 */ /* 0x040fe20000410000 */
[-C--:B------:R-:W-:Y:S01]  /*ca40*/  HMMA.16816.F32 R4, R76, R20.reuse, R4 ;  /* 0x000000144c04723c */ /* 0x080fe20000001804 */
[C---:B------:R-:W-:Y:S01]  /*ca50*/  FMUL.FTZ R15, R68.reuse, R155 ;  /* 0x0000009b440f7220 */ /* 0x040fe20000410000 */
[----:B------:R-:W-:Y:S01]  /*ca60*/  MOV R159, R85 ;  /* 0x00000055009f7202 */ /* 0x000fe20000000f00 */
[----:B------:R-:W-:Y:S01]  /*ca70*/  FMUL.FTZ R14, R68, R154 ;  /* 0x0000009a440e7220 */ /* 0x000fe20000410000 */
[----:B------:R-:W-:Y:S01]  /*ca80*/  MOV R155, R86 ;  /* 0x00000056009b7202 */ /* 0x000fe20000000f00 */
[C---:B------:R-:W-:Y:S01]  /*ca90*/  FMUL.FTZ R17, R71.reuse, R149 ;  /* 0x0000009547117220 */ /* 0x040fe20000410000 */
[----:B------:R-:W-:Y:S01]  /*caa0*/  MOV R149, R51 ;  /* 0x0000003300957202 */ /* 0x000fe20000000f00 */
[----:B------:R-:W-:Y:S01]  /*cab0*/  FFMA.FTZ R180, R16, c[0x0][0x2d0], -R198 ;  /* 0x0000b40010b47a23 */ /* 0x000fe200000108c6 */
[----:B------:R-:W1:Y:S01]  /*cac0*/  MUFU.EX2 R165, R165 ;  /* 0x000000a500a57308 */ /* 0x000e620000000800 */
[----:B------:R-:W-:Y:S01]  /*cad0*/  FMUL.FTZ R16, R71, R148 ;  /* 0x0000009447107220 */ /* 0x000fe20000410000 */
[----:B------:R-:W4:Y:S02]  /*cae0*/  LDSM.16.MT88.4 R84, [R225+0x900] ;  /* 0x00090000e154783b */ /* 0x000f240000004200 */
[----:B--2---:R-:W-:Y:S01]  /*caf0*/  F2FP.PACK_AB R65, R167, R175 ;  /* 0x000000afa741723e */ /* 0x004fe200000000ff */
[C---:B------:R-:W-:Y:S02]  /*cb00*/  FMUL.FTZ R28, R69.reuse, R136 ;  /* 0x00000088451c7220 */ /* 0x040fe40000410000 */
[C---:B------:R-:W-:Y:S02]  /*cb10*/  FMUL.FTZ R24, R69.reuse, R140 ;  /* 0x0000008c45187220 */ /* 0x040fe40000410000 */
[C---:B------:R-:W-:Y:S01]  /*cb20*/  FMUL.FTZ R25, R69.reuse, R141 ;  /* 0x0000008d45197220 */ /* 0x040fe20000410000 */
[----:B------:R2:W-:Y:S01]  /*cb30*/  MUFU.EX2 R136, R32 ;  /* 0x0000002000887308 */ /* 0x0005e20000000800 */
[C---:B------:R-:W-:Y:S02]  /*cb40*/  FMUL.FTZ R26, R68.reuse, R142 ;  /* 0x0000008e441a7220 */ /* 0x040fe40000410000 */
[C---:B------:R-:W-:Y:S02]  /*cb50*/  FMUL.FTZ R27, R68.reuse, R143 ;  /* 0x0000008f441b7220 */ /* 0x040fe40000410000 */
[----:B------:R-:W-:Y:S02]  /*cb60*/  FMUL.FTZ R29, R69, R137 ;  /* 0x00000089451d7220 */ /* 0x000fe40000410000 */
[C---:B------:R-:W-:Y:S02]  /*cb70*/  FMUL.FTZ R30, R68.reuse, R138 ;  /* 0x0000008a441e7220 */ /* 0x040fe40000410000 */
[C---:B------:R-:W-:Y:S01]  /*cb80*/  FMUL.FTZ R31, R68.reuse, R139 ;  /* 0x0000008b441f7220 */ /* 0x040fe20000410000 */
[----:B------:R-:W-:Y:S01]  /*cb90*/  MUFU.EX2 R178, R178 ;  /* 0x000000b200b27308 */ /* 0x000fe20000000800 */
[--C-:B------:R-:W-:Y:S02]  /*cba0*/  FFMA.FTZ R189, R33, c[0x0][0x2d0], -R199.reuse ;  /* 0x0000b40021bd7a23 */ /* 0x100fe400000108c7 */
[----:B------:R-:W-:Y:S01]  /*cbb0*/  FMUL.FTZ R33, R71, R101 ;  /* 0x0000006547217220 */ /* 0x000fe20000410000 */
[----:B-1----:R-:W-:Y:S01]  /*cbc0*/  F2FP.PACK_AB R67, R165, R166 ;  /* 0x000000a6a543723e */ /* 0x002fe200000000ff */
[----:B------:R-:W-:Y:S02]  /*cbd0*/  FMUL.FTZ R42, R68, R110 ;  /* 0x0000006e442a7220 */ /* 0x000fe40000410000 */
[----:B------:R-:W-:Y:S02]  /*cbe0*/  FFMA.FTZ R110, R88, c[0x0][0x2d0], -R194 ;  /* 0x0000b400586e7a23 */ /* 0x000fe400000108c2 */
[----:B------:R-:W-:Y:S01]  /*cbf0*/  FMUL.FTZ R43, R68, R111 ;  /* 0x0000006f442b7220 */ /* 0x000fe20000410000 */
[----:B------:R-:W-:Y:S01]  /*cc00*/  MUFU.EX2 R164, R164 ;  /* 0x000000a400a47308 */ /* 0x000fe20000000800 */
[C---:B------:R-:W-:Y:S01]  /*cc10*/  HMMA.16816.F32 R8, R64.reuse, R20, R8 ;  /* 0x000000144008723c */ /* 0x040fe20000001808 */
[----:B------:R-:W-:Y:S02]  /*cc20*/  FFMA.FTZ R111, R89, c[0x0][0x2d0], -R199 ;  /* 0x0000b400596f7a23 */ /* 0x000fe400000108c7 */
[----:B------:R-:W1:Y:S01]  /*cc30*/  LDSM.16.MT88.4 R88, [R220+0x900] ;  /* 0x00090000dc58783b */ /* 0x000e620000004200 */
[----:B--2---:R-:W-:Y:S02]  /*cc40*/  FMUL.FTZ R32, R71, R100 ;  /* 0x0000006447207220 */ /* 0x004fe40000410000 */
[----:B------:R-:W-:Y:S02]  /*cc50*/  IMAD.MOV.U32 R154, RZ, RZ, R46 ;  /* 0x000000ffff9a7224 */ /* 0x000fe400078e002e */
[-C--:B------:R-:W-:Y:S01]  /*cc60*/  HMMA.16816.F32 R12, R64, R22.reuse, R12 ;  /* 0x00000016400c723c */ /* 0x080fe2000000180c */
[----:B------:R-:W-:Y:S01]  /*cc70*/  FMUL.FTZ R51, R70, R115 ;  /* 0x0000007346337220 */ /* 0x000fe20000410000 */
[----:B------:R-:W-:Y:S02]  /*cc80*/  MUFU.EX2 R180, R180 ;  /* 0x000000b400b47308 */ /* 0x000fe40000000800 */
[----:B------:R-:W-:Y:S02]  /*cc90*/  IMAD.MOV.U32 R148, RZ, RZ, R61 ;  /* 0x000000ffff947224 */ /* 0x000fe400078e003d */
[----:B------:R-:W-:Y:S02]  /*cca0*/  FMUL.FTZ R61, R69, R125 ;  /* 0x0000007d453d7220 */ /* 0x000fe40000410000 */
[C---:B------:R-:W-:Y:S01]  /*ccb0*/  HMMA.16816.F32 R16, R76.reuse, R22, R16 ;  /* 0x000000164c10723c */ /* 0x040fe20000001810 */
[C---:B------:R-:W-:Y:S03]  /*ccc0*/  FMUL.FTZ R20, R71.reuse, R144 ;  /* 0x0000009047147220 */ /* 0x040fe60000410000 */
[----:B------:R-:W-:Y:S01]  /*ccd0*/  FMUL.FTZ R21, R71, R145 ;  /* 0x0000009147157220 */ /* 0x000fe20000410000 */
[----:B------:R-:W-:Y:S01]  /*cce0*/  MOV R145, R162 ;  /* 0x000000a200917202 */ /* 0x000fe20000000f00 */
[----:B------:R-:W-:Y:S01]  /*ccf0*/  FFMA.FTZ R192, R34, c[0x0][0x2d0], -R198 ;  /* 0x0000b40022c07a23 */ /* 0x000fe200000108c6 */
[----:B------:R-:W-:Y:S01]  /*cd00*/  MOV R162, R58 ;  /* 0x0000003a00a27202 */ /* 0x000fe20000000f00 */
[C---:B------:R-:W-:Y:S01]  /*cd10*/  FMUL.FTZ R22, R70.reuse, R146 ;  /* 0x0000009246167220 */ /* 0x040fe20000410000 */
[----:B------:R-:W-:Y:S01]  /*cd20*/  MOV R146, R47 ;  /* 0x0000002f00927202 */ /* 0x000fe20000000f00 */
[----:B------:R-:W-:Y:S02]  /*cd30*/  MUFU.EX2 R185, R185 ;  /* 0x000000b900b97308 */ /* 0x000fe40000000800 */
[C---:B------:R-:W-:Y:S01]  /*cd40*/  FMUL.FTZ R23, R70.reuse, R147 ;  /* 0x0000009346177220 */ /* 0x040fe20000410000 */
[----:B------:R-:W-:Y:S01]  /*cd50*/  MOV R147, R44 ;  /* 0x0000002c00937202 */ /* 0x000fe20000000f00 */
[----:B------:R-:W-:Y:S01]  /*cd60*/  FMUL.FTZ R34, R70, R102 ;  /* 0x0000006646227220 */ /* 0x000fe20000410000 */
[----:B------:R-:W-:Y:S01]  /*cd70*/  MOV R140, R145 ;  /* 0x00000091008c7202 */ /* 0x000fe20000000f00 */
[----:B------:R-:W-:Y:S02]  /*cd80*/  IMAD.MOV.U32 R144, RZ, RZ, R45 ;  /* 0x000000ffff907224 */ /* 0x000fe400078e002d */
[----:B------:R-:W-:Y:S01]  /*cd90*/  FMUL.FTZ R44, R69, R132 ;  /* 0x00000084452c7220 */ /* 0x000fe20000410000 */
[-C--:B------:R-:W-:Y:S01]  /*cda0*/  HMMA.16816.F32 R20, R76, R36.reuse, R20 ;  /* 0x000000244c14723c */ /* 0x080fe20000001814 */
[--C-:B------:R-:W-:Y:S01]  /*cdb0*/  FFMA.FTZ R132, R151, c[0x0][0x2d0], -R196.reuse ;  /* 0x0000b40097847a23 */ /* 0x100fe200000108c4 */
[----:B------:R-:W-:Y:S01]  /*cdc0*/  MUFU.EX2 R189, R189 ;  /* 0x000000bd00bd7308 */ /* 0x000fe20000000800 */
[C---:B------:R-:W-:Y:S02]  /*cdd0*/  FMUL.FTZ R45, R69.reuse, R133 ;  /* 0x00000085452d7220 */ /* 0x040fe40000410000 */
[--C-:B------:R-:W-:Y:S02]  /*cde0*/  FFMA.FTZ R133, R150, c[0x0][0x2d0], -R196.reuse ;  /* 0x0000b40096857a23 */ /* 0x100fe400000108c4 */
[C---:B------:R-:W-:Y:S01]  /*cdf0*/  FMUL.FTZ R47, R68.reuse, R135 ;  /* 0x00000087442f7220 */ /* 0x040fe20000410000 */
[C---:B------:R-:W-:Y:S01]  /*ce00*/  HMMA.16816.F32 R24, R64.reuse, R36, R24 ;  /* 0x000000244018723c */ /* 0x040fe20000001818 */
[C---:B------:R-:W-:Y:S03]  /*ce10*/  FMUL.FTZ R63, R68.reuse, R127 ;  /* 0x0000007f443f7220 */ /* 0x040fe60000410000 */
[C---:B------:R-:W-:Y:S01]  /*ce20*/  FMUL.FTZ R40, R69.reuse, R108 ;  /* 0x0000006c45287220 */ /* 0x040fe20000410000 */
[----:B------:R-:W-:Y:S01]  /*ce30*/  MUFU.EX2 R192, R192 ;  /* 0x000000c000c07308 */ /* 0x000fe20000000800 */
[----:B------:R-:W-:Y:S02]  /*ce40*/  FMUL.FTZ R41, R69, R109 ;  /* 0x0000006d45297220 */ /* 0x000fe40000410000 */
[-C--:B------:R-:W-:Y:S01]  /*ce50*/  HMMA.16816.F32 R28, R64, R38.reuse, R28 ;  /* 0x00000026401c723c */ /* 0x080fe2000000181c */
[C---:B------:R-:W-:Y:S03]  /*ce60*/  FMUL.FTZ R36, R71.reuse, R104 ;  /* 0x0000006847247220 */ /* 0x040fe60000410000 */
[C---:B------:R-:W-:Y:S02]  /*ce70*/  FMUL.FTZ R37, R71.reuse, R105 ;  /* 0x0000006947257220 */ /* 0x040fe40000410000 */
[----:B------:R-:W-:Y:S01]  /*ce80*/  FMUL.FTZ R46, R68, R134 ;  /* 0x00000086442e7220 */ /* 0x000fe20000410000 */
[----:B------:R2:W-:Y:S01]  /*ce90*/  MUFU.EX2 R104, R49 ;  /* 0x0000003100687308 */ /* 0x0005e20000000800 */
[C---:B------:R-:W-:Y:S01]  /*cea0*/  HMMA.16816.F32 R32, R76.reuse, R38, R32 ;  /* 0x000000264c20723c */ /* 0x040fe20000001820 */
[--C-:B------:R-:W-:Y:S03]  /*ceb0*/  FFMA.FTZ R137, R50, c[0x0][0x2d0], -R196.reuse ;  /* 0x0000b40032897a23 */ /* 0x100fe600000108c4 */
[----:B------:R-:W-:Y:S02]  /*cec0*/  FMUL.FTZ R50, R70, R114 ;  /* 0x0000007246327220 */ /* 0x000fe40000410000 */
[----:B------:R-:W-:Y:S02]  /*ced0*/  FFMA.FTZ R105, R48, c[0x0][0x2d0], -R196 ;  /* 0x0000b40030697a23 */ /* 0x000fe400000108c4 */
[C---:B------:R-:W-:Y:S01]  /*cee0*/  FMUL.FTZ R38, R70.reuse, R106 ;  /* 0x0000006a46267220 */ /* 0x040fe20000410000 */
[----:B------:R-:W-:Y:S03]  /*cef0*/  MUFU.EX2 R195, R195 ;  /* 0x000000c300c37308 */ /* 0x000fe60000000800 */
[----:B------:R-:W-:Y:S02]  /*cf00*/  FMUL.FTZ R39, R70, R107 ;  /* 0x0000006b46277220 */ /* 0x000fe40000410000 */
[----:B------:R-:W-:Y:S02]  /*cf10*/  FMUL.FTZ R48, R71, R112 ;  /* 0x0000007047307220 */ /* 0x000fe40000410000 */
[--C-:B------:R-:W-:Y:S02]  /*cf20*/  FFMA.FTZ R134, R250, c[0x0][0x2d0], -R199.reuse ;  /* 0x0000b400fa867a23 */ /* 0x100fe400000108c7 */
[--C-:B------:R-:W-:Y:S01]  /*cf30*/  FFMA.FTZ R107, R57, c[0x0][0x2d0], -R194.reuse ;  /* 0x0000b400396b7a23 */ /* 0x100fe200000108c2 */
[-C--:B---3--:R-:W-:Y:S01]  /*cf40*/  HMMA.16816.F32 R36, R76, R52.reuse, R36 ;  /* 0x000000344c24723c */ /* 0x088fe20000001824 */
[--C-:B------:R-:W-:Y:S01]  /*cf50*/  FFMA.FTZ R108, R56, c[0x0][0x2d0], -R194.reuse ;  /* 0x0000b400386c7a23 */ /* 0x100fe200000108c2 */
[----:B------:R-:W3:Y:S01]  /*cf60*/  MUFU.EX2 R137, R137 ;  /* 0x0000008900897308 */ /* 0x000ee20000000800 */
[----:B------:R-:W-:Y:S02]  /*cf70*/  FMUL.FTZ R56, R69, R120 ;  /* 0x0000007845387220 */ /* 0x000fe40000410000 */
[----:B--2---:R-:W-:Y:S02]  /*cf80*/  FMUL.FTZ R49, R71, R113 ;  /* 0x0000007147317220 */ /* 0x004fe40000410000 */
[----:B------:R-:W-:Y:S01]  /*cf90*/  FMUL.FTZ R57, R69, R121 ;  /* 0x0000007945397220 */ /* 0x000fe20000410000 */
[C---:B------:R-:W-:Y:S01]  /*cfa0*/  HMMA.16816.F32 R40, R64.reuse, R52, R40 ;  /* 0x000000344028723c */ /* 0x040fe20000001828 */
[----:B------:R-:W-:Y:S03]  /*cfb0*/  FMUL.FTZ R58, R68, R122 ;  /* 0x0000007a443a7220 */ /* 0x000fe60000410000 */
[----:B------:R-:W-:Y:S01]  /*cfc0*/  MUFU.EX2 R134, R134 ;  /* 0x0000008600867308 */ /* 0x000fe20000000800 */
[----:B------:R-:W-:Y:S02]  /*cfd0*/  FFMA.FTZ R109, R60, c[0x0][0x2d0], -R194 ;  /* 0x0000b4003c6d7a23 */ /* 0x000fe400000108c2 */
[C---:B------:R-:W-:Y:S01]  /*cfe0*/  FMUL.FTZ R52, R71.reuse, R116 ;  /* 0x0000007447347220 */ /* 0x040fe20000410000 */
[-C--:B------:R-:W-:Y:S01]  /*cff0*/  HMMA.16816.F32 R44, R64, R54.reuse, R44 ;  /* 0x00000036402c723c */ /* 0x080fe2000000182c */
[----:B------:R-:W-:Y:S03]  /*d000*/  FFMA.FTZ R116, R144, c[0x0][0x2d0], -R198 ;  /* 0x0000b40090747a23 */ /* 0x000fe600000108c6 */
[----:B------:R-:W-:Y:S02]  /*d010*/  IMAD.MOV.U32 R144, RZ, RZ, R92 ;  /* 0x000000ffff907224 */ /* 0x000fe400078e005c */
[----:B------:R-:W-:Y:S01]  /*d020*/  FMUL.FTZ R53, R71, R117 ;  /* 0x0000007547357220 */ /* 0x000fe20000410000 */
[----:B------:R-:W-:Y:S01]  /*d030*/  MUFU.EX2 R105, R105 ;  /* 0x0000006900697308 */ /* 0x000fe20000000800 */
[C---:B------:R-:W-:Y:S01]  /*d040*/  HMMA.16816.F32 R48, R76.reuse, R54, R48 ;  /* 0x000000364c30723c */ /* 0x040fe20000001830 */
[--C-:B------:R-:W-:Y:S03]  /*d050*/  FFMA.FTZ R106, R156, c[0x0][0x2d0], -R199.reuse ;  /* 0x0000b4009c6a7a23 */ /* 0x100fe600000108c7 */
[----:B------:R-:W-:Y:S01]  /*d060*/  MOV R156, R160 ;  /* 0x000000a0009c7202 */ /* 0x000fe20000000f00 */
[----:B------:R-:W-:Y:S01]  /*d070*/  FMUL.FTZ R60, R69, R124 ;  /* 0x0000007c453c7220 */ /* 0x000fe20000410000 */
[----:B------:R-:W-:Y:S01]  /*d080*/  MOV R160, R59 ;  /* 0x0000003b00a07202 */ /* 0x000fe20000000f00 */
[C---:B------:R-:W-:Y:S02]  /*d090*/  FMUL.FTZ R55, R70.reuse, R119 ;  /* 0x0000007746377220 */ /* 0x040fe40000410000 */
[----:B------:R-:W-:Y:S01]  /*d0a0*/  FMUL.FTZ R54, R70, R118 ;  /* 0x0000007646367220 */ /* 0x000fe20000410000 */
[----:B------:R-:W-:Y:S02]  /*d0b0*/  MUFU.EX2 R107, R107 ;  /* 0x0000006b006b7308 */ /* 0x000fe40000000800 */
[----:B------:R-:W-:Y:S02]  /*d0c0*/  FFMA.FTZ R119, R94, c[0x0][0x2d0], -R199 ;  /* 0x0000b4005e777a23 */ /* 0x000fe400000108c7 */
[C---:B------:R-:W-:Y:S02]  /*d0d0*/  FMUL.FTZ R59, R68.reuse, R123 ;  /* 0x0000007b443b7220 */ /* 0x040fe40000410000 */
[-C--:B------:R-:W-:Y:S01]  /*d0e0*/  HMMA.16816.F32 R52, R76, R80.reuse, R52 ;  /* 0x000000504c34723c */ /* 0x080fe20000001834 */
[----:B------:R-:W-:Y:S02]  /*d0f0*/  FMUL.FTZ R62, R68, R126 ;  /* 0x0000007e443e7220 */ /* 0x000fe40000410000 */
[----:B------:R-:W-:Y:S01]  /*d100*/  IMAD.MOV.U32 R145, RZ, RZ, R155 ;  /* 0x000000ffff917224 */ /* 0x000fe200078e009b */
[----:B------:R-:W-:Y:S01]  /*d110*/  MOV R155, R154 ;  /* 0x0000009a009b7202 */ /* 0x000fe20000000f00 */
[----:B------:R-:W2:Y:S01]  /*d120*/  MUFU.EX2 R108, R108 ;  /* 0x0000006c006c7308 */ /* 0x000ea20000000800 */
[----:B------:R-:W-:Y:S01]  /*d130*/  MOV R154, R93 ;  /* 0x0000005d009a7202 */ /* 0x000fe20000000f00 */
[--C-:B------:R-:W-:Y:S01]  /*d140*/  FFMA.FTZ R122, R145, c[0x0][0x2d0], -R196.reuse ;  /* 0x0000b400917a7a23 */ /* 0x100fe200000108c4 */
[C---:B------:R-:W-:Y:S01]  /*d150*/  HMMA.16816.F32 R56, R64.reuse, R80, R56 ;  /* 0x000000504038723c */ /* 0x040fe20000001838 */
[----:B------:R-:W-:Y:S03]  /*d160*/  FFMA.FTZ R123, R144, c[0x0][0x2d0], -R196 ;  /* 0x0000b400907b7a23 */ /* 0x000fe600000108c4 */
[--C-:B------:R-:W-:Y:S02]  /*d170*/  FFMA.FTZ R251, R251, c[0x0][0x2d0], -R194.reuse ;  /* 0x0000b400fbfb7a23 */ /* 0x100fe400000108c2 */
[----:B------:R-:W-:Y:S01]  /*d180*/  FFMA.FTZ R242, R242, c[0x0][0x2d0], -R194 ;  /* 0x0000b400f2f27a23 */ /* 0x000fe200000108c2 */
[----:B---3--:R-:W-:Y:S01]  /*d190*/  F2FP.PACK_AB R80, R137, R136 ;  /* 0x000000888950723e */ /* 0x008fe200000000ff */
[-C--:B------:R-:W-:Y:S01]  /*d1a0*/  HMMA.16816.F32 R60, R64, R82.reuse, R60 ;  /* 0x00000052403c723c */ /* 0x080fe2000000183c */
[----:B------:R-:W-:Y:S03]  /*d1b0*/  MUFU.EX2 R109, R109 ;  /* 0x0000006d006d7308 */ /* 0x000fe60000000800 */
[----:B------:R-:W-:Y:S02]  /*d1c0*/  FFMA.FTZ R117, R147, c[0x0][0x2d0], -R198 ;  /* 0x0000b40093757a23 */ /* 0x000fe400000108c6 */
[----:B------:R-:W-:Y:S02]  /*d1d0*/  IMAD.MOV.U32 R147, RZ, RZ, R146 ;  /* 0x000000ffff937224 */ /* 0x000fe400078e0092 */
[C---:B------:R-:W-:Y:S03]  /*d1e0*/  FMUL.FTZ R64, R71.reuse, R128 ;  /* 0x0000008047407220 */ /* 0x040fe60000410000 */
[----:B------:R-:W3:Y:S01]  /*d1f0*/  MUFU.EX2 R110, R110 ;  /* 0x0000006e006e7308 */ /* 0x000ee20000000800 */
[----:B------:R-:W-:Y:S01]  /*d200*/  FMUL.FTZ R65, R71, R129 ;  /* 0x0000008147417220 */ /* 0x000fe20000410000 */
[----:B--2---:R-:W-:Y:S01]  /*d210*/  F2FP.PACK_AB R81, R108, R107 ;  /* 0x0000006b6c51723e */ /* 0x004fe200000000ff */
[C---:B------:R-:W-:Y:S02]  /*d220*/  FMUL.FTZ R66, R70.reuse, R130 ;  /* 0x0000008246427220 */ /* 0x040fe40000410000 */
[----:B------:R-:W-:Y:S02]  /*d230*/  FMUL.FTZ R67, R70, R131 ;  /* 0x0000008346437220 */ /* 0x000fe40000410000 */
[----:B------:R-:W-:Y:S01]  /*d240*/  IMAD.MOV.U32 R146, RZ, RZ, R149 ;  /* 0x000000ffff927224 */ /* 0x000fe200078e0095 */
[----:B------:R-:W-:Y:S01]  /*d250*/  MOV R149, R148 ;  /* 0x0000009400957202 */ /* 0x000fe20000000f00 */
[----:B------:R-:W-:Y:S01]  /*d260*/  IMAD.MOV.U32 R148, RZ, RZ, R159 ;  /* 0x000000ffff947224 */ /* 0x000fe200078e009f */
[----:B------:R-:W-:Y:S01]  /*d270*/  MOV R159, R161 ;  /* 0x000000a1009f7202 */ /* 0x000fe20000000f00 */
[----:B------:R-:W-:Y:S01]  /*d280*/  IMAD.MOV.U32 R161, RZ, RZ, R160 ;  /* 0x000000ffffa17224 */ /* 0x000fe200078e00a0 */
[----:B------:R-:W-:Y:S01]  /*d290*/  HMMA.16816.F32 R64, R76, R82, R64 ;  /* 0x000000524c40723c */ /* 0x000fe20000001840 */
[----:B------:R-:W-:Y:S01]  /*d2a0*/  MOV R160, R95 ;  /* 0x0000005f00a07202 */ /* 0x000fe20000000f00 */
[--C-:B------:R-:W-:Y:S01]  /*d2b0*/  FFMA.FTZ R135, R149, c[0x0][0x2d0], -R194.reuse ;  /* 0x0000b40095877a23 */ /* 0x100fe200000108c2 */
[----:B------:R-:W2:Y:S01]  /*d2c0*/  LDSM.16.MT88.4 R92, [R219+0x900] ;  /* 0x00090000db5c783b */ /* 0x000ea20000004200 */
[--C-:B------:R-:W-:Y:S01]  /*d2d0*/  FFMA.FTZ R250, R148, c[0x0][0x2d0], -R194.reuse ;  /* 0x0000b40094fa7a23 */ /* 0x100fe200000108c2 */
[----:B------:R-:W-:Y:S01]  /*d2e0*/  MUFU.EX2 R106, R106 ;  /* 0x0000006a006a7308 */ /* 0x000fe20000000800 */
[--C-:B------:R-:W-:Y:S01]  /*d2f0*/  FFMA.FTZ R208, R208, c[0x0][0x2d0], -R194.reuse ;  /* 0x0000b400d0d07a23 */ /* 0x100fe200000108c2 */
[----:B------:R-:W-:Y:S01]  /*d300*/  F2FP.PACK_AB R76, R178, R173 ;  /* 0x000000adb24c723e */ /* 0x000fe200000000ff */
[--C-:B------:R-:W-:Y:S01]  /*d310*/  FFMA.FTZ R206, R206, c[0x0][0x2d0], -R194.reuse ;  /* 0x0000b400cece7a23 */ /* 0x100fe200000108c2 */
[----:B------:R-:W-:Y:S02]  /*d320*/  F2FP.PACK_AB R77, R180, R164 ;  /* 0x000000a4b44d723e */ /* 0x000fe400000000ff */
[----:B------:R-:W-:Y:S01]  /*d330*/  LDSM.16.MT88.4 R148, [R225+0x2900] ;  /* 0x00290000e194783b */ /* 0x000fe20000004200 */
[----:B------:R-:W-:Y:S01]  /*d340*/  F2FP.PACK_AB R78, R189, R185 ;  /* 0x000000b9bd4e723e */ /* 0x000fe200000000ff */
[----:B------:R-:W-:Y:S01]  /*d350*/  FFMA.FTZ R203, R203, c[0x0][0x2d0], -R194 ;  /* 0x0000b400cbcb7a23 */ /* 0x000fe200000108c2 */
[----:B------:R-:W-:Y:S01]  /*d360*/  F2FP.PACK_AB R79, R195, R192 ;  /* 0x000000c0c34f723e */ /* 0x000fe200000000ff */
[----:B------:R-:W-:Y:S01]  /*d370*/  MUFU.EX2 R111, R111 ;  /* 0x0000006f006f7308 */ /* 0x000fe20000000800 */
[----:B------:R-:W-:Y:S01]  /*d380*/  F2FP.PACK_AB R82, R105, R104 ;  /* 0x000000686952723e */ /* 0x000fe200000000ff */
[----:B------:R-:W-:Y:S01]  /*d390*/  FFMA.FTZ R118, R140, c[0x0][0x2d0], -R199 ;  /* 0x0000b4008c767a23 */ /* 0x000fe200000108c7 */
[----:B---3--:R-:W-:Y:S01]  /*d3a0*/  F2FP.PACK_AB R83, R110, R109 ;  /* 0x0000006d6e53723e */ /* 0x008fe200000000ff */
[--C-:B------:R-:W-:Y:S02]  /*d3b0*/  FFMA.FTZ R120, R147, c[0x0][0x2d0], -R198.reuse ;  /* 0x0000b40093787a23 */ /* 0x100fe400000108c6 */
[-C--:B----4-:R-:W-:Y:S01]  /*d3c0*/  HMMA.16816.F32 R4, R76, R84.reuse, R4 ;  /* 0x000000544c04723c */ /* 0x090fe20000001804 */
[----:B------:R-:W-:Y:S02]  /*d3d0*/  FFMA.FTZ R121, R146, c[0x0][0x2d0], -R198 ;  /* 0x0000b40092797a23 */ /* 0x000fe400000108c6 */
[----:B------:R-:W-:Y:S01]  /*d3e0*/  FFMA.FTZ R174, R69, R239, R174 ;  /* 0x000000ef45ae7223 */ /* 0x000fe200000100ae */
[----:B------:R-:W-:Y:S01]  /*d3f0*/  MUFU.EX2 R117, R117 ;  /* 0x0000007500757308 */ /* 0x000fe20000000800 */
[----:B------:R-:W-:Y:S02]  /*d400*/  FADD.FTZ R170, R96, R170 ;  /* 0x000000aa60aa7221 */ /* 0x000fe40000010000 */
[----:B------:R-:W-:Y:S01]  /*d410*/  FFMA.FTZ R169, R70, R240, R169 ;  /* 0x000000f046a97223 */ /* 0x000fe200000100a9 */
[C---:B------:R-:W-:Y:S01]  /*d420*/  HMMA.16816.F32 R8, R80.reuse, R84, R8 ;  /* 0x000000545008723c */ /* 0x040fe20000001808 */
[----:B------:R-:W-:Y:S03]  /*d430*/  FADD.FTZ R174, R99, R174 ;  /* 0x000000ae63ae7221 */ /* 0x000fe60000010000 */
[----:B------:R-:W-:Y:S02]  /*d440*/  FADD.FTZ R170, R75, R170 ;  /* 0x000000aa4baa7221 */ /* 0x000fe40000010000 */
[----:B------:R-:W-:Y:S01]  /*d450*/  MUFU.EX2 R116, R116 ;  /* 0x0000007400747308 */ /* 0x000fe20000000800 */
[----:B------:R-:W-:Y:S01]  /*d460*/  FADD.FTZ R169, R171, R169 ;  /* 0x000000a9aba97221 */ /* 0x000fe20000010000 */
[-C--:B------:R-:W-:Y:S01]  /*d470*/  HMMA.16816.F32 R12, R80, R86.reuse, R12 ;  /* 0x00000056500c723c */ /* 0x080fe2000000180c */
[----:B------:R-:W-:Y:S03]  /*d480*/  FADD.FTZ R174, R98, R174 ;  /* 0x000000ae62ae7221 */ /* 0x000fe60000010000 */
[----:B------:R-:W-:Y:S02]  /*d490*/  FADD.FTZ R170, R74, R170 ;  /* 0x000000aa4aaa7221 */ /* 0x000fe40000010000 */
[----:B------:R-:W-:Y:S02]  /*d4a0*/  FADD.FTZ R169, R97, R169 ;  /* 0x000000a961a97221 */ /* 0x000fe40000010000 */
[C---:B------:R-:W-:Y:S01]  /*d4b0*/  HMMA.16816.F32 R16, R76.reuse, R86, R16 ;  /* 0x000000564c10723c */ /* 0x040fe20000001810 */
[----:B------:R-:W3:Y:S01]  /*d4c0*/  LDSM.16.MT88.4 R84, [R218+0x900] ;  /* 0x00090000da54783b */ /* 0x000ee20000004200 */
[----:B------:R-:W-:Y:S02]  /*d4d0*/  MUFU.EX2 R119, R119 ;  /* 0x0000007700777308 */ /* 0x000fe40000000800 */
[----:B------:R-:W-:Y:S02]  /*d4e0*/  FADD.FTZ R174, R172, R174 ;  /* 0x000000aeacae7221 */ /* 0x000fe40000010000 */
[----:B------:R-:W-:Y:S02]  /*d4f0*/  FFMA.FTZ R175, R68, R238, R175 ;  /* 0x000000ee44af7223 */ /* 0x000fe400000100af */
[-C--:B-1----:R-:W-:Y:S01]  /*d500*/  HMMA.16816.F32 R20, R76, R88.reuse, R20 ;  /* 0x000000584c14723c */ /* 0x082fe20000001814 */
[----:B------:R-:W-:Y:S03]  /*d510*/  FADD.FTZ R170, R173, R170 ;  /* 0x000000aaadaa7221 */ /* 0x000fe60000010000 */
[----:B------:R-:W-:Y:S01]  /*d520*/  MUFU.EX2 R118, R118 ;  /* 0x0000007600767308 */ /* 0x000fe20000000800 */
[----:B------:R-:W-:Y:S02]  /*d530*/  FADD.FTZ R169, R168, R169 ;  /* 0x000000a9a8a97221 */ /* 0x000fe40000010000 */
[----:B------:R-:W-:Y:S01]  /*d540*/  FADD.FTZ R174, R136, R174 ;  /* 0x000000ae88ae7221 */ /* 0x000fe20000010000 */
[C---:B------:R-:W-:Y:S01]  /*d550*/  HMMA.16816.F32 R24, R80.reuse, R88, R24 ;  /* 0x000000585018723c */ /* 0x040fe20000001818 */
[----:B------:R-:W-:Y:S03]  /*d560*/  FADD.FTZ R175, R167, R175 ;  /* 0x000000afa7af7221 */ /* 0x000fe60000010000 */
[----:B------:R-:W-:Y:S01]  /*d570*/  MOV R167, R3 ;  /* 0x0000000300a77202 */ /* 0x000fe20000000f00 */
[----:B------:R-:W-:Y:S01]  /*d580*/  FADD.FTZ R170, R178, R170 ;  /* 0x000000aab2aa7221 */ /* 0x000fe20000010000 */
[----:B------:R-:W-:Y:S01]  /*d590*/  MUFU.EX2 R120, R120 ;  /* 0x0000007800787308 */ /* 0x000fe20000000800 */
[----:B------:R-:W-:Y:S01]  /*d5a0*/  FADD.FTZ R169, R164, R169 ;  /* 0x000000a9a4a97221 */ /* 0x000fe20000010000 */
[-C--:B------:R-:W-:Y:S01]  /*d5b0*/  HMMA.16816.F32 R28, R80, R90.reuse, R28 ;  /* 0x0000005a501c723c */ /* 0x080fe2000000181c */
[----:B------:R-:W-:Y:S03]  /*d5c0*/  FADD.FTZ R174, R137, R174 ;  /* 0x000000ae89ae7221 */ /* 0x000fe60000010000 */
[----:B------:R-:W-:Y:S01]  /*d5d0*/  FADD.FTZ R175, R166, R175 ;  /* 0x000000afa6af7221 */ /* 0x000fe20000010000 */
[----:B------:R-:W-:Y:S01]  /*d5e0*/  MOV R166, R2 ;  /* 0x0000000200a67202 */ /* 0x000fe20000000f00 */
[----:B------:R-:W-:Y:S01]  /*d5f0*/  FADD.FTZ R170, R185, R170 ;  /* 0x000000aab9aa7221 */ /* 0x000fe20000010000 */
[----:B------:R-:W-:Y:S01]  /*d600*/  MOV R164, R72 ;  /* 0x0000004800a47202 */ /* 0x000fe20000000f00 */
[C---:B------:R-:W-:Y:S01]  /*d610*/  HMMA.16816.F32 R32, R76.reuse, R90, R32 ;  /* 0x0000005a4c20723c */ /* 0x040fe20000001820 */
[----:B------:R-:W1:Y:S01]  /*d620*/  LDSM.16.MT88.4 R88, [R225+0x1100] ;  /* 0x00110000e158783b */ /* 0x000e620000004200 */
[----:B------:R-:W-:Y:S02]  /*d630*/  MUFU.EX2 R121, R121 ;  /* 0x0000007900797308 */ /* 0x000fe40000000800 */
[----:B------:R-:W-:Y:S02]  /*d640*/  FADD.FTZ R169, R180, R169 ;  /* 0x000000a9b4a97221 */ /* 0x000fe40000010000 */
[----:B------:R-:W-:Y:S02]  /*d650*/  FADD.FTZ R175, R165, R175 ;  /* 0x000000afa5af7221 */ /* 0x000fe40000010000 */
[-C--:B--2---:R-:W-:Y:S01]  /*d660*/  HMMA.16816.F32 R36, R76, R92.reuse, R36 ;  /* 0x0000005c4c24723c */ /* 0x084fe20000001824 */
[----:B------:R-:W-:Y:S03]  /*d670*/  FADD.FTZ R170, R189, R170 ;  /* 0x000000aabdaa7221 */ /* 0x000fe60000010000 */
[----:B------:R-:W2:Y:S01]  /*d680*/  MUFU.EX2 R122, R122 ;  /* 0x0000007a007a7308 */ /* 0x000ea20000000800 */
[----:B------:R-:W-:Y:S02]  /*d690*/  FADD.FTZ R169, R192, R169 ;  /* 0x000000a9c0a97221 */ /* 0x000fe40000010000 */
[----:B------:R-:W-:Y:S01]  /*d6a0*/  FADD.FTZ R107, R107, R175 ;  /* 0x000000af6b6b7221 */ /* 0x000fe20000010000 */
[C---:B------:R-:W-:Y:S01]  /*d6b0*/  HMMA.16816.F32 R40, R80.reuse, R92, R40 ;  /* 0x0000005c5028723c */ /* 0x040fe20000001828 */
[----:B------:R-:W-:Y:S03]  /*d6c0*/  FADD.FTZ R174, R104, R174 ;  /* 0x000000ae68ae7221 */ /* 0x000fe60000010000 */
[----:B------:R-:W-:Y:S02]  /*d6d0*/  FADD.FTZ R169, R195, R169 ;  /* 0x000000a9c3a97221 */ /* 0x000fe40000010000 */
[----:B------:R-:W4:Y:S01]  /*d6e0*/  MUFU.EX2 R123, R123 ;  /* 0x0000007b007b7308 */ /* 0x000f220000000800 */
[----:B------:R-:W-:Y:S01]  /*d6f0*/  FFMA.FTZ R92, R155, c[0x0][0x2d0], -R194 ;  /* 0x0000b4009b5c7a23 */ /* 0x000fe200000108c2 */
[-C--:B------:R-:W-:Y:S01]  /*d700*/  HMMA.16816.F32 R44, R80, R94.reuse, R44 ;  /* 0x0000005e502c723c */ /* 0x080fe2000000182c */
[----:B------:R-:W-:Y:S03]  /*d710*/  FADD.FTZ R107, R108, R107 ;  /* 0x0000006b6c6b7221 */ /* 0x000fe60000010000 */
[----:B------:R-:W-:Y:S02]  /*d720*/  FADD.FTZ R174, R105, R174 ;  /* 0x000000ae69ae7221 */ /* 0x000fe40000010000 */
[----:B------:R-:W-:Y:S02]  /*d730*/  FADD.FTZ R109, R109, R107 ;  /* 0x0000006b6d6d7221 */ /* 0x000fe40000010000 */
[C---:B------:R-:W-:Y:S01]  /*d740*/  HMMA.16816.F32 R48, R76.reuse, R94, R48 ;  /* 0x0000005e4c30723c */ /* 0x040fe20000001830 */
[----:B------:R5:W-:Y:S03]  /*d750*/  MUFU.EX2 R103, R92 ;  /* 0x0000005c00677308 */ /* 0x000be60000000800 */
[----:B--2---:R-:W-:Y:S02]  /*d760*/  FADD.FTZ R174, R122, R174 ;  /* 0x000000ae7aae7221 */ /* 0x004fe40000010000 */
[----:B------:R-:W-:Y:S02]  /*d770*/  FADD.FTZ R109, R110, R109 ;  /* 0x0000006d6e6d7221 */ /* 0x000fe40000010000 */
[-C--:B---3--:R-:W-:Y:S01]  /*d780*/  HMMA.16816.F32 R52, R76, R84.reuse, R52 ;  /* 0x000000544c34723c */ /* 0x088fe20000001834 */
[----:B------:R-:W-:Y:S02]  /*d790*/  IMAD.MOV.U32 R165, RZ, RZ, R0 ;  /* 0x000000ffffa57224 */ /* 0x000fe400078e0000 */
[----:B------:R-:W2:Y:S01]  /*d7a0*/  MUFU.EX2 R132, R132 ;  /* 0x0000008400847308 */ /* 0x000ea20000000800 */
[----:B----4-:R-:W-:Y:S04]  /*d7b0*/  FADD.FTZ R174, R123, R174 ;  /* 0x000000ae7bae7221 */ /* 0x010fe80000010000 */
[C---:B------:R-:W-:Y:S05]  /*d7c0*/  HMMA.16816.F32 R56, R80.reuse, R84, R56 ;  /* 0x000000545038723c */ /* 0x040fea0000001838 */
[----:B------:R-:W3:Y:S02]  /*d7d0*/  MUFU.EX2 R133, R133 ;  /* 0x0000008500857308 */ /* 0x000ee40000000800 */
[----:B------:R-:W-:Y:S01]  /*d7e0*/  FFMA.FTZ R84, R154, c[0x0][0x2d0], -R194 ;  /* 0x0000b4009a547a23 */ /* 0x000fe200000108c2 */
[-C--:B------:R-:W-:Y:S01]  /*d7f0*/  HMMA.16816.F32 R60, R80, R86.reuse, R60 ;  /* 0x00000056503c723c */ /* 0x080fe2000000183c */
[----:B-----5:R-:W-:Y:S06]  /*d800*/  FFMA.FTZ R92, R159, c[0x0][0x2d0], -R198 ;  /* 0x0000b4009f5c7a23 */ /* 0x020fec00000108c6 */
[----:B------:R-:W-:Y:S01]  /*d810*/  FFMA.FTZ R80, R153, c[0x0][0x2d0], -R199 ;  /* 0x0000b40099507a23 */ /* 0x000fe200000108c7 */
[----:B------:R-:W-:Y:S01]  /*d820*/  HMMA.16816.F32 R64, R76, R86, R64 ;  /* 0x000000564c40723c */ /* 0x000fe20000001840 */
[----:B------:R4:W5:Y:S03]  /*d830*/  MUFU.EX2 R114, R84 ;  /* 0x0000005400727308 */ /* 0x0009660000000800 */
[----:B--2---:R-:W-:Y:S03]  /*d840*/  FADD.FTZ R174, R132, R174 ;  /* 0x000000ae84ae7221 */ /* 0x004fe60000010000 */
[C---:B------:R-:W-:Y:S01]  /*d850*/  F2FP.PACK_AB R76, R111.reuse, R106 ;  /* 0x0000006a6f4c723e */ /* 0x040fe200000000ff */
[----:B------:R-:W-:Y:S01]  /*d860*/  FADD.FTZ R106, R106, R170 ;  /* 0x000000aa6a6a7221 */ /* 0x000fe20000010000 */
[----:B------:R-:W-:Y:S02]  /*d870*/  F2FP.PACK_AB R77, R116, R117 ;  /* 0x00000075744d723e */ /* 0x000fe400000000ff */
[----:B------:R2:W-:Y:S01]  /*d880*/  MUFU.EX2 R102, R80 ;  /* 0x0000005000667308 */ /* 0x0005e20000000800 */
[----:B------:R-:W-:Y:S01]  /*d890*/  F2FP.PACK_AB R78, R118, R119 ;  /* 0x00000077764e723e */ /* 0x000fe200000000ff */
[----:B------:R-:W-:Y:S01]  /*d8a0*/  FADD.FTZ R106, R111, R106 ;  /* 0x0000006a6f6a7221 */ /* 0x000fe20000010000 */
[----:B------:R-:W-:Y:S01]  /*d8b0*/  F2FP.PACK_AB R79, R121, R120 ;  /* 0x00000078794f723e */ /* 0x000fe200000000ff */
[----:B------:R-:W-:Y:S01]  /*d8c0*/  FADD.FTZ R117, R117, R169 ;  /* 0x000000a975757221 */ /* 0x000fe20000010000 */
[----:B---3--:R-:W-:Y:S01]  /*d8d0*/  F2FP.PACK_AB R82, R133, R132 ;  /* 0x000000848552723e */ /* 0x008fe200000000ff */
[----:B------:R-:W-:Y:S02]  /*d8e0*/  FADD.FTZ R119, R119, R106 ;  /* 0x0000006a77777221 */ /* 0x000fe40000010000 */
[----:B------:R-:W-:Y:S02]  /*d8f0*/  FADD.FTZ R117, R116, R117 ;  /* 0x0000007574757221 */ /* 0x000fe40000010000 */
[-C--:B-1----:R-:W-:Y:S01]  /*d900*/  HMMA.16816.F32 R4, R76, R88.reuse, R4 ;  /* 0x000000584c04723c */ /* 0x082fe20000001804 */
[----:B------:R-:W-:Y:S01]  /*d910*/  MUFU.EX2 R135, R135 ;  /* 0x0000008700877308 */ /* 0x000fe20000000800 */
[----:B------:R-:W-:Y:S01]  /*d920*/  FADD.FTZ R117, R120, R117 ;  /* 0x0000007578757221 */ /* 0x000fe20000010000 */
[----:B----4-:R-:W1:Y:S01]  /*d930*/  LDSM.16.MT88.4 R84, [R220+0x1100] ;  /* 0x00110000dc54783b */ /* 0x010e620000004200 */
[----:B-----5:R-:W-:Y:S01]  /*d940*/  F2FP.PACK_AB R83, R114, R103 ;  /* 0x000000677253723e */ /* 0x020fe200000000ff */
[----:B------:R-:W-:Y:S02]  /*d950*/  FADD.FTZ R119, R118, R119 ;  /* 0x0000007776777221 */ /* 0x000fe40000010000 */
[----:B------:R-:W-:Y:S04]  /*d960*/  FADD.FTZ R117, R121, R117 ;  /* 0x0000007579757221 */ /* 0x000fe80000010000 */
[----:B------:R-:W3:Y:S01]  /*d970*/  MUFU.EX2 R250, R250 ;  /* 0x000000fa00fa7308 */ /* 0x000ee20000000800 */
[----:B------:R-:W-:Y:S02]  /*d980*/  FADD.FTZ R174, R133, R174 ;  /* 0x000000ae85ae7221 */ /* 0x000fe40000010000 */
[--C-:B--2---:R-:W-:Y:S02]  /*d990*/  FFMA.FTZ R80, R152, c[0x0][0x2d0], -R198.reuse ;  /* 0x0000b40098507a23 */ /* 0x104fe400000108c6 */
[----:B------:R-:W-:Y:S02]  /*d9a0*/  FFMA.FTZ R198, R176, c[0x0][0x2d0], -R198 ;  /* 0x0000b400b0c67a23 */ /* 0x000fe400000108c6 */
[----:B------:R-:W-:Y:S03]  /*d9b0*/  FADD.FTZ R119, R134, R119 ;  /* 0x0000007786777221 */ /* 0x000fe60000010000 */
[----:B------:R2:W-:Y:S10]  /*d9c0*/  MUFU.EX2 R100, R80 ;  /* 0x0000005000647308 */ /* 0x0005f40000000800 */
[----:B------:R4:W-:Y:S01]  /*d9d0*/  MUFU.EX2 R112, R92 ;  /* 0x0000005c00707308 */ /* 0x0009e20000000800 */
[C---:B---3--:R-:W-:Y:S01]  /*d9e0*/  F2FP.PACK_AB R81, R250.reuse, R135 ;  /* 0x00000087fa51723e */ /* 0x048fe200000000ff */
[----:B------:R-:W-:Y:S04]  /*d9f0*/  FADD.FTZ R135, R135, R109 ;  /* 0x0000006d87877221 */ /* 0x000fe80000010000 */
[----:B------:R-:W-:Y:S04]  /*da00*/  FADD.FTZ R135, R250, R135 ;  /* 0x00000087fa877221 */ /* 0x000fe80000010000 */
[----:B------:R-:W-:Y:S01]  /*da10*/  MUFU.EX2 R248, R248 ;  /* 0x000000f800f87308 */ /* 0x000fe20000000800 */
[----:B--2---:R-:W-:Y:S09]  /*da20*/  F2FP.PACK_AB R80, R123, R122 ;  /* 0x0000007a7b50723e */ /* 0x004ff200000000ff */
[----:B------:R-:W-:Y:S01]  /*da30*/  MUFU.EX2 R247, R247 ;  /* 0x000000f700f77308 */ /* 0x000fe20000000800 */
[C---:B------:R-:W-:Y:S01]  /*da40*/  HMMA.16816.F32 R8, R80.reuse, R88, R8 ;  /* 0x000000585008723c */ /* 0x040fe20000001808 */
[----:B----4-:R-:W2:Y:S06]  /*da50*/  LDSM.16.MT88.4 R92, [R219+0x1100] ;  /* 0x00110000db5c783b */ /* 0x010eac0000004200 */
[--C-:B------:R-:W-:Y:S01]  /*da60*/  FFMA.FTZ R88, R158, c[0x0][0x2d0], -R199.reuse ;  /* 0x0000b4009e587a23 */ /* 0x100fe200000108c7 */
[-C--:B------:R-:W-:Y:S01]  /*da70*/  HMMA.16816.F32 R12, R80, R90.reuse, R12 ;  /* 0x0000005a500c723c */ /* 0x080fe2000000180c */
[----:B------:R-:W-:Y:S03]  /*da80*/  MUFU.EX2 R252, R252 ;  /* 0x000000fc00fc7308 */ /* 0x000fe60000000800 */
[----:B------:R-:W-:Y:S04]  /*da90*/  FFMA.FTZ R199, R182, c[0x0][0x2d0], -R199 ;  /* 0x0000b400b6c77a23 */ /* 0x000fe800000108c7 */
[C---:B------:R-:W-:Y:S03]  /*daa0*/  HMMA.16816.F32 R16, R76.reuse, R90, R16 ;  /* 0x0000005a4c10723c */ /* 0x040fe60000001810 */
[----:B------:R3:W-:Y:S05]  /*dab0*/  MUFU.EX2 R115, R88 ;  /* 0x0000005800737308 */ /* 0x0007ea0000000800 */
[-C--:B-1----:R-:W-:Y:S05]  /*dac0*/  HMMA.16816.F32 R20, R76, R84.reuse, R20 ;  /* 0x000000544c14723c */ /* 0x082fea0000001814 */
[----:B------:R-:W-:Y:S03]  /*dad0*/  MUFU.EX2 R251, R251 ;  /* 0x000000fb00fb7308 */ /* 0x000fe60000000800 */
[C---:B------:R-:W-:Y:S07]  /*dae0*/  HMMA.16816.F32 R24, R80.reuse, R84, R24 ;  /* 0x000000545018723c */ /* 0x040fee0000001818 */
[----:B------:R-:W-:Y:S01]  /*daf0*/  FFMA.FTZ R84, R157, c[0x0][0x2d0], -R196 ;  /* 0x0000b4009d547a23 */ /* 0x000fe200000108c4 */
[-C--:B------:R-:W-:Y:S01]  /*db00*/  HMMA.16816.F32 R28, R80, R86.reuse, R28 ;  /* 0x00000056501c723c */ /* 0x080fe2000000181c */
[----:B------:R-:W-:Y:S01]  /*db10*/  MUFU.EX2 R244, R244 ;  /* 0x000000f400f47308 */ /* 0x000fe20000000800 */
[----:B---3--:R-:W1:Y:S06]  /*db20*/  LDSM.16.MT88.4 R88, [R218+0x1100] ;  /* 0x00110000da58783b */ /* 0x008e6c0000004200 */
[C---:B------:R-:W-:Y:S03]  /*db30*/  HMMA.16816.F32 R32, R76.reuse, R86, R32 ;  /* 0x000000564c20723c */ /* 0x040fe60000001820 */
[----:B------:R3:W-:Y:S05]  /*db40*/  MUFU.EX2 R101, R84 ;  /* 0x0000005400657308 */ /* 0x0007ea0000000800 */
[-C--:B--2---:R-:W-:Y:S05]  /*db50*/  HMMA.16816.F32 R36, R76, R92.reuse, R36 ;  /* 0x0000005c4c24723c */ /* 0x084fea0000001824 */
[----:B------:R-:W-:Y:S03]  /*db60*/  MUFU.EX2 R210, R210 ;  /* 0x000000d200d27308 */ /* 0x000fe60000000800 */
[C---:B------:R-:W-:Y:S07]  /*db70*/  HMMA.16816.F32 R40, R80.reuse, R92, R40 ;  /* 0x0000005c5028723c */ /* 0x040fee0000001828 */
[----:B------:R-:W-:Y:S01]  /*db80*/  FFMA.FTZ R92, R161, c[0x0][0x2d0], -R194 ;  /* 0x0000b400a15c7a23 */ /* 0x000fe200000108c2 */
[-C--:B------:R-:W-:Y:S01]  /*db90*/  HMMA.16816.F32 R44, R80, R94.reuse, R44 ;  /* 0x0000005e502c723c */ /* 0x080fe2000000182c */
[----:B------:R-:W-:Y:S03]  /*dba0*/  MUFU.EX2 R202, R202 ;  /* 0x000000ca00ca7308 */ /* 0x000fe60000000800 */
[--C-:B---3--:R-:W-:Y:S04]  /*dbb0*/  FFMA.FTZ R84, R156, c[0x0][0x2d0], -R196.reuse ;  /* 0x0000b4009c547a23 */ /* 0x108fe800000108c4 */
[C---:B------:R-:W-:Y:S03]  /*dbc0*/  HMMA.16816.F32 R48, R76.reuse, R94, R48 ;  /* 0x0000005e4c30723c */ /* 0x040fe60000001830 */
[----:B------:R2:W3:Y:S05]  /*dbd0*/  MUFU.EX2 R113, R84 ;  /* 0x0000005400717308 */ /* 0x0004ea0000000800 */
[-C--:B-1----:R-:W-:Y:S05]  /*dbe0*/  HMMA.16816.F32 R52, R76, R88.reuse, R52 ;  /* 0x000000584c34723c */ /* 0x082fea0000001834 */
[----:B------:R1:W4:Y:S03]  /*dbf0*/  MUFU.EX2 R126, R92 ;  /* 0x0000005c007e7308 */ /* 0x0003260000000800 */
[C---:B------:R-:W-:Y:S07]  /*dc00*/  HMMA.16816.F32 R56, R80.reuse, R88, R56 ;  /* 0x000000585038723c */ /* 0x040fee0000001838 */
[----:B------:R-:W-:Y:S01]  /*dc10*/  MUFU.EX2 R201, R201 ;  /* 0x000000c900c97308 */ /* 0x000fe20000000800 */
[-C--:B------:R-:W-:Y:S01]  /*dc20*/  HMMA.16816.F32 R60, R80, R90.reuse, R60 ;  /* 0x0000005a503c723c */ /* 0x080fe2000000183c */
[----:B--2---:R-:W-:Y:S06]  /*dc30*/  FFMA.FTZ R84, R163, c[0x0][0x2d0], -R196 ;  /* 0x0000b400a3547a23 */ /* 0x004fec00000108c4 */
[----:B---3--:R-:W-:Y:S01]  /*dc40*/  F2FP.PACK_AB R80, R113, R101 ;  /* 0x000000657150723e */ /* 0x008fe200000000ff */
[----:B------:R-:W-:Y:S01]  /*dc50*/  HMMA.16816.F32 R64, R76, R90, R64 ;  /* 0x0000005a4c40723c */ /* 0x000fe20000001840 */
[----:B------:R2:W3:Y:S01]  /*dc60*/  MUFU.EX2 R124, R84 ;  /* 0x00000054007c7308 */ /* 0x0004e20000000800 */
[----:B------:R-:W-:Y:S02]  /*dc70*/  LDSM.16.MT88.4 R88, [R220+0x1900] ;  /* 0x00190000dc58783b */ /* 0x000fe40000004200 */
[--C-:B-1----:R-:W-:Y:S01]  /*dc80*/  FFMA.FTZ R92, R160, c[0x0][0x2d0], -R194.reuse ;  /* 0x0000b400a05c7a23 */ /* 0x102fe200000108c2 */
[----:B----4-:R-:W-:Y:S02]  /*dc90*/  MOV R176, R126 ;  /* 0x0000007e00b07202 */ /* 0x010fe40000000f00 */
[----:B------:R-:W-:Y:S04]  /*dca0*/  F2FP.PACK_AB R76, R102, R134 ;  /* 0x00000086664c723e */ /* 0x000fe800000000ff */
[----:B------:R-:W1:Y:S01]  /*dcb0*/  MUFU.EX2 R127, R92 ;  /* 0x0000005c007f7308 */ /* 0x000e620000000800 */
[----:B------:R-:W-:Y:S02]  /*dcc0*/  F2FP.PACK_AB R77, R112, R100 ;  /* 0x00000064704d723e */ /* 0x000fe400000000ff */
[----:B------:R-:W-:Y:S02]  /*dcd0*/  F2FP.PACK_AB R78, R249, R115 ;  /* 0x00000073f94e723e */ /* 0x000fe400000000ff */
[----:B------:R-:W-:Y:S05]  /*dce0*/  F2FP.PACK_AB R79, R247, R248 ;  /* 0x000000f8f74f723e */ /* 0x000fea00000000ff */
[----:B------:R-:W-:Y:S01]  /*dcf0*/  MUFU.EX2 R243, R243 ;  /* 0x000000f300f37308 */ /* 0x000fe20000000800 */
[----:B--2---:R-:W-:Y:S01]  /*dd00*/  FFMA.FTZ R84, R162, c[0x0][0x2d0], -R194 ;  /* 0x0000b400a2547a23 */ /* 0x004fe200000108c2 */
[----:B---3--:R-:W-:Y:S08]  /*dd10*/  F2FP.PACK_AB R82, R252, R124 ;  /* 0x0000007cfc52723e */ /* 0x008ff000000000ff */
[----:B------:R2:W3:Y:S01]  /*dd20*/  MUFU.EX2 R125, R84 ;  /* 0x00000054007d7308 */ /* 0x0004e20000000800 */
[-C--:B-1----:R-:W-:Y:S01]  /*dd30*/  F2FP.PACK_AB R83, R251, R127.reuse ;  /* 0x0000007ffb53723e */ /* 0x082fe200000000ff */
[----:B------:R-:W-:Y:S01]  /*dd40*/  LDSM.16.MT88.4 R92, [R219+0x1900] ;  /* 0x00190000db5c783b */ /* 0x000fe20000004200 */
[----:B------:R-:W-:Y:S07]  /*dd50*/  MOV R182, R127 ;  /* 0x0000007f00b67202 */ /* 0x000fee0000000f00 */
[----:B------:R-:W-:Y:S10]  /*dd60*/  MUFU.EX2 R209, R209 ;  /* 0x000000d100d17308 */ /* 0x000ff40000000800 */
[----:B------:R-:W-:Y:S01]  /*dd70*/  MUFU.EX2 R207, R207 ;  /* 0x000000cf00cf7308 */ /* 0x000fe20000000800 */
[----:B--2---:R-:W1:Y:S01]  /*dd80*/  LDSM.16.MT88.4 R84, [R225+0x1900] ;  /* 0x00190000e154783b */ /* 0x004e620000004200 */
[----:B---3--:R-:W-:Y:S08]  /*dd90*/  F2FP.PACK_AB R81, R126, R125 ;  /* 0x0000007d7e51723e */ /* 0x008ff000000000ff */
        /* <DEDUP_REMOVED lines=54> */
[--C-:B------:R-:W-:Y:S03]  /*e100*/  FFMA.FTZ R85, R183, c[0x0][0x2d0], -R196.reuse ;  /* 0x0000b400b7557a23 */ /* 0x100fe600000108c4 */
[----:B------:R-:W-:Y:S01]  /*e110*/  IMAD.MOV.U32 R190, RZ, RZ, R125 ;  /* 0x000000ffffbe7224 */ /* 0x000fe200078e007d */
[----:B------:R-:W-:Y:S01]  /*e120*/  MUFU.EX2 R84, R84 ;  /* 0x0000005400547308 */ /* 0x000fe20000000800 */
[----:B------:R-:W-:Y:S02]  /*e130*/  MOV R183, R124 ;  /* 0x0000007c00b77202 */ /* 0x000fe40000000f00 */
[C---:B------:R-:W-:Y:S07]  /*e140*/  HMMA.16816.F32 R32, R76.reuse, R86, R32 ;  /* 0x000000564c20723c */ /* 0x040fee0000001820 */
[--C-:B------:R-:W-:Y:S01]  /*e150*/  FFMA.FTZ R86, R181, c[0x0][0x2d0], -R196.reuse ;  /* 0x0000b400b5567a23 */ /* 0x100fe200000108c4 */
[-C--:B------:R-:W-:Y:S01]  /*e160*/  HMMA.16816.F32 R36, R76, R92.reuse, R36 ;  /* 0x0000005c4c24723c */ /* 0x080fe20000001824 */
[----:B------:R-:W-:Y:S01]  /*e170*/  MOV R181, R115 ;  /* 0x0000007300b57202 */ /* 0x000fe20000000f00 */
[----:B------:R-:W1:Y:S02]  /*e180*/  MUFU.EX2 R85, R85 ;  /* 0x0000005500557308 */ /* 0x000e640000000800 */
[----:B------:R-:W-:Y:S02]  /*e190*/  FFMA.FTZ R196, R179, c[0x0][0x2d0], -R196 ;  /* 0x0000b400b3c47a23 */ /* 0x000fe400000108c4 */
[----:B------:R-:W-:Y:S02]  /*e1a0*/  IMAD.MOV.U32 R179, RZ, RZ, R114 ;  /* 0x000000ffffb37224 */ /* 0x000fe400078e0072 */
[C---:B------:R-:W-:Y:S01]  /*e1b0*/  HMMA.16816.F32 R40, R80.reuse, R92, R40 ;  /* 0x0000005c5028723c */ /* 0x040fe20000001828 */
[--C-:B------:R-:W-:Y:S03]  /*e1c0*/  FFMA.FTZ R87, R191, c[0x0][0x2d0], -R194.reuse ;  /* 0x0000b400bf577a23 */ /* 0x100fe600000108c2 */
[----:B------:R-:W-:Y:S01]  /*e1d0*/  MOV R191, R113 ;  /* 0x0000007100bf7202 */ /* 0x000fe20000000f00 */
[----:B------:R-:W-:Y:S02]  /*e1e0*/  MUFU.EX2 R86, R86 ;  /* 0x0000005600567308 */ /* 0x000fe40000000800 */
[--C-:B------:R-:W-:Y:S01]  /*e1f0*/  FFMA.FTZ R92, R186, c[0x0][0x2d0], -R194.reuse ;  /* 0x0000b400ba5c7a23 */ /* 0x100fe200000108c2 */
[-C--:B------:R-:W-:Y:S01]  /*e200*/  HMMA.16816.F32 R44, R80, R94.reuse, R44 ;  /* 0x0000005e502c723c */ /* 0x080fe2000000182c */
[----:B------:R-:W-:Y:S02]  /*e210*/  MOV R186, R112 ;  /* 0x0000007000ba7202 */ /* 0x000fe40000000f00 */
[----:B------:R-:W-:Y:S01]  /*e220*/  LDSM.16.MT88.4 R112, [R219+0x2900] ;  /* 0x00290000db70783b */ /* 0x000fe20000004200 */
[--C-:B------:R-:W-:Y:S01]  /*e230*/  FFMA.FTZ R93, R184, c[0x0][0x2d0], -R194.reuse ;  /* 0x0000b400b85d7a23 */ /* 0x100fe200000108c2 */
[----:B------:R-:W-:Y:S01]  /*e240*/  MOV R184, R101 ;  /* 0x0000006500b87202 */ /* 0x000fe20000000f00 */
[----:B------:R-:W-:Y:S01]  /*e250*/  FFMA.FTZ R194, R73, c[0x0][0x2d0], -R194 ;  /* 0x0000b40049c27a23 */ /* 0x000fe200000108c2 */
[----:B------:R-:W3:Y:S01]  /*e260*/  MUFU.EX2 R196, R196 ;  /* 0x000000c400c47308 */ /* 0x000ee20000000800 */
[C---:B------:R-:W-:Y:S01]  /*e270*/  HMMA.16816.F32 R48, R76.reuse, R94, R48 ;  /* 0x0000005e4c30723c */ /* 0x040fe20000001830 */
[----:B------:R-:W-:Y:S03]  /*e280*/  IMAD.MOV.U32 R73, RZ, RZ, R100 ;  /* 0x000000ffff497224 */ /* 0x000fe600078e0064 */
[----:B-1----:R-:W-:Y:S01]  /*e290*/  F2FP.PACK_AB R124, R85, R84 ;  /* 0x00000054557c723e */ /* 0x002fe200000000ff */
[----:B------:R-:W-:Y:S02]  /*e2a0*/  FADD.FTZ R117, R73, R117 ;  /* 0x0000007549757221 */ /* 0x000fe40000010000 */
[----:B------:R-:W-:Y:S01]  /*e2b0*/  IMAD.MOV.U32 R95, RZ, RZ, R103 ;  /* 0x000000ffff5f7224 */ /* 0x000fe200078e0067 */
[-C--:B--2---:R-:W-:Y:S01]  /*e2c0*/  HMMA.16816.F32 R52, R76, R88.reuse, R52 ;  /* 0x000000584c34723c */ /* 0x084fe20000001834 */
[----:B------:R-:W-:Y:S01]  /*e2d0*/  MOV R94, R102 ;  /* 0x00000066005e7202 */ /* 0x000fe20000000f00 */
[----:B------:R-:W-:Y:S01]  /*e2e0*/  MUFU.EX2 R87, R87 ;  /* 0x0000005700577308 */ /* 0x000fe20000000800 */
[----:B------:R-:W1:Y:S01]  /*e2f0*/  LDSM.16.MT88.4 R100, [R220+0x2900] ;  /* 0x00290000dc64783b */ /* 0x000e620000004200 */
[----:B------:R-:W-:Y:S02]  /*e300*/  FADD.FTZ R117, R186, R117 ;  /* 0x00000075ba757221 */ /* 0x000fe40000010000 */
[----:B------:R-:W-:Y:S02]  /*e310*/  FADD.FTZ R119, R94, R119 ;  /* 0x000000775e777221 */ /* 0x000fe40000010000 */
[C---:B------:R-:W-:Y:S01]  /*e320*/  HMMA.16816.F32 R56, R80.reuse, R88, R56 ;  /* 0x000000585038723c */ /* 0x040fe20000001838 */
[----:B------:R-:W-:Y:S03]  /*e330*/  FADD.FTZ R117, R248, R117 ;  /* 0x00000075f8757221 */ /* 0x000fe60000010000 */
[----:B------:R-:W2:Y:S01]  /*e340*/  MUFU.EX2 R92, R92 ;  /* 0x0000005c005c7308 */ /* 0x000ea20000000800 */
[----:B------:R-:W-:Y:S01]  /*e350*/  FADD.FTZ R119, R181, R119 ;  /* 0x00000077b5777221 */ /* 0x000fe20000010000 */
[----:B---3--:R-:W-:Y:S02]  /*e360*/  F2FP.PACK_AB R126, R196, R86 ;  /* 0x00000056c47e723e */ /* 0x008fe400000000ff */
[-C--:B------:R-:W-:Y:S01]  /*e370*/  HMMA.16816.F32 R60, R80, R90.reuse, R60 ;  /* 0x0000005a503c723c */ /* 0x080fe2000000183c */
[----:B------:R-:W-:Y:S03]  /*e380*/  FADD.FTZ R119, R249, R119 ;  /* 0x00000077f9777221 */ /* 0x000fe60000010000 */
[----:B------:R-:W-:Y:S02]  /*e390*/  FADD.FTZ R117, R247, R117 ;  /* 0x00000075f7757221 */ /* 0x000fe40000010000 */
        /* <DEDUP_REMOVED lines=9> */
[----:B--2---:R-:W-:Y:S01]  /*e430*/  F2FP.PACK_AB R125, R92, R87 ;  /* 0x000000575c7d723e */ /* 0x004fe200000000ff */
        /* <DEDUP_REMOVED lines=27> */
[-C--:B-1----:R-:W-:Y:S01]  /*e5f0*/  HMMA.16816.F32 R144, R128, R100.reuse, R20 ;  /* 0x000000648090723c */ /* 0x082fe20000001814 */
        /* <DEDUP_REMOVED lines=15> */
[----:B------:R-:W-:Y:S04]  /*e6f0*/  FADD.FTZ R8, R87, R8 ;  /* 0x0000000857087221 */ /* 0x000fe80000010000 */
[----:B------:R-:W-:Y:S03]  /*e700*/  FADD.FTZ R8, R92, R8 ;  /* 0x000000085c087221 */ /* 0x000fe60000010000 */
[C---:B------:R-:W-:Y:S01]  /*e710*/  HMMA.16816.F32 R108, R124.reuse, R112, R40 ;  /* 0x000000707c6c723c */ /* 0x040fe20000001828 */
[----:B------:R-:W-:Y:S04]  /*e720*/  FADD.FTZ R8, R93, R8 ;  /* 0x000000085d087221 */ /* 0x000fe80000010000 */
[----:B------:R-:W-:Y:S03]  /*e730*/  FADD.FTZ R238, R194, R8 ;  /* 0x00000008c2ee7221 */ /* 0x000fe60000010000 */
[-C--:B------:R-:W-:Y:S07]  /*e740*/  HMMA.16816.F32 R132, R124, R114.reuse, R44 ;  /* 0x000000727c84723c */ /* 0x080fee000000182c */
[----:B------:R-:W-:Y:S01]  /*e750*/  MOV R44, R72 ;  /* 0x00000048002c7202 */ /* 0x000fe20000000f00 */
[C---:B------:R-:W-:Y:S08]  /*e760*/  HMMA.16816.F32 R112, R128.reuse, R114, R48 ;  /* 0x000000728070723c */ /* 0x040ff00000001830 */
[-C--:B----4-:R-:W-:Y:S08]  /*e770*/  HMMA.16816.F32 R116, R128, R4.reuse, R52 ;  /* 0x000000048074723c */ /* 0x090ff00000001834 */
[C---:B------:R-:W-:Y:S08]  /*e780*/  HMMA.16816.F32 R120, R124.reuse, R4, R56 ;  /* 0x000000047c78723c */ /* 0x040ff00000001838 */
[-C--:B------:R-:W-:Y:S08]  /*e790*/  HMMA.16816.F32 R124, R124, R6.reuse, R60 ;  /* 0x000000067c7c723c */ /* 0x080ff0000000183c */
[----:B------:R-:W-:Y:S01]  /*e7a0*/  HMMA.16816.F32 R128, R128, R6, R64 ;  /* 0x000000068080723c */ /* 0x000fe20000001840 */
[----:B------:R-:W-:-:S07]  /*e7b0*/  @P0 BRA `(.L_x_291) ;  /* 0xffff9bb000000947 */ /* 0x000fce000383ffff */
.L_x_272:
[----:B------:R-:W1:Y:S01]  /*e7c0*/  S2UR UR13, SR_CTAID.X ;  /* 0x00000000000d79c3 */ /* 0x000e620000002500 */
[----:B------:R-:W-:-:S02]  /*e7d0*/  UISETP.NE.AND UP1, UPT, UR35, URZ, UPT ;  /* 0x0000003f2300728c */ /* 0x000fc4000bf25270 */
[----:B------:R-:W-:Y:S02]  /*e7e0*/  ULDC.64 UR6, c[0x0][0x2c8] ;  /* 0x0000b20000067ab9 */ /* 0x000fe40000000a00 */
[----:B------:R-:W-:-:S06]  /*e7f0*/  UISETP.NE.AND UP0, UPT, UR34, URZ, UPT ;  /* 0x0000003f2200728c */ /* 0x000fcc000bf05270 */
[----:B------:R-:W-:Y:S01]  /*e800*/  PLOP3.LUT P0, PT, PT, PT, UP0, 0x40, 0x0 ;  /* 0x000000000000781c */ /* 0x000fe20003f0e808 */
[----:B-1----:R-:W-:-:S04]  /*e810*/  ULEA UR13, UR13, 0x7f, 0x7 ;  /* 0x0000007f0d0d7891 */ /* 0x002fc8000f8e383f */
[----:B------:R-:W-:Y:S02]  /*e820*/  UIMAD.WIDE.U32 UR20, UR13, UR6, URZ ;  /* 0x000000060d1472a5 */ /* 0x000fe4000f8e003f */
[----:B------:R-:W-:Y:S02]  /*e830*/  UIADD3 UR6, UR8, 0x1, -UR15 ;  /* 0x0000000108067890 */ /* 0x000fe4000fffe80f */
[----:B------:R-:W-:-:S03]  /*e840*/  UMOV UR18, UR13 ;  /* 0x0000000d00127c82 */ /* 0x000fc60008000000 */
[----:B------:R-:W-:Y:S02]  /*e850*/  @UP1 UMOV UR13, UR21 ;  /* 0x00000015000d1c82 */ /* 0x000fe40008000000 */
[----:B------:R-:W-:-:S03]  /*e860*/  @UP1 USHF.R.U32.HI UR18, URZ, UR7, UR13 ;  /* 0x000000073f121299 */ /* 0x000fc6000801160d */
[----:B------:R-:W-:Y:S02]  /*e870*/  ULDC UR13, c[0x0][0x324] ;  /* 0x0000c900000d7ab9 */ /* 0x000fe40000000800 */
[----:B------:R-:W-:-:S04]  /*e880*/  UIADD3 UR18, UR6, UR18, URZ ;  /* 0x0000001206127290 */ /* 0x000fc8000fffe03f */
[----:B------:R-:W-:Y:S01]  /*e890*/  UIADD3 UR13, UR18, -UR13, URZ ;  /* 0x8000000d120d7290 */ /* 0x000fe2000fffe03f */
[----:B------:R-:W-:Y:S05]  /*e8a0*/  @P0 BRA `(.L_x_292) ;  /* 0x0000018000000947 */ /* 0x000fea0003800000 */
[----:B------:R-:W-:-:S06]  /*e8b0*/  UISETP.GT.AND UP0, UPT, UR18, -0x1, UPT ;  /* 0xffffffff1200788c */ /* 0x000fcc000bf04270 */
[----:B------:R-:W-:-:S13]  /*e8c0*/  PLOP3.LUT P0, PT, PT, PT, UP0, 0x80, 0x0 ;  /* 0x000000000000781c */ /* 0x000fda0003f0f008 */
[----:B------:R-:W-:Y:S05]  /*e8d0*/  @P0 BRA `(.L_x_293) ;  /* 0x000000a000000947 */ /* 0x000fea0003800000 */
[----:B------:R-:W-:Y:S02]  /*e8e0*/  UMOV UR7, 0x1 ;  /* 0x0000000100077882 */ /* 0x000fe40000000000 */
[----:B------:R-:W-:Y:S02]  /*e8f0*/  ULDC UR6, c[0x0][0x32c] ;  /* 0x0000cb0000067ab9 */ /* 0x000fe40000000800 */
[----:B------:R-:W-:Y:S02]  /*e900*/  UISETP.NE.AND UP0, UPT, UR7, UR6, UPT ;  /* 0x000000060700728c */ /* 0x000fe4000bf05270 */
[----:B------:R-:W-:Y:S02]  /*e910*/  ULOP3.LUT UR18, URZ, UR18, URZ, 0x33, !UPT ;  /* 0x000000123f127292 */ /* 0x000fe4000f8e333f */
[----:B------:R-:W-:Y:S02]  /*e920*/  ULDC.64 UR6, c[0x0][0x330] ;  /* 0x0000cc0000067ab9 */ /* 0x000fe40000000a00 */
[----:B------:R-:W-:-:S07]  /*e930*/  UIMAD.WIDE.U32 UR20, UR18, UR6, URZ ;  /* 0x00000006121472a5 */ /* 0x000fce000f8e003f */
[----:B------:R-:W-:Y:S02]  /*e940*/  @UP0 UMOV UR19, UR21 ;  /* 0x0000001500130c82 */ /* 0x000fe40008000000 */
[----:B------:R-:W-:-:S04]  /*e950*/  @UP0 USHF.R.U32.HI UR18, URZ, UR7, UR19 ;  /* 0x000000073f120299 */ /* 0x000fc80008011613 */
[----:B------:R-:W-:Y:S01]  /*e960*/  ULOP3.LUT UR18, URZ, UR18, URZ, 0x33, !UPT ;  /* 0x000000123f127292 */ /* 0x000fe2000f8e333f */
[----:B------:R-:W-:Y:S05]  /*e970*/  BRA `(.L_x_294) ;  /* 0x0000007000007947 */ /* 0x000fea0003800000 */
.L_x_293:
[----:B------:R-:W-:Y:S02]  /*e980*/  UMOV UR7, 0x1 ;  /* 0x0000000100077882 */ /* 0x000fe40000000000 */
[----:B------:R-:W-:Y:S02]  /*e990*/  ULDC UR6, c[0x0][0x32c] ;  /* 0x0000cb0000067ab9 */ /* 0x000fe40000000800 */
[----:B------:R-:W-:-:S03]  /*e9a0*/  UISETP.NE.AND UP0, UPT, UR7, UR6, UPT ;  /* 0x000000060700728c */ /* 0x000fc6000bf05270 */
[----:B------:R-:W-:Y:S02]  /*e9b0*/  ULDC.64 UR6, c[0x0][0x330] ;  /* 0x0000cc0000067ab9 */ /* 0x000fe40000000a00 */
[----:B------:R-:W-:-:S07]  /*e9c0*/  UIMAD.WIDE.U32 UR20, UR18, UR6, URZ ;  /* 0x00000006121472a5 */ /* 0x000fce000f8e003f */
[----:B------:R-:W-:Y:S02]  /*e9d0*/  @UP0 UMOV UR19, UR21 ;  /* 0x0000001500130c82 */ /* 0x000fe40008000000 */
[----:B------:R-:W-:Y:S02]  /*e9e0*/  @UP0 USHF.R.U32.HI UR18, URZ, UR7, UR19 ;  /* 0x000000073f120299 */ /* 0x000fe40008011613 */
.L_x_294:
[----:B------:R-:W-:Y:S02]  /*e9f0*/  ULDC UR6, c[0x0][0x32c] ;  /* 0x0000cb0000067ab9 */ /* 0x000fe40000000800 */
[----:B------:R-:W-:-:S04]  /*ea00*/  UIMAD UR6, UR18, UR6, URZ ;  /* 0x00000006120672a4 */ /* 0x000fc8000f8e023f */
[----:B------:R-:W-:-:S04]  /*ea10*/  UISETP.LT.AND UP0, UPT, UR13, UR6, UPT ;  /* 0x000000060d00728c */ /* 0x000fc8000bf01270 */
[----:B------:R-:W-:-:S04]  /*ea20*/  USEL UR13, UR13, UR6, !UP0 ;  /* 0x000000060d0d7287 */ /* 0x000fc8000c000000 */
.L_x_292:
[----:B------:R-:W-:-:S04]  /*ea30*/  UIADD3 UR13, UR13, 0x5f, URZ ;  /* 0x0000005f0d0d7890 */ /* 0x000fc8000fffe03f */
        /* <DEDUP_REMOVED lines=11> */
[----:B------:R-:W-:Y:S02]  /*eaf0*/  MOV R165, R0 ;  /* 0x0000000000a57202 */ /* 0x000fe40000000f00 */
.L_x_298:
        /* <DEDUP_REMOVED lines=64> */
.L_x_296:
        /* <DEDUP_REMOVED lines=175> */
.L_x_297:
[----:B------:R-:W-:Y:S01]  /*f9f0*/  FMNMX.FTZ R169, R8, R165, !PT ;  /* 0x000000a508a97209 */ /* 0x000fe20007810000 */
[----:B-1----:R-:W-:Y:S01]  /*fa00*/  LDSM.16.MT88.4 R172, [R225+0x100] ;  /* 0x00010000e1ac783b */ /* 0x002fe20000004200 */
[----:B------:R-:W-:Y:S01]  /*fa10*/  FMNMX.FTZ R3, R4, R167, !PT ;  /* 0x000000a704037209 */ /* 0x000fe20007810000 */
[----:B------:R-:W-:Y:S01]  /*fa20*/  UISETP.GT.AND UP0, UPT, UR17, UR6, UPT ;  /* 0x000000061100728c */ /* 0x000fe2000bf04270 */
[----:B------:R-:W-:Y:S01]  /*fa30*/  FMNMX.FTZ R169, R9, R169, !PT ;  /* 0x000000a909a97209 */ /* 0x000fe20007810000 */
[----:B------:R-:W-:Y:S01]  /*fa40*/  UIADD3 UR17, UR17, -0x1, URZ ;  /* 0xffffffff11117890 */ /* 0x000fe2000fffe03f */
        /* <DEDUP_REMOVED lines=86> */
[----:B------:R-:W-:Y:S02]  /*ffb0*/  PLOP3.LUT P0, PT, PT, PT, UP0, 0x80, 0x0 ;  /* 0x000000000000781c */ /* 0x000fe40003f0f008 */
[----:B------:R-:W-:Y:S04]  /*ffc0*/  FMNMX.FTZ R169, R89, R169, !PT ;  /* 0x000000a959a97209 */ /* 0x000fe80007810000 */
[----:B------:R-:W-:Y:S01]  /*ffd0*/  FMNMX.FTZ R169, R92, R169, !PT ;  /* 0x000000a95ca97209 */ /* 0x000fe20007810000 */
[----:B------:R-:W-:Y:S03]  /*ffe0*/  SHFL.BFLY PT, R2, R170, 0x2, 0x1f ;  /* 0x0c401f00aa027f89 */ /* 0x000fe600000e0000 */
[----:B------:R-:W-:Y:S05]  /*fff0*/  FMNMX.FTZ R169, R93, R169, !PT ;  /* 0x000000a95da97209 */ /* 0x000fea0007810000 */
[----:B------:R-:W1:Y:S02]  /*10000*/  SHFL.BFLY PT, R168, R169, 0x2, 0x1f ;  /* 0x0c401f00a9a87f89 */ /* 0x000e6400000e0000 */
[----:B-1----:R-:W-:Y:S02]  /*10010*/  FMNMX.FTZ R169, R169, R168, !PT ;  /* 0x000000a8a9a97209 */ /* 0x002fe40007810000 */
[----:B------:R-:W-:Y:S02]  /*10020*/  FMNMX.FTZ R168, R75, R0, !PT ;  /* 0x000000004ba87209 */ /* 0x000fe40007810000 */
[----:B------:R-:W-:Y:S02]  /*10030*/  FMNMX.FTZ R3, R3, R171, !PT ;  /* 0x000000ab03037209 */ /* 0x000fe40007810000 */
[----:B------:R-:W1:Y:S01]  /*10040*/  SHFL.BFLY PT, R0, R169, 0x1, 0x1f ;  /* 0x0c201f00a9007f89 */ /* 0x000e6200000e0000 */
[----:B------:R-:W-:Y:S02]  /*10050*/  FMNMX.FTZ R168, R78, R168, !PT ;  /* 0x000000a84ea87209 */ /* 0x000fe40007810000 */
[----:B------:R-:W-:Y:S02]  /*10060*/  FMNMX.FTZ R170, R170, R2, !PT ;  /* 0x00000002aaaa7209 */ /* 0x000fe40007810000 */
[----:B------:R-:W-:Y:S03]  /*10070*/  FMNMX.FTZ R168, R79, R168, !PT ;  /* 0x000000a84fa87209 */ /* 0x000fe60007810000 */
[----:B------:R-:W2:Y:S01]  /*10080*/  SHFL.BFLY PT, R171, R3, 0x1, 0x1f ;  /* 0x0c201f0003ab7f89 */ /* 0x000ea200000e0000 */
[----:B------:R-:W-:Y:S04]  /*10090*/  FMNMX.FTZ R168, R90, R168, !PT ;  /* 0x000000a85aa87209 */ /* 0x000fe80007810000 */
[----:B------:R-:W-:Y:S03]  /*100a0*/  FMNMX.FTZ R168, R91, R168, !PT ;  /* 0x000000a85ba87209 */ /* 0x000fe60007810000 */
[----:B------:R-:W3:Y:S01]  /*100b0*/  SHFL.BFLY PT, R2, R170, 0x1, 0x1f ;  /* 0x0c201f00aa027f89 */ /* 0x000ee200000e0000 */
[----:B------:R-:W-:Y:S04]  /*100c0*/  FMNMX.FTZ R168, R94, R168, !PT ;  /* 0x000000a85ea87209 */ /* 0x000fe80007810000 */
[----:B------:R-:W-:Y:S02]  /*100d0*/  FMNMX.FTZ R168, R95, R168, !PT ;  /* 0x000000a85fa87209 */ /* 0x000fe40007810000 */
[----:B-1----:R-:W-:Y:S03]  /*100e0*/  FMNMX.FTZ R0, R169, R0, !PT ;  /* 0x00000000a9007209 */ /* 0x002fe60007810000 */
[----:B------:R-:W1:Y:S02]  /*100f0*/  SHFL.BFLY PT, R169, R168, 0x2, 0x1f ;  /* 0x0c401f00a8a97f89 */ /* 0x000e6400000e0000 */
[C---:B------:R-:W-:Y:S02]  /*10100*/  FMUL.FTZ R201, R0.reuse, c[0x0][0x2d0] ;  /* 0x0000b40000c97a20 */ /* 0x040fe40000410000 */
[----:B------:R-:W-:Y:S01]  /*10110*/  FADD.FTZ R165, -R0, R165 ;  /* 0x000000a500a57221 */ /* 0x000fe20000010100 */
[----:B--2---:R-:W-:Y:S01]  /*10120*/  FMNMX.FTZ R3, R3, R171, !PT ;  /* 0x000000ab03037209 */ /* 0x004fe20007810000 */
[--C-:B------:R-:W-:Y:S02]  /*10130*/  FFMA.FTZ R247, R44, c[0x0][0x2d0], -R201.reuse ;  /* 0x0000b4002cf77a23 */ /* 0x100fe400000108c9 */
[--C-:B------:R-:W-:Y:S02]  /*10140*/  FFMA.FTZ R248, R45, c[0x0][0x2d0], -R201.reuse ;  /* 0x0000b4002df87a23 */ /* 0x100fe400000108c9 */
[----:B------:R-:W-:Y:S02]  /*10150*/  FFMA.FTZ R57, R57, c[0x0][0x2d0], -R201 ;  /* 0x0000b40039397a23 */ /* 0x000fe400000108c9 */
[----:B------:R-:W-:Y:S01]  /*10160*/  MUFU.EX2 R247, R247 ;  /* 0x000000f700f77308 */ /* 0x000fe20000000800 */
[----:B------:R-:W-:Y:S01]  /*10170*/  FMUL.FTZ R203, R3, c[0x0][0x2d0] ;  /* 0x0000b40003cb7a20 */ /* 0x000fe20000410000 */
[----:B---3--:R-:W-:Y:S01]  /*10180*/  FMNMX.FTZ R2, R170, R2, !PT ;  /* 0x00000002aa027209 */ /* 0x008fe20007810000 */
[----:B------:R-:W-:Y:S02]  /*10190*/  FMUL.FTZ R165, R165, c[0x0][0x2d0] ;  /* 0x0000b400a5a57a20 */ /* 0x000fe40000410000 */
[--C-:B------:R-:W-:Y:S02]  /*101a0*/  FFMA.FTZ R209, R48, c[0x0][0x2d0], -R203.reuse ;  /* 0x0000b40030d17a23 */ /* 0x100fe400000108cb */
[--C-:B------:R-:W-:Y:S02]  /*101b0*/  FFMA.FTZ R210, R49, c[0x0][0x2d0], -R203.reuse ;  /* 0x0000b40031d27a23 */ /* 0x100fe400000108cb */
[--C-:B------:R-:W-:Y:S01]  /*101c0*/  FFMA.FTZ R251, R52, c[0x0][0x2d0], -R203.reuse ;  /* 0x0000b40034fb7a23 */ /* 0x100fe200000108cb */
[----:B------:R-:W2:Y:S01]  /*101d0*/  MUFU.EX2 R165, R165 ;  /* 0x000000a500a57308 */ /* 0x000ea20000000800 */
[--C-:B------:R-:W-:Y:S01]  /*101e0*/  FFMA.FTZ R252, R53, c[0x0][0x2d0], -R203.reuse ;  /* 0x0000b40035fc7a23 */ /* 0x100fe200000108cb */
[----:B-1----:R-:W-:Y:S01]  /*101f0*/  FMNMX.FTZ R169, R168, R169, !PT ;  /* 0x000000a9a8a97209 */ /* 0x002fe20007810000 */
[----:B------:R-:W-:Y:S02]  /*10200*/  FMUL.FTZ R202, R2, c[0x0][0x2d0] ;  /* 0x0000b40002ca7a20 */ /* 0x000fe40000410000 */
[--C-:B------:R-:W-:Y:S02]  /*10210*/  FFMA.FTZ R171, R16, c[0x0][0x2d0], -R203.reuse ;  /* 0x0000b40010ab7a23 */ /* 0x100fe400000108cb */
[--C-:B------:R-:W-:Y:S01]  /*10220*/  FFMA.FTZ R211, R50, c[0x0][0x2d0], -R202.reuse ;  /* 0x0000b40032d37a23 */ /* 0x100fe200000108ca */
[----:B------:R-:W1:Y:S01]  /*10230*/  SHFL.BFLY PT, R168, R169, 0x1, 0x1f ;  /* 0x0c201f00a9a87f89 */ /* 0x000e6200000e0000 */
[--C-:B------:R-:W-:Y:S01]  /*10240*/  FFMA.FTZ R242, R51, c[0x0][0x2d0], -R202.reuse ;  /* 0x0000b40033f27a23 */ /* 0x100fe200000108ca */
[----:B------:R-:W-:Y:S01]  /*10250*/  MUFU.EX2 R209, R209 ;  /* 0x000000d100d17308 */ /* 0x000fe20000000800 */
[--C-:B------:R-:W-:Y:S02]  /*10260*/  FFMA.FTZ R55, R55, c[0x0][0x2d0], -R202.reuse ;  /* 0x0000b40037377a23 */ /* 0x100fe400000108ca */
[--C-:B------:R-:W-:Y:S02]  /*10270*/  FFMA.FTZ R180, R17, c[0x0][0x2d0], -R203.reuse ;  /* 0x0000b40011b47a23 */ /* 0x100fe400000108cb */
[--C-:B------:R-:W-:Y:S01]  /*10280*/  FFMA.FTZ R182, R18, c[0x0][0x2d0], -R202.reuse ;  /* 0x0000b40012b67a23 */ /* 0x100fe200000108ca */
[----:B------:R-:W-:Y:S01]  /*10290*/  LDSM.16.MT88.4 R48, [R219+0x900] ;  /* 0x00090000db30783b */ /* 0x000fe20000004200 */
[--C-:B------:R-:W-:Y:S02]  /*102a0*/  FFMA.FTZ R35, R35, c[0x0][0x2d0], -R202.reuse ;  /* 0x0000b40023237a23 */ /* 0x100fe400000108ca */
[--C-:B------:R-:W-:Y:S01]  /*102b0*/  FFMA.FTZ R193, R20, c[0x0][0x2d0], -R203.reuse ;  /* 0x0000b40014c17a23 */ /* 0x100fe200000108cb */
[----:B------:R-:W-:Y:S01]  /*102c0*/  MUFU.EX2 R171, R171 ;  /* 0x000000ab00ab7308 */ /* 0x000fe20000000800 */
[--C-:B------:R-:W-:Y:S02]  /*102d0*/  FFMA.FTZ R194, R21, c[0x0][0x2d0], -R203.reuse ;  /* 0x0000b40015c27a23 */ /* 0x100fe400000108cb */
[--C-:B------:R-:W-:Y:S02]  /*102e0*/  FFMA.FTZ R195, R22, c[0x0][0x2d0], -R202.reuse ;  /* 0x0000b40016c37a23 */ /* 0x100fe400000108ca */
[--C-:B------:R-:W-:Y:S02]  /*102f0*/  FFMA.FTZ R196, R23, c[0x0][0x2d0], -R202.reuse ;  /* 0x0000b40017c47a23 */ /* 0x100fe400000108ca */
[----:B------:R-:W-:Y:S02]  /*10300*/  FFMA.FTZ R198, R33, c[0x0][0x2d0], -R203 ;  /* 0x0000b40021c67a23 */ /* 0x000fe400000108cb */
[----:B--2---:R-:W-:Y:S01]  /*10310*/  FMUL.FTZ R33, R165, R141 ;  /* 0x0000008da5217220 */ /* 0x004fe20000410000 */
[----:B------:R-:W-:Y:S01]  /*10320*/  MUFU.EX2 R180, R180 ;  /* 0x000000b400b47308 */ /* 0x000fe20000000800 */
[--C-:B------:R-:W-:Y:S01]  /*10330*/  FFMA.FTZ R199, R34, c[0x0][0x2d0], -R202.reuse ;  /* 0x0000b40022c77a23 */ /* 0x100fe200000108ca */
[----:B-1----:R-:W-:Y:S01]  /*10340*/  FMNMX.FTZ R168, R168, R169, !PT ;  /* 0x000000a9a8a87209 */ /* 0x002fe20007810000 */
[----:B------:R-:W-:Y:S02]  /*10350*/  FFMA.FTZ R169, R19, c[0x0][0x2d0], -R202 ;  /* 0x0000b40013a97a23 */ /* 0x000fe400000108ca */
[--C-:B------:R-:W-:Y:S02]  /*10360*/  FFMA.FTZ R186, R12, c[0x0][0x2d0], -R201.reuse ;  /* 0x0000b4000cba7a23 */ /* 0x100fe400000108c9 */
[----:B------:R-:W-:Y:S02]  /*10370*/  FMUL.FTZ R200, R168, c[0x0][0x2d0] ;  /* 0x0000b400a8c87a20 */ /* 0x000fe40000410000 */
[----:B------:R-:W-:Y:S01]  /*10380*/  FMUL.FTZ R12, R165, R152 ;  /* 0x00000098a50c7220 */ /* 0x000fe20000410000 */
[----:B------:R-:W-:Y:S01]  /*10390*/  MUFU.EX2 R182, R182 ;  /* 0x000000b600b67308 */ /* 0x000fe20000000800 */
[--C-:B------:R-:W-:Y:S02]  /*103a0*/  FFMA.FTZ R249, R46, c[0x0][0x2d0], -R200.reuse ;  /* 0x0000b4002ef97a23 */ /* 0x100fe400000108c8 */
[--C-:B------:R-:W-:Y:S02]  /*103b0*/  FFMA.FTZ R250, R47, c[0x0][0x2d0], -R200.reuse ;  /* 0x0000b4002ffa7a23 */ /* 0x100fe400000108c8 */
[----:B------:R-:W-:Y:S01]  /*103c0*/  LDSM.16.MT88.4 R44, [R225+0x1100] ;  /* 0x00110000e12c783b */ /* 0x000fe20000004200 */
[--C-:B------:R-:W-:Y:S02]  /*103d0*/  FFMA.FTZ R59, R59, c[0x0][0x2d0], -R200.reuse ;  /* 0x0000b4003b3b7a23 */ /* 0x100fe400000108c8 */
[--C-:B------:R-:W-:Y:S02]  /*103e0*/  FFMA.FTZ R204, R31, c[0x0][0x2d0], -R200.reuse ;  /* 0x0000b4001fcc7a23 */ /* 0x100fe400000108c8 */
[----:B------:R-:W-:Y:S01]  /*103f0*/  MUFU.EX2 R169, R169 ;  /* 0x000000a900a97308 */ /* 0x000fe20000000800 */
[----:B------:R-:W-:Y:S02]  /*10400*/  FFMA.FTZ R187, R13, c[0x0][0x2d0], -R201 ;  /* 0x0000b4000dbb7a23 */ /* 0x000fe400000108c9 */
[C---:B------:R-:W-:Y:S02]  /*10410*/  FMUL.FTZ R13, R165.reuse, R153 ;  /* 0x00000099a50d7220 */ /* 0x040fe40000410000 */
[--C-:B------:R-:W-:Y:S02]  /*10420*/  FFMA.FTZ R190, R14, c[0x0][0x2d0], -R200.reuse ;  /* 0x0000b4000ebe7a23 */ /* 0x100fe400000108c8 */
[--C-:B------:R-:W-:Y:S02]  /*10430*/  FFMA.FTZ R197, R32, c[0x0][0x2d0], -R203.reuse ;  /* 0x0000b40020c57a23 */ /* 0x100fe400000108cb */
[----:B------:R-:W-:Y:S01]  /*10440*/  FMUL.FTZ R32, R165, R140 ;  /* 0x0000008ca5207220 */ /* 0x000fe20000410000 */
[----:B------:R-:W-:Y:S01]  /*10450*/  MUFU.EX2 R186, R186 ;  /* 0x000000ba00ba7308 */ /* 0x000fe20000000800 */
[----:B------:R-:W-:Y:S02]  /*10460*/  FFMA.FTZ R140, R27, c[0x0][0x2d0], -R200 ;  /* 0x0000b4001b8c7a23 */ /* 0x000fe400000108c8 */
[C---:B------:R-:W-:Y:S02]  /*10470*/  FMUL.FTZ R108, R165.reuse, R108 ;  /* 0x0000006ca56c7220 */ /* 0x040fe40000410000 */
[C---:B------:R-:W-:Y:S02]  /*10480*/  FMUL.FTZ R109, R165.reuse, R109 ;  /* 0x0000006da56d7220 */ /* 0x040fe40000410000 */
[C---:B------:R-:W-:Y:S02]  /*10490*/  FMUL.FTZ R120, R165.reuse, R120 ;  /* 0x00000078a5787220 */ /* 0x040fe40000410000 */
[C---:B------:R-:W-:Y:S01]  /*104a0*/  FMUL.FTZ R121, R165.reuse, R121 ;  /* 0x00000079a5797220 */ /* 0x040fe20000410000 */
[----:B------:R-:W-:Y:S01]  /*104b0*/  MUFU.EX2 R187, R187 ;  /* 0x000000bb00bb7308 */ /* 0x000fe20000000800 */
[C---:B------:R-:W-:Y:S02]  /*104c0*/  FMUL.FTZ R124, R165.reuse, R124 ;  /* 0x0000007ca57c7220 */ /* 0x040fe40000410000 */
[----:B------:R-:W-:Y:S02]  /*104d0*/  FMUL.FTZ R125, R165, R125 ;  /* 0x0000007da57d7220 */ /* 0x000fe40000410000 */
[--C-:B------:R-:W-:Y:S02]  /*104e0*/  FFMA.FTZ R205, R36, c[0x0][0x2d0], -R203.reuse ;  /* 0x0000b40024cd7a23 */ /* 0x100fe400000108cb */
[----:B------:R-:W-:Y:S02]  /*104f0*/  FFMA.FTZ R206, R37, c[0x0][0x2d0], -R203 ;  /* 0x0000b40025ce7a23 */ /* 0x000fe400000108cb */
[--C-:B------:R-:W-:Y:S01]  /*10500*/  FFMA.FTZ R207, R38, c[0x0][0x2d0], -R202.reuse ;  /* 0x0000b40026cf7a23 */ /* 0x100fe200000108ca */
[----:B------:R-:W-:Y:S01]  /*10510*/  MUFU.EX2 R190, R190 ;  /* 0x000000be00be7308 */ /* 0x000fe20000000800 */
[----:B------:R-:W-:Y:S02]  /*10520*/  FFMA.FTZ R208, R39, c[0x0][0x2d0], -R202 ;  /* 0x0000b40027d07a23 */ /* 0x000fe400000108ca */
[--C-:B------:R-:W-:Y:S02]  /*10530*/  FFMA.FTZ R243, R40, c[0x0][0x2d0], -R201.reuse ;  /* 0x0000b40028f37a23 */ /* 0x100fe400000108c9 */
        /* <DEDUP_REMOVED lines=10> */
[----:B------:R-:W-:Y:S02]  /*105e0*/  FFMA.FTZ R77, R77, c[0x0][0x2d0], -R201 ;  /* 0x0000b4004d4d7a23 */ /* 0x000fe400000108c9 */
[--C-:B------:R-:W-:Y:S02]  /*105f0*/  FFMA.FTZ R78, R78, c[0x0][0x2d0], -R200.reuse ;  /* 0x0000b4004e4e7a23 */ /* 0x100fe400000108c8 */
[----:B------:R-:W-:Y:S02]  /*10600*/  FFMA.FTZ R79, R79, c[0x0][0x2d0], -R200 ;  /* 0x0000b4004f4f7a23 */ /* 0x000fe400000108c8 */
[----:B------:R-:W-:Y:S02]  /*10610*/  FADD.FTZ R167, -R3, R167 ;  /* 0x000000a703a77221 */ /* 0x000fe40000010100 */
[----:B------:R-:W-:Y:S01]  /*10620*/  FADD.FTZ R166, -R2, R166 ;  /* 0x000000a602a67221 */ /* 0x000fe20000010100 */
[----:B------:R-:W-:Y:S01]  /*10630*/  MUFU.EX2 R195, R195 ;  /* 0x000000c300c37308 */ /* 0x000fe20000000800 */
[----:B------:R-:W-:Y:S02]  /*10640*/  FMUL.FTZ R167, R167, c[0x0][0x2d0] ;  /* 0x0000b400a7a77a20 */ /* 0x000fe40000410000 */
[----:B------:R-:W-:Y:S02]  /*10650*/  FMUL.FTZ R166, R166, c[0x0][0x2d0] ;  /* 0x0000b400a6a67a20 */ /* 0x000fe40000410000 */
[--C-:B------:R-:W-:Y:S02]  /*10660*/  FFMA.FTZ R183, R4, c[0x0][0x2d0], -R203.reuse ;  /* 0x0000b40004b77a23 */ /* 0x100fe400000108cb */
[----:B------:R-:W-:Y:S02]  /*10670*/  FFMA.FTZ R170, R5, c[0x0][0x2d0], -R203 ;  /* 0x0000b40005aa7a23 */ /* 0x000fe400000108cb */
[--C-:B------:R-:W-:Y:S01]  /*10680*/  FFMA.FTZ R184, R6, c[0x0][0x2d0], -R202.reuse ;  /* 0x0000b40006b87a23 */ /* 0x100fe200000108ca */
[----:B------:R-:W1:Y:S01]  /*10690*/  MUFU.EX2 R167, R167 ;  /* 0x000000a700a77308 */ /* 0x000e620000000800 */
[----:B------:R-:W-:Y:S02]  /*106a0*/  FFMA.FTZ R181, R7, c[0x0][0x2d0], -R202 ;  /* 0x0000b40007b57a23 */ /* 0x000fe400000108ca */
[----:B------:R-:W-:Y:S02]  /*106b0*/  FADD.FTZ R164, -R168, R164 ;  /* 0x000000a4a8a47221 */ /* 0x000fe40000010100 */
[--C-:B------:R-:W-:Y:S02]  /*106c0*/  FFMA.FTZ R188, R8, c[0x0][0x2d0], -R201.reuse ;  /* 0x0000b40008bc7a23 */ /* 0x100fe400000108c9 */
[----:B------:R-:W-:Y:S02]  /*106d0*/  FMUL.FTZ R164, R164, c[0x0][0x2d0] ;  /* 0x0000b400a4a47a20 */ /* 0x000fe40000410000 */
[----:B------:R-:W-:Y:S01]  /*106e0*/  FMUL.FTZ R8, R165, R156 ;  /* 0x0000009ca5087220 */ /* 0x000fe20000410000 */
[----:B------:R-:W2:Y:S01]  /*106f0*/  MUFU.EX2 R166, R166 ;  /* 0x000000a600a67308 */ /* 0x000ea20000000800 */
[----:B------:R-:W-:Y:S02]  /*10700*/  FFMA.FTZ R185, R9, c[0x0][0x2d0], -R201 ;  /* 0x0000b40009b97a23 */ /* 0x000fe400000108c9 */
[----:B------:R-:W-:Y:S02]  /*10710*/  FMUL.FTZ R9, R165, R157 ;  /* 0x0000009da5097220 */ /* 0x000fe40000410000 */
[--C-:B------:R-:W-:Y:S02]  /*10720*/  FFMA.FTZ R192, R10, c[0x0][0x2d0], -R200.reuse ;  /* 0x0000b4000ac07a23 */ /* 0x100fe400000108c8 */
[--C-:B------:R-:W-:Y:S02]  /*10730*/  FFMA.FTZ R189, R11, c[0x0][0x2d0], -R200.reuse ;  /* 0x0000b4000bbd7a23 */ /* 0x100fe400000108c8 */
[----:B------:R-:W-:Y:S01]  /*10740*/  FFMA.FTZ R191, R15, c[0x0][0x2d0], -R200 ;  /* 0x0000b4000fbf7a23 */ /* 0x000fe200000108c8 */
[----:B------:R-:W-:Y:S01]  /*10750*/  MUFU.EX2 R183, R183 ;  /* 0x000000b700b77308 */ /* 0x000fe20000000800 */
[--C-:B------:R-:W-:Y:S02]  /*10760*/  FFMA.FTZ R64, R64, c[0x0][0x2d0], -R203.reuse ;  /* 0x0000b40040407a23 */ /* 0x100fe400000108cb */
[----:B------:R-:W-:Y:S02]  /*10770*/  FFMA.FTZ R65, R65, c[0x0][0x2d0], -R203 ;  /* 0x0000b40041417a23 */ /* 0x000fe400000108cb */
[C---:B-1----:R-:W-:Y:S02]  /*10780*/  FMUL.FTZ R16, R167.reuse, R148 ;  /* 0x00000094a7107220 */ /* 0x042fe40000410000 */
[C---:B------:R-:W-:Y:S02]  /*10790*/  FMUL.FTZ R17, R167.reuse, R149 ;  /* 0x00000095a7117220 */ /* 0x040fe40000410000 */
[C---:B------:R-:W-:Y:S01]  /*107a0*/  FMUL.FTZ R20, R167.reuse, R144 ;  /* 0x00000090a7147220 */ /* 0x040fe20000410000 */
[----:B------:R-:W1:Y:S01]  /*107b0*/  MUFU.EX2 R170, R170 ;  /* 0x000000aa00aa7308 */ /* 0x000e620000000800 */
[C---:B------:R-:W-:Y:S02]  /*107c0*/  FMUL.FTZ R21, R167.reuse, R145 ;  /* 0x00000091a7157220 */ /* 0x040fe40000410000 */
[C---:B------:R-:W-:Y:S01]  /*107d0*/  FMUL.FTZ R36, R167.reuse, R128 ;  /* 0x00000080a7247220 */ /* 0x040fe20000410000 */
[----:B------:R-:W-:Y:S01]  /*107e0*/  F2FP.PACK_AB R128, R194, R193 ;  /* 0x000000c1c280723e */ /* 0x000fe200000000ff */
[C---:B--2---:R-:W-:Y:S02]  /*107f0*/  FMUL.FTZ R18, R166.reuse, R150 ;  /* 0x00000096a6127220 */ /* 0x044fe40000410000 */
[C---:B------:R-:W-:Y:S02]  /*10800*/  FMUL.FTZ R19, R166.reuse, R151 ;  /* 0x00000097a6137220 */ /* 0x040fe40000410000 */
[----:B------:R-:W-:Y:S01]  /*10810*/  LDSM.16.MT88.4 R148, [R225+0x2900] ;  /* 0x00290000e194783b */ /* 0x000fe20000004200 */
[----:B------:R-:W-:Y:S01]  /*10820*/  MUFU.EX2 R184, R184 ;  /* 0x000000b800b87308 */ /* 0x000fe20000000800 */
[C---:B------:R-:W-:Y:S02]  /*10830*/  FMUL.FTZ R22, R166.reuse, R146 ;  /* 0x00000092a6167220 */ /* 0x040fe40000410000 */
[C---:B------:R-:W-:Y:S02]  /*10840*/  FMUL.FTZ R23, R166.reuse, R147 ;  /* 0x00000093a6177220 */ /* 0x040fe40000410000 */
[C---:B------:R-:W-:Y:S02]  /*10850*/  FMUL.FTZ R37, R167.reuse, R129 ;  /* 0x00000081a7257220 */ /* 0x040fe40000410000 */
[----:B------:R-:W2:Y:S01]  /*10860*/  LDSM.16.MT88.4 R144, [R219+0x100] ;  /* 0x00010000db90783b */ /* 0x000ea20000004200 */
[C---:B------:R-:W-:Y:S02]  /*10870*/  FMUL.FTZ R38, R166.reuse, R130 ;  /* 0x00000082a6267220 */ /* 0x040fe40000410000 */
[----:B------:R-:W3:Y:S01]  /*10880*/  MUFU.EX2 R181, R181 ;  /* 0x000000b500b57308 */ /* 0x000ee20000000800 */
[----:B------:R-:W-:Y:S02]  /*10890*/  FMUL.FTZ R39, R166, R131 ;  /* 0x00000083a6277220 */ /* 0x000fe40000410000 */
[C---:B------:R-:W-:Y:S01]  /*108a0*/  FMUL.FTZ R4, R167.reuse, R160 ;  /* 0x000000a0a7047220 */ /* 0x040fe20000410000 */
[----:B-1----:R-:W-:Y:S01]  /*108b0*/  F2FP.PACK_AB R160, R170, R183 ;  /* 0x000000b7aaa0723e */ /* 0x002fe200000000ff */
[----:B------:R-:W-:Y:S02]  /*108c0*/  FMUL.FTZ R5, R167, R161 ;  /* 0x000000a1a7057220 */ /* 0x000fe40000410000 */
[----:B------:R-:W-:Y:S01]  /*108d0*/  FMUL.FTZ R6, R166, R162 ;  /* 0x000000a2a6067220 */ /* 0x000fe20000410000 */
[----:B------:R-:W-:Y:S01]  /*108e0*/  F2FP.PACK_AB R162, R180, R171 ;  /* 0x000000abb4a2723e */ /* 0x000fe200000000ff */
[C---:B------:R-:W-:Y:S01]  /*108f0*/  FMUL.FTZ R7, R166.reuse, R163 ;  /* 0x000000a3a6077220 */ /* 0x040fe20000410000 */
[----:B------:R-:W1:Y:S01]  /*10900*/  MUFU.EX2 R164, R164 ;  /* 0x000000a400a47308 */ /* 0x000e620000000800 */
[----:B------:R-:W-:Y:S01]  /*10910*/  F2FP.PACK_AB R163, R169, R182 ;  /* 0x000000b6a9a3723e */ /* 0x000fe200000000ff */
[C---:B------:R-:W-:Y:S02]  /*10920*/  FMUL.FTZ R100, R167.reuse, R100 ;  /* 0x00000064a7647220 */ /* 0x040fe40000410000 */
[C---:B------:R-:W-:Y:S02]  /*10930*/  FMUL.FTZ R101, R167.reuse, R101 ;  /* 0x00000065a7657220 */ /* 0x040fe40000410000 */
[C---:B------:R-:W-:Y:S02]  /*10940*/  FMUL.FTZ R102, R166.reuse, R102 ;  /* 0x00000066a6667220 */ /* 0x040fe40000410000 */
[C---:B------:R-:W-:Y:S02]  /*10950*/  FMUL.FTZ R103, R166.reuse, R103 ;  /* 0x00000067a6677220 */ /* 0x040fe40000410000 */
[----:B------:R-:W-:Y:S01]  /*10960*/  MUFU.EX2 R188, R188 ;  /* 0x000000bc00bc7308 */ /* 0x000fe20000000800 */
[C---:B------:R-:W-:Y:S02]  /*10970*/  FMUL.FTZ R104, R167.reuse, R104 ;  /* 0x00000068a7687220 */ /* 0x040fe40000410000 */
[----:B------:R-:W-:Y:S01]  /*10980*/  FMUL.FTZ R105, R167, R105 ;  /* 0x00000069a7697220 */ /* 0x000fe20000410000 */
[----:B---3--:R-:W-:Y:S01]  /*10990*/  F2FP.PACK_AB R161, R181, R184 ;  /* 0x000000b8b5a1723e */ /* 0x008fe200000000ff */
[C---:B------:R-:W-:Y:S02]  /*109a0*/  FMUL.FTZ R106, R166.reuse, R106 ;  /* 0x0000006aa66a7220 */ /* 0x040fe40000410000 */
[----:B------:R-:W-:Y:S02]  /*109b0*/  FMUL.FTZ R107, R166, R107 ;  /* 0x0000006ba66b7220 */ /* 0x000fe40000410000 */
[----:B------:R-:W-:Y:S01]  /*109c0*/  FMUL.FTZ R112, R167, R112 ;  /* 0x00000070a7707220 */ /* 0x000fe20000410000 */
[----:B------:R-:W3:Y:S01]  /*109d0*/  MUFU.EX2 R185, R185 ;  /* 0x000000b900b97308 */ /* 0x000ee20000000800 */
[-C--:B------:R-:W-:Y:S05]  /*109e0*/  HMMA.16816.F32 R4, R160, R172.reuse, R4 ;  /* 0x000000aca004723c */ /* 0x080fea0000001804 */
[C---:B-1----:R-:W-:Y:S02]  /*109f0*/  FMUL.FTZ R34, R164.reuse, R142 ;  /* 0x0000008ea4227220 */ /* 0x042fe40000410000 */
[C---:B------:R-:W-:Y:S02]  /*10a00*/  FMUL.FTZ R27, R164.reuse, R139 ;  /* 0x0000008ba41b7220 */ /* 0x040fe40000410000 */
[----:B------:R-:W-:Y:S03]  /*10a10*/  MUFU.EX2 R192, R192 ;  /* 0x000000c000c07308 */ /* 0x000fe60000000800 */
[C---:B------:R-:W-:Y:S02]  /*10a20*/  FMUL.FTZ R31, R164.reuse, R135 ;  /* 0x00000087a41f7220 */ /* 0x040fe40000410000 */
[C---:B------:R-:W-:Y:S02]  /*10a30*/  FMUL.FTZ R14, R164.reuse, R154 ;  /* 0x0000009aa40e7220 */ /* 0x040fe40000410000 */
[C---:B------:R-:W-:Y:S01]  /*10a40*/  FMUL.FTZ R10, R164.reuse, R158 ;  /* 0x0000009ea40a7220 */ /* 0x040fe20000410000 */
[----:B------:R-:W-:Y:S01]  /*10a50*/  F2FP.PACK_AB R158, R187, R186 ;  /* 0x000000babb9e723e */ /* 0x000fe200000000ff */
[C---:B------:R-:W-:Y:S01]  /*10a60*/  FMUL.FTZ R11, R164.reuse, R159 ;  /* 0x0000009fa40b7220 */ /* 0x040fe20000410000 */
[----:B------:R-:W1:Y:S01]  /*10a70*/  MUFU.EX2 R189, R189 ;  /* 0x000000bd00bd7308 */ /* 0x000e620000000800 */
[C---:B------:R-:W-:Y:S02]  /*10a80*/  FMUL.FTZ R15, R164.reuse, R155 ;  /* 0x0000009ba40f7220 */ /* 0x040fe40000410000 */
[C---:B------:R-:W-:Y:S01]  /*10a90*/  FMUL.FTZ R110, R164.reuse, R110 ;  /* 0x0000006ea46e7220 */ /* 0x040fe20000410000 */
[----:B---3--:R-:W-:Y:S01]  /*10aa0*/  F2FP.PACK_AB R156, R185, R188 ;  /* 0x000000bcb99c723e */ /* 0x008fe200000000ff */
[----:B------:R-:W-:Y:S02]  /*10ab0*/  FMUL.FTZ R111, R164, R111 ;  /* 0x0000006fa46f7220 */ /* 0x000fe40000410000 */
[C---:B------:R-:W-:Y:S02]  /*10ac0*/  FMUL.FTZ R113, R167.reuse, R113 ;  /* 0x00000071a7717220 */ /* 0x040fe40000410000 */
[C---:B------:R-:W-:Y:S01]  /*10ad0*/  FMUL.FTZ R114, R166.reuse, R114 ;  /* 0x00000072a6727220 */ /* 0x040fe20000410000 */
[----:B------:R-:W3:Y:S01]  /*10ae0*/  MUFU.EX2 R191, R191 ;  /* 0x000000bf00bf7308 */ /* 0x000ee20000000800 */
[C---:B------:R-:W-:Y:S02]  /*10af0*/  FMUL.FTZ R115, R166.reuse, R115 ;  /* 0x00000073a6737220 */ /* 0x040fe40000410000 */
[C---:B------:R-:W-:Y:S02]  /*10b00*/  FMUL.FTZ R116, R167.reuse, R116 ;  /* 0x00000074a7747220 */ /* 0x040fe40000410000 */
[----:B------:R-:W-:Y:S02]  /*10b10*/  FMUL.FTZ R117, R167, R117 ;  /* 0x00000075a7757220 */ /* 0x000fe40000410000 */
[C---:B------:R-:W-:Y:S02]  /*10b20*/  FMUL.FTZ R118, R166.reuse, R118 ;  /* 0x00000076a6767220 */ /* 0x040fe40000410000 */
[----:B------:R-:W-:Y:S01]  /*10b30*/  FMUL.FTZ R119, R166, R119 ;  /* 0x00000077a6777220 */ /* 0x000fe20000410000 */
[----:B------:R-:W-:Y:S01]  /*10b40*/  MUFU.EX2 R152, R55 ;  /* 0x0000003700987308 */ /* 0x000fe20000000800 */
[C---:B------:R-:W-:Y:S02]  /*10b50*/  FMUL.FTZ R122, R164.reuse, R122 ;  /* 0x0000007aa47a7220 */ /* 0x040fe40000410000 */
[C---:B------:R-:W-:Y:S01]  /*10b60*/  FMUL.FTZ R123, R164.reuse, R123 ;  /* 0x0000007ba47b7220 */ /* 0x040fe20000410000 */
[----:B-1----:R-:W-:Y:S01]  /*10b70*/  F2FP.PACK_AB R157, R189, R192 ;  /* 0x000000c0bd9d723e */ /* 0x002fe200000000ff */
[C---:B------:R-:W-:Y:S02]  /*10b80*/  FMUL.FTZ R126, R164.reuse, R126 ;  /* 0x0000007ea47e7220 */ /* 0x040fe40000410000 */
[----:B------:R-:W-:Y:S02]  /*10b90*/  FMUL.FTZ R127, R164, R127 ;  /* 0x0000007fa47f7220 */ /* 0x000fe40000410000 */
[--C-:B------:R-:W-:Y:S01]  /*10ba0*/  FFMA.FTZ R66, R66, c[0x0][0x2d0], -R202.reuse ;  /* 0x0000b40042427a23 */ /* 0x100fe200000108ca */
[----:B------:R-:W-:Y:S01]  /*10bb0*/  MUFU.EX2 R153, R57 ;  /* 0x0000003900997308 */ /* 0x000fe20000000800 */
[----:B------:R-:W-:Y:S02]  /*10bc0*/  FFMA.FTZ R67, R67, c[0x0][0x2d0], -R202 ;  /* 0x0000b40043437a23 */ /* 0x000fe400000108ca */
[--C-:B------:R-:W-:Y:S01]  /*10bd0*/  FFMA.FTZ R60, R60, c[0x0][0x2d0], -R201.reuse ;  /* 0x0000b4003c3c7a23 */ /* 0x100fe200000108c9 */
[----:B---3--:R-:W-:Y:S01]  /*10be0*/  F2FP.PACK_AB R159, R191, R190 ;  /* 0x000000bebf9f723e */ /* 0x008fe200000000ff */
[----:B------:R-:W-:Y:S02]  /*10bf0*/  FFMA.FTZ R61, R61, c[0x0][0x2d0], -R201 ;  /* 0x0000b4003d3d7a23 */ /* 0x000fe400000108c9 */
[--C-:B------:R-:W-:Y:S02]  /*10c00*/  FFMA.FTZ R62, R62, c[0x0][0x2d0], -R200.reuse ;  /* 0x0000b4003e3e7a23 */ /* 0x100fe400000108c8 */
[----:B------:R-:W-:Y:S01]  /*10c10*/  FFMA.FTZ R63, R63, c[0x0][0x2d0], -R200 ;  /* 0x0000b4003f3f7a23 */ /* 0x000fe200000108c8 */
[----:B------:R-:W-:Y:S01]  /*10c20*/  MUFU.EX2 R154, R59 ;  /* 0x0000003b009a7308 */ /* 0x000fe20000000800 */
[C---:B------:R-:W-:Y:S04]  /*10c30*/  HMMA.16816.F32 R8, R156.reuse, R172, R8 ;  /* 0x000000ac9c08723c */ /* 0x040fe80000001808 */
[--C-:B------:R-:W-:Y:S02]  /*10c40*/  FFMA.FTZ R68, R68, c[0x0][0x2d0], -R203.reuse ;  /* 0x0000b40044447a23 */ /* 0x100fe400000108cb */
[----:B------:R-:W-:Y:S02]  /*10c50*/  FFMA.FTZ R69, R69, c[0x0][0x2d0], -R203 ;  /* 0x0000b40045457a23 */ /* 0x000fe400000108cb */
[-C--:B------:R-:W-:Y:S01]  /*10c60*/  HMMA.16816.F32 R12, R156, R174.reuse, R12 ;  /* 0x000000ae9c0c723c */ /* 0x080fe2000000180c */
[----:B------:R1:W-:Y:S03]  /*10c70*/  MUFU.EX2 R172, R35 ;  /* 0x0000002300ac7308 */ /* 0x0003e60000000800 */
[--C-:B------:R-:W-:Y:S02]  /*10c80*/  FFMA.FTZ R173, R24, c[0x0][0x2d0], -R201.reuse ;  /* 0x0000b40018ad7a23 */ /* 0x100fe400000108c9 */
[----:B------:R-:W-:Y:S02]  /*10c90*/  FMUL.FTZ R24, R165, R136 ;  /* 0x00000088a5187220 */ /* 0x000fe40000410000 */
[C---:B------:R-:W-:Y:S03]  /*10ca0*/  HMMA.16816.F32 R16, R160.reuse, R174, R16 ;  /* 0x000000aea010723c */ /* 0x040fe60000001810 */
[----:B------:R-:W3:Y:S01]  /*10cb0*/  MUFU.EX2 R196, R196 ;  /* 0x000000c400c47308 */ /* 0x000ee20000000800 */
[--C-:B------:R-:W-:Y:S02]  /*10cc0*/  FFMA.FTZ R70, R70, c[0x0][0x2d0], -R202.reuse ;  /* 0x0000b40046467a23 */ /* 0x100fe400000108ca */
[----:B------:R-:W-:Y:S02]  /*10cd0*/  FFMA.FTZ R71, R71, c[0x0][0x2d0], -R202 ;  /* 0x0000b40047477a23 */ /* 0x000fe400000108ca */
[-C--:B------:R-:W-:Y:S04]  /*10ce0*/  HMMA.16816.F32 R20, R160, R176.reuse, R20 ;  /* 0x000000b0a014723c */ /* 0x080fe80000001814 */
[----:B------:R-:W-:Y:S01]  /*10cf0*/  FFMA.FTZ R174, R25, c[0x0][0x2d0], -R201 ;  /* 0x0000b40019ae7a23 */ /* 0x000fe200000108c9 */
[----:B------:R-:W-:Y:S01]  /*10d00*/  MUFU.EX2 R197, R197 ;  /* 0x000000c500c57308 */ /* 0x000fe20000000800 */
[----:B------:R-:W-:Y:S02]  /*10d10*/  FMUL.FTZ R25, R165, R137 ;  /* 0x00000089a5197220 */ /* 0x000fe40000410000 */
[----:B------:R-:W-:Y:S04]  /*10d20*/  FFMA.FTZ R175, R26, c[0x0][0x2d0], -R200 ;  /* 0x0000b4001aaf7a23 */ /* 0x000fe800000108c8 */
[C---:B-1----:R-:W-:Y:S02]  /*10d30*/  FMUL.FTZ R35, R164.reuse, R143 ;  /* 0x0000008fa4237220 */ /* 0x042fe40000410000 */
[----:B------:R-:W-:Y:S01]  /*10d40*/  FMUL.FTZ R26, R164, R138 ;  /* 0x0000008aa41a7220 */ /* 0x000fe20000410000 */
[----:B------:R-:W1:Y:S01]  /*10d50*/  MUFU.EX2 R198, R198 ;  /* 0x000000c600c67308 */ /* 0x000e620000000800 */
[----:B------:R-:W4:Y:S01]  /*10d60*/  LDSM.16.MT88.4 R136, [R218+0x100] ;  /* 0x00010000da88783b */ /* 0x000f220000004200 */
[--C-:B------:R-:W-:Y:S02]  /*10d70*/  FFMA.FTZ R80, R80, c[0x0][0x2d0], -R203.reuse ;  /* 0x0000b40050507a23 */ /* 0x100fe400000108cb */
[C---:B------:R-:W-:Y:S04]  /*10d80*/  HMMA.16816.F32 R32, R156.reuse, R176, R32 ;  /* 0x000000b09c20723c */ /* 0x040fe80000001820 */
[----:B---3--:R-:W-:Y:S01]  /*10d90*/  F2FP.PACK_AB R129, R196, R195 ;  /* 0x000000c3c481723e */ /* 0x008fe200000000ff */
[----:B------:R-:W-:Y:S01]  /*10da0*/  FFMA.FTZ R81, R81, c[0x0][0x2d0], -R203 ;  /* 0x0000b40051517a23 */ /* 0x000fe200000108cb */
[----:B------:R3:W-:Y:S01]  /*10db0*/  MUFU.EX2 R176, R140 ;  /* 0x0000008c00b07308 */ /* 0x0007e20000000800 */
[--C-:B------:R-:W-:Y:S01]  /*10dc0*/  FFMA.FTZ R177, R28, c[0x0][0x2d0], -R201.reuse ;  /* 0x0000b4001cb17a23 */ /* 0x100fe200000108c9 */
[-C--:B------:R-:W-:Y:S04]  /*10dd0*/  HMMA.16816.F32 R24, R156, R178.reuse, R24 ;  /* 0x000000b29c18723c */ /* 0x080fe80000001818 */
[----:B------:R-:W-:Y:S02]  /*10de0*/  FMUL.FTZ R28, R165, R132 ;  /* 0x00000084a51c7220 */ /* 0x000fe40000410000 */
[--C-:B------:R-:W-:Y:S02]  /*10df0*/  FFMA.FTZ R82, R82, c[0x0][0x2d0], -R202.reuse ;  /* 0x0000b40052527a23 */ /* 0x100fe400000108ca */
[C---:B------:R-:W-:Y:S01]  /*10e00*/  HMMA.16816.F32 R100, R160.reuse, R178, R100 ;  /* 0x000000b2a064723c */ /* 0x040fe20000001864 */
[----:B------:R-:W5:Y:S03]  /*10e10*/  MUFU.EX2 R199, R199 ;  /* 0x000000c700c77308 */ /* 0x000f660000000800 */
[----:B-1----:R-:W-:Y:S01]  /*10e20*/  F2FP.PACK_AB R130, R198, R197 ;  /* 0x000000c5c682723e */ /* 0x002fe200000000ff */
[----:B------:R-:W-:Y:S02]  /*10e30*/  FFMA.FTZ R83, R83, c[0x0][0x2d0], -R202 ;  /* 0x0000b40053537a23 */ /* 0x000fe400000108ca */
[----:B------:R-:W-:Y:S01]  /*10e40*/  FFMA.FTZ R178, R29, c[0x0][0x2d0], -R201 ;  /* 0x0000b4001db27a23 */ /* 0x000fe200000108c9 */
[-C--:B--2---:R-:W-:Y:S03]  /*10e50*/  HMMA.16816.F32 R104, R160, R144.reuse, R104 ;  /* 0x00000090a068723c */ /* 0x084fe60000001868 */
[----:B------:R-:W-:Y:S01]  /*10e60*/  MUFU.EX2 R243, R243 ;  /* 0x000000f300f37308 */ /* 0x000fe20000000800 */
[----:B------:R-:W-:Y:S01]  /*10e70*/  FMUL.FTZ R29, R165, R133 ;  /* 0x00000085a51d7220 */ /* 0x000fe20000410000 */
[----:B---3--:R-:W-:Y:S01]  /*10e80*/  LDSM.16.MT88.4 R140, [R220+0x900] ;  /* 0x00090000dc8c783b */ /* 0x008fe20000004200 */
[----:B------:R-:W-:Y:S02]  /*10e90*/  FFMA.FTZ R179, R30, c[0x0][0x2d0], -R200 ;  /* 0x0000b4001eb37a23 */ /* 0x000fe400000108c8 */
[C---:B------:R-:W-:Y:S04]  /*10ea0*/  HMMA.16816.F32 R108, R156.reuse, R144, R108 ;  /* 0x000000909c6c723c */ /* 0x040fe8000000186c */
[----:B------:R-:W-:Y:S01]  /*10eb0*/  FMUL.FTZ R30, R164, R134 ;  /* 0x00000086a41e7220 */ /* 0x000fe20000410000 */
[----:B------:R-:W-:Y:S01]  /*10ec0*/  MUFU.EX2 R244, R244 ;  /* 0x000000f400f47308 */ /* 0x000fe20000000800 */
[----:B------:R-:W1:Y:S01]  /*10ed0*/  LDSM.16.MT88.4 R132, [R225+0x900] ;  /* 0x00090000e184783b */ /* 0x000e620000004200 */
[--C-:B------:R-:W-:Y:S01]  /*10ee0*/  FFMA.FTZ R84, R84, c[0x0][0x2d0], -R203.reuse ;  /* 0x0000b40054547a23 */ /* 0x100fe200000108cb */
[----:B-----5:R-:W-:Y:S03]  /*10ef0*/  F2FP.PACK_AB R131, R172, R199 ;  /* 0x000000c7ac83723e */ /* 0x020fe600000000ff */
[-C--:B------:R-:W-:Y:S03]  /*10f00*/  HMMA.16816.F32 R28, R156, R146.reuse, R28 ;  /* 0x000000929c1c723c */ /* 0x080fe6000000181c */
[--C-:B------:R-:W-:Y:S01]  /*10f10*/  FFMA.FTZ R85, R85, c[0x0][0x2d0], -R203.reuse ;  /* 0x0000b40055557a23 */ /* 0x100fe200000108cb */
[----:B------:R-:W-:Y:S01]  /*10f20*/  MUFU.EX2 R245, R245 ;  /* 0x000000f500f57308 */ /* 0x000fe20000000800 */
[--C-:B------:R-:W-:Y:S02]  /*10f30*/  FFMA.FTZ R86, R86, c[0x0][0x2d0], -R202.reuse ;  /* 0x0000b40056567a23 */ /* 0x100fe400000108ca */
[--C-:B------:R-:W-:Y:S01]  /*10f40*/  FFMA.FTZ R87, R87, c[0x0][0x2d0], -R202.reuse ;  /* 0x0000b40057577a23 */ /* 0x100fe200000108ca */
[C---:B------:R-:W-:Y:S04]  /*10f50*/  HMMA.16816.F32 R112, R160.reuse, R146, R112 ;  /* 0x00000092a070723c */ /* 0x040fe80000001870 */
[--C-:B------:R-:W-:Y:S02]  /*10f60*/  FFMA.FTZ R96, R96, c[0x0][0x2d0], -R203.reuse ;  /* 0x0000b40060607a23 */ /* 0x100fe400000108cb */
[----:B------:R-:W-:Y:S01]  /*10f70*/  MUFU.EX2 R246, R246 ;  /* 0x000000f600f67308 */ /* 0x000fe20000000800 */
[----:B------:R-:W-:Y:S01]  /*10f80*/  FFMA.FTZ R203, R97, c[0x0][0x2d0], -R203 ;  /* 0x0000b40061cb7a23 */ /* 0x000fe200000108cb */
[-C--:B----4-:R-:W-:Y:S04]  /*10f90*/  HMMA.16816.F32 R116, R160, R136.reuse, R116 ;  /* 0x00000088a074723c */ /* 0x090fe80000001874 */
[----:B------:R-:W-:Y:S01]  /*10fa0*/  FFMA.FTZ R97, R98, c[0x0][0x2d0], -R202 ;  /* 0x0000b40062617a23 */ /* 0x000fe200000108ca */
[----:B------:R-:W-:Y:S01]  /*10fb0*/  MOV R98, R154 ;  /* 0x0000009a00627202 */ /* 0x000fe20000000f00 */
[----:B------:R-:W-:Y:S01]  /*10fc0*/  FFMA.FTZ R184, R166, R240, R184 ;  /* 0x000000f0a6b87223 */ /* 0x000fe200000100b8 */
[----:B------:R-:W-:Y:S01]  /*10fd0*/  MOV R166, R2 ;  /* 0x0000000200a67202 */ /* 0x000fe20000000f00 */
[C---:B------:R-:W-:Y:S01]  /*10fe0*/  HMMA.16816.F32 R120, R156.reuse, R136, R120 ;  /* 0x000000889c78723c */ /* 0x040fe20000001878 */
[----:B------:R-:W-:Y:S03]  /*10ff0*/  MUFU.EX2 R173, R173 ;  /* 0x000000ad00ad7308 */ /* 0x000fe60000000800 */
[----:B------:R-:W-:Y:S01]  /*11000*/  FFMA.FTZ R188, R165, R239, R188 ;  /* 0x000000efa5bc7223 */ /* 0x000fe200000100bc */
[----:B------:R-:W-:Y:S01]  /*11010*/  MOV R165, R0 ;  /* 0x0000000000a57202 */ /* 0x000fe20000000f00 */
[----:B------:R-:W-:Y:S01]  /*11020*/  FFMA.FTZ R192, R164, R238, R192 ;  /* 0x000000eea4c07223 */ /* 0x000fe200000100c0 */
[----:B------:R-:W-:Y:S01]  /*11030*/  MOV R164, R168 ;  /* 0x000000a800a47202 */ /* 0x000fe20000000f00 */
[-C--:B------:R-:W-:Y:S03]  /*11040*/  HMMA.16816.F32 R124, R156, R138.reuse, R124 ;  /* 0x0000008a9c7c723c */ /* 0x080fe6000000187c */
[----:B------:R-:W2:Y:S01]  /*11050*/  MUFU.EX2 R174, R174 ;  /* 0x000000ae00ae7308 */ /* 0x000ea20000000800 */
[----:B------:R-:W-:Y:S02]  /*11060*/  FADD.FTZ R184, R181, R184 ;  /* 0x000000b8b5b87221 */ /* 0x000fe40000010000 */
[----:B------:R-:W-:Y:S02]  /*11070*/  FADD.FTZ R188, R185, R188 ;  /* 0x000000bcb9bc7221 */ /* 0x000fe40000010000 */
[----:B------:R-:W-:Y:S04]  /*11080*/  HMMA.16816.F32 R36, R160, R138, R36 ;  /* 0x0000008aa024723c */ /* 0x000fe80000001824 */
[----:B------:R-:W-:Y:S01]  /*11090*/  FADD.FTZ R192, R189, R192 ;  /* 0x000000c0bdc07221 */ /* 0x000fe20000010000 */
[----:B------:R-:W3:Y:S01]  /*110a0*/  MUFU.EX2 R175, R175 ;  /* 0x000000af00af7308 */ /* 0x000ee20000000800 */
[----:B------:R-:W-:Y:S02]  /*110b0*/  FADD.FTZ R184, R182, R184 ;  /* 0x000000b8b6b87221 */ /* 0x000fe40000010000 */
[-C--:B-1----:R-:W-:Y:S05]  /*110c0*/  HMMA.16816.F32 R4, R128, R132.reuse, R4 ;  /* 0x000000848004723c */ /* 0x082fea0000001804 */
[----:B------:R-:W-:Y:S02]  /*110d0*/  FADD.FTZ R188, R186, R188 ;  /* 0x000000bcbabc7221 */ /* 0x000fe40000010000 */
[----:B------:R-:W1:Y:S01]  /*110e0*/  MUFU.EX2 R177, R177 ;  /* 0x000000b100b17308 */ /* 0x000e620000000800 */
[----:B------:R-:W-:Y:S01]  /*110f0*/  FADD.FTZ R192, R190, R192 ;  /* 0x000000c0bec07221 */ /* 0x000fe20000010000 */
[----:B--2---:R-:W-:Y:S03]  /*11100*/  F2FP.PACK_AB R136, R174, R173 ;  /* 0x000000adae88723e */ /* 0x004fe600000000ff */
[----:B------:R-:W-:Y:S02]  /*11110*/  FADD.FTZ R184, R169, R184 ;  /* 0x000000b8a9b87221 */ /* 0x000fe40000010000 */
[----:B------:R-:W-:Y:S03]  /*11120*/  FADD.FTZ R188, R187, R188 ;  /* 0x000000bcbbbc7221 */ /* 0x000fe60000010000 */
[----:B------:R-:W2:Y:S01]  /*11130*/  MUFU.EX2 R178, R178 ;  /* 0x000000b200b27308 */ /* 0x000ea20000000800 */
[----:B------:R-:W-:Y:S02]  /*11140*/  FADD.FTZ R192, R191, R192 ;  /* 0x000000c0bfc07221 */ /* 0x000fe40000010000 */
[----:B------:R-:W-:Y:S01]  /*11150*/  FFMA.FTZ R183, R167, R241, R183 ;  /* 0x000000f1a7b77223 */ /* 0x000fe200000100b7 */
[----:B---3--:R-:W-:Y:S01]  /*11160*/  F2FP.PACK_AB R137, R176, R175 ;  /* 0x000000afb089723e */ /* 0x008fe200000000ff */
[----:B------:R-:W-:Y:S01]  /*11170*/  FADD.FTZ R184, R195, R184 ;  /* 0x000000b8c3b87221 */ /* 0x000fe20000010000 */
[----:B------:R-:W-:Y:S01]  /*11180*/  MOV R167, R3 ;  /* 0x0000000300a77202 */ /* 0x000fe20000000f00 */
[----:B------:R-:W-:Y:S02]  /*11190*/  FADD.FTZ R188, R173, R188 ;  /* 0x000000bcadbc7221 */ /* 0x000fe40000010000 */
[----:B------:R-:W-:Y:S01]  /*111a0*/  FADD.FTZ R192, R175, R192 ;  /* 0x000000c0afc07221 */ /* 0x000fe20000010000 */
[----:B------:R-:W3:Y:S01]  /*111b0*/  MUFU.EX2 R179, R179 ;  /* 0x000000b300b37308 */ /* 0x000ee20000000800 */
[----:B------:R-:W-:Y:S02]  /*111c0*/  FADD.FTZ R183, R170, R183 ;  /* 0x000000b7aab77221 */ /* 0x000fe40000010000 */
[----:B------:R-:W-:Y:S02]  /*111d0*/  FADD.FTZ R184, R196, R184 ;  /* 0x000000b8c4b87221 */ /* 0x000fe40000010000 */
[----:B------:R-:W-:Y:S02]  /*111e0*/  FADD.FTZ R188, R174, R188 ;  /* 0x000000bcaebc7221 */ /* 0x000fe40000010000 */
[----:B------:R-:W-:Y:S02]  /*111f0*/  FADD.FTZ R192, R176, R192 ;  /* 0x000000c0b0c07221 */ /* 0x000fe40000010000 */
[----:B------:R-:W-:Y:S01]  /*11200*/  FADD.FTZ R183, R171, R183 ;  /* 0x000000b7abb77221 */ /* 0x000fe20000010000 */
[----:B------:R-:W4:Y:S01]  /*11210*/  MUFU.EX2 R204, R204 ;  /* 0x000000cc00cc7308 */ /* 0x000f220000000800 */
[----:B------:R-:W-:Y:S02]  /*11220*/  FADD.FTZ R184, R199, R184 ;  /* 0x000000b8c7b87221 */ /* 0x000fe40000010000 */
[----:B-1----:R-:W-:Y:S01]  /*11230*/  FADD.FTZ R188, R177, R188 ;  /* 0x000000bcb1bc7221 */ /* 0x002fe20000010000 */
[----:B--2---:R-:W-:Y:S01]  /*11240*/  F2FP.PACK_AB R138, R178, R177 ;  /* 0x000000b1b28a723e */ /* 0x004fe200000000ff */
[----:B------:R-:W-:Y:S02]  /*11250*/  FADD.FTZ R183, R180, R183 ;  /* 0x000000b7b4b77221 */ /* 0x000fe40000010000 */
[----:B------:R-:W-:Y:S02]  /*11260*/  FADD.FTZ R172, R172, R184 ;  /* 0x000000b8acac7221 */ /* 0x000fe40000010000 */
[----:B------:R-:W-:Y:S01]  /*11270*/  FADD.FTZ R178, R178, R188 ;  /* 0x000000bcb2b27221 */ /* 0x000fe20000010000 */
[----:B------:R-:W1:Y:S01]  /*11280*/  MUFU.EX2 R248, R248 ;  /* 0x000000f800f87308 */ /* 0x000e620000000800 */
[----:B------:R-:W-:Y:S02]  /*11290*/  FADD.FTZ R183, R193, R183 ;  /* 0x000000b7c1b77221 */ /* 0x000fe40000010000 */
[----:B------:R-:W-:Y:S02]  /*112a0*/  FADD.FTZ R178, R243, R178 ;  /* 0x000000b2f3b27221 */ /* 0x000fe40000010000 */
[----:B---3--:R-:W-:Y:S02]  /*112b0*/  FADD.FTZ R192, R179, R192 ;  /* 0x000000c0b3c07221 */ /* 0x008fe40000010000 */
[----:B------:R-:W-:Y:S02]  /*112c0*/  FADD.FTZ R183, R194, R183 ;  /* 0x000000b7c2b77221 */ /* 0x000fe40000010000 */
[----:B------:R-:W-:Y:S01]  /*112d0*/  FADD.FTZ R178, R244, R178 ;  /* 0x000000b2f4b27221 */ /* 0x000fe20000010000 */
[----:B------:R-:W2:Y:S01]  /*112e0*/  MUFU.EX2 R249, R249 ;  /* 0x000000f900f97308 */ /* 0x000ea20000000800 */
[----:B------:R-:W-:Y:S02]  /*112f0*/  FADD.FTZ R183, R197, R183 ;  /* 0x000000b7c5b77221 */ /* 0x000fe40000010000 */
[----:B------:R-:W-:Y:S01]  /*11300*/  FADD.FTZ R178, R247, R178 ;  /* 0x000000b2f7b27221 */ /* 0x000fe20000010000 */
[C---:B----4-:R-:W-:Y:S01]  /*11310*/  F2FP.PACK_AB R139, R204.reuse, R179 ;  /* 0x000000b3cc8b723e */ /* 0x050fe200000000ff */
[----:B------:R-:W-:Y:S02]  /*11320*/  FADD.FTZ R192, R204, R192 ;  /* 0x000000c0ccc07221 */ /* 0x000fe40000010000 */
[----:B------:R-:W-:Y:S02]  /*11330*/  FADD.FTZ R198, R198, R183 ;  /* 0x000000b7c6c67221 */ /* 0x000fe40000010000 */
[----:B------:R-:W-:Y:S01]  /*11340*/  FADD.FTZ R192, R245, R192 ;  /* 0x000000c0f5c07221 */ /* 0x000fe20000010000 */
[----:B------:R-:W3:Y:S01]  /*11350*/  MUFU.EX2 R250, R250 ;  /* 0x000000fa00fa7308 */ /* 0x000ee20000000800 */
[C---:B------:R-:W-:Y:S04]  /*11360*/  HMMA.16816.F32 R8, R136.reuse, R132, R8 ;  /* 0x000000848808723c */ /* 0x040fe80000001808 */
[----:B------:R-:W-:Y:S02]  /*11370*/  FADD.FTZ R192, R246, R192 ;  /* 0x000000c0f6c07221 */ /* 0x000fe40000010000 */
[----:B-1----:R-:W-:Y:S02]  /*11380*/  FADD.FTZ R178, R248, R178 ;  /* 0x000000b2f8b27221 */ /* 0x002fe40000010000 */
[-C--:B------:R-:W-:Y:S01]  /*11390*/  HMMA.16816.F32 R12, R136, R134.reuse, R12 ;  /* 0x00000086880c723c */ /* 0x080fe2000000180c */
[----:B------:R-:W-:Y:S03]  /*113a0*/  MUFU.EX2 R72, R72 ;  /* 0x0000004800487308 */ /* 0x000fe60000000800 */
[----:B--2---:R-:W-:Y:S04]  /*113b0*/  FADD.FTZ R192, R249, R192 ;  /* 0x000000c0f9c07221 */ /* 0x004fe80000010000 */
[C---:B------:R-:W-:Y:S01]  /*113c0*/  HMMA.16816.F32 R16, R128.reuse, R134, R16 ;  /* 0x000000868010723c */ /* 0x040fe20000001810 */
[----:B------:R-:W1:Y:S02]  /*113d0*/  LDSM.16.MT88.4 R132, [R218+0x900] ;  /* 0x00090000da84783b */ /* 0x000e640000004200 */
[----:B------:R-:W-:Y:S01]  /*113e0*/  MUFU.EX2 R73, R73 ;  /* 0x0000004900497308 */ /* 0x000fe20000000800 */
[----:B---3--:R-:W-:Y:S04]  /*113f0*/  FADD.FTZ R192, R250, R192 ;  /* 0x000000c0fac07221 */ /* 0x008fe80000010000 */
[-C--:B------:R-:W-:Y:S05]  /*11400*/  HMMA.16816.F32 R20, R128, R140.reuse, R20 ;  /* 0x0000008c8014723c */ /* 0x080fea0000001814 */
[----:B------:R-:W-:Y:S03]  /*11410*/  MUFU.EX2 R74, R74 ;  /* 0x0000004a004a7308 */ /* 0x000fe60000000800 */
[C---:B------:R-:W-:Y:S07]  /*11420*/  HMMA.16816.F32 R32, R136.reuse, R140, R32 ;  /* 0x0000008c8820723c */ /* 0x040fee0000001820 */
[----:B------:R-:W-:Y:S01]  /*11430*/  MUFU.EX2 R75, R75 ;  /* 0x0000004b004b7308 */ /* 0x000fe20000000800 */
[-C--:B------:R-:W-:Y:S08]  /*11440*/  HMMA.16816.F32 R24, R136, R142.reuse, R24 ;  /* 0x0000008e8818723c */ /* 0x080ff00000001818 */
[C---:B------:R-:W-:Y:S01]  /*11450*/  HMMA.16816.F32 R100, R128.reuse, R142, R100 ;  /* 0x0000008e8064723c */ /* 0x040fe20000001864 */
[----:B------:R-:W-:Y:S07]  /*11460*/  MUFU.EX2 R76, R76 ;  /* 0x0000004c004c7308 */ /* 0x000fee0000000800 */
[-C--:B------:R-:W-:Y:S03]  /*11470*/  HMMA.16816.F32 R104, R128, R48.reuse, R104 ;  /* 0x000000308068723c */ /* 0x080fe60000001868 */
[----:B------:R-:W-:Y:S05]  /*11480*/  MUFU.EX2 R77, R77 ;  /* 0x0000004d004d7308 */ /* 0x000fea0000000800 */
[C---:B------:R-:W-:Y:S05]  /*11490*/  HMMA.16816.F32 R108, R136.reuse, R48, R108 ;  /* 0x00000030886c723c */ /* 0x040fea000000186c */
[----:B------:R-:W-:Y:S02]  /*114a0*/  MUFU.EX2 R78, R78 ;  /* 0x0000004e004e7308 */ /* 0x000fe40000000800 */
[----:B------:R-:W-:Y:S01]  /*114b0*/  F2FP.PACK_AB R48, R244, R243 ;  /* 0x000000f3f430723e */ /* 0x000fe200000000ff */
[-C--:B------:R-:W-:Y:S04]  /*114c0*/  HMMA.16816.F32 R28, R136, R50.reuse, R28 ;  /* 0x00000032881c723c */ /* 0x080fe8000000181c */
[----:B------:R-:W-:Y:S03]  /*114d0*/  F2FP.PACK_AB R49, R246, R245 ;  /* 0x000000f5f631723e */ /* 0x000fe600000000ff */
[----:B------:R-:W-:Y:S01]  /*114e0*/  MUFU.EX2 R79, R79 ;  /* 0x0000004f004f7308 */ /* 0x000fe20000000800 */
[C---:B------:R-:W-:Y:S07]  /*114f0*/  HMMA.16816.F32 R112, R128.reuse, R50, R112 ;  /* 0x000000328070723c */ /* 0x040fee0000001870 */
[----:B------:R-:W-:Y:S01]  /*11500*/  F2FP.PACK_AB R50, R248, R247 ;  /* 0x000000f7f832723e */ /* 0x000fe200000000ff */
[-C--:B-1----:R-:W-:Y:S01]  /*11510*/  HMMA.16816.F32 R116, R128, R132.reuse, R116 ;  /* 0x000000848074723c */ /* 0x082fe20000001874 */
[----:B------:R-:W1:Y:S03]  /*11520*/  MUFU.EX2 R205, R205 ;  /* 0x000000cd00cd7308 */ /* 0x000e660000000800 */
[----:B------:R-:W-:Y:S04]  /*11530*/  F2FP.PACK_AB R51, R250, R249 ;  /* 0x000000f9fa33723e */ /* 0x000fe800000000ff */
[C---:B------:R-:W-:Y:S03]  /*11540*/  HMMA.16816.F32 R120, R136.reuse, R132, R120 ;  /* 0x000000848878723c */ /* 0x040fe60000001878 */
[----:B------:R-:W2:Y:S04]  /*11550*/  MUFU.EX2 R206, R206 ;  /* 0x000000ce00ce7308 */ /* 0x000ea80000000800 */
[--C-:B------:R-:W-:Y:S01]  /*11560*/  FFMA.FTZ R132, R54, c[0x0][0x2d0], -R202.reuse ;  /* 0x0000b40036847a23 */ /* 0x100fe200000108ca */
[-C--:B------:R-:W-:Y:S01]  /*11570*/  HMMA.16816.F32 R124, R136, R134.reuse, R124 ;  /* 0x00000086887c723c */ /* 0x080fe2000000187c */
[----:B------:R-:W3:Y:S03]  /*11580*/  LDSM.16.MT88.4 R52, [R220+0x1100] ;  /* 0x00110000dc34783b */ /* 0x000ee60000004200 */
[--C-:B------:R-:W-:Y:S01]  /*11590*/  FFMA.FTZ R133, R56, c[0x0][0x2d0], -R201.reuse ;  /* 0x0000b40038857a23 */ /* 0x100fe200000108c9 */
[----:B------:R-:W4:Y:S01]  /*115a0*/  MUFU.EX2 R207, R207 ;  /* 0x000000cf00cf7308 */ /* 0x000f220000000800 */
[----:B------:R-:W-:Y:S01]  /*115b0*/  FFMA.FTZ R202, R99, c[0x0][0x2d0], -R202 ;  /* 0x0000b40063ca7a23 */ /* 0x000fe200000108ca */
[----:B------:R-:W-:Y:S01]  /*115c0*/  MOV R99, R153 ;  /* 0x0000009900637202 */ /* 0x000fe20000000f00 */
[----:B------:R-:W-:Y:S01]  /*115d0*/  HMMA.16816.F32 R36, R128, R134, R36 ;  /* 0x000000868024723c */ /* 0x000fe20000001824 */
[----:B------:R-:W5:Y:S03]  /*115e0*/  LDSM.16.MT88.4 R128, [R219+0x1100] ;  /* 0x00110000db80783b */ /* 0x000f660000004200 */
[----:B-1----:R-:W-:Y:S03]  /*115f0*/  FADD.FTZ R198, R205, R198 ;  /* 0x000000c6cdc67221 */ /* 0x002fe60000010000 */
[----:B------:R-:W1:Y:S01]  /*11600*/  MUFU.EX2 R208, R208 ;  /* 0x000000d000d07308 */ /* 0x000e620000000800 */
[----:B------:R-:W-:Y:S02]  /*11610*/  FFMA.FTZ R134, R58, c[0x0][0x2d0], -R200 ;  /* 0x0000b4003a867a23 */ /* 0x000fe400000108c8 */
[----:B------:R-:W-:Y:S02]  /*11620*/  LDSM.16.MT88.4 R56, [R219+0x1900] ;  /* 0x00190000db38783b */ /* 0x000fe40000004200 */
[C---:B--2---:R-:W-:Y:S01]  /*11630*/  F2FP.PACK_AB R40, R206.reuse, R205 ;  /* 0x000000cdce28723e */ /* 0x044fe200000000ff */
[----:B------:R-:W-:Y:S04]  /*11640*/  FADD.FTZ R198, R206, R198 ;  /* 0x000000c6cec67221 */ /* 0x000fe80000010000 */
[----:B------:R-:W2:Y:S01]  /*11650*/  MUFU.EX2 R210, R210 ;  /* 0x000000d200d27308 */ /* 0x000ea20000000800 */
[----:B------:R-:W-:Y:S02]  /*11660*/  FADD.FTZ R198, R209, R198 ;  /* 0x000000c6d1c67221 */ /* 0x000fe40000010000 */
[----:B----4-:R-:W-:Y:S07]  /*11670*/  FADD.FTZ R172, R207, R172 ;  /* 0x000000accfac7221 */ /* 0x010fee0000010000 */
[----:B------:R-:W4:Y:S01]  /*11680*/  MUFU.EX2 R211, R211 ;  /* 0x000000d300d37308 */ /* 0x000f220000000800 */
[C---:B-1----:R-:W-:Y:S01]  /*11690*/  F2FP.PACK_AB R41, R208.reuse, R207 ;  /* 0x000000cfd029723e */ /* 0x042fe200000000ff */
[----:B------:R-:W-:Y:S08]  /*116a0*/  FADD.FTZ R172, R208, R172 ;  /* 0x000000acd0ac7221 */ /* 0x000ff00000010000 */
[----:B------:R-:W1:Y:S01]  /*116b0*/  MUFU.EX2 R242, R242 ;  /* 0x000000f200f27308 */ /* 0x000e620000000800 */
[C---:B--2---:R-:W-:Y:S01]  /*116c0*/  F2FP.PACK_AB R42, R210.reuse, R209 ;  /* 0x000000d1d22a723e */ /* 0x044fe200000000ff */
[----:B------:R-:W-:Y:S08]  /*116d0*/  FADD.FTZ R198, R210, R198 ;  /* 0x000000c6d2c67221 */ /* 0x000ff00000010000 */
[----:B------:R-:W2:Y:S01]  /*116e0*/  MUFU.EX2 R251, R251 ;  /* 0x000000fb00fb7308 */ /* 0x000ea20000000800 */
[----:B----4-:R-:W-:Y:S09]  /*116f0*/  FADD.FTZ R172, R211, R172 ;  /* 0x000000acd3ac7221 */ /* 0x010ff20000010000 */
[----:B------:R-:W4:Y:S01]  /*11700*/  MUFU.EX2 R252, R252 ;  /* 0x000000fc00fc7308 */ /* 0x000f220000000800 */
[C---:B-1----:R-:W-:Y:S01]  /*11710*/  F2FP.PACK_AB R43, R242.reuse, R211 ;  /* 0x000000d3f22b723e */ /* 0x042fe200000000ff */
[----:B------:R-:W-:Y:S08]  /*11720*/  FADD.FTZ R172, R242, R172 ;  /* 0x000000acf2ac7221 */ /* 0x000ff00000010000 */
[----:B------:R-:W1:Y:S01]  /*11730*/  MUFU.EX2 R132, R132 ;  /* 0x0000008400847308 */ /* 0x000e620000000800 */
[-C--:B------:R-:W-:Y:S05]  /*11740*/  HMMA.16816.F32 R4, R40, R44.reuse, R4 ;  /* 0x0000002c2804723c */ /* 0x080fea0000001804 */
[----:B--2---:R-:W-:Y:S03]  /*11750*/  FADD.FTZ R198, R251, R198 ;  /* 0x000000c6fbc67221 */ /* 0x004fe60000010000 */
[C---:B------:R-:W-:Y:S01]  /*11760*/  HMMA.16816.F32 R8, R48.reuse, R44, R8 ;  /* 0x0000002c3008723c */ /* 0x040fe20000001808 */
[----:B------:R-:W2:Y:S03]  /*11770*/  MUFU.EX2 R64, R64 ;  /* 0x0000004000407308 */ /* 0x000ea60000000800 */
[----:B----4-:R-:W-:Y:S04]  /*11780*/  FADD.FTZ R198, R252, R198 ;  /* 0x000000c6fcc67221 */ /* 0x010fe80000010000 */
[-C--:B------:R-:W-:Y:S03]  /*11790*/  HMMA.16816.F32 R12, R48, R46.reuse, R12 ;  /* 0x0000002e300c723c */ /* 0x080fe6000000180c */
[----:B------:R-:W4:Y:S01]  /*117a0*/  MUFU.EX2 R65, R65 ;  /* 0x0000004100417308 */ /* 0x000f220000000800 */
[----:B-1----:R-:W-:Y:S04]  /*117b0*/  FADD.FTZ R172, R132, R172 ;  /* 0x000000ac84ac7221 */ /* 0x002fe80000010000 */
[C---:B------:R-:W-:Y:S01]  /*117c0*/  HMMA.16816.F32 R16, R40.reuse, R46, R16 ;  /* 0x0000002e2810723c */ /* 0x040fe20000001810 */
[----:B------:R-:W1:Y:S04]  /*117d0*/  LDSM.16.MT88.4 R44, [R218+0x1100] ;  /* 0x00110000da2c783b */ /* 0x000e680000004200 */
[----:B------:R-:W-:Y:S03]  /*117e0*/  MUFU.EX2 R66, R66 ;  /* 0x0000004200427308 */ /* 0x000fe60000000800 */
[-C--:B---3--:R-:W-:Y:S04]  /*117f0*/  HMMA.16816.F32 R20, R40, R52.reuse, R20 ;  /* 0x000000342814723c */ /* 0x088fe80000001814 */
[----:B--2---:R-:W-:Y:S03]  /*11800*/  FADD.FTZ R198, R64, R198 ;  /* 0x000000c640c67221 */ /* 0x004fe60000010000 */
[----:B------:R-:W-:Y:S01]  /*11810*/  MUFU.EX2 R67, R67 ;  /* 0x0000004300437308 */ /* 0x000fe20000000800 */
[C---:B------:R-:W-:Y:S04]  /*11820*/  HMMA.16816.F32 R32, R48.reuse, R52, R32 ;  /* 0x000000343020723c */ /* 0x040fe80000001820 */
[----:B----4-:R-:W-:Y:S04]  /*11830*/  FADD.FTZ R198, R65, R198 ;  /* 0x000000c641c67221 */ /* 0x010fe80000010000 */
[-C--:B------:R-:W-:Y:S01]  /*11840*/  HMMA.16816.F32 R24, R48, R54.reuse, R24 ;  /* 0x000000363018723c */ /* 0x080fe20000001818 */
[----:B------:R-:W2:Y:S07]  /*11850*/  MUFU.EX2 R133, R133 ;  /* 0x0000008500857308 */ /* 0x000eae0000000800 */
[C---:B------:R-:W-:Y:S01]  /*11860*/  HMMA.16816.F32 R100, R40.reuse, R54, R100 ;  /* 0x000000362864723c */ /* 0x040fe20000001864 */
[----:B------:R-:W3:Y:S02]  /*11870*/  LDSM.16.MT88.4 R52, [R225+0x1900] ;  /* 0x00190000e134783b */ /* 0x000ee40000004200 */
[----:B------:R-:W4:Y:S05]  /*11880*/  MUFU.EX2 R134, R134 ;  /* 0x0000008600867308 */ /* 0x000f2a0000000800 */
[-C--:B-----5:R-:W-:Y:S05]  /*11890*/  HMMA.16816.F32 R104, R40, R128.reuse, R104 ;  /* 0x000000802868723c */ /* 0x0a0fea0000001868 */
[----:B------:R-:W5:Y:S03]  /*118a0*/  MUFU.EX2 R60, R60 ;  /* 0x0000003c003c7308 */ /* 0x000f660000000800 */
[C---:B------:R-:W-:Y:S04]  /*118b0*/  HMMA.16816.F32 R108, R48.reuse, R128, R108 ;  /* 0x00000080306c723c */ /* 0x040fe8000000186c */
[----:B--2---:R-:W-:Y:S03]  /*118c0*/  FADD.FTZ R178, R133, R178 ;  /* 0x000000b285b27221 */ /* 0x004fe60000010000 */
[----:B------:R-:W2:Y:S01]  /*118d0*/  MUFU.EX2 R61, R61 ;  /* 0x0000003d003d7308 */ /* 0x000ea20000000800 */
[-C--:B------:R-:W-:Y:S04]  /*118e0*/  HMMA.16816.F32 R28, R48, R130.reuse, R28 ;  /* 0x00000082301c723c */ /* 0x080fe8000000181c */
[----:B----4-:R-:W-:Y:S02]  /*118f0*/  FADD.FTZ R192, R134, R192 ;  /* 0x000000c086c07221 */ /* 0x010fe40000010000 */
[----:B------:R-:W-:Y:S02]  /*11900*/  FADD.FTZ R178, R99, R178 ;  /* 0x000000b263b27221 */ /* 0x000fe40000010000 */
[C---:B------:R-:W-:Y:S01]  /*11910*/  HMMA.16816.F32 R112, R40.reuse, R130, R112 ;  /* 0x000000822870723c */ /* 0x040fe20000001870 */
[----:B------:R-:W4:Y:S03]  /*11920*/  MUFU.EX2 R62, R62 ;  /* 0x0000003e003e7308 */ /* 0x000f260000000800 */
[----:B------:R-:W-:Y:S02]  /*11930*/  FADD.FTZ R192, R98, R192 ;  /* 0x000000c062c07221 */ /* 0x000fe40000010000 */
[----:B-----5:R-:W-:Y:S02]  /*11940*/  FADD.FTZ R178, R60, R178 ;  /* 0x000000b23cb27221 */ /* 0x020fe40000010000 */
[-C--:B-1----:R-:W-:Y:S03]  /*11950*/  HMMA.16816.F32 R116, R40, R44.reuse, R116 ;  /* 0x0000002c2874723c */ /* 0x082fe60000001874 */
[----:B------:R-:W1:Y:S01]  /*11960*/  MUFU.EX2 R63, R63 ;  /* 0x0000003f003f7308 */ /* 0x000e620000000800 */
[----:B--2---:R-:W-:Y:S04]  /*11970*/  FADD.FTZ R178, R61, R178 ;  /* 0x000000b23db27221 */ /* 0x004fe80000010000 */
[C---:B------:R-:W-:Y:S04]  /*11980*/  HMMA.16816.F32 R120, R48.reuse, R44, R120 ;  /* 0x0000002c3078723c */ /* 0x040fe80000001878 */
[----:B------:R-:W-:Y:S01]  /*11990*/  FADD.FTZ R178, R72, R178 ;  /* 0x000000b248b27221 */ /* 0x000fe20000010000 */
[----:B------:R-:W2:Y:S02]  /*119a0*/  MUFU.EX2 R68, R68 ;  /* 0x0000004400447308 */ /* 0x000ea40000000800 */
[----:B------:R-:W-:Y:S01]  /*119b0*/  F2FP.PACK_AB R44, R153, R133 ;  /* 0x00000085992c723e */ /* 0x000fe200000000ff */
[-C--:B------:R-:W-:Y:S01]  /*119c0*/  HMMA.16816.F32 R124, R48, R46.reuse, R124 ;  /* 0x0000002e307c723c */ /* 0x080fe2000000187c */
[----:B------:R-:W5:Y:S03]  /*119d0*/  LDSM.16.MT88.4 R48, [R220+0x1900] ;  /* 0x00190000dc30783b */ /* 0x000f660000004200 */
[----:B------:R-:W-:Y:S01]  /*119e0*/  F2FP.PACK_AB R45, R154, R134 ;  /* 0x000000869a2d723e */ /* 0x000fe200000000ff */
[----:B----4-:R-:W-:Y:S02]  /*119f0*/  FADD.FTZ R192, R62, R192 ;  /* 0x000000c03ec07221 */ /* 0x010fe40000010000 */
[----:B------:R-:W4:Y:S01]  /*11a00*/  MUFU.EX2 R69, R69 ;  /* 0x0000004500457308 */ /* 0x000f220000000800 */
[----:B------:R-:W-:Y:S04]  /*11a10*/  HMMA.16816.F32 R36, R40, R46, R36 ;  /* 0x0000002e2824723c */ /* 0x000fe80000001824 */
[----:B-1----:R-:W-:Y:S02]  /*11a20*/  FADD.FTZ R192, R63, R192 ;  /* 0x000000c03fc07221 */ /* 0x002fe40000010000 */
[----:B------:R-:W-:Y:S01]  /*11a30*/  FADD.FTZ R178, R73, R178 ;  /* 0x000000b249b27221 */ /* 0x000fe20000010000 */
[----:B------:R-:W-:Y:S01]  /*11a40*/  F2FP.PACK_AB R40, R252, R251 ;  /* 0x000000fbfc28723e */ /* 0x000fe200000000ff */
[----:B------:R-:W-:Y:S01]  /*11a50*/  FADD.FTZ R192, R74, R192 ;  /* 0x000000c04ac07221 */ /* 0x000fe20000010000 */
[----:B------:R-:W-:Y:S01]  /*11a60*/  F2FP.PACK_AB R41, R152, R132 ;  /* 0x000000849829723e */ /* 0x000fe200000000ff */
[----:B------:R-:W-:Y:S02]  /*11a70*/  MUFU.EX2 R70, R70 ;  /* 0x0000004600467308 */ /* 0x000fe40000000800 */
[----:B------:R-:W-:Y:S01]  /*11a80*/  F2FP.PACK_AB R42, R65, R64 ;  /* 0x00000040412a723e */ /* 0x000fe200000000ff */
[----:B--2---:R-:W-:Y:S01]  /*11a90*/  FADD.FTZ R198, R68, R198 ;  /* 0x000000c644c67221 */ /* 0x004fe20000010000 */
[----:B------:R-:W-:Y:S01]  /*11aa0*/  F2FP.PACK_AB R43, R67, R66 ;  /* 0x00000042432b723e */ /* 0x000fe200000000ff */
[----:B------:R-:W-:Y:S01]  /*11ab0*/  FADD.FTZ R192, R75, R192 ;  /* 0x000000c04bc07221 */ /* 0x000fe20000010000 */
[----:B------:R-:W-:Y:S01]  /*11ac0*/  F2FP.PACK_AB R46, R61, R60 ;  /* 0x0000003c3d2e723e */ /* 0x000fe200000000ff */
[----:B------:R-:W-:Y:S01]  /*11ad0*/  FADD.FTZ R178, R76, R178 ;  /* 0x000000b24cb27221 */ /* 0x000fe20000010000 */
[----:B------:R-:W-:Y:S01]  /*11ae0*/  F2FP.PACK_AB R47, R63, R62 ;  /* 0x0000003e3f2f723e */ /* 0x000fe200000000ff */
[----:B------:R-:W-:Y:S01]  /*11af0*/  FADD.FTZ R192, R78, R192 ;  /* 0x000000c04ec07221 */ /* 0x000fe20000010000 */
[----:B------:R-:W-:Y:S01]  /*11b00*/  MUFU.EX2 R71, R71 ;  /* 0x0000004700477308 */ /* 0x000fe20000000800 */
[-C--:B---3--:R-:W-:Y:S03]  /*11b10*/  HMMA.16816.F32 R4, R40, R52.reuse, R4 ;  /* 0x000000342804723c */ /* 0x088fe60000001804 */
[----:B----4-:R-:W-:Y:S02]  /*11b20*/  FADD.FTZ R198, R69, R198 ;  /* 0x000000c645c67221 */ /* 0x010fe40000010000 */
[----:B------:R-:W-:Y:S02]  /*11b30*/  FADD.FTZ R178, R77, R178 ;  /* 0x000000b24db27221 */ /* 0x000fe40000010000 */
[----:B------:R-:W-:Y:S01]  /*11b40*/  FADD.FTZ R192, R79, R192 ;  /* 0x000000c04fc07221 */ /* 0x000fe20000010000 */
[C---:B------:R-:W-:Y:S01]  /*11b50*/  HMMA.16816.F32 R8, R44.reuse, R52, R8 ;  /* 0x000000342c08723c */ /* 0x040fe20000001808 */
[----:B------:R-:W1:Y:S07]  /*11b60*/  MUFU.EX2 R80, R80 ;  /* 0x0000005000507308 */ /* 0x000e6e0000000800 */
[-C--:B------:R-:W-:Y:S03]  /*11b70*/  HMMA.16816.F32 R12, R44, R54.reuse, R12 ;  /* 0x000000362c0c723c */ /* 0x080fe6000000180c */
[----:B------:R-:W2:Y:S05]  /*11b80*/  MUFU.EX2 R81, R81 ;  /* 0x0000005100517308 */ /* 0x000eaa0000000800 */
[C---:B------:R-:W-:Y:S01]  /*11b90*/  HMMA.16816.F32 R16, R40.reuse, R54, R16 ;  /* 0x000000362810723c */ /* 0x040fe20000001810 */
[----:B------:R-:W3:Y:S04]  /*11ba0*/  LDSM.16.MT88.4 R52, [R218+0x1900] ;  /* 0x00190000da34783b */ /* 0x000ee80000004200 */
[----:B------:R-:W-:Y:S03]  /*11bb0*/  MUFU.EX2 R82, R82 ;  /* 0x0000005200527308 */ /* 0x000fe60000000800 */
[-C--:B-----5:R-:W-:Y:S04]  /*11bc0*/  HMMA.16816.F32 R20, R40, R48.reuse, R20 ;  /* 0x000000302814723c */ /* 0x0a0fe80000001814 */
[----:B-1----:R-:W-:Y:S03]  /*11bd0*/  FADD.FTZ R198, R80, R198 ;  /* 0x000000c650c67221 */ /* 0x002fe60000010000 */
[----:B------:R-:W-:Y:S01]  /*11be0*/  MUFU.EX2 R83, R83 ;  /* 0x0000005300537308 */ /* 0x000fe20000000800 */
[C---:B------:R-:W-:Y:S04]  /*11bf0*/  HMMA.16816.F32 R32, R44.reuse, R48, R32 ;  /* 0x000000302c20723c */ /* 0x040fe80000001820 */
[----:B--2---:R-:W-:Y:S04]  /*11c00*/  FADD.FTZ R198, R81, R198 ;  /* 0x000000c651c67221 */ /* 0x004fe80000010000 */
[-C--:B------:R-:W-:Y:S01]  /*11c10*/  HMMA.16816.F32 R24, R44, R50.reuse, R24 ;  /* 0x000000322c18723c */ /* 0x080fe20000001818 */
[----:B------:R-:W1:Y:S07]  /*11c20*/  MUFU.EX2 R84, R84 ;  /* 0x0000005400547308 */ /* 0x000e6e0000000800 */
[C---:B------:R-:W-:Y:S01]  /*11c30*/  HMMA.16816.F32 R100, R40.reuse, R50, R100 ;  /* 0x000000322864723c */ /* 0x040fe20000001864 */
[----:B------:R-:W2:Y:S02]  /*11c40*/  LDSM.16.MT88.4 R48, [R225+0x2100] ;  /* 0x00210000e130783b */ /* 0x000ea40000004200 */
[----:B------:R-:W4:Y:S05]  /*11c50*/  MUFU.EX2 R85, R85 ;  /* 0x0000005500557308 */ /* 0x000f2a0000000800 */
[-C--:B------:R-:W-:Y:S05]  /*11c60*/  HMMA.16816.F32 R104, R40, R56.reuse, R104 ;  /* 0x000000382868723c */ /* 0x080fea0000001868 */
[----:B------:R-:W-:Y:S03]  /*11c70*/  MUFU.EX2 R86, R86 ;  /* 0x0000005600567308 */ /* 0x000fe60000000800 */
[C---:B------:R-:W-:Y:S04]  /*11c80*/  HMMA.16816.F32 R108, R44.reuse, R56, R108 ;  /* 0x000000382c6c723c */ /* 0x040fe8000000186c */
[----:B-1----:R-:W-:Y:S03]  /*11c90*/  FADD.FTZ R198, R84, R198 ;  /* 0x000000c654c67221 */ /* 0x002fe60000010000 */
[----:B------:R-:W1:Y:S01]  /*11ca0*/  MUFU.EX2 R87, R87 ;  /* 0x0000005700577308 */ /* 0x000e620000000800 */
[-C--:B------:R-:W-:Y:S04]  /*11cb0*/  HMMA.16816.F32 R28, R44, R58.reuse, R28 ;  /* 0x0000003a2c1c723c */ /* 0x080fe8000000181c */
[C---:B----4-:R-:W-:Y:S01]  /*11cc0*/  F2FP.PACK_AB R128, R85.reuse, R84 ;  /* 0x000000545580723e */ /* 0x050fe200000000ff */
[----:B------:R-:W-:Y:S03]  /*11cd0*/  FADD.FTZ R198, R85, R198 ;  /* 0x000000c655c67221 */ /* 0x000fe60000010000 */
[C---:B------:R-:W-:Y:S01]  /*11ce0*/  HMMA.16816.F32 R112, R40.reuse, R58, R112 ;  /* 0x0000003a2870723c */ /* 0x040fe20000001870 */
[----:B------:R-:W-:Y:S01]  /*11cf0*/  LDSM.16.MT88.4 R56, [R219+0x2100] ;  /* 0x00210000db38783b */ /* 0x000fe20000004200 */
[----:B------:R-:W4:Y:S06]  /*11d00*/  MUFU.EX2 R96, R96 ;  /* 0x0000006000607308 */ /* 0x000f2c0000000800 */
[-C--:B---3--:R-:W-:Y:S04]  /*11d10*/  HMMA.16816.F32 R116, R40, R52.reuse, R116 ;  /* 0x000000342874723c */ /* 0x088fe80000001874 */
[----:B------:R-:W3:Y:S01]  /*11d20*/  MUFU.EX2 R203, R203 ;  /* 0x000000cb00cb7308 */ /* 0x000ee20000000800 */
[----:B-1----:R-:W-:Y:S03]  /*11d30*/  F2FP.PACK_AB R129, R87, R86 ;  /* 0x000000565781723e */ /* 0x002fe600000000ff */
[C---:B------:R-:W-:Y:S06]  /*11d40*/  HMMA.16816.F32 R120, R44.reuse, R52, R120 ;  /* 0x000000342c78723c */ /* 0x040fec0000001878 */
[----:B------:R-:W-:Y:S02]  /*11d50*/  MUFU.EX2 R97, R97 ;  /* 0x0000006100617308 */ /* 0x000fe40000000800 */
[-C--:B------:R-:W-:Y:S04]  /*11d60*/  HMMA.16816.F32 R124, R44, R54.reuse, R124 ;  /* 0x000000362c7c723c */ /* 0x080fe8000000187c */
[----:B----4-:R-:W-:Y:S03]  /*11d70*/  FADD.FTZ R198, R96, R198 ;  /* 0x000000c660c67221 */ /* 0x010fe60000010000 */
[----:B------:R-:W-:Y:S01]  /*11d80*/  F2FP.PACK_AB R44, R73, R72 ;  /* 0x00000048492c723e */ /* 0x000fe200000000ff */
[----:B------:R-:W-:Y:S01]  /*11d90*/  HMMA.16816.F32 R36, R40, R54, R36 ;  /* 0x000000362824723c */ /* 0x000fe20000001824 */
[----:B------:R-:W1:Y:S01]  /*11da0*/  LDSM.16.MT88.4 R52, [R220+0x2100] ;  /* 0x00210000dc34783b */ /* 0x000e620000004200 */
[----:B------:R-:W4:Y:S02]  /*11db0*/  MUFU.EX2 R202, R202 ;  /* 0x000000ca00ca7308 */ /* 0x000f240000000800 */
[----:B------:R-:W-:Y:S01]  /*11dc0*/  F2FP.PACK_AB R45, R75, R74 ;  /* 0x0000004a4b2d723e */ /* 0x000fe200000000ff */
[----:B---3--:R-:W-:Y:S01]  /*11dd0*/  FADD.FTZ R241, R203, R198 ;  /* 0x000000c6cbf17221 */ /* 0x008fe20000010000 */
[----:B------:R-:W-:Y:S02]  /*11de0*/  F2FP.PACK_AB R46, R77, R76 ;  /* 0x0000004c4d2e723e */ /* 0x000fe400000000ff */
[----:B------:R-:W-:Y:S04]  /*11df0*/  F2FP.PACK_AB R40, R69, R68 ;  /* 0x000000444528723e */ /* 0x000fe800000000ff */
[----:B------:R-:W-:Y:S02]  /*11e00*/  F2FP.PACK_AB R41, R71, R70 ;  /* 0x000000464729723e */ /* 0x000fe400000000ff */
[----:B------:R-:W-:Y:S02]  /*11e10*/  F2FP.PACK_AB R42, R81, R80 ;  /* 0x00000050512a723e */ /* 0x000fe400000000ff */
[----:B------:R-:W-:Y:S02]  /*11e20*/  F2FP.PACK_AB R43, R83, R82 ;  /* 0x00000052532b723e */ /* 0x000fe400000000ff */
[----:B------:R-:W-:Y:S02]  /*11e30*/  F2FP.PACK_AB R47, R79, R78 ;  /* 0x0000004e4f2f723e */ /* 0x000fe400000000ff */
[----:B------:R-:W-:Y:S03]  /*11e40*/  F2FP.PACK_AB R130, R203, R96 ;  /* 0x00000060cb82723e */ /* 0x000fe600000000ff */
[-C--:B--2---:R-:W-:Y:S03]  /*11e50*/  HMMA.16816.F32 R4, R40, R48.reuse, R4 ;  /* 0x000000302804723c */ /* 0x084fe60000001804 */
[----:B----4-:R-:W-:Y:S05]  /*11e60*/  F2FP.PACK_AB R131, R202, R97 ;  /* 0x00000061ca83723e */ /* 0x010fea00000000ff */
[C---:B------:R-:W-:Y:S08]  /*11e70*/  HMMA.16816.F32 R8, R44.reuse, R48, R8 ;  /* 0x000000302c08723c */ /* 0x040ff00000001808 */
[-C--:B------:R-:W-:Y:S08]  /*11e80*/  HMMA.16816.F32 R12, R44, R50.reuse, R12 ;  /* 0x000000322c0c723c */ /* 0x080ff0000000180c */
[C---:B------:R-:W-:Y:S01]  /*11e90*/  HMMA.16816.F32 R16, R40.reuse, R50, R16 ;  /* 0x000000322810723c */ /* 0x040fe20000001810 */
[----:B------:R-:W2:Y:S07]  /*11ea0*/  LDSM.16.MT88.4 R48, [R218+0x2100] ;  /* 0x00210000da30783b */ /* 0x000eae0000004200 */
[-C--:B-1----:R-:W-:Y:S08]  /*11eb0*/  HMMA.16816.F32 R20, R40, R52.reuse, R20 ;  /* 0x000000342814723c */ /* 0x082ff00000001814 */
[C---:B------:R-:W-:Y:S07]  /*11ec0*/  HMMA.16816.F32 R32, R44.reuse, R52, R32 ;  /* 0x000000342c20723c */ /* 0x040fee0000001820 */
[--C-:B------:R-:W-:Y:S01]  /*11ed0*/  FFMA.FTZ R52, R88, c[0x0][0x2d0], -R201.reuse ;  /* 0x0000b40058347a23 */ /* 0x100fe200000108c9 */
[-C--:B------:R-:W-:Y:S04]  /*11ee0*/  HMMA.16816.F32 R24, R44, R54.reuse, R24 ;  /* 0x000000362c18723c */ /* 0x080fe80000001818 */
[--C-:B------:R-:W-:Y:S01]  /*11ef0*/  FFMA.FTZ R53, R89, c[0x0][0x2d0], -R201.reuse ;  /* 0x0000b40059357a23 */ /* 0x100fe200000108c9 */
[----:B------:R-:W1:Y:S01]  /*11f00*/  MUFU.EX2 R52, R52 ;  /* 0x0000003400347308 */ /* 0x000e620000000800 */
[----:B------:R-:W-:Y:S02]  /*11f10*/  MOV R88, R152 ;  /* 0x0000009800587202 */ /* 0x000fe40000000f00 */
[C---:B------:R-:W-:Y:S04]  /*11f20*/  HMMA.16816.F32 R100, R40.reuse, R54, R100 ;  /* 0x000000362864723c */ /* 0x040fe80000001864 */
[----:B------:R-:W-:Y:S03]  /*11f30*/  FADD.FTZ R172, R88, R172 ;  /* 0x000000ac58ac7221 */ /* 0x000fe60000010000 */
[----:B------:R-:W-:Y:S01]  /*11f40*/  MUFU.EX2 R53, R53 ;  /* 0x0000003500357308 */ /* 0x000fe20000000800 */
[-C--:B------:R-:W-:Y:S04]  /*11f50*/  HMMA.16816.F32 R104, R40, R56.reuse, R104 ;  /* 0x000000382868723c */ /* 0x080fe80000001868 */
[--C-:B------:R-:W-:Y:S02]  /*11f60*/  FFMA.FTZ R54, R90, c[0x0][0x2d0], -R200.reuse ;  /* 0x0000b4005a367a23 */ /* 0x100fe400000108c8 */
[----:B------:R-:W-:Y:S02]  /*11f70*/  FFMA.FTZ R55, R91, c[0x0][0x2d0], -R200 ;  /* 0x0000b4005b377a23 */ /* 0x000fe400000108c8 */
[C---:B------:R-:W-:Y:S02]  /*11f80*/  HMMA.16816.F32 R108, R44.reuse, R56, R108 ;  /* 0x000000382c6c723c */ /* 0x040fe4000000186c */
[----:B------:R-:W3:Y:S02]  /*11f90*/  MUFU.EX2 R54, R54 ;  /* 0x0000003600367308 */ /* 0x000ee40000000800 */
[----:B------:R-:W-:Y:S02]  /*11fa0*/  FADD.FTZ R172, R66, R172 ;  /* 0x000000ac42ac7221 */ /* 0x000fe40000010000 */
[----:B-1----:R-:W-:Y:S02]  /*11fb0*/  FADD.FTZ R178, R52, R178 ;  /* 0x000000b234b27221 */ /* 0x002fe40000010000 */
[-C--:B------:R-:W-:Y:S04]  /*11fc0*/  HMMA.16816.F32 R28, R44, R58.reuse, R28 ;  /* 0x0000003a2c1c723c */ /* 0x080fe8000000181c */
[----:B------:R-:W1:Y:S01]  /*11fd0*/  MUFU.EX2 R55, R55 ;  /* 0x0000003700377308 */ /* 0x000e620000000800 */
[--C-:B------:R-:W-:Y:S02]  /*11fe0*/  FFMA.FTZ R56, R92, c[0x0][0x2d0], -R201.reuse ;  /* 0x0000b4005c387a23 */ /* 0x100fe400000108c9 */
[----:B------:R-:W-:Y:S01]  /*11ff0*/  FFMA.FTZ R201, R93, c[0x0][0x2d0], -R201 ;  /* 0x0000b4005dc97a23 */ /* 0x000fe200000108c9 */
[C---:B------:R-:W-:Y:S04]  /*12000*/  HMMA.16816.F32 R112, R40.reuse, R58, R112 ;  /* 0x0000003a2870723c */ /* 0x040fe80000001870 */
[--C-:B------:R-:W-:Y:S02]  /*12010*/  FFMA.FTZ R57, R94, c[0x0][0x2d0], -R200.reuse ;  /* 0x0000b4005e397a23 */ /* 0x100fe400000108c8 */
[----:B------:R-:W4:Y:S01]  /*12020*/  MUFU.EX2 R56, R56 ;  /* 0x0000003800387308 */ /* 0x000f220000000800 */
[----:B------:R-:W-:Y:S01]  /*12030*/  FFMA.FTZ R200, R95, c[0x0][0x2d0], -R200 ;  /* 0x0000b4005fc87a23 */ /* 0x000fe200000108c8 */
[-C--:B--2---:R-:W-:Y:S04]  /*12040*/  HMMA.16816.F32 R116, R40, R48.reuse, R116 ;  /* 0x000000302874723c */ /* 0x084fe80000001874 */
[----:B------:R-:W-:Y:S02]  /*12050*/  FADD.FTZ R172, R67, R172 ;  /* 0x000000ac43ac7221 */ /* 0x000fe40000010000 */
[----:B---3--:R-:W-:Y:S02]  /*12060*/  FADD.FTZ R192, R54, R192 ;  /* 0x000000c036c07221 */ /* 0x008fe40000010000 */
[C---:B------:R-:W-:Y:S01]  /*12070*/  HMMA.16816.F32 R120, R44.reuse, R48, R120 ;  /* 0x000000302c78723c */ /* 0x040fe20000001878 */
[----:B------:R-:W2:Y:S03]  /*12080*/  MUFU.EX2 R201, R201 ;  /* 0x000000c900c97308 */ /* 0x000ea60000000800 */
[----:B------:R-:W-:Y:S02]  /*12090*/  FADD.FTZ R172, R70, R172 ;  /* 0x000000ac46ac7221 */ /* 0x000fe40000010000 */
[----:B------:R-:W-:Y:S02]  /*120a0*/  FADD.FTZ R178, R53, R178 ;  /* 0x000000b235b27221 */ /* 0x000fe40000010000 */
[-C--:B------:R-:W-:Y:S01]  /*120b0*/  HMMA.16816.F32 R124, R44, R50.reuse, R124 ;  /* 0x000000322c7c723c */ /* 0x080fe2000000187c */
[----:B------:R-:W3:Y:S02]  /*120c0*/  LDSM.16.MT88.4 R44, [R220+0x2900] ;  /* 0x00290000dc2c783b */ /* 0x000ee40000004200 */
[----:B------:R-:W5:Y:S01]  /*120d0*/  MUFU.EX2 R57, R57 ;  /* 0x0000003900397308 */ /* 0x000f620000000800 */
[----:B------:R-:W-:Y:S02]  /*120e0*/  FADD.FTZ R172, R71, R172 ;  /* 0x000000ac47ac7221 */ /* 0x000fe40000010000 */
[----:B-1----:R-:W-:Y:S02]  /*120f0*/  FADD.FTZ R192, R55, R192 ;  /* 0x000000c037c07221 */ /* 0x002fe40000010000 */
[----:B------:R-:W-:Y:S04]  /*12100*/  HMMA.16816.F32 R36, R40, R50, R36 ;  /* 0x000000322824723c */ /* 0x000fe80000001824 */
[----:B------:R-:W-:Y:S01]  /*12110*/  FADD.FTZ R172, R82, R172 ;  /* 0x000000ac52ac7221 */ /* 0x000fe20000010000 */
[----:B------:R-:W1:Y:S01]  /*12120*/  MUFU.EX2 R200, R200 ;  /* 0x000000c800c87308 */ /* 0x000e620000000800 */
[----:B----4-:R-:W-:Y:S01]  /*12130*/  FADD.FTZ R178, R56, R178 ;  /* 0x000000b238b27221 */ /* 0x010fe20000010000 */
[----:B------:R-:W-:Y:S01]  /*12140*/  F2FP.PACK_AB R40, R53, R52 ;  /* 0x000000343528723e */ /* 0x000fe200000000ff */
[-C--:B------:R-:W-:Y:S01]  /*12150*/  HMMA.16816.F32 R160, R128, R148.reuse, R4 ;  /* 0x0000009480a0723c */ /* 0x080fe20000001804 */
[----:B------:R-:W4:Y:S04]  /*12160*/  LDSM.16.MT88.4 R4, [R219+0x2900] ;  /* 0x00290000db04783b */ /* 0x000f280000004200 */
[----:B------:R-:W-:Y:S01]  /*12170*/  F2FP.PACK_AB R41, R55, R54 ;  /* 0x000000363729723e */ /* 0x000fe200000000ff */
[----:B------:R-:W-:Y:S01]  /*12180*/  FADD.FTZ R172, R83, R172 ;  /* 0x000000ac53ac7221 */ /* 0x000fe20000010000 */
[C---:B--2---:R-:W-:Y:S01]  /*12190*/  F2FP.PACK_AB R42, R201.reuse, R56 ;  /* 0x00000038c92a723e */ /* 0x044fe200000000ff */
[----:B------:R-:W-:Y:S04]  /*121a0*/  FADD.FTZ R239, R201, R178 ;  /* 0x000000b2c9ef7221 */ /* 0x000fe80000010000 */
[----:B------:R-:W-:Y:S02]  /*121b0*/  FADD.FTZ R172, R86, R172 ;  /* 0x000000ac56ac7221 */ /* 0x000fe40000010000 */
[----:B-----5:R-:W-:Y:S02]  /*121c0*/  FADD.FTZ R192, R57, R192 ;  /* 0x000000c039c07221 */ /* 0x020fe40000010000 */
[----:B------:R-:W-:Y:S04]  /*121d0*/  FADD.FTZ R172, R87, R172 ;  /* 0x000000ac57ac7221 */ /* 0x000fe80000010000 */
[----:B------:R-:W-:Y:S01]  /*121e0*/  FADD.FTZ R172, R97, R172 ;  /* 0x000000ac61ac7221 */ /* 0x000fe20000010000 */
[C---:B-1----:R-:W-:Y:S01]  /*121f0*/  F2FP.PACK_AB R43, R200.reuse, R57 ;  /* 0x00000039c82b723e */ /* 0x042fe200000000ff */
[----:B------:R-:W-:Y:S02]  /*12200*/  FADD.FTZ R238, R200, R192 ;  /* 0x000000c0c8ee7221 */ /* 0x000fe40000010000 */
[----:B------:R-:W-:Y:S04]  /*12210*/  FADD.FTZ R240, R202, R172 ;  /* 0x000000accaf07221 */ /* 0x000fe80000010000 */
[C---:B------:R-:W-:Y:S01]  /*12220*/  HMMA.16816.F32 R156, R40.reuse, R148, R8 ;  /* 0x00000094289c723c */ /* 0x040fe20000001808 */
[----:B------:R-:W1:Y:S07]  /*12230*/  LDSM.16.MT88.4 R8, [R218+0x2900] ;  /* 0x00290000da08783b */ /* 0x000e6e0000004200 */
[-C--:B------:R-:W-:Y:S08]  /*12240*/  HMMA.16816.F32 R152, R40, R150.reuse, R12 ;  /* 0x000000962898723c */ /* 0x080ff0000000180c */
[C---:B------:R-:W-:Y:S08]  /*12250*/  HMMA.16816.F32 R148, R128.reuse, R150, R16 ;  /* 0x000000968094723c */ /* 0x040ff00000001810 */
[-C--:B---3--:R-:W-:Y:S08]  /*12260*/  HMMA.16816.F32 R144, R128, R44.reuse, R20 ;  /* 0x0000002c8090723c */ /* 0x088ff00000001814 */
[C---:B------:R-:W-:Y:S07]  /*12270*/  HMMA.16816.F32 R140, R40.reuse, R44, R32 ;  /* 0x0000002c288c723c */ /* 0x040fee0000001820 */
[----:B------:R-:W-:Y:S01]  /*12280*/  MOV R44, R168 ;  /* 0x000000a8002c7202 */ /* 0x000fe20000000f00 */
        /* <DEDUP_REMOVED lines=11> */
.L_x_295:
[----:B------:R-:W-:-:S06]  /*12340*/  UISETP.GE.AND UP0, UPT, UR17, UR5, UPT ;  /* 0x000000051100728c */ /* 0x000fcc000bf06270 */
[----:B------:R-:W-:-:S13]  /*12350*/  PLOP3.LUT P0, PT, PT, PT, UP0, 0x80, 0x0 ;  /* 0x000000000000781c */ /* 0x000fda0003f0f008 */
[----:B------:R-:W-:Y:S05]  /*12360*/  @!P0 BRA `(.L_x_299) ;  /* 0x0000621000008947 */ /* 0x000fea0003800000 */
[----:B------:R-:W-:Y:S01]  /*12370*/  IMAD.MOV.U32 R166, RZ, RZ, R2 ;  /* 0x000000ffffa67224 */ /* 0x000fe200078e0002 */
[----:B------:R-:W-:Y:S01]  /*12380*/  MOV R164, R44 ;  /* 0x0000002c00a47202 */ /* 0x000fe20000000f00 */
[----:B------:R-:W-:Y:S01]  /*12390*/  IMAD.MOV.U32 R167, RZ, RZ, R3 ;  /* 0x000000ffffa77224 */ /* 0x000fe200078e0003 */
[----:B------:R-:W-:Y:S02]  /*123a0*/  MOV R165, R0 ;  /* 0x0000000000a57202 */ /* 0x000fe40000000f00 */
.L_x_317:
[----:B------:R-:W-:Y:S04]  /*123b0*/  DEPBAR.LE SB0, 0x0 ;  /* 0x000080000000791a */ /* 0x000fe80000000000 */
[----:B------:R-:W-:Y:S01]  /*123c0*/  BAR.SYNC.DEFER_BLOCKING 0x0 ;  /* 0x0000000000007b1d */ /* 0x000fe20000010000 */
[C---:B------:R-:W-:Y:S01]  /*123d0*/  IMAD.WIDE.U32 R2, R231.reuse, c[0x0][0x208], RZ ;  /* 0x00008200e7027a25 */ /* 0x040fe200078e00ff */
[----:B------:R-:W-:Y:S01]  /*123e0*/  SHF.R.S32.HI R0, RZ, 0x1f, R231 ;  /* 0x0000001fff007819 */ /* 0x000fe200000114e7 */
[----:B------:R-:W-:Y:S04]  /*123f0*/  UISETP.GT.AND UP0, UPT, UR17, UR5, UPT ;  /* 0x000000051100728c */ /* 0x000fe8000bf04270 */
        /* <DEDUP_REMOVED lines=96> */
[-C--:B------:R-:W-:Y:S01]  /*12a00*/  HMMA.16816.F32 R60, R180, R178.reuse, R60 ;  /* 0x000000b2b43c723c */ /* 0x080fe2000000183c */
[----:B------:R-:W-:Y:S04]  /*12a10*/  PLOP3.LUT P0, PT, PT, PT, UP0, 0x80, 0x0 ;  /* 0x000000000000781c */ /* 0x000fe80003f0f008 */
        /* <DEDUP_REMOVED lines=136> */
.L_x_300:
[----:B------:R-:W-:Y:S01]  /*132a0*/  UISETP.NE.AND UP1, UPT, UR35, URZ, UPT ;  /* 0x0000003f2300728c */ /* 0x000fe2000bf25270 */
[----:B------:R-:W0:Y:S01]  /*132b0*/  LDGDEPBAR ;  /* 0x00000000000079af */ /* 0x000e220000000000 */
[----:B-1----:R-:W-:Y:S01]  /*132c0*/  IMAD.MOV.U32 R174, RZ, RZ, R235 ;  /* 0x000000ffffae7224 */ /* 0x002fe200078e00eb */
[----:B------:R-:W-:Y:S01]  /*132d0*/  UIMAD UR32, UR17, -0x60, URZ ;  /* 0xffffffa0112078a4 */ /* 0x000fe2000f8e023f */
[----:B------:R-:W-:Y:S01]  /*132e0*/  IMAD.U32 R2, RZ, RZ, UR15 ;  /* 0x0000000fff027e24 */ /* 0x000fe2000f8e00ff */
[----:B------:R-:W-:Y:S01]  /*132f0*/  UISETP.NE.AND UP0, UPT, UR34, URZ, UPT ;  /* 0x0000003f2200728c */ /* 0x000fe2000bf05270 */
[----:B------:R-:W-:Y:S02]  /*13300*/  PLOP3.LUT P1, PT, PT, PT, UP1, 0x80, 0x0 ;  /* 0x000000000000781c */ /* 0x000fe40003f2f018 */
[----:B------:R-:W-:Y:S01]  /*13310*/  PLOP3.LUT P0, PT, PT, PT, UP1, 0x80, 0x0 ;  /* 0x000000000000781c */ /* 0x000fe20003f0f018 */
[----:B------:R-:W-:Y:S05]  /*13320*/  IMAD.U32 R3, RZ, RZ, UR32 ;  /* 0x00000020ff037e24 */ /* 0x000fea000f8e00ff */
[----:B------:R-:W-:Y:S04]  /*13330*/  IADD3 R3, -R236, 0x1, R3 ;  /* 0x00000001ec037810 */ /* 0x000fe80007ffe103 */
[----:B------:R-:W-:Y:S01]  /*13340*/  IADD3 R2, -R2, UR8, R3 ;  /* 0x0000000802027c10 */ /* 0x000fe2000fffe103 */
[----:B------:R-:W-:Y:S01]  /*13350*/  @P1 IMAD.HI.U32 R0, R235, c[0x0][0x2c8], RZ ;  /* 0x0000b200eb001a27 */ /* 0x000fe200078e00ff */
[----:B------:R-:W-:Y:S02]  /*13360*/  IADD3 R3, -R236, UR32, RZ ;  /* 0x00000020ec037c10 */ /* 0x000fe4000fffe1ff */
        /* <DEDUP_REMOVED lines=22> */
.L_x_303:
[----:B------:R-:W-:Y:S04]  /*134d0*/  MOV R0, c[0x0][0x32c] ;  /* 0x0000cb0000007a02 */ /* 0x000fe80000000f00 */
[----:B------:R-:W-:Y:S11]  /*134e0*/  ISETP.NE.AND P0, PT, R0, 0x1, PT ;  /* 0x000000010000780c */ /* 0x000ff60003f05270 */
[----:B------:R-:W-:Y:S02]  /*134f0*/  @!UPT UIADD3 URZ, URZ, URZ, URZ ;  /* 0x0000003f3f3ff290 */ /* 0x000fe4000fffe03f */
[----:B------:R-:W-:Y:S05]  /*13500*/  @P0 IMAD.HI.U32 R0, R2, c[0x0][0x330], RZ ;  /* 0x0000cc0002000a27 */ /* 0x000fea00078e00ff */
[----:B------:R-:W-:Y:S02]  /*13510*/  @P0 SHF.R.U32.HI R2, RZ, c[0x0][0x334], R0 ;  /* 0x0000cd00ff020a19 */ /* 0x000fe40000011600 */
.L_x_304:
[----:B------:R-:W-:Y:S05]  /*13520*/  BSYNC B0 ;  /* 0x0000000000007941 */ /* 0x000fea0003800000 */
.L_x_302:
[----:B------:R-:W-:Y:S05]  /*13530*/  IMAD R2, R2, c[0x0][0x32c], R3 ;  /* 0x0000cb0002027a24 */ /* 0x000fea00078e0203 */
[----:B------:R-:W-:Y:S02]  /*13540*/  IADD3 R0, R2, c[0x0][0x32c], RZ ;  /* 0x0000cb0002007a10 */ /* 0x000fe40007ffe0ff */
[----:B------:R-:W-:Y:S02]  /*13550*/  IMNMX R168, R168, R2, !PT ;  /* 0x00000002a8a87217 */ /* 0x000fe40007800200 */
[----:B------:R-:W-:Y:S02]  /*13560*/  IMNMX R172, R172, R0, PT ;  /* 0x00000000acac7217 */ /* 0x000fe40003800200 */
.L_x_301:
        /* <DEDUP_REMOVED lines=20> */
.L_x_307:
[----:B------:R-:W-:Y:S04]  /*136b0*/  MOV R0, c[0x0][0x32c] ;  /* 0x0000cb0000007a02 */ /* 0x000fe80000000f00 */
[----:B------:R-:W-:Y:S11]  /*136c0*/  ISETP.NE.AND P0, PT, R0, 0x1, PT ;  /* 0x000000010000780c */ /* 0x000ff60003f05270 */
[----:B------:R-:W-:Y:S02]  /*136d0*/  @!UPT UIADD3 URZ, URZ, URZ, URZ ;  /* 0x0000003f3f3ff290 */ /* 0x000fe4000fffe03f */
[----:B------:R-:W-:Y:S05]  /*136e0*/  @P0 IMAD.HI.U32 R0, R2, c[0x0][0x330], RZ ;  /* 0x0000cc0002000a27 */ /* 0x000fea00078e00ff */
[----:B------:R-:W-:Y:S02]  /*136f0*/  @P0 SHF.R.U32.HI R2, RZ, c[0x0][0x334], R0 ;  /* 0x0000cd00ff020a19 */ /* 0x000fe40000011600 */
.L_x_308:
[----:B------:R-:W-:Y:S05]  /*13700*/  BSYNC B0 ;  /* 0x0000000000007941 */ /* 0x000fea0003800000 */
.L_x_306:
[----:B------:R-:W-:Y:S05]  /*13710*/  IMAD R2, R2, c[0x0][0x32c], R3 ;  /* 0x0000cb0002027a24 */ /* 0x000fea00078e0203 */
[----:B------:R-:W-:Y:S02]  /*13720*/  IADD3 R0, R2, c[0x0][0x32c], RZ ;  /* 0x0000cb0002007a10 */ /* 0x000fe40007ffe0ff */
[----:B------:R-:W-:Y:S02]  /*13730*/  IMNMX R171, R171, R2, !PT ;  /* 0x00000002abab7217 */ /* 0x000fe40007800200 */
[----:B------:R-:W-:Y:S02]  /*13740*/  IMNMX R169, R169, R0, PT ;  /* 0x00000000a9a97217 */ /* 0x000fe40003800200 */
.L_x_305:
[----:B------:R-:W-:Y:S01]  /*13750*/  UISETP.GE.AND UP0, UPT, UR32, 0x1, UPT ;  /* 0x000000012000788c */ /* 0x000fe2000bf06270 */
[----:B------:R-:W1:Y:S01]  /*13760*/  SHFL.IDX PT, R177, R174, 0x2, 0x1c1f ;  /* 0x005c1f00aeb17f89 */ /* 0x000e6200000e0000 */
[----:B------:R-:W-:Y:S02]  /*13770*/  UISETP.GE.AND UP3, UPT, UR32, 0x2, UPT ;  /* 0x000000022000788c */ /* 0x000fe4000bf66270 */
[----:B------:R-:W-:Y:S02]  /*13780*/  UISETP.GE.AND UP2, UPT, UR32, 0x9, UPT ;  /* 0x000000092000788c */ /* 0x000fe4000bf46270 */
[----:B------:R-:W-:Y:S01]  /*13790*/  PLOP3.LUT P0, PT, PT, PT, UP0, 0x40, 0x0 ;  /* 0x000000000000781c */ /* 0x000fe20003f0e808 */
[----:B------:R-:W-:Y:S01]  /*137a0*/  UP2UR UR31, UPR, URZ, 0x1 ;  /* 0x000000013f1f7883 */ /* 0x000fe20008000000 */
[----:B------:R-:W-:Y:S01]  /*137b0*/  PLOP3.LUT P6, PT, PT, PT, UP3, 0x40, 0x0 ;  /* 0x000000000000781c */ /* 0x000fe20003fce838 */
        /* <DEDUP_REMOVED lines=9> */
[----:B------:R-:W-:Y:S01]  /*13850*/  FSEL R4, R4, -INF , !P0 ;  /* 0xff80000004047808 */ /* 0x000fe20004000000 */
[----:B------:R-:W-:Y:S01]  /*13860*/  UISETP.GE.AND UP4, UPT, UR32, 0x4a, UPT ;  /* 0x0000004a2000788c */ /* 0x000fe2000bf86270 */
[----:B------:R-:W-:Y:S01]  /*13870*/  PLOP3.LUT P0, PT, PT, PT, UP0, 0x40, 0x0 ;  /* 0x000000000000781c */ /* 0x000fe20003f0e808 */
[----:B------:R-:W-:Y:S01]  /*13880*/  UISETP.GE.AND UP0, UPT, UR32, 0x12, UPT ;  /* 0x000000122000788c */ /* 0x000fe2000bf06270 */
[----:B------:R-:W-:Y:S01]  /*13890*/  ISETP.LT.OR P6, PT, R172, 0x2, P6 ;  /* 0x00000002ac00780c */ /* 0x000fe200037c1670 */
[----:B------:R-:W-:Y:S01]  /*138a0*/  UP2UR UR30, UPR, URZ, 0x8 ;  /* 0x000000083f1e7883 */ /* 0x000fe20008000000 */
[----:B------:R-:W-:Y:S01]  /*138b0*/  ISETP.GT.AND P2, PT, R168, 0x8, P2 ;  /* 0x00000008a800780c */ /* 0x000fe20001744270 */
[----:B------:R-:W-:Y:S01]  /*138c0*/  UP2UR UR26, UPR, URZ, 0x1 ;  /* 0x000000013f1a7883 */ /* 0x000fe20008000000 */
[----:B------:R-:W-:Y:S01]  /*138d0*/  PLOP3.LUT P1, PT, PT, PT, UP1, 0x40, 0x0 ;  /* 0x000000000000781c */ /* 0x000fe20003f2e818 */
[----:B------:R-:W-:Y:S01]  /*138e0*/  UISETP.GE.AND UP3, UPT, UR32, 0x51, UPT ;  /* 0x000000512000788c */ /* 0x000fe2000bf66270 */
[----:B------:R-:W-:Y:S01]  /*138f0*/  FSEL R5, R5, -INF , !P6 ;  /* 0xff80000005057808 */ /* 0x000fe20007000000 */
[----:B------:R-:W-:Y:S01]  /*13900*/  UP2UR UR29, UPR, URZ, 0x4 ;  /* 0x000000043f1d7883 */ /* 0x000fe20008000000 */
[----:B------:R-:W-:Y:S01]  /*13910*/  PLOP3.LUT P6, PT, PT, PT, UP0, 0x40, 0x0 ;  /* 0x000000000000781c */ /* 0x000fe20003fce808 */
[----:B------:R-:W-:Y:S01]  /*13920*/  UISETP.GE.AND UP0, UPT, UR32, 0x19, UPT ;  /* 0x000000192000788c */ /* 0x000fe2000bf06270 */
[----:B------:R-:W-:Y:S01]  /*13930*/  ISETP.LT.OR P2, PT, R172, 0x9, P2 ;  /* 0x00000009ac00780c */ /* 0x000fe20001741670 */
[----:B------:R-:W-:Y:S01]  /*13940*/  UP2UR UR28, UPR, URZ, 0x2 ;  /* 0x000000023f1c7883 */ /* 0x000fe20008000000 */
[----:B------:R-:W-:Y:S01]  /*13950*/  ISETP.GT.AND P1, PT, R168, 0x9, P1 ;  /* 0x00000009a800780c */ /* 0x000fe20000f24270 */
[----:B------:R-:W-:Y:S01]  /*13960*/  UP2UR UR25, UPR, URZ, 0x1 ;  /* 0x000000013f197883 */ /* 0x000fe20008000000 */
        /* <DEDUP_REMOVED lines=9> */
[----:B------:R-:W-:Y:S01]  /*13a00*/  UP2UR UR33, UPR, URZ, 0x40 ;  /* 0x000000403f217883 */ /* 0x000fe20008000000 */
        /* <DEDUP_REMOVED lines=17> */
[----:B------:R-:W-:Y:S01]  /*13b20*/  FSEL R16, R32, -INF , !P2 ;  /* 0xff80000020107808 */ /* 0x000fe20005000000 */
[--C-:B-1----:R-:W-:Y:S01]  /*13b30*/  IMAD.IADD R32, R170, 0x1, R177.reuse ;  /* 0x00000001aa207824 */ /* 0x102fe200078e02b1 */
[----:B------:R-:W-:Y:S01]  /*13b40*/  PLOP3.LUT P2, PT, PT, PT, UP0, 0x40, 0x0 ;  /* 0x000000000000781c */ /* 0x000fe20003f4e808 */
[----:B------:R-:W-:Y:S01]  /*13b50*/  UISETP.GE.AND UP0, UPT, UR32, 0x2a, UPT ;  /* 0x0000002a2000788c */ /* 0x000fe2000bf06270 */
[----:B------:R-:W-:Y:S02]  /*13b60*/  ISETP.LT.OR P1, PT, R172, 0x1a, P1 ;  /* 0x0000001aac00780c */ /* 0x000fe40000f21670 */
[----:B------:R-:W-:Y:S01]  /*13b70*/  ISETP.GT.AND P0, PT, R168, 0x20, P0 ;  /* 0x00000020a800780c */ /* 0x000fe20000704270 */
[----:B------:R-:W-:Y:S01]  /*13b80*/  UP2UR UR20, UPR, URZ, 0x1 ;  /* 0x000000013f147883 */ /* 0x000fe20008000000 */
[----:B------:R-:W-:Y:S01]  /*13b90*/  FSEL R252, R33, -INF , !P1 ;  /* 0xff80000021fc7808 */ /* 0x000fe20004800000 */
[----:B------:R-:W-:Y:S01]  /*13ba0*/  IMAD.IADD R33, R173, 0x1, R177 ;  /* 0x00000001ad217824 */ /* 0x000fe200078e02b1 */
        /* <DEDUP_REMOVED lines=26> */
[----:B------:R-:W-:Y:S02]  /*13d50*/  ISETP.GT.AND P6, PT, R168, 0x31, P6 ;  /* 0x00000031a800780c */ /* 0x000fe400037c4270 */
[----:B------:R-:W-:Y:S01]  /*13d60*/  ISETP.LT.OR P0, PT, R172, 0x31, P0 ;  /* 0x00000031ac00780c */ /* 0x000fe20000701670 */
        /* <DEDUP_REMOVED lines=8> */
[----:B------:R-:W-:Y:S02]  /*13df0*/  ISETP.LT.OR P1, PT, R172, 0x3a, P1 ;  /* 0x0000003aac00780c */ /* 0x000fe40000f21670 */
[----:B------:R-:W-:Y:S02]  /*13e00*/  FSEL R247, R53, -INF , !P6 ;  /* 0xff80000035f77808 */ /* 0x000fe40007000000 */
[----:B------:R-:W-:Y:S01]  /*13e10*/  PLOP3.LUT P6, PT, PT, PT, UP6, 0x40, 0x0 ;  /* 0x000000000000781c */ /* 0x000fe20003fce868 */
[----:B------:R-:W-:Y:S01]  /*13e20*/  UISETP.NE.AND UP6, UPT, UR34, URZ, UPT ;  /* 0x0000003f2200728c */ /* 0x000fe2000bfc5270 */
[----:B------:R-:W-:Y:S02]  /*13e30*/  ISETP.GT.AND P0, PT, R168, 0x40, P0 ;  /* 0x00000040a800780c */ /* 0x000fe40000704270 */
[----:B------:R-:W-:Y:S02]  /*13e40*/  FSEL R203, R64, -INF , !P2 ;  /* 0xff80000040cb7808 */ /* 0x000fe40005000000 */
[----:B------:R-:W-:Y:S02]  /*13e50*/  PLOP3.LUT P2, PT, PT, PT, UP5, 0x40, 0x0 ;  /* 0x000000000000781c */ /* 0x000fe40003f4e858 */
[----:B------:R-:W-:Y:S02]  /*13e60*/  FSEL R200, R65, -INF , !P1 ;  /* 0xff80000041c87808 */ /* 0x000fe40004800000 */
[----:B------:R-:W-:Y:S02]  /*13e70*/  PLOP3.LUT P1, PT, PT, PT, UP4, 0x40, 0x0 ;  /* 0x000000000000781c */ /* 0x000fe40003f2e848 */
[----:B------:R-:W-:Y:S02]  /*13e80*/  ISETP.GT.AND P6, PT, R168, 0x41, P6 ;  /* 0x00000041a800780c */ /* 0x000fe400037c4270 */
[----:B------:R-:W-:Y:S02]  /*13e90*/  ISETP.LT.OR P0, PT, R172, 0x41, P0 ;  /* 0x00000041ac00780c */ /* 0x000fe40000701670 */
[C---:B------:R-:W-:Y:S02]  /*13ea0*/  ISETP.GT.AND P2, PT, R168.reuse, 0x48, P2 ;  /* 0x00000048a800780c */ /* 0x040fe40001744270 */
[----:B------:R-:W-:Y:S02]  /*13eb0*/  ISETP.GT.AND P1, PT, R168, 0x49, P1 ;  /* 0x00000049a800780c */ /* 0x000fe40000f24270 */
[----:B------:R-:W-:Y:S02]  /*13ec0*/  ISETP.LT.OR P6, PT, R172, 0x42, P6 ;  /* 0x00000042ac00780c */ /* 0x000fe400037c1670 */
[----:B------:R-:W-:Y:S02]  /*13ed0*/  FSEL R191, R68, -INF , !P0 ;  /* 0xff80000044bf7808 */ /* 0x000fe40004000000 */
[----:B------:R-:W-:Y:S02]  /*13ee0*/  PLOP3.LUT P0, PT, PT, PT, UP3, 0x40, 0x0 ;  /* 0x000000000000781c */ /* 0x000fe40003f0e838 */
[C---:B------:R-:W-:Y:S02]  /*13ef0*/  ISETP.LT.OR P2, PT, R172.reuse, 0x49, P2 ;  /* 0x00000049ac00780c */ /* 0x040fe40001741670 */
[----:B------:R-:W-:Y:S02]  /*13f00*/  ISETP.LT.OR P1, PT, R172, 0x4a, P1 ;  /* 0x0000004aac00780c */ /* 0x000fe40000f21670 */
        /* <DEDUP_REMOVED lines=18> */
[----:B------:R-:W-:Y:S02]  /*14030*/  FSEL R96, R96, -INF , !P2 ;  /* 0xff80000060607808 */ /* 0x000fe40005000000 */
[----:B------:R-:W-:Y:S07]  /*14040*/  FSEL R97, R97, -INF , !P1 ;  /* 0xff80000061617808 */ /* 0x000fee0004800000 */
        /* <DEDUP_REMOVED lines=15> */
.L_x_311:
[----:B------:R-:W-:Y:S04]  /*14140*/  MOV R17, c[0x0][0x32c] ;  /* 0x0000cb0000117a02 */ /* 0x000fe80000000f00 */
[----:B------:R-:W-:Y:S11]  /*14150*/  ISETP.NE.AND P0, PT, R17, 0x1, PT ;  /* 0x000000011100780c */ /* 0x000ff60003f05270 */
[----:B------:R-:W-:Y:S02]  /*14160*/  @!UPT UIADD3 URZ, URZ, URZ, URZ ;  /* 0x0000003f3f3ff290 */ /* 0x000fe4000fffe03f */
[----:B------:R-:W-:Y:S05]  /*14170*/  @P0 IMAD.HI.U32 R17, R177, c[0x0][0x330], RZ ;  /* 0x0000cc00b1110a27 */ /* 0x000fea00078e00ff */
[----:B------:R-:W-:Y:S02]  /*14180*/  @P0 SHF.R.U32.HI R177, RZ, c[0x0][0x334], R17 ;  /* 0x0000cd00ffb10a19 */ /* 0x000fe40000011611 */
.L_x_312:
[----:B------:R-:W-:Y:S05]  /*14190*/  BSYNC B0 ;  /* 0x0000000000007941 */ /* 0x000fea0003800000 */
.L_x_310:
[----:B------:R-:W-:Y:S05]  /*141a0*/  IMAD R177, R177, c[0x0][0x32c], R3 ;  /* 0x0000cb00b1b17a24 */ /* 0x000fea00078e0203 */
[----:B------:R-:W-:Y:S02]  /*141b0*/  IADD3 R17, R177, c[0x0][0x32c], RZ ;  /* 0x0000cb00b1117a10 */ /* 0x000fe40007ffe0ff */
[----:B------:R-:W-:Y:S02]  /*141c0*/  IMNMX R32, R32, R177, !PT ;  /* 0x000000b120207217 */ /* 0x000fe40007800200 */
[----:B------:R-:W-:Y:S02]  /*141d0*/  IMNMX R33, R33, R17, PT ;  /* 0x0000001121217217 */ /* 0x000fe40003800200 */
.L_x_309:
[----:B------:R-:W-:Y:S02]  /*141e0*/  UP2UR UR38, UPR, URZ, 0x10 ;  /* 0x000000103f267883 */ /* 0x000fe40008000000 */
[----:B------:R-:W-:Y:S02]  /*141f0*/  UISETP.NE.AND UP4, UPT, UR28, URZ, UPT ;  /* 0x0000003f1c00728c */ /* 0x000fe4000bf85270 */
[----:B------:R-:W-:Y:S02]  /*14200*/  UP2UR UR37, UPR, URZ, 0x8 ;  /* 0x000000083f257883 */ /* 0x000fe40008000000 */
[----:B------:R-:W-:Y:S02]  /*14210*/  UISETP.NE.AND UP3, UPT, UR29, URZ, UPT ;  /* 0x0000003f1d00728c */ /* 0x000fe4000bf65270 */
[----:B------:R-:W-:Y:S01]  /*14220*/  PLOP3.LUT P0, PT, PT, PT, UP4, 0x40, 0x0 ;  /* 0x000000000000781c */ /* 0x000fe20003f0e848 */
[----:B------:R-:W-:Y:S02]  /*14230*/  UP2UR UR36, UPR, URZ, 0x4 ;  /* 0x000000043f247883 */ /* 0x000fe40008000000 */
[----:B------:R-:W-:Y:S01]  /*14240*/  UISETP.NE.AND UP2, UPT, UR30, URZ, UPT ;  /* 0x0000003f1e00728c */ /* 0x000fe2000bf45270 */
[----:B------:R-:W-:Y:S01]  /*14250*/  ISETP.GT.AND P0, PT, R171, 0x9, P0 ;  /* 0x00000009ab00780c */ /* 0x000fe20000704270 */
[----:B------:R-:W-:Y:S01]  /*14260*/  UP2UR UR33, UPR, URZ, 0x2 ;  /* 0x000000023f217883 */ /* 0x000fe20008000000 */
[----:B------:R-:W-:Y:S01]  /*14270*/  PLOP3.LUT P1, PT, PT, PT, UP3, 0x40, 0x0 ;  /* 0x000000000000781c */ /* 0x000fe20003f2e838 */
[----:B------:R-:W-:Y:S01]  /*14280*/  UISETP.NE.AND UP1, UPT, UR31, URZ, UPT ;  /* 0x0000003f1f00728c */ /* 0x000fe2000bf25270 */
[----:B------:R-:W-:Y:S01]  /*14290*/  ISETP.LT.OR P0, PT, R169, 0xa, P0 ;  /* 0x0000000aa900780c */ /* 0x000fe20000701670 */
[----:B------:R-:W-:Y:S01]  /*142a0*/  UISETP.NE.AND UP4, UPT, UR24, URZ, UPT ;  /* 0x0000003f1800728c */ /* 0x000fe2000bf85270 */
[----:B------:R-:W-:Y:S01]  /*142b0*/  PLOP3.LUT P2, PT, PT, PT, UP2, 0x40, 0x0 ;  /* 0x000000000000781c */ /* 0x000fe20003f4e828 */
[----:B------:R-:W-:Y:S01]  /*142c0*/  UP2UR UR32, UPR, URZ, 0x1 ;  /* 0x000000013f207883 */ /* 0x000fe20008000000 */
[C---:B------:R-:W-:Y:S01]  /*142d0*/  ISETP.GT.AND P1, PT, R171.reuse, 0x8, P1 ;  /* 0x00000008ab00780c */ /* 0x040fe20000f24270 */
[----:B------:R-:W-:Y:S01]  /*142e0*/  UISETP.NE.AND UP0, UPT, UR25, URZ, UPT ;  /* 0x0000003f1900728c */ /* 0x000fe2000bf05270 */
[----:B------:R-:W-:Y:S01]  /*142f0*/  PLOP3.LUT P6, PT, PT, PT, UP1, 0x40, 0x0 ;  /* 0x000000000000781c */ /* 0x000fe20003fce818 */
[----:B------:R-:W-:Y:S01]  /*14300*/  UISETP.NE.AND UP2, UPT, UR27, URZ, UPT ;  /* 0x0000003f1b00728c */ /* 0x000fe2000bf45270 */
[C---:B------:R-:W-:Y:S01]  /*14310*/  ISETP.GT.AND P2, PT, R171.reuse, 0x1, P2 ;  /* 0x00000001ab00780c */ /* 0x040fe20001744270 */
[----:B------:R-:W-:Y:S01]  /*14320*/  UISETP.NE.AND UP1, UPT, UR26, URZ, UPT ;  /* 0x0000003f1a00728c */ /* 0x000fe2000bf25270 */
[----:B------:R-:W-:Y:S01]  /*14330*/  ISETP.GT.AND P6, PT, R171, RZ, P6 ;  /* 0x000000ffab00720c */ /* 0x000fe200037c4270 */
[----:B------:R-:W-:Y:S01]  /*14340*/  UISETP.NE.AND UP3, UPT, UR23, URZ, UPT ;  /* 0x0000003f1700728c */ /* 0x000fe2000bf65270 */
[----:B------:R-:W-:Y:S02]  /*14350*/  FSEL R19, R19, -INF , !P0 ;  /* 0xff80000013137808 */ /* 0x000fe40004000000 */
[----:B------:R-:W-:Y:S01]  /*14360*/  PLOP3.LUT P0, PT, PT, PT, UP4, 0x40, 0x0 ;  /* 0x000000000000781c */ /* 0x000fe20003f0e848 */
[----:B------:R-:W-:Y:S01]  /*14370*/  UISETP.NE.AND UP4, UPT, UR19, URZ, UPT ;  /* 0x0000003f1300728c */ /* 0x000fe2000bf85270 */
[C---:B------:R-:W-:Y:S02]  /*14380*/  ISETP.LT.OR P1, PT, R169.reuse, 0x9, P1 ;  /* 0x00000009a900780c */ /* 0x040fe40000f21670 */
[C---:B------:R-:W-:Y:S02]  /*14390*/  ISETP.LT.OR P6, PT, R169.reuse, 0x1, P6 ;  /* 0x00000001a900780c */ /* 0x040fe400037c1670 */
[----:B------:R-:W-:Y:S02]  /*143a0*/  ISETP.LT.OR P2, PT, R169, 0x2, P2 ;  /* 0x00000002a900780c */ /* 0x000fe40001741670 */
[----:B------:R-:W-:Y:S02]  /*143b0*/  ISETP.GT.AND P0, PT, R171, 0x19, P0 ;  /* 0x00000019ab00780c */ /* 0x000fe40000704270 */
        /* <DEDUP_REMOVED lines=9> */
[----:B------:R-:W-:Y:S02]  /*14450*/  ISETP.LT.OR P0, PT, R169, 0x1a, P0 ;  /* 0x0000001aa900780c */ /* 0x000fe40000701670 */
[C---:B------:R-:W-:Y:S02]  /*14460*/  ISETP.GT.AND P1, PT, R171.reuse, 0x18, P1 ;  /* 0x00000018ab00780c */ /* 0x040fe40000f24270 */
[C---:B------:R-:W-:Y:S02]  /*14470*/  ISETP.GT.AND P6, PT, R171.reuse, 0x10, P6 ;  /* 0x00000010ab00780c */ /* 0x040fe400037c4270 */
[----:B------:R-:W-:Y:S02]  /*14480*/  ISETP.GT.AND P2, PT, R171, 0x11, P2 ;  /* 0x00000011ab00780c */ /* 0x000fe40001744270 */
        /* <DEDUP_REMOVED lines=16> */
[----:B------:R-:W-:Y:S01]  /*14590*/  ISETP.LT.OR P0, PT, R169, 0x2a, P0 ;  /* 0x0000002aa900780c */ /* 0x000fe20000701670 */
[----:B------:R-:W1:Y:S01]  /*145a0*/  SHFL.IDX PT, R23, R174, 0x3, 0x1c1f ;  /* 0x007c1f00ae177f89 */ /* 0x000e6200000e0000 */
[C---:B------:R-:W-:Y:S02]  /*145b0*/  ISETP.GT.AND P1, PT, R171.reuse, 0x28, P1 ;  /* 0x00000028ab00780c */ /* 0x040fe40000f24270 */
[C---:B------:R-:W-:Y:S02]  /*145c0*/  ISETP.GT.AND P6, PT, R171.reuse, 0x20, P6 ;  /* 0x00000020ab00780c */ /* 0x040fe400037c4270 */
[----:B------:R-:W-:Y:S02]  /*145d0*/  ISETP.GT.AND P2, PT, R171, 0x21, P2 ;  /* 0x00000021ab00780c */ /* 0x000fe40001744270 */
[----:B------:R-:W-:Y:S02]  /*145e0*/  FSEL R197, R51, -INF , !P0 ;  /* 0xff80000033c57808 */ /* 0x000fe40004000000 */
[----:B------:R-:W-:Y:S01]  /*145f0*/  PLOP3.LUT P0, PT, PT, PT, UP1, 0x40, 0x0 ;  /* 0x000000000000781c */ /* 0x000fe20003f0e818 */
[----:B------:R-:W-:Y:S01]  /*14600*/  UISETP.NE.AND UP1, UPT, UR33, URZ, UPT ;  /* 0x0000003f2100728c */ /* 0x000fe2000bf25270 */
[C---:B------:R-:W-:Y:S01]  /*14610*/  ISETP.LT.OR P1, PT, R169.reuse, 0x29, P1 ;  /* 0x00000029a900780c */ /* 0x040fe20000f21670 */
[----:B------:R-:W-:Y:S01]  /*14620*/  UP2UR UR33, UPR, URZ, 0x20 ;  /* 0x000000203f217883 */ /* 0x000fe20008000000 */
[C---:B------:R-:W-:Y:S01]  /*14630*/  ISETP.LT.OR P6, PT, R169.reuse, 0x21, P6 ;  /* 0x00000021a900780c */ /* 0x040fe200037c1670 */
[----:B------:R-:W-:Y:S01]  /*14640*/  UP2UR UR39, UPR, URZ, 0x2 ;  /* 0x000000023f277883 */ /* 0x000fe20008000000 */
[----:B------:R-:W-:Y:S02]  /*14650*/  ISETP.LT.OR P2, PT, R169, 0x22, P2 ;  /* 0x00000022a900780c */ /* 0x000fe40001741670 */
[----:B------:R-:W-:Y:S02]  /*14660*/  ISETP.GT.AND P0, PT, R171, 0x39, P0 ;  /* 0x00000039ab00780c */ /* 0x000fe40000704270 */
[----:B------:R-:W-:Y:S02]  /*14670*/  FSEL R196, R50, -INF , !P1 ;  /* 0xff80000032c47808 */ /* 0x000fe40004800000 */
[----:B------:R-:W-:Y:S01]  /*14680*/  PLOP3.LUT P1, PT, PT, PT, UP2, 0x40, 0x0 ;  /* 0x000000000000781c */ /* 0x000fe20003f2e828 */
[----:B------:R-:W-:Y:S01]  /*14690*/  UISETP.NE.AND UP2, UPT, UR36, URZ, UPT ;  /* 0x0000003f2400728c */ /* 0x000fe2000bf45270 */
[----:B------:R-:W-:Y:S01]  /*146a0*/  FSEL R65, R38, -INF , !P6 ;  /* 0xff80000026417808 */ /* 0x000fe20007000000 */
[--C-:B-1----:R-:W-:Y:S01]  /*146b0*/  IMAD.IADD R22, R173, 0x1, R23.reuse ;  /* 0x00000001ad167824 */ /* 0x102fe200078e0217 */
[----:B------:R-:W-:Y:S01]  /*146c0*/  FSEL R64, R39, -INF , !P2 ;  /* 0xff80000027407808 */ /* 0x000fe20005000000 */
[----:B------:R-:W-:Y:S01]  /*146d0*/  IMAD.IADD R170, R170, 0x1, R23 ;  /* 0x00000001aaaa7824 */ /* 0x000fe200078e0217 */
[----:B------:R-:W-:Y:S01]  /*146e0*/  PLOP3.LUT P6, PT, PT, PT, UP4, 0x40, 0x0 ;  /* 0x000000000000781c */ /* 0x000fe20003fce848 */
[----:B------:R-:W-:Y:S01]  /*146f0*/  UISETP.NE.AND UP4, UPT, UR38, URZ, UPT ;  /* 0x0000003f2600728c */ /* 0x000fe2000bf85270 */
[----:B------:R-:W-:Y:S01]  /*14700*/  PLOP3.LUT P2, PT, PT, PT, UP3, 0x40, 0x0 ;  /* 0x000000000000781c */ /* 0x000fe20003f4e838 */
[----:B------:R-:W-:Y:S01]  /*14710*/  UISETP.NE.AND UP3, UPT, UR37, URZ, UPT ;  /* 0x0000003f2500728c */ /* 0x000fe2000bf65270 */
[----:B------:R-:W-:Y:S01]  /*14720*/  ISETP.LT.OR P0, PT, R169, 0x3a, P0 ;  /* 0x0000003aa900780c */ /* 0x000fe20000701670 */
[----:B------:R-:W-:Y:S01]  /*14730*/  UP2UR UR38, UPR, URZ, 0x4 ;  /* 0x000000043f267883 */ /* 0x000fe20008000000 */
[C---:B------:R-:W-:Y:S01]  /*14740*/  ISETP.GT.AND P1, PT, R171.reuse, 0x38, P1 ;  /* 0x00000038ab00780c */ /* 0x040fe20000f24270 */
[----:B------:R-:W-:Y:S01]  /*14750*/  UP2UR UR37, UPR, URZ, 0x8 ;  /* 0x000000083f257883 */ /* 0x000fe20008000000 */
[C---:B------:R-:W-:Y:S01]  /*14760*/  ISETP.GT.AND P6, PT, R171.reuse, 0x30, P6 ;  /* 0x00000030ab00780c */ /* 0x040fe200037c4270 */
[----:B------:R-:W-:Y:S01]  /*14770*/  UP2UR UR36, UPR, URZ, 0x10 ;  /* 0x000000103f247883 */ /* 0x000fe20008000000 */
[----:B------:R-:W-:Y:S02]  /*14780*/  ISETP.GT.AND P2, PT, R171, 0x31, P2 ;  /* 0x00000031ab00780c */ /* 0x000fe40001744270 */
[----:B------:R-:W-:Y:S02]  /*14790*/  FSEL R206, R67, -INF , !P0 ;  /* 0xff80000043ce7808 */ /* 0x000fe40004000000 */
[----:B------:R-:W-:Y:S02]  /*147a0*/  PLOP3.LUT P0, PT, PT, PT, UP6, 0x40, 0x0 ;  /* 0x000000000000781c */ /* 0x000fe40003f0e868 */
        /* <DEDUP_REMOVED lines=18> */
[----:B------:R-:W-:Y:S01]  /*148d0*/  UISETP.NE.AND UP6, UPT, UR29, URZ, UPT ;  /* 0x0000003f1d00728c */ /* 0x000fe2000bfc5270 */
        /* <DEDUP_REMOVED lines=25> */
[----:B------:R-:W-:Y:S01]  /*14a70*/  ISETP.GT.AND P0, PT, R32, RZ, P0 ;  /* 0x000000ff2000720c */ /* 0x000fe20000704270 */
[----:B------:R-:W-:Y:S01]  /*14a80*/  UP2UR UR41, UPR, URZ, 0x1 ;  /* 0x000000013f297883 */ /* 0x000fe20008000000 */
[----:B------:R-:W-:Y:S01]  /*14a90*/  ISETP.LT.OR P2, PT, R169, 0x59, P2 ;  /* 0x00000059a900780c */ /* 0x000fe20001741670 */
[----:B------:R-:W-:Y:S01]  /*14aa0*/  UISETP.NE.AND UP0, UPT, UR22, URZ, UPT ;  /* 0x0000003f1600728c */ /* 0x000fe2000bf05270 */
[----:B------:R-:W-:Y:S02]  /*14ab0*/  ISETP.LT.OR P0, PT, R33, 0x1, P0 ;  /* 0x000000012100780c */ /* 0x000fe40000701670 */
[----:B------:R-:W-:Y:S02]  /*14ac0*/  ISETP.LT.OR P1, PT, R169, 0x5a, P1 ;  /* 0x0000005aa900780c */ /* 0x000fe40000f21670 */
[----:B------:R-:W-:Y:S02]  /*14ad0*/  FSEL R169, R87, -INF , !P6 ;  /* 0xff80000057a97808 */ /* 0x000fe40007000000 */
[----:B------:R-:W-:Y:S01]  /*14ae0*/  PLOP3.LUT P6, PT, PT, PT, UP5, 0x40, 0x0 ;  /* 0x000000000000781c */ /* 0x000fe20003fce858 */
[----:B------:R-:W-:Y:S01]  /*14af0*/  UISETP.NE.AND UP5, UPT, UR24, URZ, UPT ;  /* 0x0000003f1800728c */ /* 0x000fe2000bfa5270 */
[----:B------:R-:W-:Y:S02]  /*14b00*/  FSEL R8, R8, -INF , !P0 ;  /* 0xff80000008087808 */ /* 0x000fe40004000000 */
[----:B------:R-:W-:Y:S01]  /*14b10*/  PLOP3.LUT P0, PT, PT, PT, UP2, 0x40, 0x0 ;  /* 0x000000000000781c */ /* 0x000fe20003f0e828 */
[----:B------:R-:W-:Y:S01]  /*14b20*/  UISETP.NE.AND UP2, UPT, UR19, URZ, UPT ;  /* 0x0000003f1300728c */ /* 0x000fe2000bf45270 */
[----:B------:R-:W-:Y:S02]  /*14b30*/  ISETP.GT.AND P6, PT, R32, 0x1, P6 ;  /* 0x000000012000780c */ /* 0x000fe400037c4270 */
        /* <DEDUP_REMOVED lines=10> */
[----:B------:R-:W-:Y:S02]  /*14be0*/  ISETP.LT.OR P0, PT, R33, 0x11, P0 ;  /* 0x000000112100780c */ /* 0x000fe40000701670 */
        /* <DEDUP_REMOVED lines=113> */
.L_x_315:
[----:B------:R-:W-:Y:S04]  /*15300*/  MOV R23, c[0x0][0x32c] ;  /* 0x0000cb0000177a02 */ /* 0x000fe80000000f00 */
[----:B------:R-:W-:Y:S11]  /*15310*/  ISETP.NE.AND P0, PT, R23, 0x1, PT ;  /* 0x000000011700780c */ /* 0x000ff60003f05270 */
[----:B------:R-:W-:Y:S02]  /*15320*/  @!UPT UIADD3 URZ, URZ, URZ, URZ ;  /* 0x0000003f3f3ff290 */ /* 0x000fe4000fffe03f */
[----:B------:R-:W-:Y:S05]  /*15330*/  @P0 IMAD.HI.U32 R23, R24, c[0x0][0x330], RZ ;  /* 0x0000cc0018170a27 */ /* 0x000fea00078e00ff */
[----:B------:R-:W-:Y:S02]  /*15340*/  @P0 SHF.R.U32.HI R24, RZ, c[0x0][0x334], R23 ;  /* 0x0000cd00ff180a19 */ /* 0x000fe40000011617 */
.L_x_316:
[----:B------:R-:W-:Y:S05]  /*15350*/  BSYNC B0 ;  /* 0x0000000000007941 */ /* 0x000fea0003800000 */
.L_x_314:
[----:B------:R-:W-:Y:S05]  /*15360*/  IMAD R3, R24, c[0x0][0x32c], R3 ;  /* 0x0000cb0018037a24 */ /* 0x000fea00078e0203 */
[----:B------:R-:W-:Y:S02]  /*15370*/  IADD3 R23, R3, c[0x0][0x32c], RZ ;  /* 0x0000cb0003177a10 */ /* 0x000fe40007ffe0ff */
[----:B------:R-:W-:Y:S02]  /*15380*/  IMNMX R170, R170, R3, !PT ;  /* 0x00000003aaaa7217 */ /* 0x000fe40007800200 */
[----:B------:R-:W-:Y:S02]  /*15390*/  IMNMX R22, R22, R23, PT ;  /* 0x0000001716167217 */ /* 0x000fe40003800200 */
.L_x_313:
[----:B------:R-:W-:Y:S01]  /*153a0*/  FMNMX.FTZ R3, R4, R167, !PT ;  /* 0x000000a704037209 */ /* 0x000fe20007810000 */
[----:B------:R-:W-:Y:S01]  /*153b0*/  UP2UR UR32, UPR, URZ, 0x20 ;  /* 0x000000203f207883 */ /* 0x000fe20008000000 */
[----:B------:R-:W-:Y:S01]  /*153c0*/  MOV R32, R179 ;  /* 0x000000b300207202 */ /* 0x000fe20000000f00 */
[----:B------:R-:W-:Y:S01]  /*153d0*/  UISETP.NE.AND UP5, UPT, UR31, URZ, UPT ;  /* 0x0000003f1f00728c */ /* 0x000fe2000bfa5270 */
[----:B------:R-:W-:Y:S01]  /*153e0*/  FMNMX.FTZ R3, R5, R3, !PT ;  /* 0x0000000305037209 */ /* 0x000fe20007810000 */
[----:B------:R-:W-:Y:S01]  /*153f0*/  UP2UR UR31, UPR, URZ, 0x10 ;  /* 0x000000103f1f7883 */ /* 0x000fe20008000000 */
[----:B------:R-:W-:Y:S01]  /*15400*/  MOV R57, R25 ;  /* 0x0000001900397202 */ /* 0x000fe20000000f00 */
        /* <DEDUP_REMOVED lines=17> */
[----:B------:R-:W-:Y:S02]  /*15520*/  FMNMX.FTZ R3, R16, R3, !PT ;  /* 0x0000000310037209 */ /* 0x000fe40007810000 */
[----:B------:R-:W-:Y:S02]  /*15530*/  FMNMX.FTZ R25, R6, R25, !PT ;  /* 0x0000001906197209 */ /* 0x000fe40007810000 */
[----:B------:R-:W-:Y:S02]  /*15540*/  FMNMX.FTZ R3, R252, R3, !PT ;  /* 0x00000003fc037209 */ /* 0x000fe40007810000 */
[----:B------:R-:W-:Y:S02]  /*15550*/  FMNMX.FTZ R25, R17, R25, !PT ;  /* 0x0000001911197209 */ /* 0x000fe40007810000 */
[----:B------:R-:W-:Y:S02]  /*15560*/  FMNMX.FTZ R3, R192, R3, !PT ;  /* 0x00000003c0037209 */ /* 0x000fe40007810000 */
        /* <DEDUP_REMOVED lines=22> */
[----:B------:R-:W-:Y:S02]  /*156d0*/  MOV R56, R28 ;  /* 0x0000001c00387202 */ /* 0x000fe40000000f00 */
        /* <DEDUP_REMOVED lines=18> */
[----:B------:R-:W-:Y:S02]  /*15800*/  FMNMX.FTZ R24, R198, R24, !PT ;  /* 0x00000018c6187209 */ /* 0x000fe40007810000 */
[----:B------:R-:W-:Y:S02]  /*15810*/  ISETP.GT.AND P6, PT, R170, 0x1, P6 ;  /* 0x00000001aa00780c */ /* 0x000fe400037c4270 */
[----:B------:R-:W-:Y:S01]  /*15820*/  PLOP3.LUT P0, PT, PT, PT, UP5, 0x40, 0x0 ;  /* 0x000000000000781c */ /* 0x000fe20003f0e858 */
[----:B------:R-:W-:Y:S01]  /*15830*/  UISETP.NE.AND UP5, UPT, UR32, URZ, UPT ;  /* 0x0000003f2000728c */ /* 0x000fe2000bfa5270 */
[----:B------:R-:W-:Y:S02]  /*15840*/  FMNMX.FTZ R25, R178, R25, !PT ;  /* 0x00000019b2197209 */ /* 0x000fe40007810000 */
[----:B------:R-:W-:Y:S02]  /*15850*/  FMNMX.FTZ R24, R199, R24, !PT ;  /* 0x00000018c7187209 */ /* 0x000fe40007810000 */
[----:B------:R-:W-:Y:S02]  /*15860*/  ISETP.LT.OR P6, PT, R22, 0x2, P6 ;  /* 0x000000021600780c */ /* 0x000fe400037c1670 */
[----:B------:R-:W-:Y:S01]  /*15870*/  PLOP3.LUT P2, PT, PT, PT, UP2, 0x40, 0x0 ;  /* 0x000000000000781c */ /* 0x000fe20003f4e828 */
[----:B------:R-:W-:Y:S01]  /*15880*/  UISETP.NE.AND UP2, UPT, UR22, URZ, UPT ;  /* 0x0000003f1600728c */ /* 0x000fe2000bf45270 */
[C---:B------:R-:W-:Y:S02]  /*15890*/  ISETP.GT.AND P0, PT, R170.reuse, RZ, P0 ;  /* 0x000000ffaa00720c */ /* 0x040fe40000704270 */
[----:B------:R-:W-:Y:S02]  /*158a0*/  FMNMX.FTZ R25, R177, R25, !PT ;  /* 0x00000019b1197209 */ /* 0x000fe40007810000 */
[----:B------:R-:W-:Y:S02]  /*158b0*/  FMNMX.FTZ R24, R201, R24, !PT ;  /* 0x00000018c9187209 */ /* 0x000fe40007810000 */
[----:B------:R-:W-:Y:S02]  /*158c0*/  ISETP.GT.AND P2, PT, R170, 0x9, P2 ;  /* 0x00000009aa00780c */ /* 0x000fe40001744270 */
[----:B------:R-:W-:Y:S02]  /*158d0*/  FSEL R11, R11, -INF , !P6 ;  /* 0xff8000000b0b7808 */ /* 0x000fe40007000000 */
[----:B------:R-:W-:Y:S01]  /*158e0*/  PLOP3.LUT P6, PT, PT, PT, UP4, 0x40, 0x0 ;  /* 0x000000000000781c */ /* 0x000fe20003fce848 */
[----:B------:R-:W-:Y:S01]  /*158f0*/  UISETP.NE.AND UP4, UPT, UR19, URZ, UPT ;  /* 0x0000003f1300728c */ /* 0x000fe2000bf85270 */
[----:B------:R-:W-:Y:S02]  /*15900*/  ISETP.LT.OR P0, PT, R22, 0x1, P0 ;  /* 0x000000011600780c */ /* 0x000fe40000701670 */
[----:B------:R-:W-:Y:S02]  /*15910*/  FMNMX.FTZ R25, R171, R25, !PT ;  /* 0x00000019ab197209 */ /* 0x000fe40007810000 */
[----:B------:R-:W-:Y:S01]  /*15920*/  PLOP3.LUT P1, PT, PT, PT, UP0, 0x40, 0x0 ;  /* 0x000000000000781c */ /* 0x000fe20003f2e808 */
[----:B------:R-:W-:Y:S01]  /*15930*/  UISETP.NE.AND UP0, UPT, UR24, URZ, UPT ;  /* 0x0000003f1800728c */ /* 0x000fe2000bf05270 */
[----:B------:R-:W-:Y:S02]  /*15940*/  FMNMX.FTZ R24, R202, R24, !PT ;  /* 0x00000018ca187209 */ /* 0x000fe40007810000 */
[----:B------:R-:W-:Y:S02]  /*15950*/  ISETP.LT.OR P2, PT, R22, 0xa, P2 ;  /* 0x0000000a1600780c */ /* 0x000fe40001741670 */
[----:B------:R-:W-:Y:S02]  /*15960*/  ISETP.GT.AND P6, PT, R170, 0x11, P6 ;  /* 0x00000011aa00780c */ /* 0x000fe400037c4270 */
[----:B------:R-:W-:Y:S02]  /*15970*/  FSEL R10, R10, -INF , !P0 ;  /* 0xff8000000a0a7808 */ /* 0x000fe40004000000 */
[----:B------:R-:W-:Y:S01]  /*15980*/  PLOP3.LUT P0, PT, PT, PT, UP3, 0x40, 0x0 ;  /* 0x000000000000781c */ /* 0x000fe20003f0e838 */
[----:B------:R-:W-:Y:S01]  /*15990*/  UISETP.NE.AND UP3, UPT, UR23, URZ, UPT ;  /* 0x0000003f1700728c */ /* 0x000fe2000bf65270 */
[----:B------:R-:W-:Y:S02]  /*159a0*/  FMNMX.FTZ R25, R169, R25, !PT ;  /* 0x00000019a9197209 */ /* 0x000fe40007810000 */
[----:B------:R-:W-:Y:S02]  /*159b0*/  ISETP.GT.AND P1, PT, R170, 0x8, P1 ;  /* 0x00000008aa00780c */ /* 0x000fe40000f24270 */
[----:B------:R-:W-:Y:S02]  /*159c0*/  FMNMX.FTZ R24, R249, R24, !PT ;  /* 0x00000018f9187209 */ /* 0x000fe40007810000 */
[----:B------:R-:W-:Y:S02]  /*159d0*/  ISETP.LT.OR P6, PT, R22, 0x12, P6 ;  /* 0x000000121600780c */ /* 0x000fe400037c1670 */
[----:B------:R-:W-:Y:S02]  /*159e0*/  FSEL R15, R15, -INF , !P2 ;  /* 0xff8000000f0f7808 */ /* 0x000fe40005000000 */
[----:B------:R-:W-:Y:S01]  /*159f0*/  PLOP3.LUT P2, PT, PT, PT, UP0, 0x40, 0x0 ;  /* 0x000000000000781c */ /* 0x000fe20003f4e808 */
[----:B------:R-:W-:Y:S01]  /*15a00*/  UISETP.NE.AND UP0, UPT, UR20, URZ, UPT ;  /* 0x0000003f1400728c */ /* 0x000fe2000bf05270 */
[----:B------:R-:W-:Y:S02]  /*15a10*/  ISETP.GT.AND P0, PT, R170, 0x10, P0 ;  /* 0x00000010aa00780c */ /* 0x000fe40000704270 */
[----:B-1----:R-:W-:Y:S02]  /*15a20*/  FMNMX.FTZ R3, R3, R23, !PT ;  /* 0x0000001703037209 */ /* 0x002fe40007810000 */
[----:B------:R-:W-:Y:S02]  /*15a30*/  FMNMX.FTZ R25, R98, R25, !PT ;  /* 0x0000001962197209 */ /* 0x000fe40007810000 */
[----:B------:R-:W-:Y:S02]  /*15a40*/  ISETP.LT.OR P1, PT, R22, 0x9, P1 ;  /* 0x000000091600780c */ /* 0x000fe40000f21670 */
[----:B------:R-:W-:Y:S02]  /*15a50*/  FMNMX.FTZ R24, R246, R24, !PT ;  /* 0x00000018f6187209 */ /* 0x000fe40007810000 */
[----:B------:R-:W-:Y:S02]  /*15a60*/  FSEL R66, R27, -INF , !P6 ;  /* 0xff8000001b427808 */ /* 0x000fe40007000000 */
[----:B------:R-:W-:Y:S01]  /*15a70*/  ISETP.GT.AND P2, PT, R170, 0x19, P2 ;  /* 0x00000019aa00780c */ /* 0x000fe20001744270 */
[----:B------:R-:W1:Y:S01]  /*15a80*/  SHFL.BFLY PT, R27, R3, 0x1, 0x1f ;  /* 0x0c201f00031b7f89 */ /* 0x000e6200000e0000 */
[----:B------:R-:W-:Y:S02]  /*15a90*/  ISETP.LT.OR P0, PT, R22, 0x11, P0 ;  /* 0x000000111600780c */ /* 0x000fe40000701670 */
[----:B------:R-:W-:Y:S02]  /*15aa0*/  FMNMX.FTZ R25, R99, R25, !PT ;  /* 0x0000001963197209 */ /* 0x000fe40007810000 */
[----:B------:R-:W-:Y:S02]  /*15ab0*/  FSEL R14, R14, -INF , !P1 ;  /* 0xff8000000e0e7808 */ /* 0x000fe40004800000 */
[----:B------:R-:W-:Y:S01]  /*15ac0*/  PLOP3.LUT P1, PT, PT, PT, UP1, 0x40, 0x0 ;  /* 0x000000000000781c */ /* 0x000fe20003f2e818 */
[----:B------:R-:W2:Y:S01]  /*15ad0*/  SHFL.BFLY PT, R23, R25, 0x2, 0x1f ;  /* 0x0c401f0019177f89 */ /* 0x000ea200000e0000 */
[----:B------:R-:W-:Y:S01]  /*15ae0*/  FMNMX.FTZ R24, R243, R24, !PT ;  /* 0x00000018f3187209 */ /* 0x000fe20007810000 */
[----:B------:R-:W-:Y:S01]  /*15af0*/  UISETP.NE.AND UP1, UPT, UR21, URZ, UPT ;  /* 0x0000003f1500728c */ /* 0x000fe2000bf25270 */
[----:B------:R-:W-:Y:S02]  /*15b00*/  ISETP.LT.OR P2, PT, R22, 0x1a, P2 ;  /* 0x0000001a1600780c */ /* 0x000fe40001741670 */
[----:B------:R-:W-:Y:S02]  /*15b10*/  FSEL R193, R26, -INF , !P0 ;  /* 0xff8000001ac17808 */ /* 0x000fe40004000000 */
[----:B------:R-:W-:Y:S01]  /*15b20*/  PLOP3.LUT P0, PT, PT, PT, UP3, 0x40, 0x0 ;  /* 0x000000000000781c */ /* 0x000fe20003f0e838 */
[----:B------:R-:W-:Y:S01]  /*15b30*/  UISETP.NE.AND UP3, UPT, UR18, URZ, UPT ;  /* 0x0000003f1200728c */ /* 0x000fe2000bf65270 */
[----:B------:R-:W-:Y:S02]  /*15b40*/  ISETP.GT.AND P1, PT, R170, 0x18, P1 ;  /* 0x00000018aa00780c */ /* 0x000fe40000f24270 */
[----:B------:R-:W-:Y:S02]  /*15b50*/  FMNMX.FTZ R24, R210, R24, !PT ;  /* 0x00000018d2187209 */ /* 0x000fe40007810000 */
[----:B------:R-:W-:Y:S02]  /*15b60*/  FSEL R60, R31, -INF , !P2 ;  /* 0xff8000001f3c7808 */ /* 0x000fe40005000000 */
[----:B------:R-:W-:Y:S01]  /*15b70*/  PLOP3.LUT P2, PT, PT, PT, UP0, 0x40, 0x0 ;  /* 0x000000000000781c */ /* 0x000fe20003f4e808 */
[----:B------:R-:W-:Y:S01]  /*15b80*/  UISETP.NE.AND UP0, UPT, UR6, URZ, UPT ;  /* 0x0000003f0600728c */ /* 0x000fe2000bf05270 */
[----:B------:R-:W-:Y:S02]  /*15b90*/  ISETP.GT.AND P0, PT, R170, 0x20, P0 ;  /* 0x00000020aa00780c */ /* 0x000fe40000704270 */
[----:B------:R-:W-:Y:S02]  /*15ba0*/  ISETP.LT.OR P1, PT, R22, 0x19, P1 ;  /* 0x000000191600780c */ /* 0x000fe40000f21670 */
[----:B------:R-:W-:Y:S02]  /*15bb0*/  FMNMX.FTZ R24, R187, R24, !PT ;  /* 0x00000018bb187209 */ /* 0x000fe40007810000 */
[----:B------:R-:W-:Y:S02]  /*15bc0*/  FMNMX.FTZ R26, R10, R164, !PT ;  /* 0x000000a40a1a7209 */ /* 0x000fe40007810000 */
[----:B------:R-:W-:Y:S02]  /*15bd0*/  ISETP.GT.AND P2, PT, R170, 0x29, P2 ;  /* 0x00000029aa00780c */ /* 0x000fe40001744270 */
[----:B------:R-:W-:Y:S02]  /*15be0*/  ISETP.LT.OR P0, PT, R22, 0x21, P0 ;  /* 0x000000211600780c */ /* 0x000fe40000701670 */
[----:B------:R-:W-:Y:S02]  /*15bf0*/  FSEL R61, R30, -INF , !P1 ;  /* 0xff8000001e3d7808 */ /* 0x000fe40004800000 */
[----:B------:R-:W-:Y:S01]  /*15c00*/  PLOP3.LUT P1, PT, PT, PT, UP1, 0x40, 0x0 ;  /* 0x000000000000781c */ /* 0x000fe20003f2e818 */
[----:B------:R-:W-:Y:S01]  /*15c10*/  UISETP.NE.AND UP1, UPT, UR7, URZ, UPT ;  /* 0x0000003f0700728c */ /* 0x000fe2000bf25270 */
[----:B------:R-:W-:Y:S02]  /*15c20*/  FMNMX.FTZ R24, R184, R24, !PT ;  /* 0x00000018b8187209 */ /* 0x000fe40007810000 */
[----:B------:R-:W-:Y:S02]  /*15c30*/  FMNMX.FTZ R26, R11, R26, !PT ;  /* 0x0000001a0b1a7209 */ /* 0x000fe40007810000 */
[----:B------:R-:W-:Y:S02]  /*15c40*/  ISETP.LT.OR P2, PT, R22, 0x2a, P2 ;  /* 0x0000002a1600780c */ /* 0x000fe40001741670 */
[----:B------:R-:W-:Y:S02]  /*15c50*/  FSEL R205, R42, -INF , !P0 ;  /* 0xff8000002acd7808 */ /* 0x000fe40004000000 */
[----:B------:R-:W-:Y:S01]  /*15c60*/  PLOP3.LUT P0, PT, PT, PT, UP4, 0x40, 0x0 ;  /* 0x000000000000781c */ /* 0x000fe20003f0e848 */
[----:B------:R-:W-:Y:S01]  /*15c70*/  UISETP.NE.AND UP4, UPT, UR31, URZ, UPT ;  /* 0x0000003f1f00728c */ /* 0x000fe2000bf85270 */
[----:B------:R-:W-:Y:S02]  /*15c80*/  FMNMX.FTZ R24, R182, R24, !PT ;  /* 0x00000018b6187209 */ /* 0x000fe40007810000 */
[----:B------:R-:W-:Y:S02]  /*15c90*/  FMNMX.FTZ R26, R14, R26, !PT ;  /* 0x0000001a0e1a7209 */ /* 0x000fe40007810000 */
[----:B------:R-:W-:Y:S02]  /*15ca0*/  FSEL R244, R47, -INF , !P2 ;  /* 0xff8000002ff47808 */ /* 0x000fe40005000000 */
[----:B------:R-:W-:Y:S01]  /*15cb0*/  PLOP3.LUT P2, PT, PT, PT, UP1, 0x40, 0x0 ;  /* 0x000000000000781c */ /* 0x000fe20003f4e818 */
[----:B------:R-:W-:Y:S01]  /*15cc0*/  UISETP.NE.AND UP1, UPT, UR28, URZ, UPT ;  /* 0x0000003f1c00728c */ /* 0x000fe2000bf25270 */
[----:B------:R-:W-:Y:S02]  /*15cd0*/  ISETP.GT.AND P0, PT, R170, 0x30, P0 ;  /* 0x00000030aa00780c */ /* 0x000fe40000704270 */
[----:B------:R-:W-:Y:S02]  /*15ce0*/  FMNMX.FTZ R24, R180, R24, !PT ;  /* 0x00000018b4187209 */ /* 0x000fe40007810000 */
[----:B------:R-:W-:Y:S02]  /*15cf0*/  FMNMX.FTZ R26, R15, R26, !PT ;  /* 0x0000001a0f1a7209 */ /* 0x000fe40007810000 */
[----:B------:R-:W-:Y:S02]  /*15d00*/  ISETP.GT.AND P2, PT, R170, 0x39, P2 ;  /* 0x00000039aa00780c */ /* 0x000fe40001744270 */
[----:B------:R-:W-:Y:S02]  /*15d10*/  ISETP.LT.OR P0, PT, R22, 0x31, P0 ;  /* 0x000000311600780c */ /* 0x000fe40000701670 */
[----:B-1----:R-:W-:Y:S02]  /*15d20*/  FMNMX.FTZ R3, R3, R27, !PT ;  /* 0x0000001b03037209 */ /* 0x002fe40007810000 */
[----:B------:R-:W-:Y:S02]  /*15d30*/  FMNMX.FTZ R24, R88, R24, !PT ;  /* 0x0000001858187209 */ /* 0x000fe40007810000 */
[----:B------:R-:W-:Y:S01]  /*15d40*/  FMNMX.FTZ R26, R193, R26, !PT ;  /* 0x0000001ac11a7209 */ /* 0x000fe20007810000 */
[----:B------:R-:W-:Y:S01]  /*15d50*/  FMUL.FTZ R174, R3, c[0x0][0x2d0] ;  /* 0x0000b40003ae7a20 */ /* 0x000fe20000410000 */
[----:B------:R-:W-:Y:S02]  /*15d60*/  ISETP.LT.OR P2, PT, R22, 0x3a, P2 ;  /* 0x0000003a1600780c */ /* 0x000fe40001741670 */
[----:B------:R-:W-:Y:S02]  /*15d70*/  FSEL R248, R58, -INF , !P0 ;  /* 0xff8000003af87808 */ /* 0x000fe40004000000 */
[----:B------:R-:W-:Y:S01]  /*15d80*/  PLOP3.LUT P0, PT, PT, PT, UP0, 0x40, 0x0 ;  /* 0x000000000000781c */ /* 0x000fe20003f0e808 */
[----:B------:R-:W-:Y:S01]  /*15d90*/  UISETP.NE.AND UP0, UPT, UR30, URZ, UPT ;  /* 0x0000003f1e00728c */ /* 0x000fe2000bf05270 */
[----:B--2---:R-:W-:Y:S02]  /*15da0*/  FMNMX.FTZ R25, R25, R23, !PT ;  /* 0x0000001719197209 */ /* 0x004fe40007810000 */
[----:B------:R-:W-:Y:S02]  /*15db0*/  FMNMX.FTZ R23, R89, R24, !PT ;  /* 0x0000001859177209 */ /* 0x000fe40007810000 */
[----:B------:R-:W-:Y:S01]  /*15dc0*/  FMNMX.FTZ R26, R66, R26, !PT ;  /* 0x0000001a421a7209 */ /* 0x000fe20007810000 */
[----:B------:R-:W1:Y:S01]  /*15dd0*/  SHFL.BFLY PT, R24, R25, 0x1, 0x1f ;  /* 0x0c201f0019187f89 */ /* 0x000e6200000e0000 */
[----:B------:R-:W-:Y:S01]  /*15de0*/  PLOP3.LUT P6, PT, PT, PT, UP2, 0x40, 0x0 ;  /* 0x000000000000781c */ /* 0x000fe20003fce828 */
[----:B------:R-:W-:Y:S01]  /*15df0*/  UISETP.NE.AND UP2, UPT, UR13, URZ, UPT ;  /* 0x0000003f0d00728c */ /* 0x000fe2000bf45270 */
[----:B------:R-:W-:Y:S02]  /*15e00*/  FSEL R209, R63, -INF , !P2 ;  /* 0xff8000003fd17808 */ /* 0x000fe40005000000 */
[----:B------:R-:W-:Y:S02]  /*15e10*/  FSETP.NEU.FTZ.AND P2, PT, R3, -INF , PT ;  /* 0xff8000000300780b */ /* 0x000fe40003f5d000 */
[----:B------:R-:W-:Y:S02]  /*15e20*/  ISETP.GT.AND P0, PT, R170, 0x40, P0 ;  /* 0x00000040aa00780c */ /* 0x000fe40000704270 */
[----:B------:R-:W-:Y:S02]  /*15e30*/  FMNMX.FTZ R23, R92, R23, !PT ;  /* 0x000000175c177209 */ /* 0x000fe40007810000 */
[----:B------:R-:W-:Y:S02]  /*15e40*/  FMNMX.FTZ R26, R61, R26, !PT ;  /* 0x0000001a3d1a7209 */ /* 0x000fe40007810000 */
[----:B------:R-:W-:Y:S02]  /*15e50*/  ISETP.GT.AND P6, PT, R170, 0x21, P6 ;  /* 0x00000021aa00780c */ /* 0x000fe400037c4270 */
[----:B------:R-:W-:Y:S02]  /*15e60*/  FSEL R174, R174, RZ, P2 ;  /* 0x000000ffaeae7208 */ /* 0x000fe40001000000 */
[----:B------:R-:W-:Y:S02]  /*15e70*/  ISETP.LT.OR P0, PT, R22, 0x41, P0 ;  /* 0x000000411600780c */ /* 0x000fe40000701670 */
[----:B------:R-:W-:Y:S01]  /*15e80*/  FMNMX.FTZ R23, R93, R23, !PT ;  /* 0x000000175d177209 */ /* 0x000fe20007810000 */
[--C-:B------:R-:W-:Y:S01]  /*15e90*/  FFMA.FTZ R77, R20, c[0x0][0x2d0], -R174.reuse ;  /* 0x0000b400144d7a23 */ /* 0x100fe200000108ae */
[----:B------:R-:W-:Y:S01]  /*15ea0*/  ISETP.LT.OR P6, PT, R22, 0x22, P6 ;  /* 0x000000221600780c */ /* 0x000fe200037c1670 */
[--C-:B------:R-:W-:Y:S01]  /*15eb0*/  FFMA.FTZ R84, R32, c[0x0][0x2d0], -R174.reuse ;  /* 0x0000b40020547a23 */ /* 0x100fe200000108ae */
[----:B------:R-:W-:Y:S01]  /*15ec0*/  FMNMX.FTZ R26, R60, R26, !PT ;  /* 0x0000001a3c1a7209 */ /* 0x000fe20007810000 */
[----:B------:R-:W-:Y:S01]  /*15ed0*/  LDSM.16.MT88.4 R32, [R220+0x100] ;  /* 0x00010000dc20783b */ /* 0x000fe20000004200 */
[----:B------:R-:W-:Y:S01]  /*15ee0*/  ISETP.GT.AND P1, PT, R170, 0x28, P1 ;  /* 0x00000028aa00780c */ /* 0x000fe20000f24270 */
[----:B------:R-:W-:Y:S01]  /*15ef0*/  MUFU.EX2 R77, R77 ;  /* 0x0000004d004d7308 */ /* 0x000fe20000000800 */
[----:B------:R-:W-:Y:S01]  /*15f00*/  FSEL R186, R74, -INF , !P0 ;  /* 0xff8000004aba7808 */ /* 0x000fe20004000000 */
[--C-:B------:R-:W-:Y:S01]  /*15f10*/  FFMA.FTZ R74, R4, c[0x0][0x2d0], -R174.reuse ;  /* 0x0000b400044a7a23 */ /* 0x100fe200000108ae */
[----:B------:R-:W-:Y:S01]  /*15f20*/  ISETP.LT.OR P1, PT, R22, 0x29, P1 ;  /* 0x000000291600780c */ /* 0x000fe20000f21670 */
[--C-:B------:R-:W-:Y:S01]  /*15f30*/  FFMA.FTZ R86, R16, c[0x0][0x2d0], -R174.reuse ;  /* 0x0000b40010567a23 */ /* 0x100fe200000108ae */
[----:B------:R-:W-:Y:S01]  /*15f40*/  FSEL R207, R43, -INF , !P6 ;  /* 0xff8000002bcf7808 */ /* 0x000fe20007000000 */
[----:B------:R-:W2:Y:S01]  /*15f50*/  SHFL.BFLY PT, R4, R23, 0x2, 0x1f ;  /* 0x0c401f0017047f89 */ /* 0x000ea200000e0000 */
[----:B------:R-:W-:Y:S01]  /*15f60*/  FMNMX.FTZ R26, R205, R26, !PT ;  /* 0x0000001acd1a7209 */ /* 0x000fe20007810000 */
[--C-:B------:R-:W-:Y:S01]  /*15f70*/  FFMA.FTZ R192, R192, c[0x0][0x2d0], -R174.reuse ;  /* 0x0000b400c0c07a23 */ /* 0x100fe200000108ae */
[----:B------:R-:W-:Y:S01]  /*15f80*/  PLOP3.LUT P6, PT, PT, PT, UP3, 0x40, 0x0 ;  /* 0x000000000000781c */ /* 0x000fe20003fce838 */
[----:B------:R-:W-:Y:S01]  /*15f90*/  MUFU.EX2 R74, R74 ;  /* 0x0000004a004a7308 */ /* 0x000fe20000000800 */
[----:B------:R-:W-:Y:S01]  /*15fa0*/  FSEL R211, R46, -INF , !P1 ;  /* 0xff8000002ed37808 */ /* 0x000fe20004800000 */
[--C-:B------:R-:W-:Y:S01]  /*15fb0*/  FFMA.FTZ R68, R5, c[0x0][0x2d0], -R174.reuse ;  /* 0x0000b40005447a23 */ /* 0x100fe200000108ae */
[----:B------:R-:W-:Y:S01]  /*15fc0*/  FMNMX.FTZ R26, R207, R26, !PT ;  /* 0x0000001acf1a7209 */ /* 0x000fe20007810000 */
[--C-:B------:R-:W-:Y:S01]  /*15fd0*/  FFMA.FTZ R47, R2, c[0x0][0x2d0], -R174.reuse ;  /* 0x0000b400022f7a23 */ /* 0x100fe200000108ae */
[----:B------:R-:W-:Y:S01]  /*15fe0*/  ISETP.GT.AND P6, PT, R170, 0x31, P6 ;  /* 0x00000031aa00780c */ /* 0x000fe200037c4270 */
[----:B------:R-:W-:Y:S01]  /*15ff0*/  UISETP.NE.AND UP3, UPT, UR26, URZ, UPT ;  /* 0x0000003f1a00728c */ /* 0x000fe2000bf65270 */
[----:B------:R-:W-:Y:S01]  /*16000*/  PLOP3.LUT P1, PT, PT, PT, UP2, 0x40, 0x0 ;  /* 0x000000000000781c */ /* 0x000fe20003f2e828 */
[----:B------:R-:W-:Y:S01]  /*16010*/  UISETP.NE.AND UP2, UPT, UR27, URZ, UPT ;  /* 0x0000003f1b00728c */ /* 0x000fe2000bf45270 */
[----:B------:R-:W-:Y:S01]  /*16020*/  FMNMX.FTZ R5, R211, R26, !PT ;  /* 0x0000001ad3057209 */ /* 0x000fe20007810000 */
[----:B------:R-:W3:Y:S01]  /*16030*/  MUFU.EX2 R68, R68 ;  /* 0x0000004400447308 */ /* 0x000ee20000000800 */
[----:B------:R-:W-:Y:S01]  /*16040*/  ISETP.LT.OR P6, PT, R22, 0x32, P6 ;  /* 0x000000321600780c */ /* 0x000fe200037c1670 */
[--C-:B------:R-:W-:Y:S01]  /*16050*/  FFMA.FTZ R46, R0, c[0x0][0x2d0], -R174.reuse ;  /* 0x0000b400002e7a23 */ /* 0x100fe200000108ae */
[----:B------:R-:W-:Y:S01]  /*16060*/  ISETP.GT.AND P1, PT, R170, 0x38, P1 ;  /* 0x00000038aa00780c */ /* 0x000fe20000f24270 */
[--C-:B------:R-:W-:Y:S01]  /*16070*/  FFMA.FTZ R87, R252, c[0x0][0x2d0], -R174.reuse ;  /* 0x0000b400fc577a23 */ /* 0x100fe200000108ae */
[----:B------:R-:W-:Y:S01]  /*16080*/  FMNMX.FTZ R5, R244, R5, !PT ;  /* 0x00000005f4057209 */ /* 0x000fe20007810000 */
[--C-:B------:R-:W-:Y:S01]  /*16090*/  FFMA.FTZ R189, R189, c[0x0][0x2d0], -R174.reuse ;  /* 0x0000b400bdbd7a23 */ /* 0x100fe200000108ae */
[----:B------:R-:W-:Y:S01]  /*160a0*/  FSEL R245, R59, -INF , !P6 ;  /* 0xff8000003bf57808 */ /* 0x000fe20007000000 */
[--C-:B------:R-:W-:Y:S01]  /*160b0*/  FFMA.FTZ R195, R195, c[0x0][0x2d0], -R174.reuse ;  /* 0x0000b400c3c37a23 */ /* 0x100fe200000108ae */
[----:B------:R-:W-:Y:S01]  /*160c0*/  ISETP.LT.OR P1, PT, R22, 0x39, P1 ;  /* 0x000000391600780c */ /* 0x000fe20000f21670 */
[----:B------:R-:W-:Y:S01]  /*160d0*/  MUFU.EX2 R47, R47 ;  /* 0x0000002f002f7308 */ /* 0x000fe20000000800 */
[----:B------:R-:W-:Y:S01]  /*160e0*/  FMNMX.FTZ R5, R248, R5, !PT ;  /* 0x00000005f8057209 */ /* 0x000fe20007810000 */
[--C-:B------:R-:W-:Y:S01]  /*160f0*/  FFMA.FTZ R194, R194, c[0x0][0x2d0], -R174.reuse ;  /* 0x0000b400c2c27a23 */ /* 0x100fe200000108ae */
[----:B------:R-:W-:Y:S01]  /*16100*/  PLOP3.LUT P6, PT, PT, PT, UP6, 0x40, 0x0 ;  /* 0x000000000000781c */ /* 0x000fe20003fce868 */
[--C-:B------:R-:W-:Y:S01]  /*16110*/  FFMA.FTZ R204, R204, c[0x0][0x2d0], -R174.reuse ;  /* 0x0000b400cccc7a23 */ /* 0x100fe200000108ae */
[----:B------:R-:W-:Y:S01]  /*16120*/  FSEL R242, R62, -INF , !P1 ;  /* 0xff8000003ef27808 */ /* 0x000fe20004800000 */
[--C-:B------:R-:W-:Y:S01]  /*16130*/  FFMA.FTZ R247, R247, c[0x0][0x2d0], -R174.reuse ;  /* 0x0000b400f7f77a23 */ /* 0x100fe200000108ae */
[----:B------:R-:W-:Y:S01]  /*16140*/  ISETP.GT.AND P6, PT, R170, 0x41, P6 ;  /* 0x00000041aa00780c */ /* 0x000fe200037c4270 */
[--C-:B------:R-:W-:Y:S01]  /*16150*/  FFMA.FTZ R203, R203, c[0x0][0x2d0], -R174.reuse ;  /* 0x0000b400cbcb7a23 */ /* 0x100fe200000108ae */
[----:B------:R-:W-:Y:S01]  /*16160*/  PLOP3.LUT P0, PT, PT, PT, UP4, 0x40, 0x0 ;  /* 0x000000000000781c */ /* 0x000fe20003f0e848 */
[----:B------:R-:W4:Y:S01]  /*16170*/  MUFU.EX2 R46, R46 ;  /* 0x0000002e002e7308 */ /* 0x000f220000000800 */
[----:B-1----:R-:W-:Y:S01]  /*16180*/  FMNMX.FTZ R2, R25, R24, !PT ;  /* 0x0000001819027209 */ /* 0x002fe20007810000 */
[--C-:B------:R-:W-:Y:S01]  /*16190*/  FFMA.FTZ R200, R200, c[0x0][0x2d0], -R174.reuse ;  /* 0x0000b400c8c87a23 */ /* 0x100fe200000108ae */
[----:B------:R-:W-:Y:S01]  /*161a0*/  FMNMX.FTZ R24, R245, R5, !PT ;  /* 0x00000005f5187209 */ /* 0x000fe20007810000 */
[--C-:B------:R-:W-:Y:S01]  /*161b0*/  FFMA.FTZ R191, R191, c[0x0][0x2d0], -R174.reuse ;  /* 0x0000b400bfbf7a23 */ /* 0x100fe200000108ae */
[----:B------:R-:W-:Y:S01]  /*161c0*/  ISETP.LT.OR P6, PT, R22, 0x42, P6 ;  /* 0x000000421600780c */ /* 0x000fe200037c1670 */
[----:B------:R-:W-:Y:S01]  /*161d0*/  FMUL.FTZ R173, R2, c[0x0][0x2d0] ;  /* 0x0000b40002ad7a20 */ /* 0x000fe20000410000 */
[----:B--2---:R-:W-:Y:S01]  /*161e0*/  FMNMX.FTZ R5, R23, R4, !PT ;  /* 0x0000000417057209 */ /* 0x004fe20007810000 */
[--C-:B------:R-:W-:Y:S01]  /*161f0*/  FFMA.FTZ R185, R185, c[0x0][0x2d0], -R174.reuse ;  /* 0x0000b400b9b97a23 */ /* 0x100fe200000108ae */
[----:B------:R-:W-:Y:S01]  /*16200*/  ISETP.GT.AND P0, PT, R170, 0x49, P0 ;  /* 0x00000049aa00780c */ /* 0x000fe20000704270 */
[----:B------:R-:W-:Y:S01]  /*16210*/  MUFU.EX2 R84, R84 ;  /* 0x0000005400547308 */ /* 0x000fe20000000800 */
[----:B------:R-:W-:Y:S01]  /*16220*/  PLOP3.LUT P1, PT, PT, PT, UP5, 0x40, 0x0 ;  /* 0x000000000000781c */ /* 0x000fe20003f2e858 */
[----:B------:R-:W1:Y:S01]  /*16230*/  SHFL.BFLY PT, R0, R5, 0x1, 0x1f ;  /* 0x0c201f0005007f89 */ /* 0x000e6200000e0000 */
[----:B------:R-:W-:Y:S01]  /*16240*/  FMNMX.FTZ R4, R242, R24, !PT ;  /* 0x00000018f2047209 */ /* 0x000fe20007810000 */
[--C-:B------:R-:W-:Y:S01]  /*16250*/  FFMA.FTZ R176, R176, c[0x0][0x2d0], -R174.reuse ;  /* 0x0000b400b0b07a23 */ /* 0x100fe200000108ae */
[----:B------:R-:W-:Y:S01]  /*16260*/  ISETP.LT.OR P0, PT, R22, 0x4a, P0 ;  /* 0x0000004a1600780c */ /* 0x000fe20000701670 */
[--C-:B------:R-:W-:Y:S01]  /*16270*/  FFMA.FTZ R175, R175, c[0x0][0x2d0], -R174.reuse ;  /* 0x0000b400afaf7a23 */ /* 0x100fe200000108ae */
[----:B------:R-:W-:Y:S01]  /*16280*/  ISETP.GT.AND P1, PT, R170, 0x48, P1 ;  /* 0x00000048aa00780c */ /* 0x000fe20000f24270 */
[--C-:B------:R-:W-:Y:S01]  /*16290*/  FFMA.FTZ R172, R172, c[0x0][0x2d0], -R174.reuse ;  /* 0x0000b400acac7a23 */ /* 0x100fe200000108ae */
[----:B------:R-:W-:Y:S01]  /*162a0*/  FSEL R183, R75, -INF , !P6 ;  /* 0xff8000004bb77808 */ /* 0x000fe20007000000 */
[----:B------:R-:W-:Y:S01]  /*162b0*/  MUFU.EX2 R86, R86 ;  /* 0x0000005600567308 */ /* 0x000fe20000000800 */
[----:B------:R-:W-:Y:S01]  /*162c0*/  PLOP3.LUT P6, PT, PT, PT, UP3, 0x40, 0x0 ;  /* 0x000000000000781c */ /* 0x000fe20003fce838 */
[--C-:B------:R-:W-:Y:S01]  /*162d0*/  FFMA.FTZ R168, R168, c[0x0][0x2d0], -R174.reuse ;  /* 0x0000b400a8a87a23 */ /* 0x100fe200000108ae */
[----:B------:R-:W-:Y:S01]  /*162e0*/  FMNMX.FTZ R4, R209, R4, !PT ;  /* 0x00000004d1047209 */ /* 0x000fe20007810000 */
[--C-:B------:R-:W-:Y:S01]  /*162f0*/  FFMA.FTZ R96, R96, c[0x0][0x2d0], -R174.reuse ;  /* 0x0000b40060607a23 */ /* 0x100fe200000108ae */
[----:B------:R-:W-:Y:S01]  /*16300*/  ISETP.LT.OR P1, PT, R22, 0x49, P1 ;  /* 0x000000491600780c */ /* 0x000fe20000f21670 */
[----:B------:R-:W-:Y:S01]  /*16310*/  FFMA.FTZ R174, R97, c[0x0][0x2d0], -R174 ;  /* 0x0000b40061ae7a23 */ /* 0x000fe200000108ae */
[----:B------:R-:W-:Y:S02]  /*16320*/  ISETP.GT.AND P6, PT, R170, 0x50, P6 ;  /* 0x00000050aa00780c */ /* 0x000fe400037c4270 */
[----:B------:R-:W-:Y:S01]  /*16330*/  FSEL R179, R79, -INF , !P0 ;  /* 0xff8000004fb37808 */ /* 0x000fe20004000000 */
[----:B------:R-:W-:Y:S01]  /*16340*/  MUFU.EX2 R87, R87 ;  /* 0x0000005700577308 */ /* 0x000fe20000000800 */
[----:B------:R-:W-:Y:S02]  /*16350*/  PLOP3.LUT P0, PT, PT, PT, UP2, 0x40, 0x0 ;  /* 0x000000000000781c */ /* 0x000fe40003f0e828 */
[----:B------:R-:W-:Y:S02]  /*16360*/  FMNMX.FTZ R4, R186, R4, !PT ;  /* 0x00000004ba047209 */ /* 0x000fe40007810000 */
[----:B------:R-:W-:Y:S02]  /*16370*/  ISETP.LT.OR P6, PT, R22, 0x51, P6 ;  /* 0x000000511600780c */ /* 0x000fe400037c1670 */
[----:B------:R-:W-:Y:S02]  /*16380*/  ISETP.GT.AND P0, PT, R170, 0x51, P0 ;  /* 0x00000051aa00780c */ /* 0x000fe40000704270 */
[----:B------:R-:W-:Y:S01]  /*16390*/  FSEL R181, R78, -INF , !P1 ;  /* 0xff8000004eb57808 */ /* 0x000fe20004800000 */
[----:B------:R-:W-:Y:S01]  /*163a0*/  MUFU.EX2 R189, R189 ;  /* 0x000000bd00bd7308 */ /* 0x000fe20000000800 */
[----:B------:R-:W-:Y:S02]  /*163b0*/  FMNMX.FTZ R4, R183, R4, !PT ;  /* 0x00000004b7047209 */ /* 0x000fe40007810000 */
[----:B------:R-:W-:Y:S02]  /*163c0*/  ISETP.LT.OR P0, PT, R22, 0x52, P0 ;  /* 0x000000521600780c */ /* 0x000fe40000701670 */
[----:B------:R-:W-:Y:S02]  /*163d0*/  FSEL R90, R90, -INF , !P6 ;  /* 0xff8000005a5a7808 */ /* 0x000fe40007000000 */
[----:B------:R-:W-:Y:S02]  /*163e0*/  PLOP3.LUT P6, PT, PT, PT, UP1, 0x40, 0x0 ;  /* 0x000000000000781c */ /* 0x000fe40003fce818 */
[----:B------:R-:W-:Y:S01]  /*163f0*/  FMNMX.FTZ R4, R181, R4, !PT ;  /* 0x00000004b5047209 */ /* 0x000fe20007810000 */
[----:B------:R-:W-:Y:S01]  /*16400*/  MUFU.EX2 R195, R195 ;  /* 0x000000c300c37308 */ /* 0x000fe20000000800 */
[----:B------:R-:W-:Y:S02]  /*16410*/  ISETP.GT.AND P6, PT, R170, 0x58, P6 ;  /* 0x00000058aa00780c */ /* 0x000fe400037c4270 */
[----:B------:R-:W-:Y:S02]  /*16420*/  FSEL R91, R91, -INF , !P0 ;  /* 0xff8000005b5b7808 */ /* 0x000fe40004000000 */
[----:B------:R-:W-:Y:S01]  /*16430*/  PLOP3.LUT P0, PT, PT, PT, UP0, 0x40, 0x0 ;  /* 0x000000000000781c */ /* 0x000fe20003f0e808 */
[----:B------:R-:W-:Y:S01]  /*16440*/  UISETP.GT.AND UP0, UPT, UR17, UR5, UPT ;  /* 0x000000051100728c */ /* 0x000fe2000bf04270 */
[----:B------:R-:W-:Y:S01]  /*16450*/  FMNMX.FTZ R4, R179, R4, !PT ;  /* 0x00000004b3047209 */ /* 0x000fe20007810000 */
[----:B------:R-:W-:Y:S01]  /*16460*/  UIADD3 UR17, UR17, -0x1, URZ ;  /* 0xffffffff11117890 */ /* 0x000fe2000fffe03f */
[----:B------:R-:W-:Y:S01]  /*16470*/  ISETP.LT.OR P6, PT, R22, 0x59, P6 ;  /* 0x000000591600780c */ /* 0x000fe200037c1670 */
[----:B------:R-:W-:Y:S01]  /*16480*/  MUFU.EX2 R194, R194 ;  /* 0x000000c200c27308 */ /* 0x000fe20000000800 */
[----:B------:R-:W-:Y:S02]  /*16490*/  ISETP.GT.AND P0, PT, R170, 0x59, P0 ;  /* 0x00000059aa00780c */ /* 0x000fe40000704270 */
[----:B------:R-:W-:Y:S02]  /*164a0*/  FMNMX.FTZ R4, R90, R4, !PT ;  /* 0x000000045a047209 */ /* 0x000fe40007810000 */
[----:B------:R-:W-:Y:S02]  /*164b0*/  ISETP.LT.OR P0, PT, R22, 0x5a, P0 ;  /* 0x0000005a1600780c */ /* 0x000fe40000701670 */
[----:B------:R-:W-:Y:S02]  /*164c0*/  FSEL R94, R94, -INF , !P6 ;  /* 0xff8000005e5e7808 */ /* 0x000fe40007000000 */
[----:B------:R-:W-:Y:S01]  /*164d0*/  FMNMX.FTZ R4, R91, R4, !PT ;  /* 0x000000045b047209 */ /* 0x000fe20007810000 */
[----:B------:R-:W-:Y:S01]  /*164e0*/  MUFU.EX2 R204, R204 ;  /* 0x000000cc00cc7308 */ /* 0x000fe20000000800 */
[----:B------:R-:W-:Y:S02]  /*164f0*/  FSEL R45, R95, -INF , !P0 ;  /* 0xff8000005f2d7808 */ /* 0x000fe40004000000 */
[----:B------:R-:W-:Y:S02]  /*16500*/  FMNMX.FTZ R4, R94, R4, !PT ;  /* 0x000000045e047209 */ /* 0x000fe40007810000 */
[----:B-1----:R-:W-:Y:S02]  /*16510*/  FMNMX.FTZ R0, R5, R0, !PT ;  /* 0x0000000005007209 */ /* 0x002fe40007810000 */
[----:B------:R-:W-:Y:S02]  /*16520*/  FMNMX.FTZ R4, R45, R4, !PT ;  /* 0x000000042d047209 */ /* 0x000fe40007810000 */
[----:B------:R-:W-:Y:S01]  /*16530*/  FSETP.NEU.FTZ.AND P1, PT, R2, -INF , PT ;  /* 0xff8000000200780b */ /* 0x000fe20003f3d000 */
[----:B------:R-:W-:Y:S01]  /*16540*/  MUFU.EX2 R247, R247 ;  /* 0x000000f700f77308 */ /* 0x000fe20000000800 */
[C---:B------:R-:W-:Y:S01]  /*16550*/  FMUL.FTZ R170, R0.reuse, c[0x0][0x2d0] ;  /* 0x0000b40000aa7a20 */ /* 0x040fe20000410000 */
[----:B------:R-:W1:Y:S01]  /*16560*/  SHFL.BFLY PT, R5, R4, 0x2, 0x1f ;  /* 0x0c401f0004057f89 */ /* 0x000e6200000e0000 */
[----:B------:R-:W-:Y:S02]  /*16570*/  FSETP.NEU.FTZ.AND P0, PT, R0, -INF , PT ;  /* 0xff8000000000780b */ /* 0x000fe40003f1d000 */
[----:B------:R-:W-:Y:S02]  /*16580*/  FSEL R173, R173, RZ, P1 ;  /* 0x000000ffadad7208 */ /* 0x000fe40000800000 */
[----:B------:R-:W-:Y:S02]  /*16590*/  FSEL R170, R170, RZ, P0 ;  /* 0x000000ffaaaa7208 */ /* 0x000fe40000000000 */
[----:B---3--:R-:W-:Y:S01]  /*165a0*/  F2FP.PACK_AB R48, R68, R74 ;  /* 0x0000004a4430723e */ /* 0x008fe200000000ff */
[----:B------:R-:W-:Y:S01]  /*165b0*/  MUFU.EX2 R203, R203 ;  /* 0x000000cb00cb7308 */ /* 0x000fe20000000800 */
[--C-:B------:R-:W-:Y:S01]  /*165c0*/  FFMA.FTZ R73, R21, c[0x0][0x2d0], -R173.reuse ;  /* 0x0000b40015497a23 */ /* 0x100fe200000108ad */
[----:B----4-:R-:W-:Y:S01]  /*165d0*/  F2FP.PACK_AB R50, R46, R47 ;  /* 0x0000002f2e32723e */ /* 0x010fe200000000ff */
[----:B------:R-:W-:Y:S01]  /*165e0*/  LDSM.16.MT88.4 R20, [R225+0x100] ;  /* 0x00010000e114783b */ /* 0x000fe20000004200 */
[--C-:B------:R-:W-:Y:S02]  /*165f0*/  FFMA.FTZ R69, R18, c[0x0][0x2d0], -R173.reuse ;  /* 0x0000b40012457a23 */ /* 0x100fe400000108ad */
[--C-:B------:R-:W-:Y:S02]  /*16600*/  FFMA.FTZ R72, R19, c[0x0][0x2d0], -R173.reuse ;  /* 0x0000b40013487a23 */ /* 0x100fe400000108ad */
[--C-:B------:R-:W-:Y:S02]  /*16610*/  FFMA.FTZ R75, R7, c[0x0][0x2d0], -R173.reuse ;  /* 0x0000b400074b7a23 */ /* 0x100fe400000108ad */
[----:B------:R-:W-:Y:S01]  /*16620*/  MUFU.EX2 R73, R73 ;  /* 0x0000004900497308 */ /* 0x000fe20000000800 */
[--C-:B------:R-:W-:Y:S02]  /*16630*/  FFMA.FTZ R95, R52, c[0x0][0x2d0], -R173.reuse ;  /* 0x0000b400345f7a23 */ /* 0x100fe400000108ad */
[----:B------:R-:W-:Y:S01]  /*16640*/  LDSM.16.MT88.4 R52, [R219+0x100] ;  /* 0x00010000db34783b */ /* 0x000fe20000004200 */
[--C-:B------:R-:W-:Y:S01]  /*16650*/  FFMA.FTZ R85, R17, c[0x0][0x2d0], -R173.reuse ;  /* 0x0000b40011557a23 */ /* 0x100fe200000108ad */
[----:B-1----:R-:W-:Y:S01]  /*16660*/  FMNMX.FTZ R4, R4, R5, !PT ;  /* 0x0000000504047209 */ /* 0x002fe20007810000 */
[--C-:B------:R-:W-:Y:S01]  /*16670*/  FFMA.FTZ R78, R8, c[0x0][0x2d0], -R170.reuse ;  /* 0x0000b400084e7a23 */ /* 0x100fe200000108aa */
[----:B------:R-:W-:Y:S01]  /*16680*/  FSEL R5, R3, RZ, P2 ;  /* 0x000000ff03057208 */ /* 0x000fe20001000000 */
[--C-:B------:R-:W-:Y:S02]  /*16690*/  FFMA.FTZ R71, R9, c[0x0][0x2d0], -R170.reuse ;  /* 0x0000b40009477a23 */ /* 0x100fe400000108aa */
[----:B------:R-:W1:Y:S01]  /*166a0*/  MUFU.EX2 R75, R75 ;  /* 0x0000004b004b7308 */ /* 0x000e620000000800 */
[----:B------:R-:W2:Y:S01]  /*166b0*/  SHFL.BFLY PT, R44, R4, 0x1, 0x1f ;  /* 0x0c201f00042c7f89 */ /* 0x000ea200000e0000 */
[----:B------:R-:W-:Y:S02]  /*166c0*/  FFMA.FTZ R83, R6, c[0x0][0x2d0], -R173 ;  /* 0x0000b40006537a23 */ /* 0x000fe400000108ad */
[----:B------:R-:W-:Y:S01]  /*166d0*/  FADD.FTZ R43, -R5, R167 ;  /* 0x000000a7052b7221 */ /* 0x000fe20000010100 */
[----:B------:R-:W-:Y:S01]  /*166e0*/  FSEL R5, R2, RZ, P1 ;  /* 0x000000ff02057208 */ /* 0x000fe20000800000 */
[----:B------:R-:W-:Y:S02]  /*166f0*/  FFMA.FTZ R187, R187, c[0x0][0x2d0], -R170 ;  /* 0x0000b400bbbb7a23 */ /* 0x000fe400000108aa */
[----:B------:R-:W-:Y:S02]  /*16700*/  FMUL.FTZ R43, R43, c[0x0][0x2d0] ;  /* 0x0000b4002b2b7a20 */ /* 0x000fe40000410000 */
[----:B------:R-:W-:Y:S01]  /*16710*/  MUFU.EX2 R69, R69 ;  /* 0x0000004500457308 */ /* 0x000fe20000000800 */
[----:B------:R-:W-:Y:S01]  /*16720*/  FADD.FTZ R42, -R5, R166 ;  /* 0x000000a6052a7221 */ /* 0x000fe20000010100 */
[----:B------:R-:W-:Y:S01]  /*16730*/  FSEL R5, R0, RZ, P0 ;  /* 0x000000ff00057208 */ /* 0x000fe20000000000 */
[--C-:B------:R-:W-:Y:S02]  /*16740*/  FFMA.FTZ R166, R67, c[0x0][0x2d0], -R170.reuse ;  /* 0x0000b40043a67a23 */ /* 0x100fe400000108aa */
[----:B------:R-:W-:Y:S02]  /*16750*/  FMUL.FTZ R42, R42, c[0x0][0x2d0] ;  /* 0x0000b4002a2a7a20 */ /* 0x000fe40000410000 */
[----:B------:R-:W-:Y:S02]  /*16760*/  FADD.FTZ R5, -R5, R165 ;  /* 0x000000a505057221 */ /* 0x000fe40000010100 */
[--C-:B------:R-:W-:Y:S01]  /*16770*/  FFMA.FTZ R184, R184, c[0x0][0x2d0], -R170.reuse ;  /* 0x0000b400b8b87a23 */ /* 0x100fe200000108aa */
[----:B------:R-:W3:Y:S01]  /*16780*/  MUFU.EX2 R72, R72 ;  /* 0x0000004800487308 */ /* 0x000ee20000000800 */
[----:B------:R-:W-:Y:S02]  /*16790*/  FMUL.FTZ R5, R5, c[0x0][0x2d0] ;  /* 0x0000b40005057a20 */ /* 0x000fe40000410000 */
[--C-:B------:R-:W-:Y:S01]  /*167a0*/  FFMA.FTZ R182, R182, c[0x0][0x2d0], -R170.reuse ;  /* 0x0000b400b6b67a23 */ /* 0x100fe200000108aa */
[----:B-1----:R-:W-:Y:S01]  /*167b0*/  F2FP.PACK_AB R49, R75, R73 ;  /* 0x000000494b31723e */ /* 0x002fe200000000ff */
[--C-:B------:R-:W-:Y:S01]  /*167c0*/  FFMA.FTZ R180, R180, c[0x0][0x2d0], -R170.reuse ;  /* 0x0000b400b4b47a23 */ /* 0x100fe200000108aa */
[----:B--2---:R-:W-:Y:S01]  /*167d0*/  FMNMX.FTZ R44, R44, R4, !PT ;  /* 0x000000042c2c7209 */ /* 0x004fe20007810000 */
[--C-:B------:R-:W-:Y:S02]  /*167e0*/  FFMA.FTZ R70, R12, c[0x0][0x2d0], -R170.reuse ;  /* 0x0000b4000c467a23 */ /* 0x100fe400000108aa */
[--C-:B------:R-:W-:Y:S01]  /*167f0*/  FFMA.FTZ R76, R13, c[0x0][0x2d0], -R170.reuse ;  /* 0x0000b4000d4c7a23 */ /* 0x100fe200000108aa */
[----:B------:R-:W1:Y:S01]  /*16800*/  MUFU.EX2 R43, R43 ;  /* 0x0000002b002b7308 */ /* 0x000e620000000800 */
[C---:B------:R-:W-:Y:S01]  /*16810*/  FSETP.NEU.FTZ.AND P0, PT, R44.reuse, -INF , PT ;  /* 0xff8000002c00780b */ /* 0x040fe20003f1d000 */
[----:B------:R-:W-:Y:S02]  /*16820*/  FMUL.FTZ R165, R44, c[0x0][0x2d0] ;  /* 0x0000b4002ca57a20 */ /* 0x000fe40000410000 */
[--C-:B------:R-:W-:Y:S01]  /*16830*/  FFMA.FTZ R196, R196, c[0x0][0x2d0], -R173.reuse ;  /* 0x0000b400c4c47a23 */ /* 0x100fe200000108ad */
[----:B------:R-:W-:Y:S01]  /*16840*/  FSEL R4, R44, RZ, P0 ;  /* 0x000000ff2c047208 */ /* 0x000fe20000000000 */
[----:B------:R-:W-:Y:S01]  /*16850*/  FFMA.FTZ R197, R197, c[0x0][0x2d0], -R173 ;  /* 0x0000b400c5c57a23 */ /* 0x000fe200000108ad */
[----:B------:R-:W-:Y:S01]  /*16860*/  FSEL R165, R165, RZ, P0 ;  /* 0x000000ffa5a57208 */ /* 0x000fe20000000000 */
[----:B------:R-:W-:Y:S01]  /*16870*/  FFMA.FTZ R198, R198, c[0x0][0x2d0], -R170 ;  /* 0x0000b400c6c67a23 */ /* 0x000fe200000108aa */
[----:B------:R-:W-:Y:S01]  /*16880*/  PLOP3.LUT P0, PT, PT, PT, UP0, 0x80, 0x0 ;  /* 0x000000000000781c */ /* 0x000fe20003f0f008 */
[----:B------:R-:W2:Y:S01]  /*16890*/  MUFU.EX2 R42, R42 ;  /* 0x0000002a002a7308 */ /* 0x000ea20000000800 */
[----:B------:R-:W-:Y:S02]  /*168a0*/  FADD.FTZ R4, -R4, R164 ;  /* 0x000000a404047221 */ /* 0x000fe40000010100 */
[--C-:B------:R-:W-:Y:S01]  /*168b0*/  FFMA.FTZ R167, R60, c[0x0][0x2d0], -R165.reuse ;  /* 0x0000b4003ca77a23 */ /* 0x100fe200000108a5 */
[----:B---3--:R-:W-:Y:S01]  /*168c0*/  F2FP.PACK_AB R51, R72, R69 ;  /* 0x000000454833723e */ /* 0x008fe200000000ff */
[----:B------:R-:W-:Y:S02]  /*168d0*/  FMUL.FTZ R4, R4, c[0x0][0x2d0] ;  /* 0x0000b40004047a20 */ /* 0x000fe40000410000 */
[--C-:B------:R-:W-:Y:S02]  /*168e0*/  FFMA.FTZ R82, R10, c[0x0][0x2d0], -R165.reuse ;  /* 0x0000b4000a527a23 */ /* 0x100fe400000108a5 */
[----:B------:R-:W-:Y:S01]  /*168f0*/  FFMA.FTZ R81, R11, c[0x0][0x2d0], -R165 ;  /* 0x0000b4000b517a23 */ /* 0x000fe200000108a5 */
[----:B------:R3:W4:Y:S01]  /*16900*/  MUFU.EX2 R41, R5 ;  /* 0x0000000500297308 */ /* 0x0007220000000800 */
[----:B------:R-:W-:Y:S02]  /*16910*/  FFMA.FTZ R164, R29, c[0x0][0x2d0], -R173 ;  /* 0x0000b4001da47a23 */ /* 0x000fe400000108ad */
[--C-:B------:R-:W-:Y:S02]  /*16920*/  FFMA.FTZ R186, R186, c[0x0][0x2d0], -R165.reuse ;  /* 0x0000b400baba7a23 */ /* 0x100fe400000108a5 */
[C---:B-1----:R-:W-:Y:S02]  /*16930*/  FMUL.FTZ R16, R43.reuse, R148 ;  /* 0x000000942b107220 */ /* 0x042fe40000410000 */
[C---:B------:R-:W-:Y:S02]  /*16940*/  FMUL.FTZ R17, R43.reuse, R149 ;  /* 0x000000952b117220 */ /* 0x040fe40000410000 */
[----:B------:R-:W-:Y:S01]  /*16950*/  FMUL.FTZ R104, R43, R104 ;  /* 0x000000682b687220 */ /* 0x000fe20000410000 */
[----:B------:R1:W5:Y:S01]  /*16960*/  MUFU.EX2 R40, R4 ;  /* 0x0000000400287308 */ /* 0x0003620000000800 */
[--C-:B------:R-:W-:Y:S02]  /*16970*/  FFMA.FTZ R80, R14, c[0x0][0x2d0], -R165.reuse ;  /* 0x0000b4000e507a23 */ /* 0x100fe400000108a5 */
[--C-:B------:R-:W-:Y:S02]  /*16980*/  FFMA.FTZ R79, R15, c[0x0][0x2d0], -R165.reuse ;  /* 0x0000b4000f4f7a23 */ /* 0x100fe400000108a5 */
[C---:B--2---:R-:W-:Y:S02]  /*16990*/  FMUL.FTZ R18, R42.reuse, R150 ;  /* 0x000000962a127220 */ /* 0x044fe40000410000 */
[C---:B------:R-:W-:Y:S02]  /*169a0*/  FMUL.FTZ R19, R42.reuse, R151 ;  /* 0x000000972a137220 */ /* 0x040fe40000410000 */
[----:B------:R-:W-:Y:S01]  /*169b0*/  LDSM.16.MT88.4 R148, [R225+0x2900] ;  /* 0x00290000e194783b */ /* 0x000fe20000004200 */
[----:B------:R-:W-:Y:S01]  /*169c0*/  MUFU.EX2 R78, R78 ;  /* 0x0000004e004e7308 */ /* 0x000fe20000000800 */
[C---:B------:R-:W-:Y:S02]  /*169d0*/  FMUL.FTZ R6, R42.reuse, R162 ;  /* 0x000000a22a067220 */ /* 0x040fe40000410000 */
[----:B------:R-:W-:Y:S02]  /*169e0*/  FMUL.FTZ R7, R42, R163 ;  /* 0x000000a32a077220 */ /* 0x000fe40000410000 */
[----:B---3--:R-:W-:Y:S02]  /*169f0*/  FMUL.FTZ R5, R43, R161 ;  /* 0x000000a12b057220 */ /* 0x008fe40000410000 */
[C---:B----4-:R-:W-:Y:S02]  /*16a00*/  FMUL.FTZ R8, R41.reuse, R156 ;  /* 0x0000009c29087220 */ /* 0x050fe40000410000 */
[C---:B------:R-:W-:Y:S01]  /*16a10*/  FMUL.FTZ R9, R41.reuse, R157 ;  /* 0x0000009d29097220 */ /* 0x040fe20000410000 */
[----:B------:R-:W2:Y:S01]  /*16a20*/  MUFU.EX2 R71, R71 ;  /* 0x0000004700477308 */ /* 0x000ea20000000800 */
[C---:B------:R-:W-:Y:S02]  /*16a30*/  FMUL.FTZ R12, R41.reuse, R152 ;  /* 0x00000098290c7220 */ /* 0x040fe40000410000 */
[----:B------:R-:W-:Y:S02]  /*16a40*/  FMUL.FTZ R13, R41, R153 ;  /* 0x00000099290d7220 */ /* 0x000fe40000410000 */
[----:B-1----:R-:W-:Y:S02]  /*16a50*/  FMUL.FTZ R4, R43, R160 ;  /* 0x000000a02b047220 */ /* 0x002fe40000410000 */
[C---:B-----5:R-:W-:Y:S02]  /*16a60*/  FMUL.FTZ R10, R40.reuse, R158 ;  /* 0x0000009e280a7220 */ /* 0x060fe40000410000 */
[C---:B------:R-:W-:Y:S01]  /*16a70*/  FMUL.FTZ R11, R40.reuse, R159 ;  /* 0x0000009f280b7220 */ /* 0x040fe20000410000 */
[----:B------:R-:W-:Y:S01]  /*16a80*/  MUFU.EX2 R70, R70 ;  /* 0x0000004600467308 */ /* 0x000fe20000000800 */
[C---:B------:R-:W-:Y:S01]  /*16a90*/  FMUL.FTZ R29, R41.reuse, R137 ;  /* 0x00000089291d7220 */ /* 0x040fe20000410000 */
[-C--:B------:R-:W-:Y:S05]  /*16aa0*/  HMMA.16816.F32 R4, R48, R20.reuse, R4 ;  /* 0x000000143004723c */ /* 0x080fea0000001804 */
[C---:B------:R-:W-:Y:S02]  /*16ab0*/  FMUL.FTZ R14, R40.reuse, R154 ;  /* 0x0000009a280e7220 */ /* 0x040fe40000410000 */
[C---:B------:R-:W-:Y:S01]  /*16ac0*/  FMUL.FTZ R15, R40.reuse, R155 ;  /* 0x0000009b280f7220 */ /* 0x040fe20000410000 */
[----:B------:R-:W1:Y:S01]  /*16ad0*/  MUFU.EX2 R76, R76 ;  /* 0x0000004c004c7308 */ /* 0x000e620000000800 */
[----:B------:R-:W-:Y:S03]  /*16ae0*/  FMUL.FTZ R24, R41, R140 ;  /* 0x0000008c29187220 */ /* 0x000fe60000410000 */
[----:B--2---:R-:W-:Y:S01]  /*16af0*/  F2FP.PACK_AB R36, R71, R78 ;  /* 0x0000004e4724723e */ /* 0x004fe200000000ff */
[----:B------:R-:W-:Y:S02]  /*16b00*/  FMUL.FTZ R25, R41, R141 ;  /* 0x0000008d29197220 */ /* 0x000fe40000410000 */
[C---:B------:R-:W-:Y:S02]  /*16b10*/  FMUL.FTZ R26, R40.reuse, R142 ;  /* 0x0000008e281a7220 */ /* 0x040fe40000410000 */
[C---:B------:R-:W-:Y:S01]  /*16b20*/  FMUL.FTZ R27, R40.reuse, R143 ;  /* 0x0000008f281b7220 */ /* 0x040fe20000410000 */
[----:B------:R-:W-:Y:S01]  /*16b30*/  MUFU.EX2 R82, R82 ;  /* 0x0000005200527308 */ /* 0x000fe20000000800 */
[C---:B------:R-:W-:Y:S02]  /*16b40*/  FMUL.FTZ R30, R40.reuse, R138 ;  /* 0x0000008a281e7220 */ /* 0x040fe40000410000 */
[----:B------:R-:W-:Y:S02]  /*16b50*/  FMUL.FTZ R31, R40, R139 ;  /* 0x0000008b281f7220 */ /* 0x000fe40000410000 */
[C---:B------:R-:W-:Y:S02]  /*16b60*/  FMUL.FTZ R100, R43.reuse, R100 ;  /* 0x000000642b647220 */ /* 0x040fe40000410000 */
[----:B------:R-:W-:Y:S02]  /*16b70*/  FMUL.FTZ R101, R43, R101 ;  /* 0x000000652b657220 */ /* 0x000fe40000410000 */
[C---:B------:R-:W-:Y:S01]  /*16b80*/  FMUL.FTZ R102, R42.reuse, R102 ;  /* 0x000000662a667220 */ /* 0x040fe20000410000 */
[----:B------:R-:W2:Y:S01]  /*16b90*/  MUFU.EX2 R81, R81 ;  /* 0x0000005100517308 */ /* 0x000ea20000000800 */
[----:B------:R-:W-:Y:S02]  /*16ba0*/  FMUL.FTZ R103, R42, R103 ;  /* 0x000000672a677220 */ /* 0x000fe40000410000 */
[--C-:B------:R-:W-:Y:S01]  /*16bb0*/  FFMA.FTZ R137, R57, c[0x0][0x2d0], -R170.reuse ;  /* 0x0000b40039897a23 */ /* 0x100fe200000108aa */
[----:B-1----:R-:W-:Y:S01]  /*16bc0*/  F2FP.PACK_AB R38, R76, R70 ;  /* 0x000000464c26723e */ /* 0x002fe200000000ff */
[--C-:B------:R-:W-:Y:S02]  /*16bd0*/  FFMA.FTZ R138, R56, c[0x0][0x2d0], -R170.reuse ;  /* 0x0000b400388a7a23 */ /* 0x100fe400000108aa */
[----:B------:R-:W1:Y:S01]  /*16be0*/  LDSM.16.MT88.4 R56, [R218+0x100] ;  /* 0x00010000da38783b */ /* 0x000e620000004200 */
[----:B------:R-:W-:Y:S02]  /*16bf0*/  FMUL.FTZ R105, R43, R105 ;  /* 0x000000692b697220 */ /* 0x000fe40000410000 */
[----:B------:R-:W-:Y:S01]  /*16c00*/  MUFU.EX2 R80, R80 ;  /* 0x0000005000507308 */ /* 0x000fe20000000800 */
[C---:B------:R-:W-:Y:S02]  /*16c10*/  FMUL.FTZ R106, R42.reuse, R106 ;  /* 0x0000006a2a6a7220 */ /* 0x040fe40000410000 */
[----:B------:R-:W-:Y:S02]  /*16c20*/  FMUL.FTZ R107, R42, R107 ;  /* 0x0000006b2a6b7220 */ /* 0x000fe40000410000 */
[C---:B------:R-:W-:Y:S02]  /*16c30*/  FMUL.FTZ R108, R41.reuse, R108 ;  /* 0x0000006c296c7220 */ /* 0x040fe40000410000 */
[----:B------:R-:W-:Y:S02]  /*16c40*/  FMUL.FTZ R109, R41, R109 ;  /* 0x0000006d296d7220 */ /* 0x000fe40000410000 */
[C---:B------:R-:W-:Y:S01]  /*16c50*/  FMUL.FTZ R110, R40.reuse, R110 ;  /* 0x0000006e286e7220 */ /* 0x040fe20000410000 */
[----:B------:R-:W3:Y:S01]  /*16c60*/  MUFU.EX2 R79, R79 ;  /* 0x0000004f004f7308 */ /* 0x000ee20000000800 */
[----:B------:R-:W-:Y:S02]  /*16c70*/  FMUL.FTZ R111, R40, R111 ;  /* 0x0000006f286f7220 */ /* 0x000fe40000410000 */
[----:B------:R-:W-:Y:S01]  /*16c80*/  FMUL.FTZ R112, R43, R112 ;  /* 0x000000702b707220 */ /* 0x000fe20000410000 */
[----:B--2---:R-:W-:Y:S01]  /*16c90*/  F2FP.PACK_AB R37, R81, R82 ;  /* 0x000000525125723e */ /* 0x004fe200000000ff */
[C---:B------:R-:W-:Y:S02]  /*16ca0*/  FMUL.FTZ R113, R43.reuse, R113 ;  /* 0x000000712b717220 */ /* 0x040fe40000410000 */
        /* <DEDUP_REMOVED lines=8> */
[----:B------:R-:W-:Y:S01]  /*16d30*/  MUFU.EX2 R138, R138 ;  /* 0x0000008a008a7308 */ /* 0x000fe20000000800 */
[----:B------:R-:W-:Y:S02]  /*16d40*/  FMUL.FTZ R121, R41, R121 ;  /* 0x0000007929797220 */ /* 0x000fe40000410000 */
[C---:B------:R-:W-:Y:S01]  /*16d50*/  FMUL.FTZ R122, R40.reuse, R122 ;  /* 0x0000007a287a7220 */ /* 0x040fe20000410000 */
[----:B---3--:R-:W-:Y:S01]  /*16d60*/  F2FP.PACK_AB R39, R79, R80 ;  /* 0x000000504f27723e */ /* 0x008fe200000000ff */
[C---:B------:R-:W-:Y:S02]  /*16d70*/  FMUL.FTZ R123, R40.reuse, R123 ;  /* 0x0000007b287b7220 */ /* 0x040fe40000410000 */
[C---:B------:R-:W-:Y:S02]  /*16d80*/  FMUL.FTZ R124, R41.reuse, R124 ;  /* 0x0000007c297c7220 */ /* 0x040fe40000410000 */
[----:B------:R-:W-:Y:S01]  /*16d90*/  FMUL.FTZ R125, R41, R125 ;  /* 0x0000007d297d7220 */ /* 0x000fe20000410000 */
[----:B------:R-:W-:Y:S01]  /*16da0*/  MUFU.EX2 R166, R166 ;  /* 0x000000a600a67308 */ /* 0x000fe20000000800 */
[C---:B------:R-:W-:Y:S04]  /*16db0*/  HMMA.16816.F32 R8, R36.reuse, R20, R8 ;  /* 0x000000142408723c */ /* 0x040fe80000001808 */
[C---:B------:R-:W-:Y:S02]  /*16dc0*/  FMUL.FTZ R126, R40.reuse, R126 ;  /* 0x0000007e287e7220 */ /* 0x040fe40000410000 */
[----:B------:R-:W-:Y:S02]  /*16dd0*/  FMUL.FTZ R127, R40, R127 ;  /* 0x0000007f287f7220 */ /* 0x000fe40000410000 */
[-C--:B------:R-:W-:Y:S01]  /*16de0*/  HMMA.16816.F32 R12, R36, R22.reuse, R12 ;  /* 0x00000016240c723c */ /* 0x080fe2000000180c */
[----:B------:R-:W-:Y:S03]  /*16df0*/  MUFU.EX2 R167, R167 ;  /* 0x000000a700a77308 */ /* 0x000fe60000000800 */
[C---:B------:R-:W-:Y:S02]  /*16e00*/  FMUL.FTZ R20, R43.reuse, R144 ;  /* 0x000000902b147220 */ /* 0x040fe40000410000 */
[----:B------:R-:W-:Y:S02]  /*16e10*/  FMUL.FTZ R21, R43, R145 ;  /* 0x000000912b157220 */ /* 0x000fe40000410000 */
[C---:B------:R-:W-:Y:S03]  /*16e20*/  HMMA.16816.F32 R16, R48.reuse, R22, R16 ;  /* 0x000000163010723c */ /* 0x040fe60000001810 */
[----:B------:R-:W-:Y:S01]  /*16e30*/  MUFU.EX2 R187, R187 ;  /* 0x000000bb00bb7308 */ /* 0x000fe20000000800 */
[--C-:B------:R-:W-:Y:S02]  /*16e40*/  FFMA.FTZ R183, R183, c[0x0][0x2d0], -R165.reuse ;  /* 0x0000b400b7b77a23 */ /* 0x100fe400000108a5 */
[--C-:B------:R-:W-:Y:S02]  /*16e50*/  FFMA.FTZ R181, R181, c[0x0][0x2d0], -R165.reuse ;  /* 0x0000b400b5b57a23 */ /* 0x100fe400000108a5 */
[C---:B------:R-:W-:Y:S04]  /*16e60*/  FMUL.FTZ R22, R42.reuse, R146 ;  /* 0x000000922a167220 */ /* 0x040fe80000410000 */
[----:B------:R-:W-:Y:S01]  /*16e70*/  FMUL.FTZ R23, R42, R147 ;  /* 0x000000932a177220 */ /* 0x000fe20000410000 */
[----:B------:R-:W-:Y:S01]  /*16e80*/  MUFU.EX2 R184, R184 ;  /* 0x000000b800b87308 */ /* 0x000fe20000000800 */
[--C-:B------:R-:W-:Y:S02]  /*16e90*/  FFMA.FTZ R179, R179, c[0x0][0x2d0], -R165.reuse ;  /* 0x0000b400b3b37a23 */ /* 0x100fe400000108a5 */
[--C-:B------:R-:W-:Y:S02]  /*16ea0*/  FFMA.FTZ R199, R199, c[0x0][0x2d0], -R170.reuse ;  /* 0x0000b400c7c77a23 */ /* 0x100fe400000108aa */
[--C-:B------:R-:W-:Y:S01]  /*16eb0*/  FFMA.FTZ R201, R201, c[0x0][0x2d0], -R170.reuse ;  /* 0x0000b400c9c97a23 */ /* 0x100fe200000108aa */
        /* <DEDUP_REMOVED lines=8> */
[--C-:B------:R-:W-:Y:S02]  /*16f40*/  FFMA.FTZ R32, R28, c[0x0][0x2d0], -R170.reuse ;  /* 0x0000b4001c207a23 */ /* 0x100fe400000108aa */
[C---:B------:R-:W-:Y:S03]  /*16f50*/  FMUL.FTZ R28, R41.reuse, R136 ;  /* 0x00000088291c7220 */ /* 0x040fe60000410000 */
[----:B------:R-:W-:Y:S02]  /*16f60*/  FMUL.FTZ R33, R41, R133 ;  /* 0x0000008529217220 */ /* 0x000fe40000410000 */
[----:B------:R-:W-:Y:S02]  /*16f70*/  FFMA.FTZ R133, R193, c[0x0][0x2d0], -R165 ;  /* 0x0000b400c1857a23 */ /* 0x000fe400000108a5 */
[-C--:B------:R-:W-:Y:S01]  /*16f80*/  HMMA.16816.F32 R28, R36, R34.reuse, R28 ;  /* 0x00000022241c723c */ /* 0x080fe2000000181c */
[----:B------:R2:W3:Y:S02]  /*16f90*/  MUFU.EX2 R136, R32 ;  /* 0x0000002000887308 */ /* 0x0004e40000000800 */
[----:B------:R-:W-:Y:S02]  /*16fa0*/  FFMA.FTZ R193, R65, c[0x0][0x2d0], -R173 ;  /* 0x0000b40041c17a23 */ /* 0x000fe400000108ad */
[----:B------:R-:W-:Y:S02]  /*16fb0*/  FFMA.FTZ R244, R244, c[0x0][0x2d0], -R165 ;  /* 0x0000b400f4f47a23 */ /* 0x000fe400000108a5 */
[--C-:B------:R-:W-:Y:S01]  /*16fc0*/  FFMA.FTZ R251, R251, c[0x0][0x2d0], -R173.reuse ;  /* 0x0000b400fbfb7a23 */ /* 0x100fe200000108ad */
[C---:B------:R-:W-:Y:S03]  /*16fd0*/  HMMA.16816.F32 R100, R48.reuse, R34, R100 ;  /* 0x000000223064723c */ /* 0x040fe60000001864 */
[----:B------:R-:W-:Y:S01]  /*16fe0*/  MUFU.EX2 R133, R133 ;  /* 0x0000008500857308 */ /* 0x000fe20000000800 */
[--C-:B------:R-:W-:Y:S02]  /*16ff0*/  FFMA.FTZ R250, R250, c[0x0][0x2d0], -R173.reuse ;  /* 0x0000b400fafa7a23 */ /* 0x100fe400000108ad */
[----:B------:R-:W-:Y:S02]  /*17000*/  FFMA.FTZ R208, R208, c[0x0][0x2d0], -R173 ;  /* 0x0000b400d0d07a23 */ /* 0x000fe400000108ad */
[-C--:B------:R-:W-:Y:S04]  /*17010*/  HMMA.16816.F32 R104, R48, R52.reuse, R104 ;  /* 0x000000343068723c */ /* 0x080fe80000001868 */
[----:B------:R-:W-:Y:S01]  /*17020*/  FMUL.FTZ R34, R40, R134 ;  /* 0x0000008628227220 */ /* 0x000fe20000410000 */
[----:B------:R-:W-:Y:S01]  /*17030*/  MUFU.EX2 R186, R186 ;  /* 0x000000ba00ba7308 */ /* 0x000fe20000000800 */
[--C-:B------:R-:W-:Y:S02]  /*17040*/  FFMA.FTZ R134, R66, c[0x0][0x2d0], -R165.reuse ;  /* 0x0000b40042867a23 */ /* 0x100fe400000108a5 */
[C---:B------:R-:W-:Y:S04]  /*17050*/  HMMA.16816.F32 R108, R36.reuse, R52, R108 ;  /* 0x00000034246c723c */ /* 0x040fe8000000186c */
[----:B--2---:R-:W-:Y:S02]  /*17060*/  FMUL.FTZ R32, R41, R132 ;  /* 0x0000008429207220 */ /* 0x004fe40000410000 */
[----:B------:R-:W-:Y:S01]  /*17070*/  FMUL.FTZ R35, R40, R135 ;  /* 0x0000008728237220 */ /* 0x000fe20000410000 */
[----:B------:R-:W2:Y:S01]  /*17080*/  MUFU.EX2 R134, R134 ;  /* 0x0000008600867308 */ /* 0x000ea20000000800 */
[----:B------:R-:W-:Y:S02]  /*17090*/  FFMA.FTZ R135, R61, c[0x0][0x2d0], -R165 ;  /* 0x0000b4003d877a23 */ /* 0x000fe400000108a5 */
[----:B------:R-:W-:Y:S02]  /*170a0*/  LDSM.16.MT88.4 R60, [R220+0x900] ;  /* 0x00090000dc3c783b */ /* 0x000fe40000004200 */
[----:B------:R-:W-:Y:S01]  /*170b0*/  FFMA.FTZ R206, R206, c[0x0][0x2d0], -R173 ;  /* 0x0000b400cece7a23 */ /* 0x000fe200000108ad */
[-C--:B------:R-:W-:Y:S03]  /*170c0*/  HMMA.16816.F32 R32, R36, R54.reuse, R32 ;  /* 0x000000362420723c */ /* 0x080fe60000001820 */
[--C-:B------:R-:W-:Y:S01]  /*170d0*/  FFMA.FTZ R249, R249, c[0x0][0x2d0], -R170.reuse ;  /* 0x0000b400f9f97a23 */ /* 0x100fe200000108aa */
[----:B------:R-:W-:Y:S01]  /*170e0*/  MUFU.EX2 R135, R135 ;  /* 0x0000008700877308 */ /* 0x000fe20000000800 */
[--C-:B------:R-:W-:Y:S02]  /*170f0*/  FFMA.FTZ R246, R246, c[0x0][0x2d0], -R170.reuse ;  /* 0x0000b400f6f67a23 */ /* 0x100fe400000108aa */
[--C-:B------:R-:W-:Y:S01]  /*17100*/  FFMA.FTZ R243, R243, c[0x0][0x2d0], -R170.reuse ;  /* 0x0000b400f3f37a23 */ /* 0x100fe200000108aa */
[C---:B------:R-:W-:Y:S01]  /*17110*/  HMMA.16816.F32 R112, R48.reuse, R54, R112 ;  /* 0x000000363070723c */ /* 0x040fe20000001870 */
[----:B------:R-:W4:Y:S03]  /*17120*/  LDSM.16.MT88.4 R52, [R225+0x900] ;  /* 0x00090000e134783b */ /* 0x000f260000004200 */
[----:B------:R-:W-:Y:S02]  /*17130*/  FFMA.FTZ R210, R210, c[0x0][0x2d0], -R170 ;  /* 0x0000b400d2d27a23 */ /* 0x000fe400000108aa */
[----:B------:R5:W-:Y:S01]  /*17140*/  MUFU.EX2 R132, R192 ;  /* 0x000000c000847308 */ /* 0x000be20000000800 */
[--C-:B------:R-:W-:Y:S01]  /*17150*/  FFMA.FTZ R248, R248, c[0x0][0x2d0], -R165.reuse ;  /* 0x0000b400f8f87a23 */ /* 0x100fe200000108a5 */
[-C--:B-1----:R-:W-:Y:S04]  /*17160*/  HMMA.16816.F32 R116, R48, R56.reuse, R116 ;  /* 0x000000383074723c */ /* 0x082fe80000001874 */
[--C-:B------:R-:W-:Y:S02]  /*17170*/  FFMA.FTZ R245, R245, c[0x0][0x2d0], -R165.reuse ;  /* 0x0000b400f5f57a23 */ /* 0x100fe400000108a5 */
[--C-:B------:R-:W-:Y:S02]  /*17180*/  FFMA.FTZ R242, R242, c[0x0][0x2d0], -R165.reuse ;  /* 0x0000b400f2f27a23 */ /* 0x100fe400000108a5 */
[C---:B------:R-:W-:Y:S01]  /*17190*/  HMMA.16816.F32 R120, R36.reuse, R56, R120 ;  /* 0x000000382478723c */ /* 0x040fe20000001878 */
[----:B------:R-:W-:Y:S03]  /*171a0*/  MUFU.EX2 R83, R83 ;  /* 0x0000005300537308 */ /* 0x000fe60000000800 */
[----:B------:R-:W-:Y:S02]  /*171b0*/  FFMA.FTZ R209, R209, c[0x0][0x2d0], -R165 ;  /* 0x0000b400d1d17a23 */ /* 0x000fe400000108a5 */
[--C-:B------:R-:W-:Y:S01]  /*171c0*/  FFMA.FTZ R190, R190, c[0x0][0x2d0], -R173.reuse ;  /* 0x0000b400bebe7a23 */ /* 0x100fe200000108ad */
[----:B---3--:R-:W-:Y:S01]  /*171d0*/  F2FP.PACK_AB R56, R137, R136 ;  /* 0x000000888938723e */ /* 0x008fe200000000ff */
[-C--:B------:R-:W-:Y:S03]  /*171e0*/  HMMA.16816.F32 R124, R36, R58.reuse, R124 ;  /* 0x0000003a247c723c */ /* 0x080fe6000000187c */
[----:B------:R-:W1:Y:S01]  /*171f0*/  MUFU.EX2 R85, R85 ;  /* 0x0000005500557308 */ /* 0x000e620000000800 */
[----:B--2---:R-:W-:Y:S01]  /*17200*/  F2FP.PACK_AB R57, R134, R133 ;  /* 0x000000858639723e */ /* 0x004fe200000000ff */
[--C-:B------:R-:W-:Y:S02]  /*17210*/  FFMA.FTZ R188, R188, c[0x0][0x2d0], -R173.reuse ;  /* 0x0000b400bcbc7a23 */ /* 0x100fe400000108ad */
[C---:B------:R-:W-:Y:S02]  /*17220*/  FMUL.FTZ R36, R43.reuse, R128 ;  /* 0x000000802b247220 */ /* 0x040fe40000410000 */
[----:B------:R-:W-:Y:S03]  /*17230*/  FMUL.FTZ R37, R43, R129 ;  /* 0x000000812b257220 */ /* 0x000fe60000410000 */
[C---:B------:R-:W-:Y:S01]  /*17240*/  FMUL.FTZ R38, R42.reuse, R130 ;  /* 0x000000822a267220 */ /* 0x040fe20000410000 */
[----:B------:R-:W-:Y:S01]  /*17250*/  MUFU.EX2 R95, R95 ;  /* 0x0000005f005f7308 */ /* 0x000fe20000000800 */
[----:B------:R-:W-:Y:S02]  /*17260*/  FMUL.FTZ R39, R42, R131 ;  /* 0x000000832a277220 */ /* 0x000fe40000410000 */
[--C-:B-----5:R-:W-:Y:S02]  /*17270*/  FFMA.FTZ R192, R64, c[0x0][0x2d0], -R173.reuse ;  /* 0x0000b40040c07a23 */ /* 0x120fe400000108ad */
[----:B------:R-:W2:Y:S01]  /*17280*/  LDSM.16.MT88.4 R64, [R219+0x900] ;  /* 0x00090000db40783b */ /* 0x000ea20000004200 */
[--C-:B------:R-:W-:Y:S02]  /*17290*/  FFMA.FTZ R178, R178, c[0x0][0x2d0], -R173.reuse ;  /* 0x0000b400b2b27a23 */ /* 0x100fe400000108ad */
[----:B------:R-:W-:Y:S02]  /*172a0*/  HMMA.16816.F32 R36, R48, R58, R36 ;  /* 0x0000003a3024723c */ /* 0x000fe40000001824 */
[----:B------:R-:W3:Y:S02]  /*172b0*/  MUFU.EX2 R164, R164 ;  /* 0x000000a400a47308 */ /* 0x000ee40000000800 */
[--C-:B------:R-:W-:Y:S02]  /*172c0*/  FFMA.FTZ R177, R177, c[0x0][0x2d0], -R173.reuse ;  /* 0x0000b400b1b17a23 */ /* 0x100fe400000108ad */
[--C-:B------:R-:W-:Y:S01]  /*172d0*/  FFMA.FTZ R171, R171, c[0x0][0x2d0], -R173.reuse ;  /* 0x0000b400abab7a23 */ /* 0x100fe200000108ad */
[----:B------:R-:W-:Y:S01]  /*172e0*/  F2FP.PACK_AB R48, R84, R77 ;  /* 0x0000004d5430723e */ /* 0x000fe200000000ff */
[--C-:B------:R-:W-:Y:S01]  /*172f0*/  FFMA.FTZ R169, R169, c[0x0][0x2d0], -R173.reuse ;  /* 0x0000b400a9a97a23 */ /* 0x100fe200000108ad */
[----:B-1----:R-:W-:Y:S03]  /*17300*/  F2FP.PACK_AB R49, R85, R83 ;  /* 0x000000535531723e */ /* 0x002fe600000000ff */
[----:B------:R-:W-:Y:S01]  /*17310*/  F2FP.PACK_AB R50, R87, R86 ;  /* 0x000000565732723e */ /* 0x000fe200000000ff */
[----:B------:R-:W-:Y:S01]  /*17320*/  MUFU.EX2 R183, R183 ;  /* 0x000000b700b77308 */ /* 0x000fe20000000800 */
[----:B------:R-:W-:Y:S01]  /*17330*/  F2FP.PACK_AB R58, R166, R138 ;  /* 0x0000008aa63a723e */ /* 0x000fe200000000ff */
[--C-:B------:R-:W-:Y:S01]  /*17340*/  FFMA.FTZ R97, R98, c[0x0][0x2d0], -R173.reuse ;  /* 0x0000b40062617a23 */ /* 0x100fe200000108ad */
[----:B------:R-:W-:Y:S01]  /*17350*/  F2FP.PACK_AB R59, R167, R135 ;  /* 0x00000087a73b723e */ /* 0x000fe200000000ff */
[----:B------:R-:W-:Y:S02]  /*17360*/  FFMA.FTZ R173, R99, c[0x0][0x2d0], -R173 ;  /* 0x0000b40063ad7a23 */ /* 0x000fe400000108ad */
[----:B------:R-:W-:Y:S02]  /*17370*/  FFMA.FTZ R78, R41, R239, R78 ;  /* 0x000000ef294e7223 */ /* 0x000fe4000001004e */
[----:B------:R-:W-:Y:S02]  /*17380*/  FFMA.FTZ R74, R43, R241, R74 ;  /* 0x000000f12b4a7223 */ /* 0x000fe4000001004a */
[----:B------:R-:W-:Y:S01]  /*17390*/  MUFU.EX2 R181, R181 ;  /* 0x000000b500b57308 */ /* 0x000fe20000000800 */
[----:B------:R-:W-:Y:S01]  /*173a0*/  FADD.FTZ R78, R71, R78 ;  /* 0x0000004e474e7221 */ /* 0x000fe20000010000 */
[----:B---3--:R-:W-:Y:S01]  /*173b0*/  F2FP.PACK_AB R51, R164, R95 ;  /* 0x0000005fa433723e */ /* 0x008fe200000000ff */
[----:B------:R-:W-:Y:S02]  /*173c0*/  FADD.FTZ R74, R68, R74 ;  /* 0x0000004a444a7221 */ /* 0x000fe40000010000 */
[----:B------:R-:W-:Y:S02]  /*173d0*/  FADD.FTZ R78, R70, R78 ;  /* 0x0000004e464e7221 */ /* 0x000fe40000010000 */
[----:B------:R-:W-:Y:S02]  /*173e0*/  FADD.FTZ R74, R47, R74 ;  /* 0x0000004a2f4a7221 */ /* 0x000fe40000010000 */
[-C--:B----4-:R-:W-:Y:S01]  /*173f0*/  HMMA.16816.F32 R4, R48, R52.reuse, R4 ;  /* 0x000000343004723c */ /* 0x090fe20000001804 */
[----:B------:R-:W-:Y:S02]  /*17400*/  MUFU.EX2 R179, R179 ;  /* 0x000000b300b37308 */ /* 0x000fe40000000800 */
[----:B------:R-:W-:Y:S02]  /*17410*/  FADD.FTZ R78, R76, R78 ;  /* 0x0000004e4c4e7221 */ /* 0x000fe40000010000 */
[----:B------:R-:W-:Y:S02]  /*17420*/  FADD.FTZ R74, R46, R74 ;  /* 0x0000004a2e4a7221 */ /* 0x000fe40000010000 */
[----:B------:R-:W-:Y:S01]  /*17430*/  FFMA.FTZ R82, R40, R238, R82 ;  /* 0x000000ee28527223 */ /* 0x000fe20000010052 */
[C---:B------:R-:W-:Y:S03]  /*17440*/  HMMA.16816.F32 R8, R56.reuse, R52, R8 ;  /* 0x000000343808723c */ /* 0x040fe60000001808 */
[----:B------:R-:W-:Y:S01]  /*17450*/  MUFU.EX2 R193, R193 ;  /* 0x000000c100c17308 */ /* 0x000fe20000000800 */
[----:B------:R-:W-:Y:S02]  /*17460*/  FADD.FTZ R78, R136, R78 ;  /* 0x0000004e884e7221 */ /* 0x000fe40000010000 */
[----:B------:R-:W-:Y:S02]  /*17470*/  FADD.FTZ R74, R77, R74 ;  /* 0x0000004a4d4a7221 */ /* 0x000fe40000010000 */
[-C--:B------:R-:W-:Y:S04]  /*17480*/  HMMA.16816.F32 R12, R56, R54.reuse, R12 ;  /* 0x00000036380c723c */ /* 0x080fe8000000180c */
[----:B------:R-:W-:Y:S01]  /*17490*/  FADD.FTZ R82, R81, R82 ;  /* 0x0000005251527221 */ /* 0x000fe20000010000 */
[----:B------:R-:W-:Y:S01]  /*174a0*/  MUFU.EX2 R192, R192 ;  /* 0x000000c000c07308 */ /* 0x000fe20000000800 */
[----:B------:R-:W-:Y:S02]  /*174b0*/  FADD.FTZ R78, R137, R78 ;  /* 0x0000004e894e7221 */ /* 0x000fe40000010000 */
[C---:B------:R-:W-:Y:S01]  /*174c0*/  HMMA.16816.F32 R16, R48.reuse, R54, R16 ;  /* 0x000000363010723c */ /* 0x040fe20000001810 */
[----:B------:R-:W1:Y:S03]  /*174d0*/  LDSM.16.MT88.4 R52, [R218+0x900] ;  /* 0x00090000da34783b */ /* 0x000e660000004200 */
[----:B------:R-:W-:Y:S02]  /*174e0*/  FFMA.FTZ R73, R42, R240, R73 ;  /* 0x000000f02a497223 */ /* 0x000fe40000010049 */
[----:B------:R-:W-:Y:S01]  /*174f0*/  FADD.FTZ R74, R84, R74 ;  /* 0x0000004a544a7221 */ /* 0x000fe20000010000 */
[----:B------:R-:W-:Y:S01]  /*17500*/  MUFU.EX2 R196, R196 ;  /* 0x000000c400c47308 */ /* 0x000fe20000000800 */
[-C--:B------:R-:W-:Y:S04]  /*17510*/  HMMA.16816.F32 R20, R48, R60.reuse, R20 ;  /* 0x0000003c3014723c */ /* 0x080fe80000001814 */
[----:B------:R-:W-:Y:S02]  /*17520*/  FADD.FTZ R82, R80, R82 ;  /* 0x0000005250527221 */ /* 0x000fe40000010000 */
[----:B------:R-:W-:Y:S02]  /*17530*/  FADD.FTZ R78, R138, R78 ;  /* 0x0000004e8a4e7221 */ /* 0x000fe40000010000 */
[C---:B------:R-:W-:Y:S01]  /*17540*/  HMMA.16816.F32 R24, R56.reuse, R60, R24 ;  /* 0x0000003c3818723c */ /* 0x040fe20000001818 */
[----:B------:R-:W-:Y:S03]  /*17550*/  MUFU.EX2 R197, R197 ;  /* 0x000000c500c57308 */ /* 0x000fe60000000800 */
[----:B------:R-:W-:Y:S02]  /*17560*/  FADD.FTZ R73, R75, R73 ;  /* 0x000000494b497221 */ /* 0x000fe40000010000 */
[----:B------:R-:W-:Y:S02]  /*17570*/  FADD.FTZ R74, R86, R74 ;  /* 0x0000004a564a7221 */ /* 0x000fe40000010000 */
[-C--:B------:R-:W-:Y:S03]  /*17580*/  HMMA.16816.F32 R28, R56, R62.reuse, R28 ;  /* 0x0000003e381c723c */ /* 0x080fe6000000181c */
[----:B------:R-:W3:Y:S01]  /*17590*/  MUFU.EX2 R198, R198 ;  /* 0x000000c600c67308 */ /* 0x000ee20000000800 */
[----:B------:R-:W-:Y:S02]  /*175a0*/  FADD.FTZ R82, R79, R82 ;  /* 0x000000524f527221 */ /* 0x000fe40000010000 */
[----:B------:R-:W-:Y:S02]  /*175b0*/  FADD.FTZ R73, R69, R73 ;  /* 0x0000004945497221 */ /* 0x000fe40000010000 */
[C---:B------:R-:W-:Y:S01]  /*175c0*/  HMMA.16816.F32 R100, R48.reuse, R62, R100 ;  /* 0x0000003e3064723c */ /* 0x040fe20000001864 */
[----:B------:R-:W4:Y:S03]  /*175d0*/  LDSM.16.MT88.4 R60, [R225+0x1100] ;  /* 0x00110000e13c783b */ /* 0x000f260000004200 */
        /* <DEDUP_REMOVED lines=11> */
[----:B------:R-:W-:Y:S03]  /*17690*/  MUFU.EX2 R202, R202 ;  /* 0x000000ca00ca7308 */ /* 0x000fe60000000800 */
[----:B------:R-:W-:Y:S02]  /*176a0*/  FADD.FTZ R73, R85, R73 ;  /* 0x0000004955497221 */ /* 0x000fe40000010000 */
[----:B------:R-:W-:Y:S01]  /*176b0*/  FADD.FTZ R133, R167, R133 ;  /* 0x00000085a7857221 */ /* 0x000fe20000010000 */
[----:B------:R-:W-:Y:S01]  /*176c0*/  MOV R167, R3 ;  /* 0x0000000300a77202 */ /* 0x000fe20000000f00 */
[C---:B------:R-:W-:Y:S01]  /*176d0*/  HMMA.16816.F32 R112, R48.reuse, R66, R112 ;  /* 0x000000423070723c */ /* 0x040fe20000001870 */
[----:B------:R-:W-:Y:S02]  /*176e0*/  LDSM.16.MT88.4 R64, [R219+0x1100] ;  /* 0x00110000db40783b */ /* 0x000fe40000004200 */
[----:B------:R-:W2:Y:S01]  /*176f0*/  MUFU.EX2 R205, R205 ;  /* 0x000000cd00cd7308 */ /* 0x000ea20000000800 */
[----:B------:R-:W-:Y:S02]  /*17700*/  FADD.FTZ R73, R95, R73 ;  /* 0x000000495f497221 */ /* 0x000fe40000010000 */
[----:B------:R-:W-:Y:S01]  /*17710*/  FADD.FTZ R78, R166, R78 ;  /* 0x0000004ea64e7221 */ /* 0x000fe20000010000 */
[----:B------:R-:W-:Y:S01]  /*17720*/  MOV R166, R2 ;  /* 0x0000000200a67202 */ /* 0x000fe20000000f00 */
[-C--:B-1----:R-:W-:Y:S04]  /*17730*/  HMMA.16816.F32 R116, R48, R52.reuse, R116 ;  /* 0x000000343074723c */ /* 0x082fe80000001874 */
[----:B------:R-:W-:Y:S01]  /*17740*/  FADD.FTZ R73, R164, R73 ;  /* 0x00000049a4497221 */ /* 0x000fe20000010000 */
[----:B------:R-:W1:Y:S01]  /*17750*/  MUFU.EX2 R207, R207 ;  /* 0x000000cf00cf7308 */ /* 0x000e620000000800 */
[----:B---3--:R-:W-:Y:S01]  /*17760*/  FADD.FTZ R78, R198, R78 ;  /* 0x0000004ec64e7221 */ /* 0x008fe20000010000 */
[----:B------:R-:W-:Y:S01]  /*17770*/  MOV R164, R44 ;  /* 0x0000002c00a47202 */ /* 0x000fe20000000f00 */
[C---:B------:R-:W-:Y:S04]  /*17780*/  HMMA.16816.F32 R120, R56.reuse, R52, R120 ;  /* 0x000000343878723c */ /* 0x040fe80000001878 */
[C---:B-----5:R-:W-:Y:S03]  /*17790*/  FADD.FTZ R78, R199.reuse, R78 ;  /* 0x0000004ec74e7221 */ /* 0x060fe60000010000 */
[----:B------:R-:W-:Y:S01]  /*177a0*/  MUFU.EX2 R211, R211 ;  /* 0x000000d300d37308 */ /* 0x000fe20000000800 */
[-C--:B------:R-:W-:Y:S01]  /*177b0*/  HMMA.16816.F32 R124, R56, R54.reuse, R124 ;  /* 0x00000036387c723c */ /* 0x080fe2000000187c */
[----:B------:R-:W3:Y:S03]  /*177c0*/  LDSM.16.MT88.4 R56, [R220+0x1100] ;  /* 0x00110000dc38783b */ /* 0x000ee60000004200 */
[----:B------:R-:W-:Y:S01]  /*177d0*/  F2FP.PACK_AB R52, R199, R198 ;  /* 0x000000c6c734723e */ /* 0x000fe200000000ff */
[----:B--2---:R-:W-:Y:S02]  /*177e0*/  FADD.FTZ R133, R205, R133 ;  /* 0x00000085cd857221 */ /* 0x004fe40000010000 */
[----:B------:R-:W-:Y:S01]  /*177f0*/  FADD.FTZ R78, R201, R78 ;  /* 0x0000004ec94e7221 */ /* 0x000fe20000010000 */
[----:B------:R-:W-:Y:S01]  /*17800*/  HMMA.16816.F32 R36, R48, R54, R36 ;  /* 0x000000363024723c */ /* 0x000fe20000001824 */
[----:B------:R-:W2:Y:S03]  /*17810*/  MUFU.EX2 R244, R244 ;  /* 0x000000f400f47308 */ /* 0x000ea60000000800 */
[----:B------:R-:W-:Y:S01]  /*17820*/  FADD.FTZ R78, R202, R78 ;  /* 0x0000004eca4e7221 */ /* 0x000fe20000010000 */
[C---:B-1----:R-:W-:Y:S01]  /*17830*/  F2FP.PACK_AB R53, R207.reuse, R205 ;  /* 0x000000cdcf35723e */ /* 0x042fe200000000ff */
[----:B------:R-:W-:Y:S01]  /*17840*/  FADD.FTZ R133, R207, R133 ;  /* 0x00000085cf857221 */ /* 0x000fe20000010000 */
[C---:B------:R-:W-:Y:S01]  /*17850*/  F2FP.PACK_AB R48, R189.reuse, R132 ;  /* 0x00000084bd30723e */ /* 0x040fe200000000ff */
[----:B------:R-:W-:Y:S01]  /*17860*/  FADD.FTZ R132, R132, R74 ;  /* 0x0000004a84847221 */ /* 0x000fe20000010000 */
[----:B------:R-:W-:Y:S02]  /*17870*/  F2FP.PACK_AB R49, R192, R193 ;  /* 0x000000c1c031723e */ /* 0x000fe400000000ff */
[----:B------:R-:W1:Y:S01]  /*17880*/  MUFU.EX2 R251, R251 ;  /* 0x000000fb00fb7308 */ /* 0x000e620000000800 */
[----:B------:R-:W-:Y:S01]  /*17890*/  F2FP.PACK_AB R50, R194, R195 ;  /* 0x000000c3c232723e */ /* 0x000fe200000000ff */
[----:B------:R-:W-:Y:S01]  /*178a0*/  FADD.FTZ R132, R189, R132 ;  /* 0x00000084bd847221 */ /* 0x000fe20000010000 */
[----:B------:R-:W-:Y:S01]  /*178b0*/  F2FP.PACK_AB R51, R197, R196 ;  /* 0x000000c4c533723e */ /* 0x000fe200000000ff */
[----:B------:R-:W-:Y:S01]  /*178c0*/  FADD.FTZ R193, R193, R73 ;  /* 0x00000049c1c17221 */ /* 0x000fe20000010000 */
[----:B------:R-:W-:Y:S01]  /*178d0*/  F2FP.PACK_AB R54, R202, R201 ;  /* 0x000000c9ca36723e */ /* 0x000fe200000000ff */
[----:B------:R-:W-:Y:S02]  /*178e0*/  FADD.FTZ R132, R195, R132 ;  /* 0x00000084c3847221 */ /* 0x000fe40000010000 */
[----:B------:R-:W-:Y:S02]  /*178f0*/  FADD.FTZ R193, R192, R193 ;  /* 0x000000c1c0c17221 */ /* 0x000fe40000010000 */
[-C--:B----4-:R-:W-:Y:S01]  /*17900*/  HMMA.16816.F32 R4, R48, R60.reuse, R4 ;  /* 0x0000003c3004723c */ /* 0x090fe20000001804 */
[----:B------:R-:W4:Y:S02]  /*17910*/  MUFU.EX2 R250, R250 ;  /* 0x000000fa00fa7308 */ /* 0x000f240000000800 */
[----:B------:R-:W-:Y:S01]  /*17920*/  FADD.FTZ R132, R194, R132 ;  /* 0x00000084c2847221 */ /* 0x000fe20000010000 */
[----:B--2---:R-:W-:Y:S01]  /*17930*/  F2FP.PACK_AB R55, R244, R211 ;  /* 0x000000d3f437723e */ /* 0x004fe200000000ff */
[----:B------:R-:W-:Y:S02]  /*17940*/  FADD.FTZ R211, R211, R133 ;  /* 0x00000085d3d37221 */ /* 0x000fe40000010000 */
[----:B------:R-:W-:Y:S02]  /*17950*/  FADD.FTZ R132, R204, R132 ;  /* 0x00000084cc847221 */ /* 0x000fe40000010000 */
[----:B------:R-:W-:Y:S02]  /*17960*/  FADD.FTZ R193, R196, R193 ;  /* 0x000000c1c4c17221 */ /* 0x000fe40000010000 */
[C---:B------:R-:W-:Y:S01]  /*17970*/  HMMA.16816.F32 R8, R52.reuse, R60, R8 ;  /* 0x0000003c3408723c */ /* 0x040fe20000001808 */
[----:B------:R-:W-:Y:S03]  /*17980*/  MUFU.EX2 R200, R200 ;  /* 0x000000c800c87308 */ /* 0x000fe60000000800 */
[----:B------:R-:W-:Y:S02]  /*17990*/  FADD.FTZ R193, R197, R193 ;  /* 0x000000c1c5c17221 */ /* 0x000fe40000010000 */
[----:B------:R-:W-:Y:S02]  /*179a0*/  FADD.FTZ R211, R244, R211 ;  /* 0x000000d3f4d37221 */ /* 0x000fe40000010000 */
[-C--:B------:R-:W-:Y:S03]  /*179b0*/  HMMA.16816.F32 R12, R52, R62.reuse, R12 ;  /* 0x0000003e340c723c */ /* 0x080fe6000000180c */
[----:B------:R-:W2:Y:S01]  /*179c0*/  MUFU.EX2 R208, R208 ;  /* 0x000000d000d07308 */ /* 0x000ea20000000800 */
[----:B-1----:R-:W-:Y:S04]  /*179d0*/  FADD.FTZ R193, R251, R193 ;  /* 0x000000c1fbc17221 */ /* 0x002fe80000010000 */
[C---:B------:R-:W-:Y:S01]  /*179e0*/  HMMA.16816.F32 R16, R48.reuse, R62, R16 ;  /* 0x0000003e3010723c */ /* 0x040fe20000001810 */
[----:B------:R-:W1:Y:S03]  /*179f0*/  LDSM.16.MT88.4 R60, [R218+0x1100] ;  /* 0x00110000da3c783b */ /* 0x000e660000004200 */
[----:B----4-:R-:W-:Y:S01]  /*17a00*/  FADD.FTZ R193, R250, R193 ;  /* 0x000000c1fac17221 */ /* 0x010fe20000010000 */
[----:B------:R-:W4:Y:S03]  /*17a10*/  MUFU.EX2 R206, R206 ;  /* 0x000000ce00ce7308 */ /* 0x000f260000000800 */
[-C--:B---3--:R-:W-:Y:S07]  /*17a20*/  HMMA.16816.F32 R20, R48, R56.reuse, R20 ;  /* 0x000000383014723c */ /* 0x088fee0000001814 */
[----:B------:R-:W3:Y:S01]  /*17a30*/  MUFU.EX2 R249, R249 ;  /* 0x000000f900f97308 */ /* 0x000ee20000000800 */
[C---:B------:R-:W-:Y:S04]  /*17a40*/  HMMA.16816.F32 R24, R52.reuse, R56, R24 ;  /* 0x000000383418723c */ /* 0x040fe80000001818 */
[----:B--2---:R-:W-:Y:S04]  /*17a50*/  FADD.FTZ R193, R208, R193 ;  /* 0x000000c1d0c17221 */ /* 0x004fe80000010000 */
[-C--:B------:R-:W-:Y:S01]  /*17a60*/  HMMA.16816.F32 R28, R52, R58.reuse, R28 ;  /* 0x0000003a341c723c */ /* 0x080fe2000000181c */
[----:B------:R-:W2:Y:S03]  /*17a70*/  MUFU.EX2 R246, R246 ;  /* 0x000000f600f67308 */ /* 0x000ea60000000800 */
[----:B----4-:R-:W-:Y:S04]  /*17a80*/  FADD.FTZ R193, R206, R193 ;  /* 0x000000c1cec17221 */ /* 0x010fe80000010000 */
[C---:B------:R-:W-:Y:S01]  /*17a90*/  HMMA.16816.F32 R100, R48.reuse, R58, R100 ;  /* 0x0000003a3064723c */ /* 0x040fe20000001864 */
[----:B------:R-:W4:Y:S02]  /*17aa0*/  LDSM.16.MT88.4 R56, [R225+0x1900] ;  /* 0x00190000e138783b */ /* 0x000f240000004200 */
[----:B------:R-:W5:Y:S01]  /*17ab0*/  MUFU.EX2 R243, R243 ;  /* 0x000000f300f37308 */ /* 0x000f620000000800 */
[----:B---3--:R-:W-:Y:S04]  /*17ac0*/  FADD.FTZ R78, R249, R78 ;  /* 0x0000004ef94e7221 */ /* 0x008fe80000010000 */
[-C--:B------:R-:W-:Y:S05]  /*17ad0*/  HMMA.16816.F32 R104, R48, R64.reuse, R104 ;  /* 0x000000403068723c */ /* 0x080fea0000001868 */
[----:B------:R-:W3:Y:S03]  /*17ae0*/  MUFU.EX2 R210, R210 ;  /* 0x000000d200d27308 */ /* 0x000ee60000000800 */
[C---:B------:R-:W-:Y:S04]  /*17af0*/  HMMA.16816.F32 R108, R52.reuse, R64, R108 ;  /* 0x00000040346c723c */ /* 0x040fe8000000186c */
[----:B--2---:R-:W-:Y:S03]  /*17b00*/  FADD.FTZ R78, R246, R78 ;  /* 0x0000004ef64e7221 */ /* 0x004fe60000010000 */
[----:B------:R-:W2:Y:S01]  /*17b10*/  MUFU.EX2 R248, R248 ;  /* 0x000000f800f87308 */ /* 0x000ea20000000800 */
[-C--:B------:R-:W-:Y:S04]  /*17b20*/  HMMA.16816.F32 R32, R52, R66.reuse, R32 ;  /* 0x000000423420723c */ /* 0x080fe80000001820 */
[----:B-----5:R-:W-:Y:S04]  /*17b30*/  FADD.FTZ R78, R243, R78 ;  /* 0x0000004ef34e7221 */ /* 0x020fe80000010000 */
[C---:B------:R-:W-:Y:S01]  /*17b40*/  HMMA.16816.F32 R112, R48.reuse, R66, R112 ;  /* 0x000000423070723c */ /* 0x040fe20000001870 */
[----:B------:R-:W-:Y:S01]  /*17b50*/  LDSM.16.MT88.4 R64, [R219+0x1900] ;  /* 0x00190000db40783b */ /* 0x000fe20000004200 */
[----:B------:R-:W5:Y:S02]  /*17b60*/  MUFU.EX2 R245, R245 ;  /* 0x000000f500f57308 */ /* 0x000f640000000800 */
[----:B---3--:R-:W-:Y:S04]  /*17b70*/  FADD.FTZ R78, R210, R78 ;  /* 0x0000004ed24e7221 */ /* 0x008fe80000010000 */
[-C--:B-1----:R-:W-:Y:S04]  /*17b80*/  HMMA.16816.F32 R116, R48, R60.reuse, R116 ;  /* 0x0000003c3074723c */ /* 0x082fe80000001874 */
[----:B------:R-:W1:Y:S01]  /*17b90*/  MUFU.EX2 R242, R242 ;  /* 0x000000f200f27308 */ /* 0x000e620000000800 */
[----:B------:R-:W-:Y:S02]  /*17ba0*/  FADD.FTZ R78, R187, R78 ;  /* 0x0000004ebb4e7221 */ /* 0x000fe40000010000 */
[----:B--2---:R-:W-:Y:S01]  /*17bb0*/  FADD.FTZ R211, R248, R211 ;  /* 0x000000d3f8d37221 */ /* 0x004fe20000010000 */
[C---:B------:R-:W-:Y:S04]  /*17bc0*/  HMMA.16816.F32 R120, R52.reuse, R60, R120 ;  /* 0x0000003c3478723c */ /* 0x040fe80000001878 */
[----:B------:R-:W-:Y:S02]  /*17bd0*/  FADD.FTZ R78, R184, R78 ;  /* 0x0000004eb84e7221 */ /* 0x000fe40000010000 */
[----:B------:R-:W2:Y:S02]  /*17be0*/  MUFU.EX2 R209, R209 ;  /* 0x000000d100d17308 */ /* 0x000ea40000000800 */
[-C--:B------:R-:W-:Y:S04]  /*17bf0*/  HMMA.16816.F32 R124, R52, R62.reuse, R124 ;  /* 0x0000003e347c723c */ /* 0x080fe8000000187c */
[C---:B-----5:R-:W-:Y:S02]  /*17c00*/  FADD.FTZ R211, R245.reuse, R211 ;  /* 0x000000d3f5d37221 */ /* 0x060fe40000010000 */
[----:B------:R-:W-:Y:S01]  /*17c10*/  FADD.FTZ R78, R182, R78 ;  /* 0x0000004eb64e7221 */ /* 0x000fe20000010000 */
[----:B------:R-:W-:Y:S01]  /*17c20*/  F2FP.PACK_AB R52, R246, R249 ;  /* 0x000000f9f634723e */ /* 0x000fe200000000ff */
[----:B------:R-:W-:Y:S01]  /*17c30*/  HMMA.16816.F32 R36, R48, R62, R36 ;  /* 0x0000003e3024723c */ /* 0x000fe20000001824 */
[----:B------:R-:W3:Y:S01]  /*17c40*/  LDSM.16.MT88.4 R60, [R220+0x1900] ;  /* 0x00190000dc3c783b */ /* 0x000ee20000004200 */
[----:B------:R-:W5:Y:S02]  /*17c50*/  MUFU.EX2 R191, R191 ;  /* 0x000000bf00bf7308 */ /* 0x000f640000000800 */
[----:B------:R-:W-:Y:S01]  /*17c60*/  F2FP.PACK_AB R54, R210, R243 ;  /* 0x000000f3d236723e */ /* 0x000fe200000000ff */
[----:B-1----:R-:W-:Y:S01]  /*17c70*/  FADD.FTZ R211, R242, R211 ;  /* 0x000000d3f2d37221 */ /* 0x002fe20000010000 */
[----:B------:R-:W-:Y:S01]  /*17c80*/  F2FP.PACK_AB R53, R245, R248 ;  /* 0x000000f8f535723e */ /* 0x000fe200000000ff */
[----:B------:R-:W-:Y:S01]  /*17c90*/  FADD.FTZ R78, R180, R78 ;  /* 0x0000004eb44e7221 */ /* 0x000fe20000010000 */
[C---:B------:R-:W-:Y:S01]  /*17ca0*/  F2FP.PACK_AB R48, R247.reuse, R204 ;  /* 0x000000ccf730723e */ /* 0x040fe200000000ff */
[----:B------:R-:W-:Y:S03]  /*17cb0*/  FADD.FTZ R247, R247, R132 ;  /* 0x00000084f7f77221 */ /* 0x000fe60000010000 */
[----:B------:R-:W-:Y:S01]  /*17cc0*/  F2FP.PACK_AB R49, R250, R251 ;  /* 0x000000fbfa31723e */ /* 0x000fe200000000ff */
[----:B------:R-:W1:Y:S01]  /*17cd0*/  MUFU.EX2 R185, R185 ;  /* 0x000000b900b97308 */ /* 0x000e620000000800 */
[----:B------:R-:W-:Y:S01]  /*17ce0*/  F2FP.PACK_AB R50, R200, R203 ;  /* 0x000000cbc832723e */ /* 0x000fe200000000ff */
[----:B------:R-:W-:Y:S01]  /*17cf0*/  FADD.FTZ R247, R203, R247 ;  /* 0x000000f7cbf77221 */ /* 0x000fe20000010000 */
[----:B------:R-:W-:Y:S01]  /*17d00*/  F2FP.PACK_AB R51, R206, R208 ;  /* 0x000000d0ce33723e */ /* 0x000fe200000000ff */
[C---:B--2---:R-:W-:Y:S01]  /*17d10*/  FADD.FTZ R211, R209.reuse, R211 ;  /* 0x000000d3d1d37221 */ /* 0x044fe20000010000 */
[----:B------:R-:W-:Y:S01]  /*17d20*/  F2FP.PACK_AB R55, R209, R242 ;  /* 0x000000f2d137723e */ /* 0x000fe200000000ff */
[----:B------:R-:W-:Y:S02]  /*17d30*/  FADD.FTZ R247, R200, R247 ;  /* 0x000000f7c8f77221 */ /* 0x000fe40000010000 */
[----:B------:R-:W-:Y:S02]  /*17d40*/  FADD.FTZ R211, R186, R211 ;  /* 0x000000d3bad37221 */ /* 0x000fe40000010000 */
[-C--:B----4-:R-:W-:Y:S01]  /*17d50*/  HMMA.16816.F32 R4, R48, R56.reuse, R4 ;  /* 0x000000383004723c */ /* 0x090fe20000001804 */
[----:B------:R-:W2:Y:S02]  /*17d60*/  MUFU.EX2 R190, R190 ;  /* 0x000000be00be7308 */ /* 0x000ea40000000800 */
[----:B-----5:R-:W-:Y:S02]  /*17d70*/  FADD.FTZ R247, R191, R247 ;  /* 0x000000f7bff77221 */ /* 0x020fe40000010000 */
[----:B------:R-:W-:Y:S03]  /*17d80*/  FADD.FTZ R211, R183, R211 ;  /* 0x000000d3b7d37221 */ /* 0x000fe60000010000 */
[C---:B------:R-:W-:Y:S03]  /*17d90*/  HMMA.16816.F32 R8, R52.reuse, R56, R8 ;  /* 0x000000383408723c */ /* 0x040fe60000001808 */
[----:B------:R-:W4:Y:S01]  /*17da0*/  MUFU.EX2 R188, R188 ;  /* 0x000000bc00bc7308 */ /* 0x000f220000000800 */
[----:B------:R-:W-:Y:S02]  /*17db0*/  FADD.FTZ R211, R181, R211 ;  /* 0x000000d3b5d37221 */ /* 0x000fe40000010000 */
[----:B-1----:R-:W-:Y:S02]  /*17dc0*/  FADD.FTZ R247, R185, R247 ;  /* 0x000000f7b9f77221 */ /* 0x002fe40000010000 */
[-C--:B------:R-:W-:Y:S04]  /*17dd0*/  HMMA.16816.F32 R12, R52, R58.reuse, R12 ;  /* 0x0000003a340c723c */ /* 0x080fe8000000180c */
[----:B------:R-:W-:Y:S01]  /*17de0*/  FADD.FTZ R211, R179, R211 ;  /* 0x000000d3b3d37221 */ /* 0x000fe20000010000 */
[----:B------:R-:W1:Y:S03]  /*17df0*/  MUFU.EX2 R176, R176 ;  /* 0x000000b000b07308 */ /* 0x000e660000000800 */
[C---:B------:R-:W-:Y:S01]  /*17e00*/  HMMA.16816.F32 R16, R48.reuse, R58, R16 ;  /* 0x0000003a3010723c */ /* 0x040fe20000001810 */
[----:B------:R-:W5:Y:S03]  /*17e10*/  LDSM.16.MT88.4 R56, [R218+0x1900] ;  /* 0x00190000da38783b */ /* 0x000f660000004200 */
[----:B--2---:R-:W-:Y:S03]  /*17e20*/  FADD.FTZ R193, R190, R193 ;  /* 0x000000c1bec17221 */ /* 0x004fe60000010000 */
[----:B------:R-:W2:Y:S01]  /*17e30*/  MUFU.EX2 R175, R175 ;  /* 0x000000af00af7308 */ /* 0x000ea20000000800 */
[-C--:B---3--:R-:W-:Y:S04]  /*17e40*/  HMMA.16816.F32 R20, R48, R60.reuse, R20 ;  /* 0x0000003c3014723c */ /* 0x088fe80000001814 */
[----:B----4-:R-:W-:Y:S04]  /*17e50*/  FADD.FTZ R193, R188, R193 ;  /* 0x000000c1bcc17221 */ /* 0x010fe80000010000 */
[C---:B------:R-:W-:Y:S01]  /*17e60*/  HMMA.16816.F32 R24, R52.reuse, R60, R24 ;  /* 0x0000003c3418723c */ /* 0x040fe20000001818 */
[----:B------:R-:W3:Y:S03]  /*17e70*/  MUFU.EX2 R178, R178 ;  /* 0x000000b200b27308 */ /* 0x000ee60000000800 */
[----:B-1----:R-:W-:Y:S04]  /*17e80*/  FADD.FTZ R247, R176, R247 ;  /* 0x000000f7b0f77221 */ /* 0x002fe80000010000 */
[-C--:B------:R-:W-:Y:S03]  /*17e90*/  HMMA.16816.F32 R28, R52, R62.reuse, R28 ;  /* 0x0000003e341c723c */ /* 0x080fe6000000181c */
[----:B------:R-:W1:Y:S01]  /*17ea0*/  MUFU.EX2 R177, R177 ;  /* 0x000000b100b17308 */ /* 0x000e620000000800 */
[----:B--2---:R-:W-:Y:S04]  /*17eb0*/  FADD.FTZ R247, R175, R247 ;  /* 0x000000f7aff77221 */ /* 0x004fe80000010000 */
[C---:B------:R-:W-:Y:S01]  /*17ec0*/  HMMA.16816.F32 R100, R48.reuse, R62, R100 ;  /* 0x0000003e3064723c */ /* 0x040fe20000001864 */
[----:B------:R-:W2:Y:S04]  /*17ed0*/  LDSM.16.MT88.4 R60, [R225+0x2100] ;  /* 0x00210000e13c783b */ /* 0x000ea80000004200 */
[----:B------:R-:W4:Y:S03]  /*17ee0*/  MUFU.EX2 R172, R172 ;  /* 0x000000ac00ac7308 */ /* 0x000f260000000800 */
[-C--:B------:R-:W-:Y:S04]  /*17ef0*/  HMMA.16816.F32 R104, R48, R64.reuse, R104 ;  /* 0x000000403068723c */ /* 0x080fe80000001868 */
[----:B---3--:R-:W-:Y:S03]  /*17f00*/  FADD.FTZ R193, R178, R193 ;  /* 0x000000c1b2c17221 */ /* 0x008fe60000010000 */
[----:B------:R-:W3:Y:S01]  /*17f10*/  MUFU.EX2 R168, R168 ;  /* 0x000000a800a87308 */ /* 0x000ee20000000800 */
[C---:B------:R-:W-:Y:S04]  /*17f20*/  HMMA.16816.F32 R108, R52.reuse, R64, R108 ;  /* 0x00000040346c723c */ /* 0x040fe8000000186c */
[----:B-1----:R-:W-:Y:S04]  /*17f30*/  FADD.FTZ R193, R177, R193 ;  /* 0x000000c1b1c17221 */ /* 0x002fe80000010000 */
[-C--:B------:R-:W-:Y:S01]  /*17f40*/  HMMA.16816.F32 R32, R52, R66.reuse, R32 ;  /* 0x000000423420723c */ /* 0x080fe20000001820 */
[----:B------:R-:W1:Y:S03]  /*17f50*/  MUFU.EX2 R171, R171 ;  /* 0x000000ab00ab7308 */ /* 0x000e660000000800 */
[----:B----4-:R-:W-:Y:S04]  /*17f60*/  FADD.FTZ R247, R172, R247 ;  /* 0x000000f7acf77221 */ /* 0x010fe80000010000 */
[C---:B------:R-:W-:Y:S01]  /*17f70*/  HMMA.16816.F32 R112, R48.reuse, R66, R112 ;  /* 0x000000423070723c */ /* 0x040fe20000001870 */
[----:B------:R-:W-:Y:S02]  /*17f80*/  LDSM.16.MT88.4 R64, [R219+0x2100] ;  /* 0x00210000db40783b */ /* 0x000fe40000004200 */
[----:B------:R-:W4:Y:S01]  /*17f90*/  MUFU.EX2 R169, R169 ;  /* 0x000000a900a97308 */ /* 0x000f220000000800 */
[C---:B---3--:R-:W-:Y:S04]  /*17fa0*/  F2FP.PACK_AB R128, R168.reuse, R172 ;  /* 0x000000aca880723e */ /* 0x048fe800000000ff */
[-C--:B-----5:R-:W-:Y:S04]  /*17fb0*/  HMMA.16816.F32 R116, R48, R56.reuse, R116 ;  /* 0x000000383074723c */ /* 0x0a0fe80000001874 */
[----:B------:R-:W-:Y:S01]  /*17fc0*/  FADD.FTZ R247, R168, R247 ;  /* 0x000000f7a8f77221 */ /* 0x000fe20000010000 */
[----:B------:R-:W3:Y:S03]  /*17fd0*/  MUFU.EX2 R96, R96 ;  /* 0x0000006000607308 */ /* 0x000ee60000000800 */
[C---:B------:R-:W-:Y:S04]  /*17fe0*/  HMMA.16816.F32 R120, R52.reuse, R56, R120 ;  /* 0x000000383478723c */ /* 0x040fe80000001878 */
[----:B-1----:R-:W-:Y:S03]  /*17ff0*/  FADD.FTZ R193, R171, R193 ;  /* 0x000000c1abc17221 */ /* 0x002fe60000010000 */
[----:B------:R-:W1:Y:S01]  /*18000*/  MUFU.EX2 R174, R174 ;  /* 0x000000ae00ae7308 */ /* 0x000e620000000800 */
[-C--:B------:R-:W-:Y:S04]  /*18010*/  HMMA.16816.F32 R124, R52, R58.reuse, R124 ;  /* 0x0000003a347c723c */ /* 0x080fe8000000187c */
[C---:B----4-:R-:W-:Y:S01]  /*18020*/  F2FP.PACK_AB R129, R169.reuse, R171 ;  /* 0x000000aba981723e */ /* 0x050fe200000000ff */
[----:B------:R-:W-:Y:S02]  /*18030*/  FADD.FTZ R193, R169, R193 ;  /* 0x000000c1a9c17221 */ /* 0x000fe40000010000 */
[----:B------:R-:W-:Y:S01]  /*18040*/  F2FP.PACK_AB R52, R184, R187 ;  /* 0x000000bbb834723e */ /* 0x000fe200000000ff */
[----:B------:R-:W-:Y:S01]  /*18050*/  HMMA.16816.F32 R36, R48, R58, R36 ;  /* 0x0000003a3024723c */ /* 0x000fe20000001824 */
[----:B------:R-:W4:Y:S01]  /*18060*/  LDSM.16.MT88.4 R56, [R220+0x2100] ;  /* 0x00210000dc38783b */ /* 0x000f220000004200 */
[----:B------:R-:W5:Y:S02]  /*18070*/  MUFU.EX2 R97, R97 ;  /* 0x0000006100617308 */ /* 0x000f640000000800 */
[----:B------:R-:W-:Y:S01]  /*18080*/  F2FP.PACK_AB R54, R180, R182 ;  /* 0x000000b6b436723e */ /* 0x000fe200000000ff */
[----:B---3--:R-:W-:Y:S01]  /*18090*/  FADD.FTZ R247, R96, R247 ;  /* 0x000000f760f77221 */ /* 0x008fe20000010000 */
[----:B------:R-:W-:Y:S02]  /*180a0*/  F2FP.PACK_AB R53, R183, R186 ;  /* 0x000000bab735723e */ /* 0x000fe400000000ff */
[----:B------:R-:W-:Y:S04]  /*180b0*/  F2FP.PACK_AB R48, R185, R191 ;  /* 0x000000bfb930723e */ /* 0x000fe800000000ff */
[----:B------:R-:W-:Y:S01]  /*180c0*/  F2FP.PACK_AB R49, R188, R190 ;  /* 0x000000bebc31723e */ /* 0x000fe200000000ff */
[----:B------:R-:W3:Y:S01]  /*180d0*/  MUFU.EX2 R173, R173 ;  /* 0x000000ad00ad7308 */ /* 0x000ee20000000800 */
[----:B------:R-:W-:Y:S01]  /*180e0*/  F2FP.PACK_AB R50, R175, R176 ;  /* 0x000000b0af32723e */ /* 0x000fe200000000ff */
[C---:B-1----:R-:W-:Y:S01]  /*180f0*/  FADD.FTZ R241, R174.reuse, R247 ;  /* 0x000000f7aef17221 */ /* 0x042fe20000010000 */
[----:B------:R-:W-:Y:S02]  /*18100*/  F2FP.PACK_AB R51, R177, R178 ;  /* 0x000000b2b133723e */ /* 0x000fe400000000ff */
[----:B------:R-:W-:Y:S02]  /*18110*/  F2FP.PACK_AB R55, R179, R181 ;  /* 0x000000b5b337723e */ /* 0x000fe400000000ff */
[----:B------:R-:W-:Y:S03]  /*18120*/  F2FP.PACK_AB R130, R174, R96 ;  /* 0x00000060ae82723e */ /* 0x000fe600000000ff */
[-C--:B--2---:R-:W-:Y:S03]  /*18130*/  HMMA.16816.F32 R4, R48, R60.reuse, R4 ;  /* 0x0000003c3004723c */ /* 0x084fe60000001804 */
[----:B-----5:R-:W-:Y:S05]  /*18140*/  FADD.FTZ R193, R97, R193 ;  /* 0x000000c161c17221 */ /* 0x020fea0000010000 */
[C---:B------:R-:W-:Y:S04]  /*18150*/  HMMA.16816.F32 R8, R52.reuse, R60, R8 ;  /* 0x0000003c3408723c */ /* 0x040fe80000001808 */
[C---:B---3--:R-:W-:Y:S01]  /*18160*/  F2FP.PACK_AB R131, R173.reuse, R97 ;  /* 0x00000061ad83723e */ /* 0x048fe200000000ff */
[----:B------:R-:W-:Y:S03]  /*18170*/  FADD.FTZ R240, R173, R193 ;  /* 0x000000c1adf07221 */ /* 0x000fe60000010000 */
[-C--:B------:R-:W-:Y:S08]  /*18180*/  HMMA.16816.F32 R12, R52, R62.reuse, R12 ;  /* 0x0000003e340c723c */ /* 0x080ff0000000180c */
[C---:B------:R-:W-:Y:S01]  /*18190*/  HMMA.16816.F32 R16, R48.reuse, R62, R16 ;  /* 0x0000003e3010723c */ /* 0x040fe20000001810 */
[----:B------:R-:W1:Y:S07]  /*181a0*/  LDSM.16.MT88.4 R60, [R218+0x2100] ;  /* 0x00210000da3c783b */ /* 0x000e6e0000004200 */
[-C--:B----4-:R-:W-:Y:S08]  /*181b0*/  HMMA.16816.F32 R20, R48, R56.reuse, R20 ;  /* 0x000000383014723c */ /* 0x090ff00000001814 */
        /* <DEDUP_REMOVED lines=12> */
[--C-:B------:R-:W-:Y:S02]  /*18280*/  FFMA.FTZ R59, R90, c[0x0][0x2d0], -R165.reuse ;  /* 0x0000b4005a3b7a23 */ /* 0x100fe400000108a5 */
        /* <DEDUP_REMOVED lines=13> */
[C---:B--2---:R-:W-:Y:S04]  /*18360*/  FADD.FTZ R239, R170.reuse, R78 ;  /* 0x0000004eaaef7221 */ /* 0x044fe80000010000 */
        /* <DEDUP_REMOVED lines=14> */
[----:B------:R-:W-:Y:S01]  /*18450*/  FADD.FTZ R238, R165, R211 ;  /* 0x000000d3a5ee7221 */ /* 0x000fe20000010000 */
[----:B------:R-:W-:Y:S03]  /*18460*/  MOV R165, R0 ;  /* 0x0000000000a57202 */ /* 0x000fe60000000f00 */
        /* <DEDUP_REMOVED lines=17> */
.L_x_299:
[----:B------:R-:W1:Y:S01]  /*18580*/  SHFL.BFLY PT, R4, R241, 0x2, 0x1f ;  /* 0x0c401f00f1047f89 */ /* 0x000e6200000e0000 */
[----:B------:R-:W-:-:S02]  /*18590*/  MOV R10, RZ ;  /* 0x000000ff000a7202 */ /* 0x000fc40000000f00 */
[----:B------:R-:W-:Y:S01]  /*185a0*/  MOV R11, 0xff800000 ;  /* 0xff800000000b7802 */ /* 0x000fe20000000f00 */
[----:B------:R-:W2:Y:S01]  /*185b0*/  SHFL.BFLY PT, R8, R239, 0x2, 0x1f ;  /* 0x0c401f00ef087f89 */ /* 0x000ea200000e0000 */
[----:B------:R-:W-:Y:S02]  /*185c0*/  MOV R12, 0xff800000 ;  /* 0xff800000000c7802 */ /* 0x000fe40000000f00 */
[----:B------:R-:W-:Y:S01]  /*185d0*/  MOV R13, 0xff800000 ;  /* 0xff800000000d7802 */ /* 0x000fe20000000f00 */
[----:B------:R-:W3:Y:S01]  /*185e0*/  SHFL.BFLY PT, R7, R240, 0x2, 0x1f ;  /* 0x0c401f00f0077f89 */ /* 0x000ee200000e0000 */
[----:B------:R-:W-:-:S03]  /*185f0*/  PLOP3.LUT P4, PT, PT, PT, PT, 0x8, 0x0 ;  /* 0x000000000000781c */ /* 0x000fc60003f8e170 */
[----:B------:R-:W4:Y:S01]  /*18600*/  SHFL.BFLY PT, R5, R238, 0x2, 0x1f ;  /* 0x0c401f00ee057f89 */ /* 0x000f2200000e0000 */
[----:B-1----:R-:W-:Y:S02]  /*18610*/  FADD.FTZ R4, R4, R241 ;  /* 0x000000f104047221 */ /* 0x002fe40000010000 */
[----:B--2---:R-:W-:-:S03]  /*18620*/  FADD.FTZ R8, R8, R239 ;  /* 0x000000ef08087221 */ /* 0x004fc60000010000 */
[----:B------:R-:W1:Y:S01]  /*18630*/  SHFL.BFLY PT, R6, R4, 0x1, 0x1f ;  /* 0x0c201f0004067f89 */ /* 0x000e6200000e0000 */
[----:B---3--:R-:W-:Y:S01]  /*18640*/  FADD.FTZ R240, R7, R240 ;  /* 0x000000f007f07221 */ /* 0x008fe20000010000 */
[----:B------:R-:W-:Y:S01]  /*18650*/  MOV R7, RZ ;  /* 0x000000ff00077202 */ /* 0x000fe20000000f00 */
[----:B----4-:R-:W-:-:S03]  /*18660*/  FADD.FTZ R238, R5, R238 ;  /* 0x000000ee05ee7221 */ /* 0x010fc60000010000 */
[----:B------:R-:W2:Y:S04]  /*18670*/  SHFL.BFLY PT, R9, R240, 0x1, 0x1f ;  /* 0x0c201f00f0097f89 */ /* 0x000ea800000e0000 */
[----:B------:R-:W3:Y:S01]  /*18680*/  SHFL.BFLY PT, R5, R238, 0x1, 0x1f ;  /* 0x0c201f00ee057f89 */ /* 0x000ee200000e0000 */
[----:B-1----:R-:W-:-:S03]  /*18690*/  FADD.FTZ R4, R4, R6 ;  /* 0x0000000604047221 */ /* 0x002fc60000010000 */
[----:B------:R-:W1:Y:S02]  /*186a0*/  SHFL.BFLY PT, R6, R8, 0x1, 0x1f ;  /* 0x0c201f0008067f89 */ /* 0x000e6400000e0000 */
[----:B------:R-:W-:Y:S01]  /*186b0*/  FSETP.NE.FTZ.AND P3, PT, R4, RZ, PT ;  /* 0x000000ff0400720b */ /* 0x000fe20003f75000 */
[----:B--2---:R-:W-:Y:S02]  /*186c0*/  FADD.FTZ R9, R240, R9 ;  /* 0x00000009f0097221 */ /* 0x004fe40000010000 */
[----:B---3--:R-:W-:-:S03]  /*186d0*/  FADD.FTZ R5, R5, R238 ;  /* 0x000000ee05057221 */ /* 0x008fc60000010000 */
[----:B------:R-:W-:Y:S02]  /*186e0*/  FSETP.NE.FTZ.AND P2, PT, R9, RZ, PT ;  /* 0x000000ff0900720b */ /* 0x000fe40003f55000 */
[----:B------:R-:W-:-:S05]  /*186f0*/  FSETP.NE.FTZ.AND P0, PT, R5, RZ, PT ;  /* 0x000000ff0500720b */ /* 0x000fca0003f15000 */
[----:B------:R-:W2:Y:S01]  /*18700*/  @P3 MUFU.RCP R7, R4 ;  /* 0x0000000400073308 */ /* 0x000ea20000001000 */
[----:B------:R-:W-:-:S05]  /*18710*/  @P3 MOV R16, 0x3f317218 ;  /* 0x3f31721800103802 */ /* 0x000fca0000000f00 */
[----:B------:R-:W-:Y:S02]  /*18720*/  @P3 FMUL.FTZ R16, R16, c[0x0][0x2d0] ;  /* 0x0000b40010103a20 */ /* 0x000fe40000410000 */
[----:B-1----:R-:W-:Y:S01]  /*18730*/  FADD.FTZ R8, R8, R6 ;  /* 0x0000000608087221 */ /* 0x002fe20000010000 */
[----:B------:R-:W-:Y:S01]  /*18740*/  MOV R6, RZ ;  /* 0x000000ff00067202 */ /* 0x000fe20000000f00 */
[----:B------:R-:W1:Y:S01]  /*18750*/  @P3 MUFU.LG2 R4, R4 ;  /* 0x0000000400043308 */ /* 0x000e620000000c00 */
[----:B------:R-:W-:Y:S02]  /*18760*/  @P2 MOV R15, 0x3f317218 ;  /* 0x3f317218000f2802 */ /* 0x000fe40000000f00 */
[----:B------:R-:W-:Y:S01]  /*18770*/  FSETP.NE.FTZ.AND P1, PT, R8, RZ, PT ;  /* 0x000000ff0800720b */ /* 0x000fe20003f35000 */
[C---:B--2---:R-:W-:Y:S02]  /*18780*/  FMUL.FTZ R160, R7.reuse, R160 ;  /* 0x000000a007a07220 */ /* 0x044fe40000410000 */
[----:B------:R-:W-:-:S02]  /*18790*/  FMUL.FTZ R161, R7, R161 ;  /* 0x000000a107a17220 */ /* 0x000fc40000410000 */
[----:B------:R-:W-:Y:S01]  /*187a0*/  @P2 MUFU.RCP R6, R9 ;  /* 0x0000000900062308 */ /* 0x000fe20000001000 */
[C---:B------:R-:W-:Y:S02]  /*187b0*/  FMUL.FTZ R148, R7.reuse, R148 ;  /* 0x0000009407947220 */ /* 0x040fe40000410000 */
[C---:B------:R-:W-:Y:S02]  /*187c0*/  FMUL.FTZ R149, R7.reuse, R149 ;  /* 0x0000009507957220 */ /* 0x040fe40000410000 */
[C---:B------:R-:W-:Y:S02]  /*187d0*/  FMUL.FTZ R144, R7.reuse, R144 ;  /* 0x0000009007907220 */ /* 0x040fe40000410000 */
[C---:B------:R-:W-:Y:S01]  /*187e0*/  FMUL.FTZ R145, R7.reuse, R145 ;  /* 0x0000009107917220 */ /* 0x040fe20000410000 */
[----:B------:R-:W2:Y:S01]  /*187f0*/  @P2 MUFU.LG2 R9, R9 ;  /* 0x0000000900092308 */ /* 0x000ea20000000c00 */
[C---:B------:R-:W-:Y:S01]  /*18800*/  FMUL.FTZ R100, R7.reuse, R100 ;  /* 0x0000006407647220 */ /* 0x040fe20000410000 */
[----:B------:R-:W-:Y:S01]  /*18810*/  @P1 MOV R14, 0x3f317218 ;  /* 0x3f317218000e1802 */ /* 0x000fe20000000f00 */
[----:B------:R-:W-:-:S02]  /*18820*/  FMUL.FTZ R101, R7, R101 ;  /* 0x0000006507657220 */ /* 0x000fc40000410000 */
[C---:B------:R-:W-:Y:S02]  /*18830*/  FMUL.FTZ R104, R7.reuse, R104 ;  /* 0x0000006807687220 */ /* 0x040fe40000410000 */
[C---:B------:R-:W-:Y:S01]  /*18840*/  FMUL.FTZ R105, R7.reuse, R105 ;  /* 0x0000006907697220 */ /* 0x040fe20000410000 */
[----:B------:R-:W3:Y:S01]  /*18850*/  @P0 MUFU.LG2 R17, R5 ;  /* 0x0000000500110308 */ /* 0x000ee20000000c00 */
[C---:B------:R-:W-:Y:S02]  /*18860*/  FMUL.FTZ R112, R7.reuse, R112 ;  /* 0x0000007007707220 */ /* 0x040fe40000410000 */
[C---:B------:R-:W-:Y:S02]  /*18870*/  FMUL.FTZ R113, R7.reuse, R113 ;  /* 0x0000007107717220 */ /* 0x040fe40000410000 */
[C---:B------:R-:W-:Y:S02]  /*18880*/  FMUL.FTZ R116, R7.reuse, R116 ;  /* 0x0000007407747220 */ /* 0x040fe40000410000 */
[C---:B------:R-:W-:Y:S01]  /*18890*/  FMUL.FTZ R117, R7.reuse, R117 ;  /* 0x0000007507757220 */ /* 0x040fe20000410000 */
[----:B------:R4:W-:Y:S01]  /*188a0*/  @P0 MUFU.RCP R10, R5 ;  /* 0x00000005000a0308 */ /* 0x0009e20000001000 */
[----:B------:R-:W-:-:S02]  /*188b0*/  FMUL.FTZ R128, R7, R128 ;  /* 0x0000008007807220 */ /* 0x000fc40000410000 */
[----:B------:R-:W-:Y:S01]  /*188c0*/  FMUL.FTZ R129, R7, R129 ;  /* 0x0000008107817220 */ /* 0x000fe20000410000 */
[----:B------:R-:W-:Y:S01]  /*188d0*/  MOV R7, RZ ;  /* 0x000000ff00077202 */ /* 0x000fe20000000f00 */
[----:B-1----:R-:W-:Y:S02]  /*188e0*/  @P3 FMUL.FTZ R4, R4, 0.69314718246459960938 ;  /* 0x3f31721804043820 */ /* 0x002fe40000410000 */
[----:B--2---:R-:W-:Y:S02]  /*188f0*/  @P2 FMUL.FTZ R9, R9, 0.69314718246459960938 ;  /* 0x3f31721809092820 */ /* 0x004fe40000410000 */
[----:B------:R-:W-:Y:S01]  /*18900*/  @P2 FMUL.FTZ R15, R15, c[0x0][0x2d0] ;  /* 0x0000b4000f0f2a20 */ /* 0x000fe20000410000 */
[----:B------:R-:W1:Y:S01]  /*18910*/  @P1 MUFU.RCP R7, R8 ;  /* 0x0000000800071308 */ /* 0x000e620000001000 */
[----:B------:R-:W-:Y:S02]  /*18920*/  @P1 FMUL.FTZ R14, R14, c[0x0][0x2d0] ;  /* 0x0000b4000e0e1a20 */ /* 0x000fe40000410000 */
[----:B---3--:R-:W-:-:S02]  /*18930*/  @P0 FMUL.FTZ R17, R17, 0.69314718246459960938 ;  /* 0x3f31721811110820 */ /* 0x008fc40000410000 */
[C---:B------:R-:W-:Y:S01]  /*18940*/  FMUL.FTZ R162, R6.reuse, R162 ;  /* 0x000000a206a27220 */ /* 0x040fe20000410000 */
[----:B----4-:R-:W-:Y:S01]  /*18950*/  MOV R5, 0xff800000 ;  /* 0xff80000000057802 */ /* 0x010fe20000000f00 */
[C---:B------:R-:W-:Y:S01]  /*18960*/  FMUL.FTZ R163, R6.reuse, R163 ;  /* 0x000000a306a37220 */ /* 0x040fe20000410000 */
[----:B------:R-:W2:Y:S01]  /*18970*/  @P1 MUFU.LG2 R8, R8 ;  /* 0x0000000800081308 */ /* 0x000ea20000000c00 */
[C---:B------:R-:W-:Y:S02]  /*18980*/  FMUL.FTZ R150, R6.reuse, R150 ;  /* 0x0000009606967220 */ /* 0x040fe40000410000 */
[C---:B------:R-:W-:Y:S02]  /*18990*/  FMUL.FTZ R151, R6.reuse, R151 ;  /* 0x0000009706977220 */ /* 0x040fe40000410000 */
[C---:B------:R-:W-:Y:S02]  /*189a0*/  FMUL.FTZ R146, R6.reuse, R146 ;  /* 0x0000009206927220 */ /* 0x040fe40000410000 */
[----:B------:R-:W-:-:S02]  /*189b0*/  FMUL.FTZ R147, R6, R147 ;  /* 0x0000009306937220 */ /* 0x000fc40000410000 */
[C---:B-1----:R-:W-:Y:S02]  /*189c0*/  FMUL.FTZ R156, R7.reuse, R156 ;  /* 0x0000009c079c7220 */ /* 0x042fe40000410000 */
        /* <DEDUP_REMOVED lines=14> */
[----:B------:R-:W-:Y:S01]  /*18ab0*/  FMUL.FTZ R125, R7, R125 ;  /* 0x0000007d077d7220 */ /* 0x000fe20000410000 */
[----:B------:R-:W-:Y:S01]  /*18ac0*/  @P0 MOV R7, 0x3f317218 ;  /* 0x3f31721800070802 */ /* 0x000fe20000000f00 */
[----:B--2---:R-:W-:Y:S02]  /*18ad0*/  @P1 FMUL.FTZ R8, R8, 0.69314718246459960938 ;  /* 0x3f31721808081820 */ /* 0x004fe40000410000 */
[----:B------:R-:W-:-:S02]  /*18ae0*/  FMUL.FTZ R102, R6, R102 ;  /* 0x0000006606667220 */ /* 0x000fc40000410000 */
[----:B------:R-:W-:Y:S02]  /*18af0*/  @P0 FMUL.FTZ R7, R7, c[0x0][0x2d0] ;  /* 0x0000b40007070a20 */ /* 0x000fe40000410000 */
        /* <DEDUP_REMOVED lines=25> */
[----:B------:R-:W-:Y:S02]  /*18c90*/  @P3 FFMA.FTZ R5, R16, R3, R4 ;  /* 0x0000000310053223 */ /* 0x000fe40000010004 */
[----:B------:R-:W-:Y:S02]  /*18ca0*/  @P2 FFMA.FTZ R11, R15, R2, R9 ;  /* 0x000000020f0b2223 */ /* 0x000fe40000010009 */
[----:B------:R-:W-:Y:S02]  /*18cb0*/  @P1 FFMA.FTZ R12, R14, R0, R8 ;  /* 0x000000000e0c1223 */ /* 0x000fe40000010008 */
[----:B------:R-:W-:-:S02]  /*18cc0*/  @P0 FFMA.FTZ R13, R7, R44, R17 ;  /* 0x0000002c070d0223 */ /* 0x000fc40000010011 */
.L_x_237:
[----:B------:R-:W-:Y:S01]  /*18cd0*/  USHF.R.S32.HI UR8, URZ, 0x1f, UR11 ;  /* 0x0000001f3f087899 */ /* 0x000fe2000801140b */
[----:B------:R-:W-:Y:S05]  /*18ce0*/  @P4 BRA `(.L_x_318) ;  /* 0x0000146000004947 */ /* 0x000fea0003800000 */
[----:B------:R-:W1:Y:S01]  /*18cf0*/  S2R R0, SR_TID.X ;  /* 0x0000000000007919 */ /* 0x000e620000002100 */
        /* <DEDUP_REMOVED lines=14> */
[----:B------:R-:W-:Y:S02]  /*18de0*/  F2FP.PACK_AB R144, R145, R144 ;  /* 0x000000909190723e */ /* 0x000fe400000000ff */
[----:B------:R-:W-:Y:S01]  /*18df0*/  F2FP.PACK_AB R146, R147, R146 ;  /* 0x000000929392723e */ /* 0x000fe200000000ff */
[----:B------:R-:W-:Y:S01]  /*18e00*/  IMAD.U32 R18, RZ, RZ, UR4 ;  /* 0x00000004ff127e24 */ /* 0x000fe2000f8e00ff */
[----:B------:R-:W-:Y:S01]  /*18e10*/  F2FP.PACK_AB R100, R101, R100 ;  /* 0x000000646564723e */ /* 0x000fe200000000ff */
[----:B------:R-:W-:Y:S01]  /*18e20*/  IMAD.U32 R19, RZ, RZ, UR5 ;  /* 0x00000005ff137e24 */ /* 0x000fe2000f8e00ff */
[----:B------:R-:W-:Y:S01]  /*18e30*/  F2FP.PACK_AB R102, R103, R102 ;  /* 0x000000666766723e */ /* 0x000fe200000000ff */
[----:B------:R-:W-:Y:S01]  /*18e40*/  ULDC.64 UR4, c[0x0][0x508] ;  /* 0x0001420000047ab9 */ /* 0x000fe20000000a00 */
[----:B-1----:R-:W-:-:S02]  /*18e50*/  SHF.R.S32.HI R2, RZ, 0x1f, R0 ;  /* 0x0000001fff027819 */ /* 0x002fc40000011400 */
[----:B------:R-:W-:Y:S02]  /*18e60*/  F2FP.PACK_AB R140, R141, R140 ;  /* 0x0000008c8d8c723e */ /* 0x000fe400000000ff */
[----:B------:R-:W-:Y:S02]  /*18e70*/  LEA.HI R3, R2, R0, RZ, 0x2 ;  /* 0x0000000002037211 */ /* 0x000fe400078f10ff */
[----:B------:R-:W-:Y:S02]  /*18e80*/  F2FP.PACK_AB R142, R143, R142 ;  /* 0x0000008e8f8e723e */ /* 0x000fe400000000ff */
[--C-:B------:R-:W-:Y:S02]  /*18e90*/  SHF.R.S32.HI R7, RZ, 0x2, R3.reuse ;  /* 0x00000002ff077819 */ /* 0x100fe40000011403 */
[----:B------:R-:W-:Y:S02]  /*18ea0*/  SHF.R.S32.HI R4, RZ, 0x1f, R3 ;  /* 0x0000001fff047819 */ /* 0x000fe40000011403 */
[----:B------:R-:W-:-:S02]  /*18eb0*/  LOP3.LUT R3, R3, 0xfffffffc, RZ, 0xc0, !PT ;  /* 0xfffffffc03037812 */ /* 0x000fc400078ec0ff */
[----:B------:R-:W-:Y:S02]  /*18ec0*/  LEA.HI R4, R4, R7, RZ, 0x3 ;  /* 0x0000000704047211 */ /* 0x000fe400078f18ff */
[----:B------:R-:W-:Y:S01]  /*18ed0*/  F2FP.PACK_AB R136, R137, R136 ;  /* 0x000000888988723e */ /* 0x000fe200000000ff */
[----:B------:R-:W-:Y:S01]  /*18ee0*/  IMAD.IADD R3, R0, 0x1, -R3 ;  /* 0x0000000100037824 */ /* 0x000fe200078e0a03 */
[----:B------:R-:W-:Y:S02]  /*18ef0*/  LOP3.LUT R4, R4, 0xfffffff8, RZ, 0xc0, !PT ;  /* 0xfffffff804047812 */ /* 0x000fe400078ec0ff */
[----:B------:R-:W-:Y:S02]  /*18f00*/  F2FP.PACK_AB R138, R139, R138 ;  /* 0x0000008a8b8a723e */ /* 0x000fe400000000ff */
[----:B------:R-:W-:Y:S01]  /*18f10*/  F2FP.PACK_AB R104, R105, R104 ;  /* 0x000000686968723e */ /* 0x000fe200000000ff */
[----:B------:R-:W-:Y:S01]  /*18f20*/  IMAD.IADD R4, R7, 0x1, -R4 ;  /* 0x0000000107047824 */ /* 0x000fe200078e0a04 */
[----:B------:R-:W-:-:S02]  /*18f30*/  LEA.HI R7, R2, R0, RZ, 0x5 ;  /* 0x0000000002077211 */ /* 0x000fc400078f28ff */
[----:B------:R-:W-:Y:S01]  /*18f40*/  F2FP.PACK_AB R106, R107, R106 ;  /* 0x0000006a6b6a723e */ /* 0x000fe200000000ff */
[C---:B------:R-:W-:Y:S01]  /*18f50*/  IMAD.SHL.U32 R8, R4.reuse, 0x40, RZ ;  /* 0x0000004004087824 */ /* 0x040fe200078e00ff */
[----:B------:R-:W-:Y:S02]  /*18f60*/  SHF.R.S32.HI R9, RZ, 0x5, R7 ;  /* 0x00000005ff097819 */ /* 0x000fe40000011407 */
[----:B------:R-:W-:Y:S02]  /*18f70*/  LOP3.LUT R15, R4, 0x1, RZ, 0xc0, !PT ;  /* 0x00000001040f7812 */ /* 0x000fe400078ec0ff */
[----:B------:R-:W-:Y:S01]  /*18f80*/  LOP3.LUT R8, R8, 0x1c0, RZ, 0xc0, !PT ;  /* 0x000001c008087812 */ /* 0x000fe200078ec0ff */
[----:B------:R-:W-:Y:S01]  /*18f90*/  IMAD R14, R9, 0x200, R3 ;  /* 0x00000200090e7824 */ /* 0x000fe200078e0203 */
[----:B------:R-:W-:Y:S01]  /*18fa0*/  ISETP.NE.U32.AND P0, PT, R15, 0x1, PT ;  /* 0x000000010f00780c */ /* 0x000fe20003f05070 */
[----:B------:R-:W-:Y:S01]  /*18fb0*/  IMAD.MOV.U32 R15, RZ, RZ, 0x20 ;  /* 0x00000020ff0f7424 */ /* 0x000fe200078e00ff */
[----:B------:R-:W-:-:S02]  /*18fc0*/  LEA.HI R8, R8, R8, RZ, 0x1d ;  /* 0x0000000808087211 */ /* 0x000fc400078fe8ff */
[----:B------:R-:W-:Y:S02]  /*18fd0*/  R2P PR, R4, 0x6 ;  /* 0x0000000604007804 */ /* 0x000fe40000000000 */
[----:B------:R-:W-:Y:S01]  /*18fe0*/  F2FP.PACK_AB R112, R113, R112 ;  /* 0x000000707170723e */ /* 0x000fe200000000ff */
[----:B------:R-:W-:Y:S01]  /*18ff0*/  IMAD.U32 R8, R14, 0x2, R8 ;  /* 0x000000020e087824 */ /* 0x000fe200078e0008 */
[----:B------:R-:W-:Y:S01]  /*19000*/  F2FP.PACK_AB R114, R115, R114 ;  /* 0x000000727372723e */ /* 0x000fe200000000ff */
[----:B------:R-:W-:Y:S01]  /*19010*/  IMAD.MOV.U32 R14, RZ, RZ, -0x10 ;  /* 0xfffffff0ff0e7424 */ /* 0x000fe200078e00ff */
[----:B------:R-:W-:Y:S01]  /*19020*/  SEL R15, R15, 0xffffffe0, !P1 ;  /* 0xffffffe00f0f7807 */ /* 0x000fe20004800000 */
[----:B------:R-:W-:Y:S01]  /*19030*/  IMAD.SHL.U32 R8, R8, 0x2, RZ ;  /* 0x0000000208087824 */ /* 0x000fe200078e00ff */
[----:B------:R-:W-:Y:S01]  /*19040*/  BAR.SYNC.DEFER_BLOCKING 0x1, 0x80 ;  /* 0x0042000000007b1d */ /* 0x000fe20000010000 */
[----:B------:R-:W-:Y:S02]  /*19050*/  F2FP.PACK_AB R108, R109, R108 ;  /* 0x0000006c6d6c723e */ /* 0x000fe400000000ff */
[----:B------:R-:W-:-:S02]  /*19060*/  SEL R14, R14, 0x10, !P0 ;  /* 0x000000100e0e7807 */ /* 0x000fc40004000000 */
[C---:B------:R-:W-:Y:S02]  /*19070*/  IADD3 R17, R8.reuse, 0x80, RZ ;  /* 0x0000008008117810 */ /* 0x040fe40007ffe0ff */
[C---:B------:R-:W-:Y:S01]  /*19080*/  IADD3 R16, R8.reuse, 0xc0, RZ ;  /* 0x000000c008107810 */ /* 0x040fe20007ffe0ff */
[C---:B------:R-:W-:Y:S01]  /*19090*/  IMAD.IADD R4, R8.reuse, 0x1, R14 ;  /* 0x0000000108047824 */ /* 0x040fe200078e020e */
[----:B------:R-:W-:Y:S01]  /*190a0*/  @P2 IADD3 R16, R17, -0x40, RZ ;  /* 0xffffffc011102810 */ /* 0x000fe20007ffe0ff */
[----:B------:R-:W-:Y:S01]  /*190b0*/  IMAD.IADD R17, R8, 0x1, R15 ;  /* 0x0000000108117824 */ /* 0x000fe200078e020f */
[----:B------:R-:W-:Y:S02]  /*190c0*/  F2FP.PACK_AB R110, R111, R110 ;  /* 0x0000006e6f6e723e */ /* 0x000fe400000000ff */
[----:B------:R-:W-:Y:S02]  /*190d0*/  F2FP.PACK_AB R132, R133, R132 ;  /* 0x000000848584723e */ /* 0x000fe400000000ff */
[----:B------:R-:W-:-:S02]  /*190e0*/  F2FP.PACK_AB R134, R135, R134 ;  /* 0x000000868786723e */ /* 0x000fc400000000ff */
[----:B------:R-:W-:Y:S02]  /*190f0*/  F2FP.PACK_AB R116, R117, R116 ;  /* 0x000000747574723e */ /* 0x000fe400000000ff */
[----:B------:R-:W-:Y:S02]  /*19100*/  F2FP.PACK_AB R118, R119, R118 ;  /* 0x000000767776723e */ /* 0x000fe400000000ff */
[----:B------:R-:W-:Y:S02]  /*19110*/  F2FP.PACK_AB R128, R129, R128 ;  /* 0x000000808180723e */ /* 0x000fe400000000ff */
        /* <DEDUP_REMOVED lines=8> */
[----:B------:R-:W-:-:S03]  /*191a0*/  PLOP3.LUT P1, PT, PT, PT, UP1, 0x80, 0x0 ;  /* 0x000000000000781c */ /* 0x000fc60003f2f018 */
[----:B------:R-:W-:Y:S04]  /*191b0*/  STS [R4+0x480], R150 ;  /* 0x0004809604007388 */ /* 0x000fe80000000800 */
[----:B------:R-:W-:Y:S04]  /*191c0*/  STS [R8+0x2080], R156 ;  /* 0x0020809c08007388 */ /* 0x000fe80000000800 */
[----:B------:R1:W-:Y:S04]  /*191d0*/  STS [R8+0x2480], R158 ;  /* 0x0024809e08007388 */ /* 0x0003e80000000800 */
[----:B------:R-:W-:Y:S04]  /*191e0*/  STS [R4+0x2080], R152 ;  /* 0x0020809804007388 */ /* 0x000fe80000000800 */
[----:B------:R2:W-:Y:S04]  /*191f0*/  STS [R4+0x2480], R154 ;  /* 0x0024809a04007388 */ /* 0x0005e80000000800 */
[----:B------:R-:W-:Y:S04]  /*19200*/  STS [R17+0x80], R144 ;  /* 0x0000809011007388 */ /* 0x000fe80000000800 */
[----:B------:R-:W-:Y:S01]  /*19210*/  STS [R17+0x480], R146 ;  /* 0x0004809211007388 */ /* 0x000fe20000000800 */
[----:B-1----:R-:W-:-:S05]  /*19220*/  IMAD.IADD R8, R15, 0x1, R4 ;  /* 0x000000010f087824 */ /* 0x002fca00078e0204 */
[----:B------:R-:W-:Y:S01]  /*19230*/  STS [R8+0x80], R100 ;  /* 0x0000806408007388 */ /* 0x000fe20000000800 */
[----:B--2---:R-:W-:-:S03]  /*19240*/  IADD3 R4, R15, 0x400, R16 ;  /* 0x000004000f047810 */ /* 0x004fc60007ffe010 */
[----:B------:R-:W-:Y:S02]  /*19250*/  STS [R8+0x480], R102 ;  /* 0x0004806608007388 */ /* 0x000fe40000000800 */
[C---:B------:R-:W-:Y:S02]  /*19260*/  IMAD.IADD R4, R14.reuse, 0x1, R4 ;  /* 0x000000010e047824 */ /* 0x040fe400078e0204 */
[----:B------:R-:W-:Y:S01]  /*19270*/  STS [R17+0x2080], R140 ;  /* 0x0020808c11007388 */ /* 0x000fe20000000800 */
[----:B------:R-:W-:-:S03]  /*19280*/  IMAD.IADD R14, R14, 0x1, R16 ;  /* 0x000000010e0e7824 */ /* 0x000fc600078e0210 */
[----:B------:R-:W-:Y:S04]  /*19290*/  STS [R17+0x2480], R142 ;  /* 0x0024808e11007388 */ /* 0x000fe80000000800 */
[----:B------:R-:W-:Y:S04]  /*192a0*/  STS [R8+0x2080], R136 ;  /* 0x0020808808007388 */ /* 0x000fe80000000800 */
[----:B------:R-:W-:Y:S04]  /*192b0*/  STS [R8+0x2480], R138 ;  /* 0x0024808a08007388 */ /* 0x000fe80000000800 */
[----:B------:R-:W-:Y:S04]  /*192c0*/  STS [R16], R104 ;  /* 0x0000006810007388 */ /* 0x000fe80000000800 */
[----:B------:R-:W-:Y:S04]  /*192d0*/  STS [R16+0x400], R106 ;  /* 0x0004006a10007388 */ /* 0x000fe80000000800 */
[----:B------:R-:W-:Y:S04]  /*192e0*/  STS [R14], R112 ;  /* 0x000000700e007388 */ /* 0x000fe80000000800 */
[----:B------:R-:W-:Y:S04]  /*192f0*/  STS [R14+0x400], R114 ;  /* 0x000400720e007388 */ /* 0x000fe80000000800 */
[----:B------:R-:W-:Y:S04]  /*19300*/  STS [R16+0x2000], R108 ;  /* 0x0020006c10007388 */ /* 0x000fe80000000800 */
[----:B------:R1:W-:Y:S04]  /*19310*/  STS [R16+0x2400], R110 ;  /* 0x0024006e10007388 */ /* 0x0003e80000000800 */
[----:B------:R-:W-:Y:S04]  /*19320*/  STS [R14+0x2000], R132 ;  /* 0x002000840e007388 */ /* 0x000fe80000000800 */
[----:B------:R-:W-:Y:S01]  /*19330*/  STS [R14+0x2400], R134 ;  /* 0x002400860e007388 */ /* 0x000fe20000000800 */
[----:B-1----:R-:W-:-:S02]  /*19340*/  IMAD.IADD R16, R15, 0x1, R16 ;  /* 0x000000010f107824 */ /* 0x002fc400078e0210 */
[----:B------:R-:W-:-:S03]  /*19350*/  IMAD.IADD R15, R15, 0x1, R14 ;  /* 0x000000010f0f7824 */ /* 0x000fc600078e020e */
        /* <DEDUP_REMOVED lines=9> */
[----:B------:R-:W-:-:S04]  /*193f0*/  UISETP.NE.U32.AND UP0, UPT, URZ, UR4, UPT ;  /* 0x000000043f00728c */ /* 0x000fc8000bf05070 */
[----:B------:R-:W-:Y:S01]  /*19400*/  UISETP.NE.AND.EX UP0, UPT, URZ, UR5, UPT, UP0 ;  /* 0x000000053f00728c */ /* 0x000fe2000bf05300 */
[----:B-1----:R-:W3:Y:S02]  /*19410*/  @P1 LDG.E R6, [R18.64] ;  /* 0x0000003412061981 */ /* 0x002ee4000c1e1900 */
[----:B------:R-:W-:-:S03]  /*19420*/  ULDC.64 UR4, c[0x0][0x508] ;  /* 0x0001420000047ab9 */ /* 0x000fc60000000a00 */
[----:B------:R-:W-:-:S05]  /*19430*/  PLOP3.LUT P0, PT, PT, PT, UP0, 0x80, 0x0 ;  /* 0x000000000000781c */ /* 0x000fca0003f0f008 */
[----:B------:R-:W-:Y:S01]  /*19440*/  @UP0 UIMAD.WIDE UR4, UR16, UR6, UR4 ;  /* 0x00000006100402a5 */ /* 0x000fe2000f8e0204 */
[----:B--2---:R-:W-:-:S05]  /*19450*/  IMAD.MOV.U32 R4, RZ, RZ, c[0x0][0x388] ;  /* 0x0000e200ff047624 */ /* 0x004fca00078e00ff */
[----:B------:R-:W-:Y:S02]  /*19460*/  IMAD.U32 R14, RZ, RZ, UR4 ;  /* 0x00000004ff0e7e24 */ /* 0x000fe4000f8e00ff */
[----:B------:R-:W-:-:S05]  /*19470*/  IMAD.U32 R15, RZ, RZ, UR5 ;  /* 0x00000005ff0f7e24 */ /* 0x000fca000f8e00ff */
        /* <DEDUP_REMOVED lines=9> */
[----:B-----5:R1:W2:Y:S04]  /*19510*/  LDG.E R4, [R18.64] ;  /* 0x0000003412047981 */ /* 0x0202a8000c1e1900 */
[----:B-1----:R-:W2:Y:S02]  /*19520*/  LDG.E R18, [R18.64+0x4] ;  /* 0x0000043412127981 */ /* 0x002ea4000c1e1900 */
[----:B--2---:R-:W-:Y:S02]  /*19530*/  IADD3 R4, -R4, R18, RZ ;  /* 0x0000001204047210 */ /* 0x004fe40007ffe1ff */
.L_x_319:
[----:B-1----:R-:W-:Y:S01]  /*19540*/  LEA.HI R6, R3, R3, RZ, 0x1 ;  /* 0x0000000303067211 */ /* 0x002fe200078f08ff */
[----:B------:R-:W-:Y:S01]  /*19550*/  IMAD.MOV.U32 R10, RZ, RZ, c[0x0][0x4e8] ;  /* 0x00013a00ff0a7624 */ /* 0x000fe200078e00ff */
[----:B------:R-:W-:Y:S01]  /*19560*/  LOP3.LUT R15, R7, 0xffffffe0, RZ, 0xc0, !PT ;  /* 0xffffffe0070f7812 */ /* 0x000fe200078ec0ff */
[----:B------:R-:W-:Y:S01]  /*19570*/  ULDC.64 UR4, c[0x0][0x490] ;  /* 0x0001240000047ab9 */ /* 0x000fe20000000a00 */
[C---:B------:R-:W-:Y:S01]  /*19580*/  LOP3.LUT R8, R6.reuse, 0x1ffffffe, RZ, 0xc0, !PT ;  /* 0x1ffffffe06087812 */ /* 0x040fe200078ec0ff */
[----:B------:R-:W-:Y:S01]  /*19590*/  IMAD.SHL.U32 R6, R6, 0x20, RZ ;  /* 0x0000002006067824 */ /* 0x000fe200078e00ff */
[----:B------:R-:W-:Y:S01]  /*195a0*/  ISETP.NE.AND P0, PT, R10, 0x1, PT ;  /* 0x000000010a00780c */ /* 0x000fe20003f05270 */
[----:B------:R-:W-:Y:S01]  /*195b0*/  IMAD.IADD R15, R0, 0x1, -R15 ;  /* 0x00000001000f7824 */ /* 0x000fe200078e0a0f */
[----:B------:R-:W-:Y:S01]  /*195c0*/  SHF.R.S32.HI R10, RZ, 0x1f, R9 ;  /* 0x0000001fff0a7819 */ /* 0x000fe20000011409 */
[----:B------:R-:W-:Y:S01]  /*195d0*/  IMAD.IADD R3, R3, 0x1, -R8 ;  /* 0x0000000103037824 */ /* 0x000fe200078e0a08 */
[----:B------:R-:W-:Y:S01]  /*195e0*/  LOP3.LUT R6, R6, 0xffffffc0, RZ, 0xc0, !PT ;  /* 0xffffffc006067812 */ /* 0x000fe200078ec0ff */
[----:B------:R-:W-:Y:S01]  /*195f0*/  UIMAD UR12, UR8, UR4, URZ ;  /* 0x00000004080c72a4 */ /* 0x000fe2000f8e023f */
[----:B------:R-:W-:Y:S01]  /*19600*/  LEA.HI R10, R10, R9, RZ, 0x2 ;  /* 0x000000090a0a7211 */ /* 0x000fe200078f10ff */
[----:B------:R-:W-:Y:S01]  /*19610*/  UMOV UR18, UR6 ;  /* 0x0000000600127c82 */ /* 0x000fe20008000000 */
[----:B------:R-:W-:Y:S01]  /*19620*/  SHF.R.S32.HI R7, RZ, 0x1f, R15 ;  /* 0x0000001fff077819 */ /* 0x000fe2000001140f */
[----:B------:R-:W-:Y:S01]  /*19630*/  IMAD R3, R3, 0x8, R6 ;  /* 0x0000000803037824 */ /* 0x000fe200078e0206 */
[----:B------:R-:W-:Y:S01]  /*19640*/  LOP3.LUT R10, R10, 0xffffffc, RZ, 0xc0, !PT ;  /* 0x0ffffffc0a0a7812 */ /* 0x000fe200078ec0ff */
[----:B------:R-:W1:Y:S01]  /*19650*/  S2R R6, SR_CTAID.X ;  /* 0x0000000000067919 */ /* 0x000e620000002500 */
[----:B------:R-:W-:Y:S01]  /*19660*/  LEA.HI R7, R7, R15, RZ, 0x2 ;  /* 0x0000000f07077211 */ /* 0x000fe200078f10ff */
[----:B------:R-:W-:Y:S01]  /*19670*/  UMOV UR19, UR7 ;  /* 0x0000000700137c82 */ /* 0x000fe20008000000 */
[----:B------:R-:W-:Y:S01]  /*19680*/  LOP3.LUT P1, RZ, R15, 0x3, RZ, 0xc0, !PT ;  /* 0x000000030fff7812 */ /* 0x000fe2000782c0ff */
[----:B------:R-:W-:Y:S01]  /*19690*/  IMAD.IADD R10, R9, 0x1, -R10 ;  /* 0x00000001090a7824 */ /* 0x000fe200078e0a0a */
[----:B------:R-:W-:Y:S01]  /*196a0*/  SHF.R.S32.HI R8, RZ, 0x2, R7 ;  /* 0x00000002ff087819 */ /* 0x000fe20000011407 */
[----:B------:R-:W-:Y:S01]  /*196b0*/  UIMAD.WIDE.U32 UR18, UR11, UR4, UR18 ;  /* 0x000000040b1272a5 */ /* 0x000fe2000f8e0012 */
[-C--:B------:R-:W-:Y:S01]  /*196c0*/  LEA.HI R7, R2, R0.reuse, RZ, 0x3 ;  /* 0x0000000002077211 */ /* 0x080fe200078f18ff */
[----:B------:R-:W-:Y:S01]  /*196d0*/  UIMAD UR12, UR11, UR5, UR12 ;  /* 0x000000050b0c72a4 */ /* 0x000fe2000f8e020c */
[----:B-----5:R-:W-:Y:S01]  /*196e0*/  IMAD R4, R4, c[0x0][0x4e8], RZ ;  /* 0x00013a0004047a24 */ /* 0x020fe200078e02ff */
[----:B------:R-:W-:Y:S01]  /*196f0*/  USHF.R.S32.HI UR9, URZ, 0x1f, UR16 ;  /* 0x0000001f3f097899 */ /* 0x000fe20008011410 */
[----:B------:R-:W-:Y:S01]  /*19700*/  IMAD R10, R10, 0x10, R8 ;  /* 0x000000100a0a7824 */ /* 0x000fe200078e0208 */
[----:B------:R-:W-:Y:S01]  /*19710*/  LOP3.LUT R14, R7, 0xfffffff8, RZ, 0xc0, !PT ;  /* 0xfffffff8070e7812 */ /* 0x000fe200078ec0ff */
[----:B------:R-:W-:Y:S01]  /*19720*/  ULDC.64 UR4, c[0x0][0x3a0] ;  /* 0x0000e80000047ab9 */ /* 0x000fe20000000a00 */
[----:B------:R-:W-:Y:S01]  /*19730*/  SHF.R.S32.HI R7, RZ, 0x3, R7 ;  /* 0x00000003ff077819 */ /* 0x000fe20000011407 */
[----:B------:R-:W-:Y:S01]  /*19740*/  IMAD.IADD R3, R10, 0x1, R3 ;  /* 0x000000010a037824 */ /* 0x000fe200078e0203 */
[----:B------:R-:W-:Y:S01]  /*19750*/  LEA.HI R8, R2, R0, RZ, 0x6 ;  /* 0x0000000002087211 */ /* 0x000fe200078f30ff */
[----:B------:R-:W-:Y:S01]  /*19760*/  IMAD.IADD R14, R0, 0x1, -R14 ;  /* 0x00000001000e7824 */ /* 0x000fe200078e0a0e */
[----:B------:R-:W-:Y:S01]  /*19770*/  UIMAD UR14, UR7, UR4, URZ ;  /* 0x00000004070e72a4 */ /* 0x000fe2000f8e023f */
[----:B------:R-:W-:Y:S01]  /*19780*/  IMAD.SHL.U32 R2, R7, 0x40, RZ ;  /* 0x0000004007027824 */ /* 0x000fe200078e00ff */
[----:B------:R-:W-:Y:S01]  /*19790*/  USEL UR9, UR9, URZ, !UP1 ;  /* 0x0000003f09097287 */ /* 0x000fe2000c800000 */
[----:B------:R-:W-:Y:S01]  /*197a0*/  IMAD R9, R14, 0x10, R7 ;  /* 0x000000100e097824 */ /* 0x000fe200078e0207 */
[----:B------:R-:W-:Y:S01]  /*197b0*/  UIMAD.WIDE.U32 UR20, UR6, UR4, URZ ;  /* 0x00000004061472a5 */ /* 0x000fe2000f8e003f */
[----:B------:R-:W-:Y:S01]  /*197c0*/  IMAD.SHL.U32 R8, R8, 0x8, RZ ;  /* 0x0000000808087824 */ /* 0x000fe200078e00ff */
[----:B------:R-:W-:Y:S01]  /*197d0*/  UIMAD UR14, UR6, UR5, UR14 ;  /* 0x00000005060e72a4 */ /* 0x000fe2000f8e020e */
[C---:B-1----:R-:W-:Y:S01]  /*197e0*/  IMAD R3, R6.reuse, 0x80, R3 ;  /* 0x0000008006037824 */ /* 0x042fe200078e0203 */
[----:B------:R-:W-:Y:S01]  /*197f0*/  USEL UR10, UR16, URZ, !UP1 ;  /* 0x0000003f100a7287 */ /* 0x000fe2000c800000 */
[----:B------:R-:W-:Y:S01]  /*19800*/  IMAD R9, R6, 0x80, R9 ;  /* 0x0000008006097824 */ /* 0x000fe200078e0209 */
[----:B------:R-:W-:Y:S01]  /*19810*/  ULDC.64 UR6, c[0x0][0x498] ;  /* 0x0001260000067ab9 */ /* 0x000fe20000000a00 */
[----:B------:R-:W-:Y:S01]  /*19820*/  @P0 IMAD.HI.U32 R0, R3, c[0x0][0x4ec], RZ ;  /* 0x00013b0003000a27 */ /* 0x000fe200078e00ff */
[----:B------:R-:W-:Y:S01]  /*19830*/  UIMAD UR15, UR9, UR6, URZ ;  /* 0x00000006090f72a4 */ /* 0x000fe2000f8e023f */
[----:B------:R-:W-:Y:S01]  /*19840*/  LOP3.LUT R2, R2, 0x1c0, RZ, 0xc0, !PT ;  /* 0x000001c002027812 */ /* 0x000fe200078ec0ff */
[----:B------:R-:W-:Y:S01]  /*19850*/  UIADD3 UR19, UR19, UR12, URZ ;  /* 0x0000000c13137290 */ /* 0x000fe2000fffe03f */
[----:B------:R-:W-:Y:S01]  /*19860*/  IMAD.MOV.U32 R18, RZ, RZ, R3 ;  /* 0x000000ffff127224 */ /* 0x000fe200078e0003 */
[----:B------:R-:W-:Y:S01]  /*19870*/  @P0 SHF.R.U32.HI R18, RZ, c[0x0][0x4f0], R0 ;  /* 0x00013c00ff120a19 */ /* 0x000fe20000011600 */
[----:B------:R-:W-:Y:S01]  /*19880*/  ULDC.64 UR4, c[0x0][0x3e8] ;  /* 0x0000fa0000047ab9 */ /* 0x000fe20000000a00 */
[----:B------:R-:W-:Y:S01]  /*19890*/  @P0 IMAD.HI.U32 R0, R9, c[0x0][0x4ec], RZ ;  /* 0x00013b0009000a27 */ /* 0x000fe200078e00ff */
[----:B------:R-:W-:Y:S01]  /*198a0*/  UIMAD UR7, UR10, UR7, UR15 ;  /* 0x000000070a0772a4 */ /* 0x000fe2000f8e020f */
[--C-:B------:R-:W-:Y:S01]  /*198b0*/  SHF.R.S32.HI R16, RZ, 0x1f, R18.reuse ;  /* 0x0000001fff107819 */ /* 0x100fe20000011412 */
[----:B------:R-:W-:Y:S01]  /*198c0*/  UIMAD UR13, UR8, UR4, URZ ;  /* 0x00000004080d72a4 */ /* 0x000fe2000f8e023f */
[----:B------:R-:W-:Y:S01]  /*198d0*/  IMAD.MOV R15, RZ, RZ, -R18 ;  /* 0x000000ffff0f7224 */ /* 0x000fe200078e0a12 */
[----:B------:R-:W-:Y:S01]  /*198e0*/  UIADD3 UR15, UR21, UR14, URZ ;  /* 0x0000000e150f7290 */ /* 0x000fe2000fffe03f */
[----:B------:R-:W-:Y:S01]  /*198f0*/  IMAD.MOV.U32 R26, RZ, RZ, R9 ;  /* 0x000000ffff1a7224 */ /* 0x000fe200078e0009 */
[----:B------:R-:W-:Y:S01]  /*19900*/  UIMAD.WIDE.U32 UR18, UR10, UR6, UR18 ;  /* 0x000000060a1272a5 */ /* 0x000fe2000f8e0012 */
[----:B------:R-:W-:Y:S01]  /*19910*/  IMAD R15, R15, c[0x0][0x4e8], R3 ;  /* 0x00013a000f0f7a24 */ /* 0x000fe200078e0203 */
[----:B------:R-:W-:Y:S01]  /*19920*/  UMOV UR14, UR20 ;  /* 0x00000014000e7c82 */ /* 0x000fe20008000000 */
[----:B------:R-:W-:Y:S01]  /*19930*/  @P0 SHF.R.U32.HI R26, RZ, c[0x0][0x4f0], R0 ;  /* 0x00013c00ff1a0a19 */ /* 0x000fe20000011600 */
[----:B------:R-:W-:Y:S01]  /*19940*/  UIMAD UR13, UR11, UR5, UR13 ;  /* 0x000000050b0d72a4 */ /* 0x000fe2000f8e020d */
[----:B------:R-:W-:Y:S01]  /*19950*/  IMAD.SHL.U32 R0, R14, 0x8, RZ ;  /* 0x000000080e007824 */ /* 0x000fe200078e00ff */
[----:B------:R-:W-:Y:S01]  /*19960*/  UIMAD.WIDE.U32 UR14, UR11, UR4, UR14 ;  /* 0x000000040b0e72a5 */ /* 0x000fe2000f8e000e */
[----:B------:R-:W-:Y:S01]  /*19970*/  IMAD.U32 R14, RZ, RZ, UR7 ;  /* 0x00000007ff0e7e24 */ /* 0x000fe2000f8e00ff */
[----:B------:R-:W-:Y:S01]  /*19980*/  IADD3 R18, P0, R18, UR18, RZ ;  /* 0x0000001212127c10 */ /* 0x000fe2000ff1e0ff */
[----:B------:R-:W-:Y:S01]  /*19990*/  ULDC.64 UR4, c[0x0][0x3f0] ;  /* 0x0000fc0000047ab9 */ /* 0x000fe20000000a00 */
[----:B------:R-:W-:Y:S01]  /*199a0*/  SHF.R.S32.HI R3, RZ, 0x1f, R15 ;  /* 0x0000001fff037819 */ /* 0x000fe2000001140f */
[----:B------:R-:W-:Y:S01]  /*199b0*/  UIMAD UR9, UR9, UR4, URZ ;  /* 0x00000004090972a4 */ /* 0x000fe2000f8e023f */
[----:B------:R-:W-:Y:S01]  /*199c0*/  IADD3.X R19, R16, UR19, R14, P0, !PT ;  /* 0x0000001310137c10 */ /* 0x000fe200087fe40e */
[----:B------:R-:W-:Y:S01]  /*199d0*/  UIADD3 UR15, UR15, UR13, URZ ;  /* 0x0000000d0f0f7290 */ /* 0x000fe2000fffe03f */
[----:B------:R-:W-:Y:S01]  /*199e0*/  SHF.R.S32.HI R14, RZ, 0x1f, R26 ;  /* 0x0000001fff0e7819 */ /* 0x000fe2000001141a */
[----:B------:R-:W-:Y:S01]  /*199f0*/  IMAD R3, R3, c[0x0][0x488], RZ ;  /* 0x0001220003037a24 */ /* 0x000fe200078e02ff */
[----:B------:R-:W-:Y:S01]  /*19a00*/  UIMAD UR5, UR10, UR5, UR9 ;  /* 0x000000050a0572a4 */ /* 0x000fe2000f8e0209 */
[----:B------:R-:W-:Y:S01]  /*19a10*/  IMAD.WIDE.U32 R18, R15, c[0x0][0x488], R18 ;  /* 0x000122000f127a25 */ /* 0x000fe200078e0012 */
[----:B------:R-:W-:Y:S01]  /*19a20*/  UIMAD.WIDE.U32 UR14, UR10, UR4, UR14 ;  /* 0x000000040a0e72a5 */ /* 0x000fe2000f8e000e */
[----:B------:R-:W-:-:S02]  /*19a30*/  LOP3.LUT R17, R2, 0x38, R0, 0xf8, !PT ;  /* 0x0000003802117812 */ /* 0x000fc400078ef800 */
[----:B------:R-:W-:Y:S01]  /*19a40*/  IMAD R3, R15, c[0x0][0x48c], R3 ;  /* 0x000123000f037a24 */ /* 0x000fe200078e0203 */
[----:B------:R-:W-:Y:S01]  /*19a50*/  UIADD3 UR5, UR15, UR5, URZ ;  /* 0x000000050f057290 */ /* 0x000fe2000fffe03f */
[----:B------:R-:W-:Y:S01]  /*19a60*/  LEA R16, P0, R18, c[0x0][0x450], 0x2 ;  /* 0x0001140012107a11 */ /* 0x000fe200078010ff */
[----:B------:R-:W-:Y:S01]  /*19a70*/  IMAD.U32 R21, RZ, RZ, UR15 ;  /* 0x0000000fff157e24 */ /* 0x000fe2000f8e00ff */
[----:B------:R-:W-:Y:S01]  /*19a80*/  SHF.R.U32.HI R2, RZ, 0x3, R2 ;  /* 0x00000003ff027819 */ /* 0x000fe20000011602 */
[----:B------:R-:W-:Y:S01]  /*19a90*/  IMAD.IADD R3, R19, 0x1, R3 ;  /* 0x0000000113037824 */ /* 0x000fe200078e0203 */
[----:B------:R-:W-:Y:S01]  /*19aa0*/  ISETP.GE.AND P6, PT, R0, c[0x0][0x3c8], PT ;  /* 0x0000f20000007a0c */ /* 0x000fe20003fc6270 */
[----:B------:R-:W-:Y:S01]  /*19ab0*/  IMAD R14, R14, c[0x0][0x3e0], RZ ;  /* 0x0000f8000e0e7a24 */ /* 0x000fe200078e02ff */
[----:B------:R-:W-:Y:S01]  /*19ac0*/  LOP3.LUT R2, R17, R2, RZ, 0x3c, !PT ;  /* 0x0000000211027212 */ /* 0x000fe200078e3cff */
[----:B------:R-:W-:Y:S01]  /*19ad0*/  IMAD.U32 R20, RZ, RZ, UR14 ;  /* 0x0000000eff147e24 */ /* 0x000fe2000f8e00ff */
[----:B------:R-:W-:Y:S01]  /*19ae0*/  LEA.HI.X R3, R18, c[0x0][0x454], R3, 0x2, P0 ;  /* 0x0001150012037a11 */ /* 0x000fe200000f1403 */
[----:B------:R-:W-:Y:S01]  /*19af0*/  IMAD.U32 R21, RZ, RZ, UR5 ;  /* 0x00000005ff157e24 */ /* 0x000fe2000f8e00ff */
[----:B------:R-:W-:Y:S01]  /*19b00*/  SHFL.IDX PT, R18, R16, 0x1, 0x1c1f ;  /* 0x003c1f0010127f89 */ /* 0x000fe200000e0000 */
[----:B------:R-:W-:Y:S01]  /*19b10*/  IMAD.MOV R22, RZ, RZ, -R26 ;  /* 0x000000ffff167224 */ /* 0x000fe200078e0a1a */
[----:B------:R-:W-:Y:S01]  /*19b20*/  LOP3.LUT R8, R2, 0x7ffffe00, R8, 0xf8, !PT ;  /* 0x7ffffe0002087812 */ /* 0x000fe200078ef808 */
[C---:B------:R-:W-:Y:S01]  /*19b30*/  IMAD R14, R26.reuse, c[0x0][0x3e4], R14 ;  /* 0x0000f9001a0e7a24 */ /* 0x040fe200078e020e */
[----:B------:R-:W-:Y:S01]  /*19b40*/  SHFL.IDX PT, R19, R3, 0x1, 0x1c1f ;  /* 0x003c1f0003137f89 */ /* 0x000fe200000e0000 */
[----:B------:R-:W-:-:S03]  /*19b50*/  IMAD.WIDE.U32 R26, R26, c[0x0][0x3e0], R20 ;  /* 0x0000f8001a1a7a25 */ /* 0x000fc600078e0014 */
[----:B------:R-:W-:Y:S01]  /*19b60*/  SHFL.IDX PT, R20, R16, RZ, 0x1c1f ;  /* 0x001c1fff10147589 */ /* 0x000fe200000e0000 */
[----:B------:R-:W-:Y:S02]  /*19b70*/  IMAD R22, R22, c[0x0][0x4e8], R9 ;  /* 0x00013a0016167a24 */ /* 0x000fe400078e0209 */
[----:B------:R-:W-:Y:S01]  /*19b80*/  IMAD.IADD R27, R27, 0x1, R14 ;  /* 0x000000011b1b7824 */ /* 0x000fe200078e020e */
[----:B------:R-:W1:Y:S01]  /*19b90*/  SHFL.IDX PT, R21, R3, RZ, 0x1c1f ;  /* 0x001c1fff03157589 */ /* 0x000e6200000e0000 */
[----:B------:R-:W-:Y:S01]  /*19ba0*/  IMAD R10, R6, 0x80, R10 ;  /* 0x00000080060a7824 */ /* 0x000fe200078e020a */
[----:B------:R-:W-:Y:S01]  /*19bb0*/  SHF.R.S32.HI R9, RZ, 0x1f, R22 ;  /* 0x0000001fff097819 */ /* 0x000fe20000011416 */
[----:B------:R-:W-:Y:S01]  /*19bc0*/  IMAD.SHL.U32 R8, R8, 0x2, RZ ;  /* 0x0000000208087824 */ /* 0x000fe200078e00ff */
[----:B------:R-:W-:Y:S01]  /*19bd0*/  SHFL.IDX PT, R14, R16, 0x2, 0x1c1f ;  /* 0x005c1f00100e7f89 */ /* 0x000fe200000e0000 */
[----:B------:R-:W-:Y:S01]  /*19be0*/  IMAD R6, R6, 0x80, R7 ;  /* 0x0000008006067824 */ /* 0x000fe200078e0207 */
[C---:B------:R-:W-:Y:S01]  /*19bf0*/  IADD3 R24, R10.reuse, 0x8, RZ ;  /* 0x000000080a187810 */ /* 0x040fe20007ffe0ff */
[----:B------:R-:W-:Y:S01]  /*19c00*/  IMAD R9, R9, c[0x0][0x3d8], RZ ;  /* 0x0000f60009097a24 */ /* 0x000fe200078e02ff */
[----:B------:R-:W2:Y:S01]  /*19c10*/  SHFL.IDX PT, R15, R3, 0x2, 0x1c1f ;  /* 0x005c1f00030f7f89 */ /* 0x000ea200000e0000 */
[----:B------:R-:W-:-:S02]  /*19c20*/  ISETP.GE.OR P4, PT, R10, R4, P1 ;  /* 0x000000040a00720c */ /* 0x000fc40000f86670 */
[----:B------:R-:W-:Y:S01]  /*19c30*/  IMAD R9, R22, c[0x0][0x3dc], R9 ;  /* 0x0000f70016097a24 */ /* 0x000fe200078e0209 */
[----:B------:R-:W-:Y:S01]  /*19c40*/  SHFL.IDX PT, R16, R16, 0x3, 0x1c1f ;  /* 0x007c1f0010107f89 */ /* 0x000fe200000e0000 */
[----:B------:R-:W-:Y:S01]  /*19c50*/  ISETP.GE.OR P3, PT, R24, R4, P1 ;  /* 0x000000041800720c */ /* 0x000fe20000f66670 */
[----:B------:R-:W-:Y:S01]  /*19c60*/  IMAD.WIDE.U32 R22, R22, c[0x0][0x3d8], R26 ;  /* 0x0000f60016167a25 */ /* 0x000fe200078e001a */
[----:B------:R-:W-:Y:S01]  /*19c70*/  IADD3 R45, R6, 0x60, RZ ;  /* 0x00000060062d7810 */ /* 0x000fe20007ffe0ff */
[----:B------:R3:W4:Y:S02]  /*19c80*/  SHFL.IDX PT, R17, R3, 0x3, 0x1c1f ;  /* 0x007c1f0003117f89 */ /* 0x00072400000e0000 */
[----:B------:R-:W-:-:S04]  /*19c90*/  IMAD.IADD R9, R23, 0x1, R9 ;  /* 0x0000000117097824 */ /* 0x000fc800078e0209 */
[----:B-1----:R1:W-:Y:S04]  /*19ca0*/  @!P4 ST.E [R20.64], R5 ;  /* 0x000000051400c985 */ /* 0x0023e8000c101934 */
[----:B------:R-:W-:Y:S01]  /*19cb0*/  @!P3 ST.E [R18.64], R11 ;  /* 0x0000000b1200b985 */ /* 0x000fe2000c101934 */
[-C--:B------:R-:W-:Y:S02]  /*19cc0*/  ISETP.GE.OR P3, PT, R6, R4.reuse, P6 ;  /* 0x000000040600720c */ /* 0x080fe40003766670 */
[C---:B---3--:R-:W-:Y:S02]  /*19cd0*/  IADD3 R3, R10.reuse, 0x40, RZ ;  /* 0x000000400a037810 */ /* 0x048fe40007ffe0ff */
[----:B------:R-:W-:Y:S02]  /*19ce0*/  IADD3 R10, R10, 0x48, RZ ;  /* 0x000000480a0a7810 */ /* 0x000fe40007ffe0ff */
[----:B------:R-:W-:-:S02]  /*19cf0*/  ISETP.GE.OR P2, PT, R3, R4, P1 ;  /* 0x000000040300720c */ /* 0x000fc40000f46670 */
[----:B------:R-:W-:Y:S02]  /*19d00*/  ISETP.GE.OR P1, PT, R10, R4, P1 ;  /* 0x000000040a00720c */ /* 0x000fe40000f26670 */
[----:B------:R-:W-:-:S04]  /*19d10*/  LEA R3, P0, R22, c[0x0][0x380], 0x1 ;  /* 0x0000e00016037a11 */ /* 0x000fc800078008ff */
[----:B------:R-:W-:Y:S01]  /*19d20*/  LEA.HI.X R2, R22, c[0x0][0x384], R9, 0x1, P0 ;  /* 0x0000e10016027a11 */ /* 0x000fe200000f0c09 */
[----:B------:R-:W3:Y:S01]  /*19d30*/  SHFL.IDX PT, R48, R3, RZ, 0x181f ;  /* 0x00181fff03307589 */ /* 0x000ee200000e0000 */
[----:B-1----:R-:W-:-:S03]  /*19d40*/  IADD3 R5, R6, 0x10, RZ ;  /* 0x0000001006057810 */ /* 0x002fc60007ffe0ff */
[----:B------:R-:W1:Y:S04]  /*19d50*/  SHFL.IDX PT, R46, R3, 0x1, 0x181f ;  /* 0x00381f00032e7f89 */ /* 0x000e6800000e0000 */
[----:B--2---:R2:W-:Y:S01]  /*19d60*/  @!P2 ST.E [R14.64], R12 ;  /* 0x0000000c0e00a985 */ /* 0x0045e2000c101934 */
[-C--:B------:R-:W-:Y:S02]  /*19d70*/  ISETP.GE.OR P2, PT, R5, R4.reuse, P6 ;  /* 0x000000040500720c */ /* 0x080fe40003746670 */
[----:B------:R-:W-:Y:S01]  /*19d80*/  IADD3 R5, R6, 0x20, RZ ;  /* 0x0000002006057810 */ /* 0x000fe20007ffe0ff */
[----:B------:R-:W2:Y:S04]  /*19d90*/  SHFL.IDX PT, R14, R2, RZ, 0x181f ;  /* 0x00181fff020e7589 */ /* 0x000ea800000e0000 */
[----:B------:R-:W2:Y:S04]  /*19da0*/  SHFL.IDX PT, R12, R2, 0x1, 0x181f ;  /* 0x00381f00020c7f89 */ /* 0x000ea800000e0000 */
[----:B----4-:R4:W-:Y:S01]  /*19db0*/  @!P1 ST.E [R16.64], R13 ;  /* 0x0000000d10009985 */ /* 0x0109e2000c101934 */
[----:B------:R-:W-:-:S02]  /*19dc0*/  ISETP.GE.OR P1, PT, R5, R4, P6 ;  /* 0x000000040500720c */ /* 0x000fc40003726670 */
[----:B------:R-:W-:Y:S01]  /*19dd0*/  SHF.R.S32.HI R5, RZ, 0x1f, R0 ;  /* 0x0000001fff057819 */ /* 0x000fe20000011400 */
[----:B------:R-:W-:Y:S01]  /*19de0*/  LDS.128 R36, [R8+0x80] ;  /* 0x0000800008247984 */ /* 0x000fe20000000c00 */
[----:B---3--:R-:W-:-:S03]  /*19df0*/  @!P3 LEA R48, P5, R0, R48, 0x1 ;  /* 0x000000300030b211 */ /* 0x008fc600078a08ff */
[----:B------:R-:W3:Y:S01]  /*19e00*/  SHFL.IDX PT, R7, R3, 0x2, 0x181f ;  /* 0x00581f0003077f89 */ /* 0x000ee200000e0000 */
[----:B-1----:R-:W-:-:S03]  /*19e10*/  @!P2 LEA R46, P4, R0, R46, 0x1 ;  /* 0x0000002e002ea211 */ /* 0x002fc600078808ff */
[----:B------:R-:W1:Y:S01]  /*19e20*/  SHFL.IDX PT, R11, R2, 0x2, 0x181f ;  /* 0x00581f00020b7f89 */ /* 0x000e6200000e0000 */
[----:B--2---:R-:W-:-:S03]  /*19e30*/  IADD3 R15, R6, 0x30, RZ ;  /* 0x00000030060f7810 */ /* 0x004fc60007ffe0ff */
[----:B------:R-:W2:Y:S01]  /*19e40*/  SHFL.IDX PT, R10, R3, 0x3, 0x181f ;  /* 0x00781f00030a7f89 */ /* 0x000ea200000e0000 */
[C-C-:B------:R-:W-:Y:S02]  /*19e50*/  @!P3 LEA.HI.X R49, R0.reuse, R14, R5.reuse, 0x1, P5 ;  /* 0x0000000e0031b211 */ /* 0x140fe400028f0c05 */
[----:B------:R-:W-:Y:S01]  /*19e60*/  ISETP.GE.OR P0, PT, R15, R4, P6 ;  /* 0x000000040f00720c */ /* 0x000fe20003706670 */
[----:B------:R-:W-:Y:S01]  /*19e70*/  LDS.128 R32, [R8+0x880] ;  /* 0x0008800008207984 */ /* 0x000fe20000000c00 */
[----:B------:R-:W-:-:S03]  /*19e80*/  @!P2 LEA.HI.X R47, R0, R12, R5, 0x1, P4 ;  /* 0x0000000c002fa211 */ /* 0x000fc600020f0c05 */
[----:B------:R-:W-:Y:S01]  /*19e90*/  LDS.128 R28, [R8+0x1080] ;  /* 0x00108000081c7984 */ /* 0x000fe20000000c00 */
[----:B----4-:R-:W-:-:S03]  /*19ea0*/  IADD3 R13, R6, 0x40, RZ ;  /* 0x00000040060d7810 */ /* 0x010fc60007ffe0ff */
[----:B------:R-:W-:Y:S01]  /*19eb0*/  LDS.128 R24, [R8+0x1880] ;  /* 0x0018800008187984 */ /* 0x000fe20000000c00 */
[----:B------:R-:W-:-:S03]  /*19ec0*/  ISETP.GE.OR P5, PT, R13, R4, P6 ;  /* 0x000000040d00720c */ /* 0x000fc600037a6670 */
[----:B------:R-:W4:Y:S01]  /*19ed0*/  SHFL.IDX PT, R9, R2, 0x3, 0x181f ;  /* 0x00781f0002097f89 */ /* 0x000f2200000e0000 */
[----:B---3--:R-:W-:-:S03]  /*19ee0*/  @!P1 LEA R50, P4, R0, R7, 0x1 ;  /* 0x0000000700329211 */ /* 0x008fc600078808ff */
[----:B------:R-:W-:Y:S01]  /*19ef0*/  LDS.128 R20, [R8+0x2080] ;  /* 0x0020800008147984 */ /* 0x000fe20000000c00 */
[----:B-1----:R-:W-:-:S03]  /*19f00*/  @!P1 LEA.HI.X R51, R0, R11, R5, 0x1, P4 ;  /* 0x0000000b00339211 */ /* 0x002fc600020f0c05 */
[----:B------:R-:W-:Y:S01]  /*19f10*/  LDS.128 R16, [R8+0x2880] ;  /* 0x0028800008107984 */ /* 0x000fe20000000c00 */
[----:B--2---:R-:W-:Y:S02]  /*19f20*/  @!P0 LEA R52, P4, R0, R10, 0x1 ;  /* 0x0000000a00348211 */ /* 0x004fe400078808ff */
[C---:B------:R-:W-:Y:S01]  /*19f30*/  IADD3 R10, R6.reuse, 0x50, RZ ;  /* 0x00000050060a7810 */ /* 0x040fe20007ffe0ff */
[----:B------:R-:W-:Y:S01]  /*19f40*/  LDS.128 R12, [R8+0x3080] ;  /* 0x00308000080c7984 */ /* 0x000fe20000000c00 */
[----:B------:R-:W-:-:S03]  /*19f50*/  IADD3 R6, R6, 0x70, RZ ;  /* 0x0000007006067810 */ /* 0x000fc60007ffe0ff */
[----:B------:R-:W1:Y:S04]  /*19f60*/  SHFL.IDX PT, R43, R3, 0x4, 0x181f ;  /* 0x00981f00032b7f89 */ /* 0x000e6800000e0000 */
[----:B------:R-:W2:Y:S04]  /*19f70*/  SHFL.IDX PT, R41, R3, 0x5, 0x181f ;  /* 0x00b81f0003297f89 */ /* 0x000ea800000e0000 */
[----:B------:R-:W3:Y:S01]  /*19f80*/  SHFL.IDX PT, R7, R3, 0x6, 0x181f ;  /* 0x00d81f0003077f89 */ /* 0x000ee200000e0000 */
[----:B----4-:R-:W-:Y:S02]  /*19f90*/  @!P0 LEA.HI.X R53, R0, R9, R5, 0x1, P4 ;  /* 0x0000000900358211 */ /* 0x010fe400020f0c05 */
[-C--:B------:R-:W-:Y:S01]  /*19fa0*/  ISETP.GE.OR P4, PT, R10, R4.reuse, P6 ;  /* 0x000000040a00720c */ /* 0x080fe20003786670 */
[----:B------:R-:W4:Y:S04]  /*19fb0*/  SHFL.IDX PT, R44, R2, 0x4, 0x181f ;  /* 0x00981f00022c7f89 */ /* 0x000f2800000e0000 */
[----:B------:R-:W1:Y:S04]  /*19fc0*/  SHFL.IDX PT, R42, R2, 0x5, 0x181f ;  /* 0x00b81f00022a7f89 */ /* 0x000e6800000e0000 */
[----:B------:R-:W1:Y:S04]  /*19fd0*/  SHFL.IDX PT, R40, R2, 0x6, 0x181f ;  /* 0x00d81f0002287f89 */ /* 0x000e6800000e0000 */
[----:B------:R-:W1:Y:S04]  /*19fe0*/  LDS.128 R8, [R8+0x3880] ;  /* 0x0038800008087984 */ /* 0x000e680000000c00 */
[----:B------:R-:W-:Y:S01]  /*19ff0*/  @!P3 ST.E.128 [R48.64], R36 ;  /* 0x000000243000b985 */ /* 0x000fe2000c101d34 */
[----:B------:R-:W-:-:S02]  /*1a000*/  ISETP.GE.OR P3, PT, R45, R4, P6 ;  /* 0x000000042d00720c */ /* 0x000fc40003766670 */
[----:B------:R-:W-:Y:S01]  /*1a010*/  ISETP.GE.OR P6, PT, R6, R4, P6 ;  /* 0x000000040600720c */ /* 0x000fe200037c6670 */
[----:B------:R-:W-:Y:S04]  /*1a020*/  @!P2 ST.E.128 [R46.64], R32 ;  /* 0x000000202e00a985 */ /* 0x000fe8000c101d34 */
[----:B------:R1:W-:Y:S04]  /*1a030*/  @!P1 ST.E.128 [R50.64], R28 ;  /* 0x0000001c32009985 */ /* 0x0003e8000c101d34 */
[----:B------:R2:W-:Y:S04]  /*1a040*/  @!P0 ST.E.128 [R52.64], R24 ;  /* 0x0000001834008985 */ /* 0x0005e8000c101d34 */
[----:B------:R-:W1:Y:S04]  /*1a050*/  SHFL.IDX PT, R3, R3, 0x7, 0x181f ;  /* 0x00f81f0003037f89 */ /* 0x000e6800000e0000 */
[----:B------:R-:W2:Y:S01]  /*1a060*/  SHFL.IDX PT, R2, R2, 0x7, 0x181f ;  /* 0x00f81f0002027f89 */ /* 0x000ea200000e0000 */
[----:B-1----:R-:W-:-:S02]  /*1a070*/  @!P5 LEA R28, P2, R0, R43, 0x1 ;  /* 0x0000002b001cd211 */ /* 0x002fc400078408ff */
[C---:B--2---:R-:W-:Y:S02]  /*1a080*/  @!P4 LEA R24, P1, R0.reuse, R41, 0x1 ;  /* 0x000000290018c211 */ /* 0x044fe400078208ff */
[C---:B---3--:R-:W-:Y:S02]  /*1a090*/  @!P3 LEA R26, P0, R0.reuse, R7, 0x1 ;  /* 0x00000007001ab211 */ /* 0x048fe400078008ff */
[C-C-:B----4-:R-:W-:Y:S02]  /*1a0a0*/  @!P5 LEA.HI.X R29, R0.reuse, R44, R5.reuse, 0x1, P2 ;  /* 0x0000002c001dd211 */ /* 0x150fe400010f0c05 */
[C-C-:B------:R-:W-:Y:S02]  /*1a0b0*/  @!P4 LEA.HI.X R25, R0.reuse, R42, R5.reuse, 0x1, P1 ;  /* 0x0000002a0019c211 */ /* 0x140fe400008f0c05 */
        /* <DEDUP_REMOVED lines=9> */
.L_x_318:
        /* <DEDUP_REMOVED lines=31> */
.L_x_320:
[----:B-1----:R-:W1:Y:S01]  /*1a340*/  S2R R5, SR_TID.X ;  /* 0x0000000000057919 */ /* 0x002e620000002100 */
[----:B------:R-:W-:Y:S01]  /*1a350*/  USHF.R.S32.HI UR6, URZ, 0x1f, UR16 ;  /* 0x0000001f3f067899 */ /* 0x000fe20008011410 */
[----:B------:R-:W-:Y:S01]  /*1a360*/  BSSY B0, `(.L_x_321) ;  /* 0x0000029000007945 */ /* 0x000fe20003800000 */
[----:B------:R-:W-:-:S02]  /*1a370*/  USEL UR16, UR16, URZ, !UP1 ;  /* 0x0000003f10107287 */ /* 0x000fc4000c800000 */
[----:B------:R-:W-:Y:S01]  /*1a380*/  USEL UR6, UR6, URZ, !UP1 ;  /* 0x0000003f06067287 */ /* 0x000fe2000c800000 */
[----:B-1----:R-:W-:-:S13]  /*1a390*/  ISETP.GT.AND P0, PT, R5, 0x7f, PT ;  /* 0x0000007f0500780c */ /* 0x002fda0003f04270 */
[----:B------:R-:W-:Y:S05]  /*1a3a0*/  @P0 BRA `(.L_x_322) ;  /* 0x0000024000000947 */ /* 0x000fea0003800000 */
[----:B------:R-:W1:Y:S01]  /*1a3b0*/  S2R R0, SR_CTAID.X ;  /* 0x0000000000007919 */ /* 0x000e620000002500 */
[----:B-----5:R-:W-:Y:S01]  /*1a3c0*/  IMAD R3, R2, c[0x0][0x4e8], RZ ;  /* 0x00013a0002037a24 */ /* 0x020fe200078e02ff */
[----:B-1----:R-:W-:-:S04]  /*1a3d0*/  LEA R0, R0, R5, 0x7 ;  /* 0x0000000500007211 */ /* 0x002fc800078e38ff */
[----:B------:R-:W-:-:S13]  /*1a3e0*/  ISETP.GE.AND P0, PT, R0, R3, PT ;  /* 0x000000030000720c */ /* 0x000fda0003f06270 */
[----:B------:R-:W-:Y:S05]  /*1a3f0*/  @P0 BRA `(.L_x_322) ;  /* 0x000001f000000947 */ /* 0x000fea0003800000 */
[----:B------:R-:W-:Y:S01]  /*1a400*/  IMAD.MOV.U32 R3, RZ, RZ, c[0x0][0x4e8] ;  /* 0x00013a00ff037624 */ /* 0x000fe200078e00ff */
[----:B------:R-:W-:Y:S01]  /*1a410*/  ULDC.64 UR4, c[0x0][0x490] ;  /* 0x0001240000047ab9 */ /* 0x000fe20000000a00 */
[----:B------:R-:W-:Y:S01]  /*1a420*/  IMAD.MOV.U32 R8, RZ, RZ, R0 ;  /* 0x000000ffff087224 */ /* 0x000fe200078e0000 */
[----:B------:R-:W-:Y:S02]  /*1a430*/  UIMAD UR7, UR8, UR4, URZ ;  /* 0x00000004080772a4 */ /* 0x000fe4000f8e023f */
[----:B------:R-:W-:Y:S01]  /*1a440*/  ISETP.NE.AND P0, PT, R3, 0x1, PT ;  /* 0x000000010300780c */ /* 0x000fe20003f05270 */
[----:B------:R-:W-:Y:S02]  /*1a450*/  UMOV UR14, UR12 ;  /* 0x0000000c000e7c82 */ /* 0x000fe40008000000 */
        /* <DEDUP_REMOVED lines=10> */
[C---:B------:R-:W-:Y:S02]  /*1a500*/  IADD3 R6, -R8.reuse, RZ, RZ ;  /* 0x000000ff08067210 */ /* 0x040fe40007ffe1ff */
[----:B------:R-:W-:Y:S02]  /*1a510*/  SHF.R.S32.HI R3, RZ, 0x1f, R8 ;  /* 0x0000001fff037819 */ /* 0x000fe40000011408 */
[----:B------:R-:W-:Y:S01]  /*1a520*/  IADD3 R8, P0, R8, UR14, RZ ;  /* 0x0000000e08087c10 */ /* 0x000fe2000ff1e0ff */
[----:B------:R-:W-:Y:S02]  /*1a530*/  IMAD R6, R6, c[0x0][0x4e8], R0 ;  /* 0x00013a0006067a24 */ /* 0x000fe400078e0200 */
[----:B------:R-:W-:-:S03]  /*1a540*/  IMAD.U32 R0, RZ, RZ, UR5 ;  /* 0x00000005ff007e24 */ /* 0x000fc6000f8e00ff */
        /* <DEDUP_REMOVED lines=10> */
.L_x_322:
[----:B------:R-:W-:Y:S05]  /*1a5f0*/  BSYNC B0 ;  /* 0x0000000000007941 */ /* 0x000fea0003800000 */
.L_x_321:
[----:B-1----:R-:W1:Y:S01]  /*1a600*/  S2R R0, SR_CTAID.X ;  /* 0x0000000000007919 */ /* 0x002e620000002500 */
[----:B------:R-:W-:Y:S01]  /*1a610*/  SHF.R.S32.HI R4, RZ, 0x1f, R5 ;  /* 0x0000001fff047819 */ /* 0x000fe20000011405 */
        /* <DEDUP_REMOVED lines=14> */
[C---:B------:R-:W-:Y:S01]  /*1a700*/  IMAD R6, R5.reuse, 0x10, R4 ;  /* 0x0000001005067824 */ /* 0x040fe200078e0204 */
[----:B------:R-:W-:Y:S01]  /*1a710*/  UIMAD.WIDE.U32 UR14, UR11, UR4, UR14 ;  /* 0x000000040b0e72a5 */ /* 0x000fe2000f8e000e */
[----:B------:R-:W-:Y:S01]  /*1a720*/  IMAD.SHL.U32 R5, R5, 0x8, RZ ;  /* 0x0000000805057824 */ /* 0x000fe200078e00ff */
[----:B------:R-:W-:Y:S01]  /*1a730*/  UIMAD UR7, UR11, UR5, UR7 ;  /* 0x000000050b0772a4 */ /* 0x000fe2000f8e0207 */
[C---:B-1----:R-:W-:Y:S02]  /*1a740*/  IMAD R6, R0.reuse, 0x80, R6 ;  /* 0x0000008000067824 */ /* 0x042fe400078e0206 */
[----:B------:R-:W-:Y:S01]  /*1a750*/  ULDC.64 UR4, c[0x0][0x3f0] ;  /* 0x0000fc0000047ab9 */ /* 0x000fe20000000a00 */
[----:B------:R-:W-:Y:S01]  /*1a760*/  IMAD R4, R0, 0x80, R4 ;  /* 0x0000008000047824 */ /* 0x000fe200078e0204 */
[----:B------:R-:W-:Y:S01]  /*1a770*/  UIMAD UR9, UR6, UR4, URZ ;  /* 0x00000004060972a4 */ /* 0x000fe2000f8e023f */
[----:B------:R-:W-:Y:S01]  /*1a780*/  @P0 IMAD.HI.U32 R3, R6, c[0x0][0x4ec], RZ ;  /* 0x00013b0006030a27 */ /* 0x000fe200078e00ff */
[----:B------:R-:W-:-:S02]  /*1a790*/  UIADD3 UR15, UR7, UR15, URZ ;  /* 0x0000000f070f7290 */ /* 0x000fc4000fffe03f */
[----:B------:R-:W-:Y:S01]  /*1a7a0*/  UIMAD UR5, UR16, UR5, UR9 ;  /* 0x00000005100572a4 */ /* 0x000fe2000f8e0209 */
[----:B------:R-:W-:Y:S01]  /*1a7b0*/  IMAD.MOV.U32 R8, RZ, RZ, R6 ;  /* 0x000000ffff087224 */ /* 0x000fe200078e0006 */
[----:B------:R-:W-:Y:S01]  /*1a7c0*/  @P0 SHF.R.U32.HI R8, RZ, c[0x0][0x4f0], R3 ;  /* 0x00013c00ff080a19 */ /* 0x000fe20000011603 */
[----:B------:R-:W-:Y:S01]  /*1a7d0*/  UIMAD.WIDE.U32 UR14, UR16, UR4, UR14 ;  /* 0x00000004100e72a5 */ /* 0x000fe2000f8e000e */
[----:B------:R-:W-:Y:S02]  /*1a7e0*/  IADD3 R0, R4, 0x10, RZ ;  /* 0x0000001004007810 */ /* 0x000fe40007ffe0ff */
[--C-:B------:R-:W-:Y:S01]  /*1a7f0*/  SHF.R.S32.HI R3, RZ, 0x1f, R8.reuse ;  /* 0x0000001fff037819 */ /* 0x100fe20000011408 */
[----:B------:R-:W-:Y:S01]  /*1a800*/  IMAD.MOV R7, RZ, RZ, -R8 ;  /* 0x000000ffff077224 */ /* 0x000fe200078e0a08 */
[----:B------:R-:W-:Y:S01]  /*1a810*/  UIADD3 UR5, UR15, UR5, URZ ;  /* 0x000000050f057290 */ /* 0x000fe2000fffe03f */
[----:B------:R-:W-:Y:S02]  /*1a820*/  IMAD.U32 R11, RZ, RZ, UR15 ;  /* 0x0000000fff0b7e24 */ /* 0x000fe4000f8e00ff */
[----:B------:R-:W-:-:S02]  /*1a830*/  IMAD R7, R7, c[0x0][0x4e8], R6 ;  /* 0x00013a0007077a24 */ /* 0x000fc400078e0206 */
[----:B------:R-:W-:Y:S02]  /*1a840*/  IMAD R3, R3, c[0x0][0x3e0], RZ ;  /* 0x0000f80003037a24 */ /* 0x000fe400078e02ff */
[----:B------:R-:W-:Y:S01]  /*1a850*/  IMAD.U32 R10, RZ, RZ, UR14 ;  /* 0x0000000eff0a7e24 */ /* 0x000fe2000f8e00ff */
[----:B------:R-:W-:Y:S01]  /*1a860*/  SHF.R.S32.HI R6, RZ, 0x1f, R7 ;  /* 0x0000001fff067819 */ /* 0x000fe20000011407 */
[----:B------:R-:W-:Y:S02]  /*1a870*/  IMAD.U32 R11, RZ, RZ, UR5 ;  /* 0x00000005ff0b7e24 */ /* 0x000fe4000f8e00ff */
[C---:B------:R-:W-:Y:S02]  /*1a880*/  IMAD R3, R8.reuse, c[0x0][0x3e4], R3 ;  /* 0x0000f90008037a24 */ /* 0x040fe400078e0203 */
[----:B------:R-:W-:Y:S01]  /*1a890*/  IMAD.WIDE.U32 R8, R8, c[0x0][0x3e0], R10 ;  /* 0x0000f80008087a25 */ /* 0x000fe200078e000a */
[----:B------:R-:W-:-:S03]  /*1a8a0*/  IADD3 R10, R4, 0x20, RZ ;  /* 0x00000020040a7810 */ /* 0x000fc60007ffe0ff */
[----:B------:R-:W-:Y:S02]  /*1a8b0*/  IMAD R6, R6, c[0x0][0x3d8], RZ ;  /* 0x0000f60006067a24 */ /* 0x000fe400078e02ff */
[----:B------:R-:W-:Y:S01]  /*1a8c0*/  IMAD.IADD R9, R9, 0x1, R3 ;  /* 0x0000000109097824 */ /* 0x000fe200078e0203 */
[----:B------:R-:W-:Y:S01]  /*1a8d0*/  SHF.R.S32.HI R3, RZ, 0x1f, R5 ;  /* 0x0000001fff037819 */ /* 0x000fe20000011405 */
[C---:B------:R-:W-:Y:S02]  /*1a8e0*/  IMAD R6, R7.reuse, c[0x0][0x3dc], R6 ;  /* 0x0000f70007067a24 */ /* 0x040fe400078e0206 */
[----:B------:R-:W-:-:S04]  /*1a8f0*/  IMAD.WIDE.U32 R8, R7, c[0x0][0x3d8], R8 ;  /* 0x0000f60007087a25 */ /* 0x000fc800078e0008 */
[----:B------:R-:W-:Y:S01]  /*1a900*/  IMAD.IADD R6, R9, 0x1, R6 ;  /* 0x0000000109067824 */ /* 0x000fe200078e0206 */
[----:B------:R-:W-:-:S04]  /*1a910*/  LEA R7, P0, R8, c[0x0][0x380], 0x1 ;  /* 0x0000e00008077a11 */ /* 0x000fc800078008ff */
[----:B------:R-:W-:Y:S01]  /*1a920*/  LEA.HI.X R6, R8, c[0x0][0x384], R6, 0x1, P0 ;  /* 0x0000e10008067a11 */ /* 0x000fe200000f0c06 */
[----:B------:R-:W1:Y:S01]  /*1a930*/  SHFL.IDX PT, R12, R7, RZ, 0x181f ;  /* 0x00181fff070c7589 */ /* 0x000e6200000e0000 */
[----:B------:R-:W-:Y:S02]  /*1a940*/  ISETP.GE.AND P0, PT, R5, c[0x0][0x3c8], PT ;  /* 0x0000f20005007a0c */ /* 0x000fe40003f06270 */
[C---:B------:R-:W-:Y:S01]  /*1a950*/  IADD3 R8, R4.reuse, 0x30, RZ ;  /* 0x0000003004087810 */ /* 0x040fe20007ffe0ff */
[----:B------:R-:W2:Y:S01]  /*1a960*/  SHFL.IDX PT, R11, R6, RZ, 0x181f ;  /* 0x00181fff060b7589 */ /* 0x000ea200000e0000 */
[-C--:B------:R-:W-:Y:S02]  /*1a970*/  ISETP.GE.OR P2, PT, R4, R2.reuse, P0 ;  /* 0x000000020400720c */ /* 0x080fe40000746670 */
[-C--:B------:R-:W-:Y:S01]  /*1a980*/  ISETP.GE.OR P4, PT, R0, R2.reuse, P0 ;  /* 0x000000020000720c */ /* 0x080fe20000786670 */
[----:B------:R-:W3:Y:S01]  /*1a990*/  SHFL.IDX PT, R18, R7, 0x1, 0x181f ;  /* 0x00381f0007127f89 */ /* 0x000ee200000e0000 */
[----:B------:R-:W-:-:S02]  /*1a9a0*/  ISETP.GE.OR P3, PT, R10, R2, P0 ;  /* 0x000000020a00720c */ /* 0x000fc40000766670 */
[----:B------:R-:W-:Y:S01]  /*1a9b0*/  IADD3 R0, R4, 0x40, RZ ;  /* 0x0000004004007810 */ /* 0x000fe20007ffe0ff */
[----:B------:R-:W4:Y:S03]  /*1a9c0*/  SHFL.IDX PT, R9, R6, 0x1, 0x181f ;  /* 0x00381f0006097f89 */ /* 0x000f2600000e0000 */
[----:B------:R-:W-:Y:S01]  /*1a9d0*/  ISETP.GE.OR P6, PT, R0, R2, P0 ;  /* 0x000000020000720c */ /* 0x000fe200007c6670 */
[----:B------:R-:W4:Y:S01]  /*1a9e0*/  SHFL.IDX PT, R16, R7, 0x2, 0x181f ;  /* 0x00581f0007107f89 */ /* 0x000f2200000e0000 */
[----:B------:R-:W-:-:S03]  /*1a9f0*/  IADD3 R0, R4, 0x50, RZ ;  /* 0x0000005004007810 */ /* 0x000fc60007ffe0ff */
[----:B------:R-:W4:Y:S01]  /*1aa00*/  SHFL.IDX PT, R17, R6, 0x2, 0x181f ;  /* 0x00581f0006117f89 */ /* 0x000f2200000e0000 */
[----:B------:R-:W-:Y:S02]  /*1aa10*/  ISETP.GE.OR P5, PT, R0, R2, P0 ;  /* 0x000000020000720c */ /* 0x000fe400007a6670 */
[C---:B------:R-:W-:Y:S01]  /*1aa20*/  IADD3 R0, R4.reuse, 0x60, RZ ;  /* 0x0000006004007810 */ /* 0x040fe20007ffe0ff */
[----:B------:R-:W4:Y:S01]  /*1aa30*/  SHFL.IDX PT, R14, R7, 0x3, 0x181f ;  /* 0x00781f00070e7f89 */ /* 0x000f2200000e0000 */
[C---:B-1----:R-:W-:Y:S02]  /*1aa40*/  @!P2 LEA R12, P1, R5.reuse, R12, 0x1 ;  /* 0x0000000c050ca211 */ /* 0x042fe400078208ff */
[----:B------:R-:W-:Y:S01]  /*1aa50*/  IADD3 R4, R4, 0x70, RZ ;  /* 0x0000007004047810 */ /* 0x000fe20007ffe0ff */
[----:B------:R-:W1:Y:S01]  /*1aa60*/  SHFL.IDX PT, R15, R6, 0x3, 0x181f ;  /* 0x00781f00060f7f89 */ /* 0x000e6200000e0000 */
[C---:B--2---:R-:W-:Y:S02]  /*1aa70*/  @!P2 LEA.HI.X R13, R5.reuse, R11, R3, 0x1, P1 ;  /* 0x0000000b050da211 */ /* 0x044fe400008f0c03 */
[----:B------:R-:W-:Y:S01]  /*1aa80*/  ISETP.GE.OR P1, PT, R8, R2, P0 ;  /* 0x000000020800720c */ /* 0x000fe20000726670 */
[----:B------:R-:W2:Y:S04]  /*1aa90*/  SHFL.IDX PT, R10, R7, 0x5, 0x181f ;  /* 0x00b81f00070a7f89 */ /* 0x000ea800000e0000 */
[----:B------:R-:W-:Y:S01]  /*1aaa0*/  @!P2 ST.E.128 [R12.64], RZ ;  /* 0x000000ff0c00a985 */ /* 0x000fe2000c101d34 */
[----:B---3--:R-:W-:-:S03]  /*1aab0*/  @!P4 LEA R18, P2, R5, R18, 0x1 ;  /* 0x000000120512c211 */ /* 0x008fc600078408ff */
[----:B------:R-:W3:Y:S01]  /*1aac0*/  SHFL.IDX PT, R12, R7, 0x4, 0x181f ;  /* 0x00981f00070c7f89 */ /* 0x000ee200000e0000 */
[C-C-:B----4-:R-:W-:Y:S02]  /*1aad0*/  @!P4 LEA.HI.X R19, R5.reuse, R9, R3.reuse, 0x1, P2 ;  /* 0x000000090513c211 */ /* 0x150fe400010f0c03 */
[C---:B------:R-:W-:Y:S01]  /*1aae0*/  @!P3 LEA R16, P2, R5.reuse, R16, 0x1 ;  /* 0x000000100510b211 */ /* 0x040fe200078408ff */
[----:B------:R-:W-:Y:S03]  /*1aaf0*/  SHFL.IDX PT, R8, R7, 0x6, 0x181f ;  /* 0x00d81f0007087f89 */ /* 0x000fe600000e0000 */
[C---:B------:R-:W-:Y:S01]  /*1ab00*/  @!P3 LEA.HI.X R17, R5.reuse, R17, R3, 0x1, P2 ;  /* 0x000000110511b211 */ /* 0x040fe200010f0c03 */
[----:B------:R-:W4:Y:S01]  /*1ab10*/  SHFL.IDX PT, R13, R6, 0x4, 0x181f ;  /* 0x00981f00060d7f89 */ /* 0x000f2200000e0000 */
[----:B------:R-:W-:-:S03]  /*1ab20*/  @!P1 LEA R14, P2, R5, R14, 0x1 ;  /* 0x0000000e050e9211 */ /* 0x000fc600078408ff */
[----:B------:R-:W4:Y:S01]  /*1ab30*/  SHFL.IDX PT, R11, R6, 0x5, 0x181f ;  /* 0x00b81f00060b7f89 */ /* 0x000f2200000e0000 */
[----:B-1----:R-:W-:-:S03]  /*1ab40*/  @!P1 LEA.HI.X R15, R5, R15, R3, 0x1, P2 ;  /* 0x0000000f050f9211 */ /* 0x002fc600010f0c03 */
[----:B------:R-:W1:Y:S01]  /*1ab50*/  SHFL.IDX PT, R9, R6, 0x6, 0x181f ;  /* 0x00d81f0006097f89 */ /* 0x000e6200000e0000 */
[----:B--2---:R-:W-:-:S03]  /*1ab60*/  @!P5 LEA R10, P2, R5, R10, 0x1 ;  /* 0x0000000a050ad211 */ /* 0x004fc600078408ff */
[----:B------:R2:W-:Y:S01]  /*1ab70*/  @!P4 ST.E.128 [R18.64], RZ ;  /* 0x000000ff1200c985 */ /* 0x0005e2000c101d34 */
[-C--:B------:R-:W-:Y:S02]  /*1ab80*/  ISETP.GE.OR P4, PT, R0, R2.reuse, P0 ;  /* 0x000000020000720c */ /* 0x080fe40000786670 */
[----:B------:R-:W-:Y:S01]  /*1ab90*/  ISETP.GE.OR P0, PT, R4, R2, P0 ;  /* 0x000000020400720c */ /* 0x000fe20000706670 */
[----:B------:R2:W-:Y:S01]  /*1aba0*/  @!P3 ST.E.128 [R16.64], RZ ;  /* 0x000000ff1000b985 */ /* 0x0005e2000c101d34 */
[----:B---3--:R-:W-:-:S03]  /*1abb0*/  @!P6 LEA R12, P3, R5, R12, 0x1 ;  /* 0x0000000c050ce211 */ /* 0x008fc600078608ff */
[----:B------:R2:W-:Y:S01]  /*1abc0*/  @!P1 ST.E.128 [R14.64], RZ ;  /* 0x000000ff0e009985 */ /* 0x0005e2000c101d34 */
[----:B----4-:R-:W-:-:S03]  /*1abd0*/  @!P6 LEA.HI.X R13, R5, R13, R3, 0x1, P3 ;  /* 0x0000000d050de211 */ /* 0x010fc600018f0c03 */
[----:B------:R-:W3:Y:S02]  /*1abe0*/  SHFL.IDX PT, R7, R7, 0x7, 0x181f ;  /* 0x00f81f0007077f89 */ /* 0x000ee400000e0000 */
[C---:B------:R-:W-:Y:S02]  /*1abf0*/  @!P4 LEA R8, P1, R5.reuse, R8, 0x1 ;  /* 0x000000080508c211 */ /* 0x040fe400078208ff */
[C-C-:B------:R-:W-:Y:S01]  /*1ac00*/  @!P5 LEA.HI.X R11, R5.reuse, R11, R3.reuse, 0x1, P2 ;  /* 0x0000000b050bd211 */ /* 0x140fe200010f0c03 */
[----:B------:R2:W-:Y:S01]  /*1ac10*/  @!P6 ST.E.128 [R12.64], RZ ;  /* 0x000000ff0c00e985 */ /* 0x0005e2000c101d34 */
[----:B-1----:R-:W-:-:S03]  /*1ac20*/  @!P4 LEA.HI.X R9, R5, R9, R3, 0x1, P1 ;  /* 0x000000090509c211 */ /* 0x002fc600008f0c03 */
[----:B------:R2:W-:Y:S04]  /*1ac30*/  @!P5 ST.E.128 [R10.64], RZ ;  /* 0x000000ff0a00d985 */ /* 0x0005e8000c101d34 */
[----:B------:R-:W1:Y:S04]  /*1ac40*/  SHFL.IDX PT, R6, R6, 0x7, 0x181f ;  /* 0x00f81f0006067f89 */ /* 0x000e6800000e0000 */
[----:B------:R2:W-:Y:S01]  /*1ac50*/  @!P4 ST.E.128 [R8.64], RZ ;  /* 0x000000ff0800c985 */ /* 0x0005e2000c101d34 */
[----:B------:R-:W-:Y:S05]  /*1ac60*/  @P0 EXIT ;  /* 0x000000000000094d */ /* 0x000fea0003800000 */
[----:B---3--:R-:W-:-:S04]  /*1ac70*/  LEA R2, P0, R5, R7, 0x1 ;  /* 0x0000000705027211 */ /* 0x008fc800078008ff */
[----:B-1----:R-:W-:-:S05]  /*1ac80*/  LEA.HI.X R3, R5, R6, R3, 0x1, P0 ;  /* 0x0000000605037211 */ /* 0x002fca00000f0c03 */
[----:B------:R-:W-:Y:S01]  /*1ac90*/  ST.E.128 [R2.64], RZ ;  /* 0x000000ff02007985 */ /* 0x000fe2000c101d34 */
[----:B------:R-:W-:Y:S05]  /*1aca0*/  EXIT ;  /* 0x000000000000794d */ /* 0x000fea0003800000 */
.L_x_323:
        /* <DEDUP_REMOVED lines=13> */
.L_x_802:


//--------------------- .text._ZN7cutlass13device_kernelIN5flash19enable_sm80_to_sm89INS1_16FlashAttnFwdSm80INS1_25CollectiveMainloopFwdSm80ILi4ELi1ELb0EN4cute5tupleIJNS5_1CILi128EEENS7_ILi96EEENS7_ILi64EEEEEELi64ENS_6half_tEfNS_4arch4Sm80ELb0ELb1ELb0ELb1ELb1ELb1ELb1ELb0EEENS1_21CollectiveEpilogueFwdINS6_IJS8_SA_S9_EEENS6_IJNS7_ILi1EEESI_SI_EEESC_SE_Li128ELb1ELb1ELb0ELb0EEENS1_19SingleTileSchedulerILb1ELb0ELb1ELi128EEEEEEEEEvNT_6ParamsE --------------------------
	.section	.text._ZN7cutlass13device_kernelIN5flash19enable_sm80_to_sm89INS1_16FlashAttnFwdSm80INS1_25CollectiveMainloopFwdSm80ILi4ELi1ELb0EN4cute5tupleIJNS5_1CILi128EEENS7_ILi96EEENS7_ILi64EEEEEELi64ENS_6half_tEfNS_4arch4Sm80ELb0ELb1ELb0ELb1ELb1ELb1ELb1ELb0EEENS1_21CollectiveEpilogueFwdINS6_IJS8_SA_S9_EEENS6_IJNS7_ILi1EEESI_SI_EEESC_SE_Li128ELb1ELb1ELb0ELb0EEENS1_19SingleTileSchedulerILb1ELb0ELb1ELi128EEEEEEEEEvNT_6ParamsE,"ax",@progbits
	.sectioninfo	@"SHI_REGISTERS=255"
	.align	128
.text._ZN7cutlass13device_kernelIN5flash19enable_sm80_to_sm89INS1_16FlashAttnFwdSm80INS1_25CollectiveMainloopFwdSm80ILi4ELi1ELb0EN4cute5tupleIJNS5_1CILi128EEENS7_ILi96EEENS7_ILi64EEEEEELi64ENS_6half_tEfNS_4arch4Sm80ELb0ELb1ELb0ELb1ELb1ELb1ELb1ELb0EEENS1_21CollectiveEpilogueFwdINS6_IJS8_SA_S9_EEENS6_IJNS7_ILi1EEESI_SI_EEESC_SE_Li128ELb1ELb1ELb0ELb0EEENS1_19SingleTileSchedulerILb1ELb0ELb1ELi128EEEEEEEEEvNT_6ParamsE:
        .type           _ZN7cutlass13device_kernelIN5flash19enable_sm80_to_sm89INS1_16FlashAttnFwdSm80INS1_25CollectiveMainloopFwdSm80ILi4ELi1ELb0EN4cute5tupleIJNS5_1CILi128EEENS7_ILi96EEENS7_ILi64EEEEEELi64ENS_6half_tEfNS_4arch4Sm80ELb0ELb1ELb0ELb1ELb1ELb1ELb1ELb0EEENS1_21CollectiveEpilogueFwdINS6_IJS8_SA_S9_EEENS6_IJNS7_ILi1EEESI_SI_EEESC_SE_Li128ELb1ELb1ELb0ELb0EEENS1_19SingleTileSchedulerILb1ELb0ELb1ELi128EEEEEEEEEvNT_6ParamsE,@function
        .size           _ZN7cutlass13device_kernelIN5flash19enable_sm80_to_sm89INS1_16FlashAttnFwdSm80INS1_25CollectiveMainloopFwdSm80ILi4ELi1ELb0EN4cute5tupleIJNS5_1CILi128EEENS7_ILi96EEENS7_ILi64EEEEEELi64ENS_6half_tEfNS_4arch4Sm80ELb0ELb1ELb0ELb1ELb1ELb1ELb1ELb0EEENS1_21CollectiveEpilogueFwdINS6_IJS8_SA_S9_EEENS6_IJNS7_ILi1EEESI_SI_EEESC_SE_Li128ELb1ELb1ELb0ELb0EEENS1_19SingleTileSchedulerILb1ELb0ELb1ELi128EEEEEEEEEvNT_6ParamsE,(.L_x_803 - _ZN7cutlass13device_kernelIN5flash19enable_sm80_to_sm89INS1_16FlashAttnFwdSm80INS1_25CollectiveMainloopFwdSm80ILi4ELi1ELb0EN4cute5tupleIJNS5_1CILi128EEENS7_ILi96EEENS7_ILi64EEEEEELi64ENS_6half_tEfNS_4arch4Sm80ELb0ELb1ELb0ELb1ELb1ELb1ELb1ELb0EEENS1_21CollectiveEpilogueFwdINS6_IJS8_SA_S9_EEENS6_IJNS7_ILi1EEESI_SI_EEESC_SE_Li128ELb1ELb1ELb0ELb0EEENS1_19SingleTileSchedulerILb1ELb0ELb1ELi128EEEEEEEEEvNT_6ParamsE)
        .other          _ZN7cutlass13device_kernelIN5flash19enable_sm80_to_sm89INS1_16FlashAttnFwdSm80INS1_25CollectiveMainloopFwdSm80ILi4ELi1ELb0EN4cute5tupleIJNS5_1CILi128EEENS7_ILi96EEENS7_ILi64EEEEEELi64ENS_6half_tEfNS_4arch4Sm80ELb0ELb1ELb0ELb1ELb1ELb1ELb1ELb0EEENS1_21CollectiveEpilogueFwdINS6_IJS8_SA_S9_EEENS6_IJNS7_ILi1EEESI_SI_EEESC_SE_Li128ELb1ELb1ELb0ELb0EEENS1_19SingleTileSchedulerILb1ELb0ELb1ELi128EEEEEEEEEvNT_6ParamsE,@"STO_CUDA_ENTRY STV_DEFAULT"
_ZN7cutlass13device_kernelIN5flash19enable_sm80_to_sm89INS1_16FlashAttnFwdSm80INS1_25CollectiveMainloopFwdSm80ILi4ELi1ELb0EN4cute5tupleIJNS5_1CILi128EEENS7_ILi96EEENS7_ILi64EEEEEELi64ENS_6half_tEfNS_4arch4Sm80ELb0ELb1ELb0ELb1ELb1ELb1ELb1ELb0EEENS1_21CollectiveEpilogueFwdINS6_IJS8_SA_S9_EEENS6_IJNS7_ILi1EEESI_SI_EEESC_SE_Li128ELb1ELb1ELb0ELb0EEENS1_19SingleTileSchedulerILb1ELb0ELb1ELi128EEEEEEEEEvNT_6ParamsE:
[----:B------:R-:W-:Y:S02]  /*0000*/  MOV R1, c[0x0][0x28] ;  /* 0x00000a0000017a02 */ /* 0x000fe40000000f00 */
[----:B------:R-:W1:Y:S01]  /*0010*/  S2R R204, SR_TID.X ;  /* 0x0000000000cc7919 */ /* 0x000e620000002100 */
[----:B------:R-:W-:Y:S01]  /*0020*/  IMAD.MOV.U32 R11, RZ, RZ, 0x4 ;  /* 0x00000004ff0b7424 */ /* 0x000fe200078e00ff */
[----:B------:R-:W2:Y:S01]  /*0030*/  S2UR UR17, SR_CTAID.X ;  /* 0x00000000001179c3 */ /* 0x000ea20000002500 */
[----:B------:R-:W-:Y:S01]  /*0040*/  ULDC.64 UR14, c[0x0][0x118] ;  /* 0x00004600000e7ab9 */ /* 0x000fe20000000a00 */
[----:B------:R-:W3:Y:S01]  /*0050*/  S2R R4, SR_CTAID.Z ;  /* 0x0000000000047919 */ /* 0x000ee20000002700 */
[----:B------:R-:W-:-:S05]  /*0060*/  IADD3 R1, R1, -0x40, RZ ;  /* 0xffffffc001017810 */ /* 0x000fca0007ffe0ff */
[----:B------:R-:W4:Y:S01]  /*0070*/  S2UR UR11, SR_CTAID.Z ;  /* 0x00000000000b79c3 */ /* 0x000f220000002700 */
[----:B-1----:R-:W-:Y:S01]  /*0080*/  SHF.R.U32.HI R0, RZ, 0x5, R204 ;  /* 0x00000005ff007819 */ /* 0x002fe200000116cc */
[----:B---3--:R-:W-:-:S05]  /*0090*/  IMAD.WIDE R2, R4, R11, c[0x0][0x568] ;  /* 0x00015a0004027625 */ /* 0x008fca00078e020b */
[----:B------:R-:W1:Y:S02]  /*00a0*/  SHFL.IDX PT, R0, R0, RZ, 0x1f ;  /* 0x00001fff00007589 */ /* 0x000e6400000e0000 */
[----:B-1----:R-:W-:-:S13]  /*00b0*/  ISETP.NE.AND P0, PT, R0, RZ, PT ;  /* 0x000000ff0000720c */ /* 0x002fda0003f05270 */
[----:B--2-4-:R-:W-:Y:S05]  /*00c0*/  @!P0 BRA `(.L_x_324) ;  /* 0x0000017000008947 */ /* 0x014fea0003800000 */
[----:B------:R-:W-:-:S04]  /*00d0*/  ISETP.NE.U32.AND P0, PT, RZ, c[0x0][0x568], PT ;  /* 0x00015a00ff007a0c */ /* 0x000fc80003f05070 */
[----:B------:R-:W-:-:S13]  /*00e0*/  ISETP.NE.AND.EX P0, PT, RZ, c[0x0][0x56c], PT, P0 ;  /* 0x00015b00ff007a0c */ /* 0x000fda0003f05300 */
[----:B------:R-:W-:Y:S05]  /*00f0*/  @!P0 BRA `(.L_x_325) ;  /* 0x0000003000008947 */ /* 0x000fea0003800000 */
[----:B------:R-:W2:Y:S02]  /*0100*/  LDG.E R0, [R2.64] ;  /* 0x0000000e02007981 */ /* 0x000ea4000c1e1900 */
[----:B--2---:R1:W2:Y:S02]  /*0110*/  R2UR UR5, R0 ;  /* 0x00000000000573c2 */ /* 0x0042a400000e0000 */
[----:B-12---:R-:W-:Y:S05]  /*0120*/  BRA `(.L_x_326) ;  /* 0x000000b000007947 */ /* 0x006fea0003800000 */
.L_x_325:
[----:B------:R-:W-:-:S04]  /*0130*/  ISETP.NE.U32.AND P0, PT, RZ, c[0x0][0x560], PT ;  /* 0x00015800ff007a0c */ /* 0x000fc80003f05070 */
[----:B------:R-:W-:-:S13]  /*0140*/  ISETP.NE.AND.EX P0, PT, RZ, c[0x0][0x564], PT, P0 ;  /* 0x00015900ff007a0c */ /* 0x000fda0003f05300 */
[----:B------:R-:W-:Y:S05]  /*0150*/  @!P0 BRA `(.L_x_327) ;  /* 0x0000007000008947 */ /* 0x000fea0003800000 */
[----:B------:R-:W-:-:S05]  /*0160*/  IMAD.WIDE R2, R4, R11, c[0x0][0x560] ;  /* 0x0001580004027625 */ /* 0x000fca00078e020b */
[----:B------:R-:W2:Y:S04]  /*0170*/  LDG.E R4, [R2.64] ;  /* 0x0000000e02047981 */ /* 0x000ea8000c1e1900 */
[----:B------:R-:W3:Y:S01]  /*0180*/  LDG.E R0, [R2.64+0x4] ;  /* 0x0000040e02007981 */ /* 0x000ee2000c1e1900 */
[----:B--2---:R-:W1:Y:S08]  /*0190*/  R2UR UR4, R4 ;  /* 0x00000000040473c2 */ /* 0x004e7000000e0000 */
[----:B---3--:R-:W1:Y:S02]  /*01a0*/  R2UR UR5, R0 ;  /* 0x00000000000573c2 */ /* 0x008e6400000e0000 */
[----:B-1----:R-:W-:Y:S01]  /*01b0*/  UIADD3 UR5, -UR4, UR5, URZ ;  /* 0x0000000504057290 */ /* 0x002fe2000fffe13f */
[----:B------:R-:W-:Y:S05]  /*01c0*/  BRA `(.L_x_326) ;  /* 0x0000001000007947 */ /* 0x000fea0003800000 */
.L_x_327:
[----:B------:R-:W-:Y:S02]  /*01d0*/  ULDC UR5, c[0x0][0x54c] ;  /* 0x0001530000057ab9 */ /* 0x000fe40000000800 */
.L_x_326:
[----:B------:R-:W-:Y:S02]  /*01e0*/  ULDC UR4, c[0x0][0x548] ;  /* 0x0001520000047ab9 */ /* 0x000fe40000000800 */
[----:B------:R-:W-:-:S02]  /*01f0*/  USHF.L.U32 UR17, UR17, 0x7, URZ ;  /* 0x0000000711117899 */ /* 0x000fc4000800063f */
[----:B------:R-:W-:-:S04]  /*0200*/  UIMAD UR4, UR5, UR4, URZ ;  /* 0x00000004050472a4 */ /* 0x000fc8000f8e023f */
[----:B------:R-:W-:-:S04]  /*0210*/  UISETP.GE.AND UP0, UPT, UR17, UR4, UPT ;  /* 0x000000041100728c */ /* 0x000fc8000bf06270 */
[----:B------:R-:W-:Y:S01]  /*0220*/  USEL UR11, UR11, 0xffffffff, !UP0 ;  /* 0xffffffff0b0b7887 */ /* 0x000fe2000c000000 */
[----:B------:R-:W-:Y:S05]  /*0230*/  BRA `(.L_x_328) ;  /* 0x0000016000007947 */ /* 0x000fea0003800000 */
.L_x_324:
[----:B------:R-:W-:-:S04]  /*0240*/  ISETP.NE.U32.AND P0, PT, RZ, c[0x0][0x568], PT ;  /* 0x00015a00ff007a0c */ /* 0x000fc80003f05070 */
[----:B------:R-:W-:-:S13]  /*0250*/  ISETP.NE.AND.EX P0, PT, RZ, c[0x0][0x56c], PT, P0 ;  /* 0x00015b00ff007a0c */ /* 0x000fda0003f05300 */
[----:B------:R-:W-:Y:S05]  /*0260*/  @!P0 BRA `(.L_x_329) ;  /* 0x0000003000008947 */ /* 0x000fea0003800000 */
[----:B------:R-:W2:Y:S02]  /*0270*/  LDG.E R0, [R2.64] ;  /* 0x0000000e02007981 */ /* 0x000ea4000c1e1900 */
[----:B--2---:R1:W2:Y:S02]  /*0280*/  R2UR UR5, R0 ;  /* 0x00000000000573c2 */ /* 0x0042a400000e0000 */
[----:B-12---:R-:W-:Y:S05]  /*0290*/  BRA `(.L_x_330) ;  /* 0x000000b000007947 */ /* 0x006fea0003800000 */
.L_x_329:
        /* <DEDUP_REMOVED lines=10> */
.L_x_331:
[----:B------:R-:W-:Y:S02]  /*0340*/  ULDC UR5, c[0x0][0x54c] ;  /* 0x0001530000057ab9 */ /* 0x000fe40000000800 */
.L_x_330:
[----:B------:R-:W-:Y:S02]  /*0350*/  ULDC UR4, c[0x0][0x548] ;  /* 0x0001520000047ab9 */ /* 0x000fe40000000800 */
[----:B------:R-:W-:-:S02]  /*0360*/  USHF.L.U32 UR17, UR17, 0x7, URZ ;  /* 0x0000000711117899 */ /* 0x000fc4000800063f */
[----:B------:R-:W-:-:S04]  /*0370*/  UIMAD UR4, UR5, UR4, URZ ;  /* 0x00000004050472a4 */ /* 0x000fc8000f8e023f */
[----:B------:R-:W-:-:S04]  /*0380*/  UISETP.GE.AND UP0, UPT, UR17, UR4, UPT ;  /* 0x000000041100728c */ /* 0x000fc8000bf06270 */
[----:B------:R-:W-:-:S06]  /*0390*/  USEL UR11, UR11, 0xffffffff, !UP0 ;  /* 0xffffffff0b0b7887 */ /* 0x000fcc000c000000 */
.L_x_328:
[----:B------:R-:W-:-:S13]  /*03a0*/  ISETP.LE.AND P0, PT, RZ, UR11, PT ;  /* 0x0000000bff007c0c */ /* 0x000fda000bf03270 */
[----:B------:R-:W-:Y:S05]  /*03b0*/  @!P0 EXIT ;  /* 0x000000000000894d */ /* 0x000fea0003800000 */
[----:B------:R-:W-:Y:S01]  /*03c0*/  ISETP.NE.U32.AND P0, PT, RZ, c[0x0][0x370], PT ;  /* 0x0000dc00ff007a0c */ /* 0x000fe20003f05070 */
[----:B------:R-:W-:Y:S01]  /*03d0*/  ULDC.64 UR4, c[0x0][0x358] ;  /* 0x0000d60000047ab9 */ /* 0x000fe20000000a00 */
[----:B------:R-:W-:Y:S01]  /*03e0*/  ISETP.NE.U32.AND P1, PT, RZ, c[0x0][0x360], PT ;  /* 0x0000d800ff007a0c */ /* 0x000fe20003f25070 */
[----:B------:R-:W-:Y:S01]  /*03f0*/  IMAD.U32 R2, RZ, RZ, UR11 ;  /* 0x0000000bff027e24 */ /* 0x000fe2000f8e00ff */
[----:B------:R-:W-:Y:S01]  /*0400*/  ISETP.NE.AND.EX P3, PT, RZ, c[0x0][0x374], PT, P0 ;  /* 0x0000dd00ff007a0c */ /* 0x000fe20003f65300 */
[----:B------:R-:W-:Y:S01]  /*0410*/  IMAD.U32 R0, RZ, RZ, UR11 ;  /* 0x0000000bff007e24 */ /* 0x000fe2000f8e00ff */
[----:B------:R-:W-:Y:S01]  /*0420*/  ISETP.NE.AND.EX P1, PT, RZ, c[0x0][0x364], PT, P1 ;  /* 0x0000d900ff007a0c */ /* 0x000fe20003f25310 */
[----:B------:R-:W-:Y:S01]  /*0430*/  UISETP.NE.U32.AND UP2, UPT, URZ, UR4, UPT ;  /* 0x000000043f00728c */ /* 0x000fe2000bf45070 */
[----:B------:R-:W-:Y:S02]  /*0440*/  ISETP.NE.U32.AND P2, PT, RZ, c[0x0][0x348], PT ;  /* 0x0000d200ff007a0c */ /* 0x000fe40003f45070 */
[----:B------:R-:W-:Y:S01]  /*0450*/  MOV R4, UR11 ;  /* 0x0000000b00047c02 */ /* 0x000fe20008000f00 */
[----:B------:R-:W-:Y:S01]  /*0460*/  UISETP.NE.AND.EX UP2, UPT, URZ, UR5, UPT, UP2 ;  /* 0x000000053f00728c */ /* 0x000fe2000bf45320 */
[----:B------:R-:W-:-:S02]  /*0470*/  ISETP.NE.AND.EX P2, PT, RZ, c[0x0][0x34c], PT, P2 ;  /* 0x0000d300ff007a0c */ /* 0x000fc40003f45320 */
[----:B------:R-:W-:Y:S01]  /*0480*/  ISETP.NE.U32.AND P4, PT, RZ, c[0x0][0x350], PT ;  /* 0x0000d400ff007a0c */ /* 0x000fe20003f85070 */
[----:B------:R-:W-:-:S04]  /*0490*/  IMAD.WIDE R4, R11, R4, c[0x0][0x348] ;  /* 0x0000d2000b047625 */ /* 0x000fc800078e0204 */
[----:B------:R-:W-:Y:S01]  /*04a0*/  @P3 IMAD.WIDE R6, R11, R2, c[0x0][0x370] ;  /* 0x0000dc000b063625 */ /* 0x000fe200078e0202 */
[----:B------:R-:W-:-:S03]  /*04b0*/  ISETP.NE.AND.EX P4, PT, RZ, c[0x0][0x354], PT, P4 ;  /* 0x0000d500ff007a0c */ /* 0x000fc60003f85340 */
[----:B------:R-:W-:Y:S01]  /*04c0*/  @P1 IMAD.WIDE R2, R11, R0, c[0x0][0x360] ;  /* 0x0000d8000b021625 */ /* 0x000fe200078e0200 */
[----:B------:R-:W-:Y:S01]  /*04d0*/  PLOP3.LUT P0, PT, PT, PT, UP2, 0x80, 0x0 ;  /* 0x000000000000781c */ /* 0x000fe20003f0f028 */
[----:B------:R1:W2:Y:S04]  /*04e0*/  @P3 LDG.E R9, [R6.64] ;  /* 0x0000000e06093981 */ /* 0x0002a8000c1e1900 */
[----:B------:R3:W4:Y:S01]  /*04f0*/  @P1 LDG.E R0, [R2.64] ;  /* 0x0000000e02001981 */ /* 0x000722000c1e1900 */
[----:B------:R-:W-:Y:S01]  /*0500*/  IMAD.MOV.U32 R28, RZ, RZ, RZ ;  /* 0x000000ffff1c7224 */ /* 0x000fe200078e00ff */
[----:B------:R-:W-:Y:S02]  /*0510*/  MOV R10, RZ ;  /* 0x000000ff000a7202 */ /* 0x000fe40000000f00 */
[----:B------:R-:W4:Y:S01]  /*0520*/  @P2 LDG.E R8, [R4.64] ;  /* 0x0000000e04082981 */ /* 0x000f22000c1e1900 */
[----:B-1----:R-:W-:Y:S01]  /*0530*/  MOV R6, UR11 ;  /* 0x0000000b00067c02 */ /* 0x002fe20008000f00 */
[----:B---3--:R-:W-:-:S04]  /*0540*/  IMAD.U32 R2, RZ, RZ, UR11 ;  /* 0x0000000bff027e24 */ /* 0x008fc8000f8e00ff */
[----:B------:R-:W-:-:S04]  /*0550*/  IMAD.WIDE R6, R11, R6, c[0x0][0x358] ;  /* 0x0000d6000b067625 */ /* 0x000fc800078e0206 */
[----:B------:R-:W-:Y:S01]  /*0560*/  IMAD.WIDE R2, R11, R2, c[0x0][0x350] ;  /* 0x0000d4000b027625 */ /* 0x000fe200078e0202 */
[----:B------:R1:W5:Y:S04]  /*0570*/  @P0 LDG.E R10, [R6.64] ;  /* 0x0000000e060a0981 */ /* 0x000368000c1e1900 */
[----:B------:R1:W5:Y:S01]  /*0580*/  @P4 LDG.E R28, [R2.64] ;  /* 0x0000000e021c4981 */ /* 0x000362000c1e1900 */
[----:B------:R-:W3:Y:S01]  /*0590*/  S2UR UR8, SR_CTAID.Y ;  /* 0x00000000000879c3 */ /* 0x000ee20000002600 */
[----:B------:R-:W-:Y:S02]  /*05a0*/  UMOV UR9, URZ ;  /* 0x0000003f00097c82 */ /* 0x000fe40008000000 */
[----:B------:R-:W-:Y:S02]  /*05b0*/  ULDC UR10, c[0x0][0x168] ;  /* 0x00005a00000a7ab9 */ /* 0x000fe40000000800 */
[----:B------:R-:W-:-:S02]  /*05c0*/  UMOV UR23, URZ ;  /* 0x0000003f00177c82 */ /* 0x000fc40008000000 */
[----:B------:R-:W-:Y:S02]  /*05d0*/  ULDC UR4, c[0x0][0x2ac] ;  /* 0x0000ab0000047ab9 */ /* 0x000fe40000000800 */
[----:B------:R-:W-:Y:S02]  /*05e0*/  ULDC UR31, c[0x0][0x1d0] ;  /* 0x00007400001f7ab9 */ /* 0x000fe40000000800 */
[----:B------:R-:W-:-:S03]  /*05f0*/  UIMAD UR31, UR4, UR31, URZ ;  /* 0x0000001f041f72a4 */ /* 0x000fc6000f8e023f */
[----:B------:R-:W-:Y:S02]  /*0600*/  ULDC UR4, c[0x0][0x228] ;  /* 0x00008a0000047ab9 */ /* 0x000fe40000000800 */
[----:B---3--:R-:W-:Y:S01]  /*0610*/  USHF.R.S32.HI UR22, URZ, 0x1f, UR8 ;  /* 0x0000001f3f167899 */ /* 0x008fe20008011408 */
[----:B--2---:R1:W2:Y:S08]  /*0620*/  @P3 R2UR UR9, R9 ;  /* 0x00000000090933c2 */ /* 0x0042b000000e0000 */
[----:B----4-:R1:W3:Y:S08]  /*0630*/  @P1 R2UR UR10, R0 ;  /* 0x00000000000a13c2 */ /* 0x0102f000000e0000 */
[----:B------:R1:W4:Y:S01]  /*0640*/  @P2 R2UR UR23, R8 ;  /* 0x00000000081723c2 */ /* 0x00032200000e0000 */
[----:B------:R-:W-:Y:S05]  /*0650*/  @P1 BRA `(.L_x_332) ;  /* 0x0000006000001947 */ /* 0x000fea0003800000 */
[----:B------:R-:W-:Y:S05]  /*0660*/  @!P2 BRA `(.L_x_332) ;  /* 0x000000500000a947 */ /* 0x000fea0003800000 */
[----:B-1--4-:R1:W4:Y:S04]  /*0670*/  LDG.E R0, [R4.64] ;  /* 0x0000000e04007981 */ /* 0x012328000c1e1900 */
[----:B-1-3--:R-:W3:Y:S01]  /*0680*/  LDG.E R4, [R4.64+0x4] ;  /* 0x0000040e04047981 */ /* 0x00aee2000c1e1900 */
[----:B----4-:R-:W1:Y:S08]  /*0690*/  R2UR UR10, R0 ;  /* 0x00000000000a73c2 */ /* 0x010e7000000e0000 */
[----:B---3--:R-:W1:Y:S02]  /*06a0*/  R2UR UR5, R4 ;  /* 0x00000000040573c2 */ /* 0x008e6400000e0000 */
[----:B-1----:R-:W-:-:S06]  /*06b0*/  UIADD3 UR10, -UR10, UR5, URZ ;  /* 0x000000050a0a7290 */ /* 0x002fcc000fffe13f */
.L_x_332:
[----:B------:R-:W-:-:S04]  /*06c0*/  ISETP.NE.U32.AND P1, PT, RZ, c[0x0][0x368], PT ;  /* 0x0000da00ff007a0c */ /* 0x000fc80003f25070 */
[----:B------:R-:W-:-:S13]  /*06d0*/  ISETP.NE.AND.EX P1, PT, RZ, c[0x0][0x36c], PT, P1 ;  /* 0x0000db00ff007a0c */ /* 0x000fda0003f25310 */
[----:B------:R-:W-:Y:S05]  /*06e0*/  @!P1 BRA `(.L_x_333) ;  /* 0x0000005000009947 */ /* 0x000fea0003800000 */
[----:B-1----:R-:W-:-:S05]  /*06f0*/  MOV R0, UR11 ;  /* 0x0000000b00007c02 */ /* 0x002fca0008000f00 */
[----:B------:R-:W-:-:S05]  /*0700*/  IMAD.WIDE R2, R11, R0, c[0x0][0x368] ;  /* 0x0000da000b027625 */ /* 0x000fca00078e0200 */
[----:B----4-:R-:W4:Y:S02]  /*0710*/  LDG.E R0, [R2.64] ;  /* 0x0000000e02007981 */ /* 0x010f24000c1e1900 */
[----:B----4-:R1:W4:Y:S02]  /*0720*/  R2UR UR31, R0 ;  /* 0x00000000001f73c2 */ /* 0x01032400000e0000 */
[----:B-1--4-:R-:W-:Y:S05]  /*0730*/  BRA `(.L_x_334) ;  /* 0x0000006000007947 */ /* 0x012fea0003800000 */
.L_x_333:
[----:B------:R-:W-:Y:S05]  /*0740*/  @!P4 BRA `(.L_x_334) ;  /* 0x000000500000c947 */ /* 0x000fea0003800000 */
[----:B-1--4-:R1:W4:Y:S04]  /*0750*/  LDG.E R0, [R2.64] ;  /* 0x0000000e02007981 */ /* 0x012328000c1e1900 */
[----:B-1-3--:R-:W3:Y:S01]  /*0760*/  LDG.E R2, [R2.64+0x4] ;  /* 0x0000040e02027981 */ /* 0x00aee2000c1e1900 */
[----:B----4-:R-:W1:Y:S08]  /*0770*/  R2UR UR31, R0 ;  /* 0x00000000001f73c2 */ /* 0x010e7000000e0000 */
[----:B---3--:R-:W1:Y:S02]  /*0780*/  R2UR UR5, R2 ;  /* 0x00000000020573c2 */ /* 0x008e6400000e0000 */
[----:B-1----:R-:W-:-:S06]  /*0790*/  UIADD3 UR31, -UR31, UR5, URZ ;  /* 0x000000051f1f7290 */ /* 0x002fcc000fffe13f */
.L_x_334:
[----:B----4-:R1:W4:Y:S01]  /*07a0*/  @P0 LDG.E R4, [R6.64] ;  /* 0x0000000e06040981 */ /* 0x010322000c1e1900 */
[----:B------:R-:W-:Y:S01]  /*07b0*/  ISETP.NE.U32.AND P1, PT, RZ, c[0x0][0x378], PT ;  /* 0x0000de00ff007a0c */ /* 0x000fe20003f25070 */
[----:B-1----:R-:W-:Y:S01]  /*07c0*/  IMAD.U32 R0, RZ, RZ, UR11 ;  /* 0x0000000bff007e24 */ /* 0x002fe2000f8e00ff */
[----:B------:R-:W-:Y:S01]  /*07d0*/  MOV R131, UR31 ;  /* 0x0000001f00837c02 */ /* 0x000fe20008000f00 */
[----:B------:R-:W-:-:S02]  /*07e0*/  ULDC UR5, c[0x0][0x2c4] ;  /* 0x0000b10000057ab9 */ /* 0x000fc40000000800 */
[----:B------:R-:W-:Y:S01]  /*07f0*/  ULDC.64 UR18, c[0x0][0x2c8] ;  /* 0x0000b20000127ab9 */ /* 0x000fe20000000a00 */
[----:B---3--:R-:W3:Y:S01]  /*0800*/  @P0 LDG.E R6, [R6.64+0x4] ;  /* 0x0000040e06060981 */ /* 0x008ee2000c1e1900 */
[----:B------:R-:W-:-:S13]  /*0810*/  ISETP.NE.AND.EX P1, PT, RZ, c[0x0][0x37c], PT, P1 ;  /* 0x0000df00ff007a0c */ /* 0x000fda0003f25310 */
[----:B------:R-:W-:-:S05]  /*0820*/  @P1 IMAD.WIDE R2, R11, R0, c[0x0][0x378] ;  /* 0x0000de000b021625 */ /* 0x000fca00078e0200 */
[----:B------:R1:W5:Y:S01]  /*0830*/  @P1 LDG.E R131, [R2.64] ;  /* 0x0000000e02831981 */ /* 0x000362000c1e1900 */
[----:B------:R-:W-:Y:S02]  /*0840*/  UISETP.NE.AND UP0, UPT, UR5, 0x1, UPT ;  /* 0x000000010500788c */ /* 0x000fe4000bf05270 */
[----:B--2---:R-:W-:Y:S02]  /*0850*/  UIADD3 UR5, -UR9, UR31, URZ ;  /* 0x0000001f09057290 */ /* 0x004fe4000fffe13f */
[----:B------:R-:W-:Y:S02]  /*0860*/  UIADD3 UR16, UR17, 0x7f, URZ ;  /* 0x0000007f11107890 */ /* 0x000fe4000fffe03f */
[----:B------:R-:W-:-:S05]  /*0870*/  UP2UR UR13, UPR, URZ, 0x1 ;  /* 0x000000013f0d7883 */ /* 0x000fca0008000000 */
[----:B------:R-:W-:-:S04]  /*0880*/  @UP0 UIADD3 UR20, UR17, 0x7f, URZ ;  /* 0x0000007f11140890 */ /* 0x000fc8000fffe03f */
[----:B------:R-:W-:-:S04]  /*0890*/  UIMAD.WIDE.U32 UR20, UR20, UR18, URZ ;  /* 0x00000012141472a5 */ /* 0x000fc8000f8e003f */
[----:B------:R-:W-:-:S03]  /*08a0*/  @UP0 USHF.R.U32.HI UR16, URZ, UR19, UR21 ;  /* 0x000000133f100299 */ /* 0x000fc60008011615 */
[----:B------:R-:W-:Y:S02]  /*08b0*/  ULDC.64 UR18, c[0x0][0x328] ;  /* 0x0000ca0000127ab9 */ /* 0x000fe40000000a00 */
[----:B------:R-:W-:-:S04]  /*08c0*/  UISETP.GE.AND UP0, UPT, UR19, 0x1, UPT ;  /* 0x000000011300788c */ /* 0x000fc8000bf06270 */
[----:B------:R-:W-:Y:S01]  /*08d0*/  UP2UR UR12, UPR, URZ, 0x1 ;  /* 0x000000013f0c7883 */ /* 0x000fe20008000000 */
[----:B----4-:R-:W2:Y:S08]  /*08e0*/  @P0 R2UR UR6, R4 ;  /* 0x00000000040603c2 */ /* 0x010eb000000e0000 */
[----:B---3--:R-:W2:Y:S01]  /*08f0*/  @P0 R2UR UR7, R6 ;  /* 0x00000000060703c2 */ /* 0x008ea200000e0000 */
[----:B------:R-:W-:Y:S01]  /*0900*/  PLOP3.LUT P0, PT, PT, PT, UP0, 0x40, 0x0 ;  /* 0x000000000000781c */ /* 0x000fe20003f0e808 */
[----:B--2---:R-:W-:-:S04]  /*0910*/  @UP2 UIADD3 UR4, -UR6, UR7, URZ ;  /* 0x0000000706042290 */ /* 0x004fc8000fffe13f */
[----:B------:R-:W-:-:S04]  /*0920*/  UIADD3 UR7, UR5, UR4, URZ ;  /* 0x0000000405077290 */ /* 0x000fc8000fffe03f */
[----:B------:R-:W-:-:S04]  /*0930*/  UIADD3 UR26, UR7, 0x1, -UR10 ;  /* 0x00000001071a7890 */ /* 0x000fc8000fffe80a */
[----:B------:R-:W-:-:S04]  /*0940*/  UIADD3 UR16, UR26, UR16, URZ ;  /* 0x000000101a107290 */ /* 0x000fc8000fffe03f */
[----:B------:R-:W-:-:S06]  /*0950*/  UIADD3 UR18, UR16, UR18, URZ ;  /* 0x0000001210127290 */ /* 0x000fcc000fffe03f */
[----:B------:R-:W-:Y:S01]  /*0960*/  IMAD.U32 R0, RZ, RZ, UR18 ;  /* 0x00000012ff007e24 */ /* 0x000fe2000f8e00ff */
[----:B------:R-:W-:Y:S05]  /*0970*/  @P0 BRA `(.L_x_335) ;  /* 0x0000011000000947 */ /* 0x000fea0003800000 */
[----:B-1----:R-:W-:Y:S01]  /*0980*/  ISETP.LT.AND P0, PT, RZ, UR16, PT ;  /* 0x00000010ff007c0c */ /* 0x002fe2000bf01270 */
[----:B------:R-:W-:-:S12]  /*0990*/  UIADD3 UR6, UR16, -0x1, URZ ;  /* 0xffffffff10067890 */ /* 0x000fd8000fffe03f */
[----:B------:R-:W-:Y:S05]  /*09a0*/  @P0 BRA `(.L_x_336) ;  /* 0x0000007000000947 */ /* 0x000fea0003800000 */
[----:B------:R-:W-:Y:S02]  /*09b0*/  UISETP.NE.AND UP0, UPT, UR19, 0x1, UPT ;  /* 0x000000011300788c */ /* 0x000fe4000bf05270 */
[----:B------:R-:W-:Y:S02]  /*09c0*/  UIADD3 UR6, -UR16, URZ, URZ ;  /* 0x0000003f10067290 */ /* 0x000fe4000fffe13f */
[----:B------:R-:W-:Y:S02]  /*09d0*/  ULDC.64 UR20, c[0x0][0x330] ;  /* 0x0000cc0000147ab9 */ /* 0x000fe40000000a00 */
[----:B------:R-:W-:-:S05]  /*09e0*/  UIMAD.WIDE.U32 UR24, UR6, UR20, URZ ;  /* 0x00000014061872a5 */ /* 0x000fca000f8e003f */
[----:B------:R-:W-:-:S04]  /*09f0*/  @UP0 USHF.R.U32.HI UR6, URZ, UR21, UR25 ;  /* 0x000000153f060299 */ /* 0x000fc80008011619 */
[----:B------:R-:W-:Y:S01]  /*0a00*/  ULOP3.LUT UR6, URZ, UR6, URZ, 0x33, !UPT ;  /* 0x000000063f067292 */ /* 0x000fe2000f8e333f */
[----:B------:R-:W-:Y:S05]  /*0a10*/  BRA `(.L_x_337) ;  /* 0x0000004000007947 */ /* 0x000fea0003800000 */
.L_x_336:
[----:B------:R-:W-:Y:S02]  /*0a20*/  UISETP.NE.AND UP0, UPT, UR19, 0x1, UPT ;  /* 0x000000011300788c */ /* 0x000fe4000bf05270 */
[----:B------:R-:W-:Y:S02]  /*0a30*/  ULDC.64 UR20, c[0x0][0x330] ;  /* 0x0000cc0000147ab9 */ /* 0x000fe40000000a00 */
[----:B------:R-:W-:-:S07]  /*0a40*/  UIMAD.WIDE.U32 UR24, UR6, UR20, URZ ;  /* 0x00000014061872a5 */ /* 0x000fce000f8e003f */
[----:B------:R-:W-:Y:S02]  /*0a50*/  @UP0 USHF.R.U32.HI UR6, URZ, UR21, UR25 ;  /* 0x000000153f060299 */ /* 0x000fe40008011619 */
.L_x_337:
[----:B------:R-:W-:Y:S02]  /*0a60*/  ULDC UR16, c[0x0][0x32c] ;  /* 0x0000cb0000107ab9 */ /* 0x000fe40000000800 */
[----:B------:R-:W-:-:S06]  /*0a70*/  UIMAD UR16, UR6, UR19, UR16 ;  /* 0x00000013061072a4 */ /* 0x000fcc000f8e0210 */
[----:B------:R-:W-:Y:S02]  /*0a80*/  IMNMX R0, R0, UR16, PT ;  /* 0x0000001000007c17 */ /* 0x000fe4000b800200 */
.L_x_335:
[----:B-1----:R-:W-:Y:S02]  /*0a90*/  UISETP.NE.AND UP0, UPT, UR13, URZ, UPT ;  /* 0x0000003f0d00728c */ /* 0x002fe4000bf05270 */
[----:B------:R-:W-:Y:S02]  /*0aa0*/  ULDC.64 UR20, c[0x0][0x2c8] ;  /* 0x0000b20000147ab9 */ /* 0x000fe40000000a00 */
[----:B------:R-:W-:Y:S02]  /*0ab0*/  UIMAD.WIDE.U32 UR24, UR17, UR20, URZ ;  /* 0x00000014111872a5 */ /* 0x000fe4000f8e003f */
[----:B------:R-:W-:Y:S02]  /*0ac0*/  UMOV UR18, UR17 ;  /* 0x0000001100127c82 */ /* 0x000fe40008000000 */
[----:B------:R-:W-:Y:S02]  /*0ad0*/  UIADD3 UR28, UR7, 0x5f, URZ ;  /* 0x0000005f071c7890 */ /* 0x000fe4000fffe03f */
[----:B------:R-:W-:-:S02]  /*0ae0*/  UIADD3 UR16, UR7, -UR10, URZ ;  /* 0x8000000a07107290 */ /* 0x000fc4000fffe03f */
[----:B------:R-:W-:Y:S02]  /*0af0*/  @UP0 USHF.R.U32.HI UR18, URZ, UR21, UR25 ;  /* 0x000000153f120299 */ /* 0x000fe40008011619 */
[----:B------:R-:W-:Y:S02]  /*0b00*/  UISETP.GE.AND UP0, UPT, UR19, 0x1, UPT ;  /* 0x000000011300788c */ /* 0x000fe4000bf06270 */
[----:B------:R-:W-:Y:S02]  /*0b10*/  UIMAD.WIDE UR28, UR28, 0x2aaaaaab, URZ ;  /* 0x2aaaaaab1c1c78a5 */ /* 0x000fe4000f8e023f */
[----:B------:R-:W-:Y:S02]  /*0b20*/  UIADD3 UR20, UR16, UR18, URZ ;  /* 0x0000001210147290 */ /* 0x000fe4000fffe03f */
[----:B------:R-:W-:Y:S01]  /*0b30*/  PLOP3.LUT P0, PT, PT, PT, UP0, 0x40, 0x0 ;  /* 0x000000000000781c */ /* 0x000fe20003f0e808 */
[----:B------:R-:W-:Y:S02]  /*0b40*/  ULDC UR6, c[0x0][0x324] ;  /* 0x0000c90000067ab9 */ /* 0x000fe40000000800 */
[----:B------:R-:W-:-:S02]  /*0b50*/  UMOV UR21, UR29 ;  /* 0x0000001d00157c82 */ /* 0x000fc40008000000 */
[----:B------:R-:W-:Y:S02]  /*0b60*/  USHF.R.U32.HI UR25, URZ, 0x1f, UR21 ;  /* 0x0000001f3f197899 */ /* 0x000fe40008011615 */
[----:B------:R-:W-:Y:S02]  /*0b70*/  UIADD3 UR6, UR20, -UR6, URZ ;  /* 0x8000000614067290 */ /* 0x000fe4000fffe03f */
[----:B------:R-:W-:-:S04]  /*0b80*/  ULEA.HI.SX32 UR25, UR21, UR25, 0x1c ;  /* 0x0000001915197291 */ /* 0x000fc8000f8fe23f */
[----:B------:R-:W-:Y:S05]  /*0b90*/  @P0 BRA `(.L_x_338) ;  /* 0x0000014000000947 */ /* 0x000fea0003800000 */
        /* <DEDUP_REMOVED lines=11> */
.L_x_339:
[----:B------:R-:W-:-:S03]  /*0c50*/  UISETP.NE.AND UP0, UPT, UR19, 0x1, UPT ;  /* 0x000000011300788c */ /* 0x000fc6000bf05270 */
[----:B------:R-:W-:Y:S02]  /*0c60*/  ULDC.64 UR18, c[0x0][0x330] ;  /* 0x0000cc0000127ab9 */ /* 0x000fe40000000a00 */
[----:B------:R-:W-:-:S07]  /*0c70*/  UIMAD.WIDE.U32 UR28, UR20, UR18, URZ ;  /* 0x00000012141c72a5 */ /* 0x000fce000f8e003f */
[----:B------:R-:W-:Y:S02]  /*0c80*/  @UP0 UMOV UR21, UR29 ;  /* 0x0000001d00150c82 */ /* 0x000fe40008000000 */
[----:B------:R-:W-:Y:S02]  /*0c90*/  @UP0 USHF.R.U32.HI UR20, URZ, UR19, UR21 ;  /* 0x000000133f140299 */ /* 0x000fe40008011615 */
.L_x_340:
[----:B------:R-:W-:Y:S02]  /*0ca0*/  ULDC UR18, c[0x0][0x32c] ;  /* 0x0000cb0000127ab9 */ /* 0x000fe40000000800 */
[----:B------:R-:W-:-:S04]  /*0cb0*/  UIMAD UR18, UR20, UR18, URZ ;  /* 0x00000012141272a4 */ /* 0x000fc8000f8e023f */
[----:B------:R-:W-:-:S04]  /*0cc0*/  UISETP.LT.AND UP0, UPT, UR6, UR18, UPT ;  /* 0x000000120600728c */ /* 0x000fc8000bf01270 */
[----:B------:R-:W-:-:S03]  /*0cd0*/  USEL UR6, UR6, UR18, !UP0 ;  /* 0x0000001206067287 */ /* 0x000fc6000c000000 */
.L_x_338:
[----:B------:R-:W-:Y:S01]  /*0ce0*/  IADD3 R0, R0, 0x5f, RZ ;  /* 0x0000005f00007810 */ /* 0x000fe20007ffe0ff */
[----:B------:R-:W-:-:S04]  /*0cf0*/  UIMAD.WIDE UR20, UR6, 0x2aaaaaab, URZ ;  /* 0x2aaaaaab061478a5 */ /* 0x000fc8000f8e023f */
[----:B------:R-:W-:-:S03]  /*0d00*/  IMAD.HI R0, R0, 0x2aaaaaab, RZ ;  /* 0x2aaaaaab00007827 */ /* 0x000fc600078e02ff */
[----:B------:R-:W-:Y:S01]  /*0d10*/  UMOV UR19, UR21 ;  /* 0x0000001500137c82 */ /* 0x000fe20008000000 */
[----:B------:R-:W1:Y:S01]  /*0d20*/  R2UR UR18, R0 ;  /* 0x00000000001273c2 */ /* 0x000e6200000e0000 */
[----:B------:R-:W-:-:S04]  /*0d30*/  USHF.R.U32.HI UR6, URZ, 0x1f, UR19 ;  /* 0x0000001f3f067899 */ /* 0x000fc80008011613 */
[----:B------:R-:W-:-:S04]  /*0d40*/  ULEA.HI.SX32 UR6, UR19, UR6, 0x1c ;  /* 0x0000000613067291 */ /* 0x000fc8000f8fe23f */
[----:B------:R-:W-:-:S04]  /*0d50*/  UISETP.LT.AND UP1, UPT, URZ, UR6, UPT ;  /* 0x000000063f00728c */ /* 0x000fc8000bf21270 */
[----:B------:R-:W-:-:S04]  /*0d60*/  USEL UR6, URZ, UR6, !UP1 ;  /* 0x000000063f067287 */ /* 0x000fc8000c800000 */
[----:B------:R-:W-:-:S04]  /*0d70*/  UIMAD UR6, UR6, 0x60, -UR5 ;  /* 0x00000060060678a4 */ /* 0x000fc8000f8e0a05 */
[----:B------:R-:W-:Y:S02]  /*0d80*/  UISETP.LT.AND UP1, UPT, URZ, UR6, UPT ;  /* 0x000000063f00728c */ /* 0x000fe4000bf21270 */
[----:B-1----:R-:W-:Y:S02]  /*0d90*/  USHF.R.U32.HI UR20, URZ, 0x1f, UR18 ;  /* 0x0000001f3f147899 */ /* 0x002fe40008011612 */
[----:B------:R-:W-:Y:S02]  /*0da0*/  USEL UR6, URZ, UR6, !UP1 ;  /* 0x000000063f067287 */ /* 0x000fe4000c800000 */
[----:B------:R-:W-:Y:S02]  /*0db0*/  ULEA.HI.SX32 UR20, UR18, UR20, 0x1c ;  /* 0x0000001412147291 */ /* 0x000fe4000f8fe23f */
[----:B------:R-:W-:Y:S02]  /*0dc0*/  UIMAD.WIDE.U32 UR28, UR6, -0x55555555, URZ ;  /* 0xaaaaaaab061c78a5 */ /* 0x000fe4000f8e003f */
[----:B------:R-:W-:-:S02]  /*0dd0*/  UISETP.LT.AND UP0, UPT, UR20, UR25, UPT ;  /* 0x000000191400728c */ /* 0x000fc4000bf01270 */
[----:B------:R-:W-:Y:S02]  /*0de0*/  USHF.R.U32.HI UR24, URZ, 0x6, UR29 ;  /* 0x000000063f187899 */ /* 0x000fe4000801161d */
[----:B------:R-:W-:-:S04]  /*0df0*/  USEL UR20, UR20, UR25, UP0 ;  /* 0x0000001914147287 */ /* 0x000fc80008000000 */
[----:B------:R-:W-:-:S03]  /*0e00*/  UIMAD UR20, UR20, 0x60, -UR5 ;  /* 0x00000060141478a4 */ /* 0x000fc6000f8e0a05 */
[----:B------:R-:W-:Y:S02]  /*0e10*/  UMOV UR5, UR24 ;  /* 0x0000001800057c82 */ /* 0x000fe40008000000 */
[----:B------:R-:W-:-:S04]  /*0e20*/  UISETP.LT.AND UP0, UPT, UR20, UR4, UPT ;  /* 0x000000041400728c */ /* 0x000fc8000bf01270 */
[----:B------:R-:W-:-:S04]  /*0e30*/  USEL UR20, UR20, UR4, UP0 ;  /* 0x0000000414147287 */ /* 0x000fc80008000000 */
[----:B------:R-:W-:-:S11]  /*0e40*/  UISETP.GT.AND UP0, UPT, UR20, UR6, UPT ;  /* 0x000000061400728c */ /* 0x000fd6000bf04270 */
[----:B------:R-:W-:-:S04]  /*0e50*/  @UP0 UIADD3 UR20, UR20, 0x5f, URZ ;  /* 0x0000005f14140890 */ /* 0x000fc8000fffe03f */
[----:B------:R-:W-:-:S04]  /*0e60*/  UIMAD.WIDE UR18, UR20, 0x2aaaaaab, URZ ;  /* 0x2aaaaaab141278a5 */ /* 0x000fc8000f8e023f */
[----:B------:R-:W-:-:S04]  /*0e70*/  @UP0 USHF.R.U32.HI UR6, URZ, 0x1f, UR19 ;  /* 0x0000001f3f060899 */ /* 0x000fc80008011613 */
[----:B------:R-:W-:-:S04]  /*0e80*/  @UP0 ULEA.HI.SX32 UR5, UR19, UR6, 0x1c ;  /* 0x0000000613050291 */ /* 0x000fc8000f8fe23f */
[----:B------:R-:W-:-:S06]  /*0e90*/  UISETP.GT.AND UP0, UPT, UR5, UR24, UPT ;  /* 0x000000180500728c */ /* 0x000fcc000bf04270 */
[----:B------:R-:W-:-:S13]  /*0ea0*/  PLOP3.LUT P0, PT, PT, PT, UP0, 0x80, 0x0 ;  /* 0x000000000000781c */ /* 0x000fda0003f0f008 */
[----:B------:R-:W-:Y:S05]  /*0eb0*/  @!P0 BRA `(.L_x_341) ;  /* 0x0000615000008947 */ /* 0x000fea0003800000 */
[----:B------:R-:W-:Y:S01]  /*0ec0*/  ISETP.NE.U32.AND P0, PT, RZ, c[0x0][0x340], PT ;  /* 0x0000d000ff007a0c */ /* 0x000fe20003f05070 */
[----:B------:R-:W-:Y:S01]  /*0ed0*/  IMAD.U32 R0, RZ, RZ, UR11 ;  /* 0x0000000bff007e24 */ /* 0x000fe2000f8e00ff */
[----:B------:R-:W-:Y:S01]  /*0ee0*/  SHF.R.S32.HI R29, RZ, 0x1f, R204 ;  /* 0x0000001fff1d7819 */ /* 0x000fe200000114cc */
[----:B------:R-:W-:Y:S01]  /*0ef0*/  IMAD.MOV.U32 R134, RZ, RZ, 0x60 ;  /* 0x00000060ff867424 */ /* 0x000fe200078e00ff */
[----:B------:R-:W-:Y:S01]  /*0f00*/  ISETP.NE.AND.EX P5, PT, RZ, c[0x0][0x344], PT, P0 ;  /* 0x0000d100ff007a0c */ /* 0x000fe20003fa5300 */
[----:B------:R-:W-:-:S12]  /*0f10*/  ULDC.64 UR18, c[0x0][0x240] ;  /* 0x0000900000127ab9 */ /* 0x000fd80000000a00 */
[----:B------:R-:W-:-:S05]  /*0f20*/  @P5 IMAD.WIDE R2, R11, R0, c[0x0][0x340] ;  /* 0x0000d0000b025625 */ /* 0x000fca00078e0200 */
[----:B------:R1:W2:Y:S01]  /*0f30*/  @P5 LDG.E R27, [R2.64] ;  /* 0x0000000e021b5981 */ /* 0x0002a2000c1e1900 */
[CC--:B------:R-:W-:Y:S01]  /*0f40*/  LEA.HI R0, R29.reuse, R204.reuse, RZ, 0x3 ;  /* 0x000000cc1d007211 */ /* 0x0c0fe200078f18ff */
[----:B------:R-:W-:Y:S01]  /*0f50*/  IMAD.WIDE.U32 R142, R134, c[0x0][0x238], RZ ;  /* 0x00008e00868e7a25 */ /* 0x000fe200078e00ff */
[----:B------:R-:W-:Y:S01]  /*0f60*/  UIMAD UR18, UR22, UR18, URZ ;  /* 0x00000012161272a4 */ /* 0x000fe2000f8e023f */
[C---:B------:R-:W-:Y:S01]  /*0f70*/  LEA.HI R9, R29.reuse, R204, RZ, 0x6 ;  /* 0x000000cc1d097211 */ /* 0x040fe200078f30ff */
[----:B------:R-:W-:Y:S01]  /*0f80*/  UIADD3 UR6, UR5, -0x1, URZ ;  /* 0xffffffff05067890 */ /* 0x000fe2000fffe03f */
[----:B------:R-:W-:Y:S01]  /*0f90*/  SHF.R.S32.HI R6, RZ, 0x3, R0 ;  /* 0x00000003ff067819 */ /* 0x000fe20000011400 */
[----:B------:R-:W3:Y:S01]  /*0fa0*/  R2UR UR33, R143 ;  /* 0x000000008f2173c2 */ /* 0x000ee200000e0000 */
[----:B------:R-:W-:Y:S01]  /*0fb0*/  LOP3.LUT R0, R0, 0x1ffffff8, RZ, 0xc0, !PT ;  /* 0x1ffffff800007812 */ /* 0x000fe200078ec0ff */
[----:B------:R-:W-:Y:S01]  /*0fc0*/  USHF.R.S32.HI UR30, URZ, 0x1f, UR11 ;  /* 0x0000001f3f1e7899 */ /* 0x000fe2000801140b */
[C---:B-----5:R-:W-:Y:S01]  /*0fd0*/  IADD3 R110, P0, R6.reuse, R10, RZ ;  /* 0x0000000a066e7210 */ /* 0x060fe20007f1e0ff */
[----:B------:R-:W-:Y:S01]  /*0fe0*/  UIMAD UR27, UR8, UR19, UR18 ;  /* 0x00000013081b72a4 */ /* 0x000fe2000f8e0212 */
[----:B------:R-:W-:Y:S01]  /*0ff0*/  IADD3 R109, -R6, UR4, RZ ;  /* 0x00000004066d7c10 */ /* 0x000fe2000fffe1ff */
[----:B------:R-:W-:Y:S01]  /*1000*/  IMAD.IADD R0, R204, 0x1, -R0 ;  /* 0x00000001cc007824 */ /* 0x000fe200078e0a00 */
[----:B------:R-:W-:Y:S01]  /*1010*/  USEL UR29, UR11, URZ, !UP2 ;  /* 0x0000003f0b1d7287 */ /* 0x000fe2000d000000 */
[----:B------:R-:W-:Y:S01]  /*1020*/  IMAD.U32 R8, RZ, RZ, UR6 ;  /* 0x00000006ff087e24 */ /* 0x000fe2000f8e00ff */
[----:B------:R-:W-:Y:S01]  /*1030*/  UMOV UR21, 0x60 ;  /* 0x0000006000157882 */ /* 0x000fe20000000000 */
[----:B------:R-:W-:Y:S01]  /*1040*/  IMAD.SHL.U32 R4, R0, 0x8, RZ ;  /* 0x0000000800047824 */ /* 0x000fe200078e00ff */
[----:B------:R-:W-:Y:S01]  /*1050*/  ULDC UR20, c[0x0][0x23c] ;  /* 0x00008f0000147ab9 */ /* 0x000fe20000000800 */
[----:B------:R-:W-:Y:S01]  /*1060*/  IMAD R8, R8, -0x60, R109 ;  /* 0xffffffa008087824 */ /* 0x000fe200078e026d */
[----:B------:R-:W-:Y:S01]  /*1070*/  USEL UR28, UR30, URZ, !UP2 ;  /* 0x0000003f1e1c7287 */ /* 0x000fe2000d000000 */
[----:B------:R-:W-:Y:S01]  /*1080*/  IMAD.U32 R84, RZ, RZ, UR29 ;  /* 0x0000001dff547e24 */ /* 0x000fe2000f8e00ff */
[----:B------:R-:W-:Y:S01]  /*1090*/  SHF.R.S32.HI R5, RZ, 0x1f, R4 ;  /* 0x0000001fff057819 */ /* 0x000fe20000011404 */
[----:B------:R-:W-:Y:S01]  /*10a0*/  UIMAD UR20, UR21, UR20, URZ ;  /* 0x00000014151472a4 */ /* 0x000fe2000f8e023f */
[----:B------:R-:W-:Y:S01]  /*10b0*/  ISETP.GE.AND P4, PT, R8, 0x11, PT ;  /* 0x000000110800780c */ /* 0x000fe20003f86270 */
[----:B------:R-:W-:Y:S01]  /*10c0*/  ULDC.64 UR18, c[0x0][0x248] ;  /* 0x0000920000127ab9 */ /* 0x000fe20000000a00 */
[----:B-1----:R-:W-:Y:S01]  /*10d0*/  SHF.R.S32.HI R2, RZ, 0x1f, R10 ;  /* 0x0000001fff027819 */ /* 0x002fe2000001140a */
[----:B------:R-:W-:Y:S01]  /*10e0*/  UIMAD UR18, UR28, UR18, URZ ;  /* 0x000000121c1272a4 */ /* 0x000fe2000f8e023f */
[----:B------:R-:W-:Y:S01]  /*10f0*/  IMAD R7, R134, c[0x0][0x294], RZ ;  /* 0x0000a50086077a24 */ /* 0x000fe200078e02ff */
[----:B------:R-:W-:Y:S01]  /*1100*/  ISETP.GE.AND P1, PT, R8, 0x1, PT ;  /* 0x000000010800780c */ /* 0x000fe20003f26270 */
[----:B------:R-:W-:Y:S01]  /*1110*/  IMAD.MOV.U32 R133, RZ, RZ, c[0x0][0x238] ;  /* 0x00008e00ff857624 */ /* 0x000fe200078e00ff */
[----:B------:R-:W-:Y:S01]  /*1120*/  LEA.HI.X.SX32 R111, R6, R2, 0x1, P0 ;  /* 0x00000002066f7211 */ /* 0x000fe200000f0eff */
[----:B------:R-:W-:Y:S01]  /*1130*/  IMAD.WIDE.U32 R2, R110, c[0x0][0x238], R4 ;  /* 0x00008e006e027a25 */ /* 0x000fe200078e0004 */
[----:B------:R-:W-:Y:S01]  /*1140*/  UIMAD UR19, UR29, UR19, UR18 ;  /* 0x000000131d1372a4 */ /* 0x000fe2000f8e0212 */
[----:B------:R1:W4:Y:S01]  /*1150*/  R2UR UR5, R7 ;  /* 0x00000000070573c2 */ /* 0x00032200000e0000 */
[----:B------:R-:W-:Y:S01]  /*1160*/  LEA.HI R26, R29, R204, RZ, 0x2 ;  /* 0x000000cc1d1a7211 */ /* 0x000fe200078f10ff */
[----:B------:R-:W-:Y:S01]  /*1170*/  IMAD R0, R111, c[0x0][0x238], RZ ;  /* 0x00008e006f007a24 */ /* 0x000fe200078e02ff */
[----:B------:R-:W-:Y:S01]  /*1180*/  ISETP.GE.AND P6, PT, R4, c[0x0][0x1d4], PT ;  /* 0x0000750004007a0c */ /* 0x000fe20003fc6270 */
[----:B------:R-:W-:Y:S01]  /*1190*/  IMAD.MOV.U32 R132, RZ, RZ, c[0x0][0x23c] ;  /* 0x00008f00ff847624 */ /* 0x000fe200078e00ff */
[----:B------:R-:W-:Y:S01]  /*11a0*/  SHF.R.S32.HI R35, RZ, 0x2, R26 ;  /* 0x00000002ff237819 */ /* 0x000fe2000001141a */
[----:B------:R-:W-:Y:S01]  /*11b0*/  IMAD R0, R110, c[0x0][0x23c], R0 ;  /* 0x00008f006e007a24 */ /* 0x000fe200078e0200 */
[C---:B------:R-:W-:Y:S01]  /*11c0*/  ISETP.GE.AND P3, PT, R8.reuse, 0x21, PT ;  /* 0x000000210800780c */ /* 0x040fe20003f66270 */
[----:B------:R-:W-:Y:S01]  /*11d0*/  IMAD.U32 R12, RZ, RZ, UR8 ;  /* 0x00000008ff0c7e24 */ /* 0x000fe2000f8e00ff */
[----:B------:R-:W-:Y:S01]  /*11e0*/  ISETP.GE.AND P2, PT, R8, 0x41, PT ;  /* 0x000000410800780c */ /* 0x000fe20003f46270 */
[----:B------:R-:W-:Y:S01]  /*11f0*/  IMAD.IADD R3, R3, 0x1, R0 ;  /* 0x0000000103037824 */ /* 0x000fe200078e0200 */
[C---:B------:R-:W-:Y:S01]  /*1200*/  IADD3 R138, R35.reuse, 0x20, RZ ;  /* 0x00000020238a7810 */ /* 0x040fe20007ffe0ff */
[----:B------:R-:W-:Y:S01]  /*1210*/  IMAD.U32 R0, RZ, RZ, UR8 ;  /* 0x00000008ff007e24 */ /* 0x000fe2000f8e00ff */
[----:B------:R-:W-:Y:S01]  /*1220*/  IADD3 R137, R35, 0x40, RZ ;  /* 0x0000004023897810 */ /* 0x000fe20007ffe0ff */
[----:B------:R-:W-:Y:S01]  /*1230*/  IMAD.WIDE.U32 R12, R12, c[0x0][0x260], R4 ;  /* 0x000098000c0c7a25 */ /* 0x000fe200078e0004 */
[----:B------:R-:W-:Y:S01]  /*1240*/  UMOV UR36, 0x6 ;  /* 0x0000000600247882 */ /* 0x000fe20000000000 */
[----:B------:R2:W4:Y:S01]  /*1250*/  R2UR UR32, R142 ;  /* 0x000000008e2073c2 */ /* 0x00052200000e0000 */
[----:B------:R-:W-:Y:S01]  /*1260*/  UMOV UR38, 0x5 ;  /* 0x0000000500267882 */ /* 0x000fe20000000000 */
[----:B------:R-:W-:Y:S01]  /*1270*/  IMAD.WIDE.U32 R2, R0, c[0x0][0x240], R2 ;  /* 0x0000900000027a25 */ /* 0x000fe200078e0002 */
[----:B------:R-:W-:Y:S01]  /*1280*/  ULDC UR34, c[0x0][0x284] ;  /* 0x0000a10000227ab9 */ /* 0x000fe20000000800 */
[----:B------:R-:W-:-:S02]  /*1290*/  P2R R130, PR, RZ, 0x40 ;  /* 0x00000040ff827803 */ /* 0x000fc40000000000 */
[----:B------:R-:W-:Y:S01]  /*12a0*/  IMAD.SHL.U32 R0, R6, 0x40, RZ ;  /* 0x0000004006007824 */ /* 0x000fe200078e00ff */
[----:B------:R-:W-:Y:S01]  /*12b0*/  IADD3 R3, R3, UR27, RZ ;  /* 0x0000001b03037c10 */ /* 0x000fe2000fffe0ff */
[----:B---3--:R-:W-:Y:S01]  /*12c0*/  UIADD3 UR27, UR33, UR20, URZ ;  /* 0x00000014211b7290 */ /* 0x008fe2000fffe03f */
[----:B------:R-:W-:Y:S01]  /*12d0*/  IMAD.MOV.U32 R14, RZ, RZ, R12 ;  /* 0x000000ffff0e7224 */ /* 0x000fe200078e000c */
[----:B------:R-:W-:Y:S01]  /*12e0*/  USHF.R.S32.HI UR20, URZ, 0x1f, UR6 ;  /* 0x0000001f3f147899 */ /* 0x000fe20008011406 */
[----:B------:R-:W-:Y:S01]  /*12f0*/  LOP3.LUT R0, R0, 0x1c0, RZ, 0xc0, !PT ;  /* 0x000001c000007812 */ /* 0x000fe200078ec0ff */
[----:B------:R-:W-:Y:S01]  /*1300*/  UIMAD UR18, UR27, UR6, URZ ;  /* 0x000000061b1272a4 */ /* 0x000fe2000f8e023f */
[----:B------:R-:W-:Y:S01]  /*1310*/  IMAD.WIDE.U32 R116, R84, c[0x0][0x248], R2 ;  /* 0x0000920054747a25 */ /* 0x000fe200078e0002 */
[----:B------:R-:W-:Y:S02]  /*1320*/  IADD3 R127, R28, UR31, RZ ;  /* 0x0000001f1c7f7c10 */ /* 0x000fe4000fffe0ff */
[----:B-1----:R-:W-:Y:S01]  /*1330*/  LOP3.LUT R7, R0, 0x38, R4, 0xf8, !PT ;  /* 0x0000003800077812 */ /* 0x002fe200078ef804 */
[----:B------:R-:W-:Y:S01]  /*1340*/  IMAD.MOV.U32 R112, RZ, RZ, R116 ;  /* 0x000000ffff707224 */ /* 0x000fe200078e0074 */
[----:B------:R-:W-:Y:S01]  /*1350*/  IADD3 R113, R117, UR19, RZ ;  /* 0x0000001375717c10 */ /* 0x000fe2000fffe0ff */
[----:B------:R-:W-:Y:S01]  /*1360*/  IMAD.U32 R2, RZ, RZ, UR18 ;  /* 0x00000012ff027e24 */ /* 0x000fe2000f8e00ff */
[----:B------:R-:W-:Y:S01]  /*1370*/  SHF.R.U32.HI R6, RZ, 0x3, R0 ;  /* 0x00000003ff067819 */ /* 0x000fe20000011600 */
[----:B------:R-:W-:Y:S01]  /*1380*/  ULDC.64 UR18, c[0x0][0x260] ;  /* 0x0000980000127ab9 */ /* 0x000fe20000000a00 */
[----:B------:R-:W-:Y:S01]  /*1390*/  IMAD R139, R134, c[0x0][0x284], RZ ;  /* 0x0000a100868b7a24 */ /* 0x000fe200078e02ff */
[----:B------:R-:W-:Y:S01]  /*13a0*/  UIMAD UR18, UR22, UR18, URZ ;  /* 0x00000012161272a4 */ /* 0x000fe2000f8e023f */
[C---:B------:R-:W-:Y:S01]  /*13b0*/  IMAD R2, R142.reuse, UR20, R2 ;  /* 0x000000148e027c24 */ /* 0x040fe2000f8e0202 */
[----:B------:R-:W-:Y:S01]  /*13c0*/  LOP3.LUT R6, R7, R6, RZ, 0x3c, !PT ;  /* 0x0000000607067212 */ /* 0x000fe200078e3cff */
[----:B------:R-:W-:Y:S01]  /*13d0*/  IMAD.WIDE.U32 R10, R142, UR6, R112 ;  /* 0x000000068e0a7c25 */ /* 0x000fe2000f8e0070 */
[----:B------:R-:W-:-:S02]  /*13e0*/  UIMAD UR18, UR8, UR19, UR18 ;  /* 0x00000013081272a4 */ /* 0x000fc4000f8e0212 */
[----:B------:R-:W-:Y:S01]  /*13f0*/  ULDC UR20, c[0x0][0x294] ;  /* 0x0000a50000147ab9 */ /* 0x000fe20000000800 */
[----:B------:R-:W-:Y:S01]  /*1400*/  IMAD.IADD R3, R11, 0x1, R2 ;  /* 0x000000010b037824 */ /* 0x000fe200078e0202 */
[----:B------:R-:W-:Y:S01]  /*1410*/  @P4 LEA R0, P0, R133, R10, 0x4 ;  /* 0x0000000a85004211 */ /* 0x000fe200078020ff */
[----:B------:R-:W-:Y:S01]  /*1420*/  IMAD.SHL.U32 R2, R9, 0x8, RZ ;  /* 0x0000000809027824 */ /* 0x000fe200078e00ff */
[----:B------:R-:W-:Y:S01]  /*1430*/  IADD3 R15, R13, UR18, RZ ;  /* 0x000000120d0f7c10 */ /* 0x000fe2000fffe0ff */
[C---:B------:R-:W-:Y:S01]  /*1440*/  IMAD.WIDE.U32 R12, R133.reuse, 0x20, RZ ;  /* 0x00000020850c7825 */ /* 0x040fe200078e00ff */
[----:B------:R-:W-:Y:S01]  /*1450*/  @P4 LEA.HI.X R7, R133, R3, R132, 0x4, P0 ;  /* 0x0000000385074211 */ /* 0x000fe200000f2484 */
[----:B------:R-:W-:Y:S01]  /*1460*/  ULDC.64 UR18, c[0x0][0x280] ;  /* 0x0000a00000127ab9 */ /* 0x000fe20000000a00 */
[----:B------:R-:W-:Y:S01]  /*1470*/  @P4 LEA R16, P0, R0, c[0x0][0x220], 0x1 ;  /* 0x0000880000104a11 */ /* 0x000fe200078008ff */
[----:B----4-:R-:W-:Y:S01]  /*1480*/  USHF.L.U64.HI UR32, UR18, UR36, UR19 ;  /* 0x0000002412207299 */ /* 0x010fe20008010213 */
[----:B------:R-:W-:Y:S01]  /*1490*/  LOP3.LUT R6, R6, 0xfffffe00, R2, 0xf8, !PT ;  /* 0xfffffe0006067812 */ /* 0x000fe200078ef802 */
[----:B------:R-:W-:Y:S01]  /*14a0*/  USHF.L.U64.HI UR34, UR18, UR38, UR34 ;  /* 0x0000002612227299 */ /* 0x000fe20008010222 */
[----:B------:R-:W-:Y:S01]  /*14b0*/  @P4 LEA.HI.X R17, R0, c[0x0][0x224], R7, 0x1, P0 ;  /* 0x0000890000114a11 */ /* 0x000fe200000f0c07 */
[----:B------:R-:W-:Y:S01]  /*14c0*/  USHF.L.U32 UR33, UR18, 0x6, URZ ;  /* 0x0000000612217899 */ /* 0x000fe2000800063f */
[----:B------:R-:W-:Y:S01]  /*14d0*/  LOP3.LUT R0, R26, 0xfffffffc, RZ, 0xc0, !PT ;  /* 0xfffffffc1a007812 */ /* 0x000fe200078ec0ff */
[----:B------:R-:W-:Y:S01]  /*14e0*/  IMAD.SHL.U32 R78, R6, 0x2, RZ ;  /* 0x00000002064e7824 */ /* 0x000fe200078e00ff */
[----:B------:R-:W-:Y:S01]  /*14f0*/  @P1 LEA R4, P0, R10, c[0x0][0x220], 0x1 ;  /* 0x000088000a041a11 */ /* 0x000fe200078008ff */
[----:B------:R-:W-:Y:S01]  /*1500*/  USHF.L.U32 UR35, UR18, 0x5, URZ ;  /* 0x0000000512237899 */ /* 0x000fe2000800063f */
[----:B------:R-:W-:Y:S01]  /*1510*/  SHF.R.S32.HI R2, RZ, 0x1f, R35 ;  /* 0x0000001fff027819 */ /* 0x000fe20000011423 */
[----:B------:R-:W-:Y:S01]  /*1520*/  IMAD.IADD R0, R204, 0x1, -R0 ;  /* 0x00000001cc007824 */ /* 0x000fe200078e0a00 */
[----:B------:R-:W-:Y:S01]  /*1530*/  @P1 LEA.HI.X R5, R10, c[0x0][0x224], R3, 0x1, P0 ;  /* 0x000089000a051a11 */ /* 0x000fe200000f0c03 */
[----:B------:R-:W-:Y:S01]  /*1540*/  ULDC.64 UR18, c[0x0][0x290] ;  /* 0x0000a40000127ab9 */ /* 0x000fe20000000a00 */
[----:B------:R-:W-:Y:S01]  /*1550*/  ISETP.GT.AND P0, PT, R8, 0x50, PT ;  /* 0x000000500800780c */ /* 0x000fe20003f04270 */
[C---:B------:R-:W-:Y:S01]  /*1560*/  IMAD.SHL.U32 R32, R0.reuse, 0x4, RZ ;  /* 0x0000000400207824 */ /* 0x040fe200078e00ff */
[----:B------:R-:W-:Y:S01]  /*1570*/  USHF.L.U64.HI UR36, UR18, UR36, UR19 ;  /* 0x0000002412247299 */ /* 0x000fe20008010213 */
[----:B------:R-:W-:Y:S01]  /*1580*/  @!PT LDS RZ, [RZ] ;  /* 0x00000000fffff984 */ /* 0x000fe20000000800 */
[----:B------:R-:W-:Y:S01]  /*1590*/  @!PT LDS RZ, [RZ] ;  /* 0x00000000fffff984 */ /* 0x000fe20000000800 */
[----:B------:R-:W-:Y:S01]  /*15a0*/  @!PT LDS RZ, [RZ] ;  /* 0x00000000fffff984 */ /* 0x000fe20000000800 */
[----:B------:R1:W-:Y:S01]  /*15b0*/  @P1 LDGSTS.E.BYPASS.LTC128B.128 [R78+0x3100], [R4.64], !P6 ;  /* 0x03100000044e1fae */ /* 0x0003e2000f101d4e */
[----:B------:R-:W-:Y:S01]  /*15c0*/  IMAD.SHL.U32 R20, R0, 0x8, RZ ;  /* 0x0000000800147824 */ /* 0x000fe200078e00ff */
[----:B------:R-:W-:Y:S01]  /*15d0*/  ISETP.GE.AND P1, PT, R8, 0x31, PT ;  /* 0x000000310800780c */ /* 0x000fe20003f26270 */
[----:B------:R-:W-:Y:S01]  /*15e0*/  USHF.L.U64.HI UR38, UR18, UR38, UR20 ;  /* 0x0000002612267299 */ /* 0x000fe20008010214 */
[----:B------:R-:W-:Y:S01]  /*15f0*/  SHF.R.S32.HI R33, RZ, 0x1f, R32 ;  /* 0x0000001fff217819 */ /* 0x000fe20000011420 */
[----:B------:R3:W-:Y:S01]  /*1600*/  @P4 LDGSTS.E.BYPASS.LTC128B.128 [R78+0x3900], [R16.64], !P6 ;  /* 0x03900000104e4fae */ /* 0x0007e2000f101d4e */
[----:B------:R-:W-:Y:S01]  /*1610*/  SHF.R.S32.HI R21, RZ, 0x1f, R20 ;  /* 0x0000001fff157819 */ /* 0x000fe20000011414 */
[----:B------:R-:W-:Y:S01]  /*1620*/  USHF.L.U32 UR37, UR18, 0x6, URZ ;  /* 0x0000000612257899 */ /* 0x000fe2000800063f */
[----:B------:R-:W-:Y:S01]  /*1630*/  IADD3 R83, R20, 0x20, RZ ;  /* 0x0000002014537810 */ /* 0x000fe20007ffe0ff */
[----:B------:R-:W-:Y:S01]  /*1640*/  IMAD.WIDE.U32 R6, R35, c[0x0][0x280], R32 ;  /* 0x0000a00023067a25 */ /* 0x000fe200078e0020 */
[----:B------:R-:W-:Y:S01]  /*1650*/  USHF.L.U32 UR39, UR18, 0x5, URZ ;  /* 0x0000000512277899 */ /* 0x000fe2000800063f */
[----:B------:R-:W-:Y:S01]  /*1660*/  IADD3 R34, R32, 0x10, RZ ;  /* 0x0000001020227810 */ /* 0x000fe20007ffe0ff */
[----:B------:R-:W-:Y:S01]  /*1670*/  UIMAD.WIDE.U32 UR40, UR18, 0x60, URZ ;  /* 0x00000060122878a5 */ /* 0x000fe2000f8e003f */
[----:B------:R-:W-:Y:S01]  /*1680*/  IMAD.MOV.U32 R24, RZ, RZ, R6 ;  /* 0x000000ffff187224 */ /* 0x000fe200078e0006 */
[----:B------:R-:W-:Y:S01]  /*1690*/  ULDC.64 UR20, c[0x0][0x268] ;  /* 0x00009a0000147ab9 */ /* 0x000fe20000000a00 */
[----:B------:R-:W-:Y:S01]  /*16a0*/  @P1 IMAD R8, R132, 0x30, RZ ;  /* 0x0000003084081824 */ /* 0x000fe200078e02ff */
[----:B------:R-:W-:Y:S01]  /*16b0*/  ULDC.64 UR18, c[0x0][0x1e8] ;  /* 0x00007a0000127ab9 */ /* 0x000fe20000000a00 */
[----:B------:R-:W-:Y:S01]  /*16c0*/  IMAD.MOV.U32 R145, RZ, RZ, c[0x0][0x2b8] ;  /* 0x0000ae00ff917624 */ /* 0x000fe200078e00ff */
[----:B------:R-:W-:Y:S01]  /*16d0*/  UIMAD UR43, UR22, UR18, URZ ;  /* 0x00000012162b72a4 */ /* 0x000fe2000f8e023f */
[----:B------:R-:W-:Y:S01]  /*16e0*/  IMAD.MOV.U32 R144, RZ, RZ, c[0x0][0x27c] ;  /* 0x00009f00ff907624 */ /* 0x000fe200078e00ff */
[----:B------:R-:W-:Y:S01]  /*16f0*/  UIMAD.WIDE.U32 UR44, UR8, UR18, URZ ;  /* 0x00000012082c72a5 */ /* 0x000fe2000f8e003f */
[----:B------:R-:W-:Y:S01]  /*1700*/  IMAD.MOV.U32 R136, RZ, RZ, c[0x0][0x27c] ;  /* 0x00009f00ff887624 */ /* 0x000fe200078e00ff */
[----:B------:R-:W-:Y:S01]  /*1710*/  UIMAD UR43, UR8, UR19, UR43 ;  /* 0x00000013082b72a4 */ /* 0x000fe2000f8e022b */
[----:B------:R-:W-:Y:S01]  /*1720*/  IMAD.WIDE.U32 R134, R134, c[0x0][0x280], RZ ;  /* 0x0000a00086867a25 */ /* 0x000fe200078e00ff */
[----:B------:R-:W-:-:S02]  /*1730*/  UIMAD UR20, UR28, UR20, URZ ;  /* 0x000000141c1472a4 */ /* 0x000fc4000f8e023f */
[----:B------:R-:W-:Y:S01]  /*1740*/  ULDC.64 UR18, c[0x0][0x210] ;  /* 0x0000840000127ab9 */ /* 0x000fe20000000a00 */
[C---:B-1----:R-:W-:Y:S01]  /*1750*/  IMAD R4, R2.reuse, c[0x0][0x280], RZ ;  /* 0x0000a00002047a24 */ /* 0x042fe200078e02ff */
[----:B------:R-:W-:Y:S01]  /*1760*/  UIMAD UR42, UR22, UR18, URZ ;  /* 0x00000012162a72a4 */ /* 0x000fe2000f8e023f */
[----:B------:R-:W-:Y:S01]  /*1770*/  IMAD R2, R2, c[0x0][0x290], RZ ;  /* 0x0000a40002027a24 */ /* 0x000fe200078e02ff */
[----:B------:R-:W-:Y:S01]  /*1780*/  UIMAD UR20, UR29, UR21, UR20 ;  /* 0x000000151d1472a4 */ /* 0x000fe2000f8e0214 */
[C---:B------:R-:W-:Y:S01]  /*1790*/  IMAD R9, R35.reuse, c[0x0][0x284], R4 ;  /* 0x0000a10023097a24 */ /* 0x040fe200078e0204 */
[----:B------:R-:W-:Y:S01]  /*17a0*/  UIMAD.WIDE.U32 UR46, UR8, UR18, URZ ;  /* 0x00000012082e72a5 */ /* 0x000fe2000f8e003f */
[----:B------:R-:W-:Y:S01]  /*17b0*/  IMAD R11, R35, c[0x0][0x294], R2 ;  /* 0x0000a500230b7a24 */ /* 0x000fe200078e0202 */
[----:B------:R-:W-:Y:S01]  /*17c0*/  @P3 IADD3 R2, P4, R10, R12, RZ ;  /* 0x0000000c0a023210 */ /* 0x000fe20007f9e0ff */
[----:B------:R-:W-:Y:S01]  /*17d0*/  IMAD.IADD R25, R7, 0x1, R9 ;  /* 0x0000000107197824 */ /* 0x000fe200078e0209 */
[----:B------:R-:W-:Y:S01]  /*17e0*/  UIMAD UR19, UR8, UR19, UR42 ;  /* 0x00000013081372a4 */ /* 0x000fe2000f8e022a */
[----:B------:R-:W-:Y:S01]  /*17f0*/  IMAD.WIDE.U32 R4, R35, c[0x0][0x290], R32 ;  /* 0x0000a40023047a25 */ /* 0x000fe200078e0020 */
[----:B------:R-:W-:-:S02]  /*1800*/  UIADD3 UR43, UR45, UR43, URZ ;  /* 0x0000002b2d2b7290 */ /* 0x000fc4000fffe03f */
[----:B------:R-:W-:Y:S01]  /*1810*/  UIADD3 UR19, UR47, UR19, URZ ;  /* 0x000000132f137290 */ /* 0x000fe2000fffe03f */
[----:B------:R-:W-:Y:S01]  /*1820*/  IMAD.WIDE.U32 R6, R35, c[0x0][0x280], R20 ;  /* 0x0000a00023067a25 */ /* 0x000fe200078e0014 */
[----:B------:R-:W-:-:S03]  /*1830*/  UIADD3 UR18, UR41, UR5, URZ ;  /* 0x0000000529127290 */ /* 0x000fc6000fffe03f */
[----:B------:R-:W-:Y:S02]  /*1840*/  IMAD.IADD R23, R5, 0x1, R11 ;  /* 0x0000000105177824 */ /* 0x000fe400078e020b */
[----:B------:R-:W-:Y:S02]  /*1850*/  IMAD.MOV.U32 R22, RZ, RZ, R4 ;  /* 0x000000ffff167224 */ /* 0x000fe400078e0004 */
[----:B------:R-:W-:Y:S02]  /*1860*/  IMAD.IADD R19, R9, 0x1, R7 ;  /* 0x0000000109137824 */ /* 0x000fe400078e0207 */
[----:B------:R-:W-:-:S04]  /*1870*/  IMAD.WIDE.U32 R4, R35, c[0x0][0x290], R20 ;  /* 0x0000a40023047a25 */ /* 0x000fc800078e0014 */
[----:B------:R-:W-:Y:S02]  /*1880*/  IMAD.SHL.U32 R7, R132, 0x20, RZ ;  /* 0x0000002084077824 */ /* 0x000fe400078e00ff */
[----:B---3--:R-:W-:Y:S02]  /*1890*/  IMAD.IADD R17, R11, 0x1, R5 ;  /* 0x000000010b117824 */ /* 0x008fe400078e0205 */
[----:B------:R-:W-:Y:S01]  /*18a0*/  IMAD.MOV.U32 R18, RZ, RZ, R6 ;  /* 0x000000ffff127224 */ /* 0x000fe200078e0006 */
[----:B------:R-:W-:Y:S01]  /*18b0*/  @P3 IADD3.X R5, R3, R13, R7, P4, !PT ;  /* 0x0000000d03053210 */ /* 0x000fe200027fe407 */
[----:B------:R-:W-:Y:S01]  /*18c0*/  IMAD.MOV.U32 R16, RZ, RZ, R4 ;  /* 0x000000ffff107224 */ /* 0x000fe200078e0004 */
[----:B------:R-:W-:Y:S01]  /*18d0*/  @P3 LEA R6, P4, R2, c[0x0][0x220], 0x1 ;  /* 0x0000880002063a11 */ /* 0x000fe200078808ff */
[----:B------:R-:W-:Y:S02]  /*18e0*/  @P0 IMAD R11, R132, 0x50, RZ ;  /* 0x00000050840b0824 */ /* 0x000fe400078e02ff */
[----:B------:R-:W-:Y:S01]  /*18f0*/  IMAD.WIDE.U32 R96, R131, c[0x0][0x280], R24 ;  /* 0x0000a00083607a25 */ /* 0x000fe200078e0018 */
[----:B------:R-:W-:-:S02]  /*1900*/  @P3 LEA.HI.X R7, R2, c[0x0][0x224], R5, 0x1, P4 ;  /* 0x0000890002073a11 */ /* 0x000fc400020f0c05 */
[----:B------:R-:W-:Y:S01]  /*1910*/  ISETP.GE.AND P4, PT, R20, c[0x0][0x27c], PT ;  /* 0x00009f0014007a0c */ /* 0x000fe20003f86270 */
[----:B------:R-:W-:Y:S02]  /*1920*/  @P1 IMAD.MOV.U32 R2, RZ, RZ, R10 ;  /* 0x000000ffff021224 */ /* 0x000fe400078e000a */
[----:B------:R1:W-:Y:S01]  /*1930*/  @P3 LDGSTS.E.BYPASS.LTC128B.128 [R78+0x4100], [R6.64], !P6 ;  /* 0x04100000064e3fae */ /* 0x0003e2000f101d4e */
[----:B------:R-:W-:Y:S01]  /*1940*/  IMAD.WIDE.U32 R94, R131, c[0x0][0x290], R22 ;  /* 0x0000a400835e7a25 */ /* 0x000fe200078e0016 */
[----:B------:R-:W-:-:S03]  /*1950*/  P2R R129, PR, RZ, 0x10 ;  /* 0x00000010ff817803 */ /* 0x000fc60000000000 */
[----:B------:R-:W-:Y:S01]  /*1960*/  @P1 IMAD.WIDE.U32 R4, R133, 0x30, R2 ;  /* 0x0000003085041825 */ /* 0x000fe200078e0002 */
[----:B------:R-:W-:-:S03]  /*1970*/  SEL R2, RZ, c[0x0][0x27c], !P4 ;  /* 0x00009f00ff027a07 */ /* 0x000fc60006000000 */
[----:B------:R-:W-:Y:S01]  /*1980*/  @P1 IMAD.IADD R8, R5, 0x1, R8 ;  /* 0x0000000105081824 */ /* 0x000fe200078e0208 */
[----:B------:R-:W-:Y:S01]  /*1990*/  @P1 LEA R12, P3, R4, c[0x0][0x220], 0x1 ;  /* 0x00008800040c1a11 */ /* 0x000fe200078608ff */
[----:B------:R-:W-:-:S03]  /*19a0*/  IMAD.WIDE.U32 R92, R131, c[0x0][0x280], R18 ;  /* 0x0000a000835c7a25 */ /* 0x000fc600078e0012 */
[----:B------:R-:W-:Y:S01]  /*19b0*/  @P1 LEA.HI.X R13, R4, c[0x0][0x224], R8, 0x1, P3 ;  /* 0x00008900040d1a11 */ /* 0x000fe200018f0c08 */
[----:B------:R-:W-:Y:S01]  /*19c0*/  IMAD.IADD R4, R20, 0x1, R2 ;  /* 0x0000000114047824 */ /* 0x000fe200078e0202 */
[----:B------:R-:W-:Y:S01]  /*19d0*/  @P2 LEA R5, P3, R133, R10, 0x6 ;  /* 0x0000000a85052211 */ /* 0x000fe200078630ff */
[----:B------:R-:W-:Y:S02]  /*19e0*/  @P0 IMAD.MOV.U32 R2, RZ, RZ, R10 ;  /* 0x000000ffff020224 */ /* 0x000fe400078e000a */
[----:B------:R3:W-:Y:S01]  /*19f0*/  @P1 LDGSTS.E.BYPASS.LTC128B.128 [R78+0x4900], [R12.64], !P6 ;  /* 0x049000000c4e1fae */ /* 0x0007e2000f101d4e */
[----:B------:R-:W-:Y:S01]  /*1a00*/  ISETP.GE.AND P1, PT, R83, c[0x0][0x1d4], PT ;  /* 0x0000750053007a0c */ /* 0x000fe20003f26270 */
[----:B------:R-:W-:-:S03]  /*1a10*/  IMAD.WIDE.U32 R90, R131, c[0x0][0x290], R16 ;  /* 0x0000a400835a7a25 */ /* 0x000fc600078e0010 */
[----:B------:R-:W-:Y:S01]  /*1a20*/  P2R R106, PR, RZ, 0x2 ;  /* 0x00000002ff6a7803 */ /* 0x000fe20000000000 */
[----:B------:R-:W-:Y:S01]  /*1a30*/  IMAD.WIDE.U32 R84, R84, c[0x0][0x268], R14 ;  /* 0x00009a0054547a25 */ /* 0x000fe200078e000e */
[----:B------:R-:W-:Y:S02]  /*1a40*/  ISETP.NE.AND P1, PT, R145, 0x1, PT ;  /* 0x000000019100780c */ /* 0x000fe40003f25270 */
[C---:B-1----:R-:W-:Y:S01]  /*1a50*/  @P2 LEA.HI.X R6, R133.reuse, R3, R132, 0x6, P3 ;  /* 0x0000000385062211 */ /* 0x042fe200018f3484 */
[----:B------:R-:W-:Y:S01]  /*1a60*/  @P0 IMAD.WIDE.U32 R2, R133, 0x50, R2 ;  /* 0x0000005085020825 */ /* 0x000fe200078e0002 */
[----:B------:R-:W-:Y:S02]  /*1a70*/  @P2 LEA R8, P3, R5, c[0x0][0x220], 0x1 ;  /* 0x0000880005082a11 */ /* 0x000fe400078608ff */
[----:B------:R-:W-:Y:S01]  /*1a80*/  SHF.R.S32.HI R7, RZ, 0x1f, R4 ;  /* 0x0000001fff077819 */ /* 0x000fe20000011404 */
[----:B------:R-:W-:Y:S01]  /*1a90*/  @P0 IMAD.IADD R3, R3, 0x1, R11 ;  /* 0x0000000103030824 */ /* 0x000fe200078e020b */
[----:B------:R-:W-:Y:S01]  /*1aa0*/  @P2 LEA.HI.X R9, R5, c[0x0][0x224], R6, 0x1, P3 ;  /* 0x0000890005092a11 */ /* 0x000fe200018f0c06 */
[----:B------:R-:W-:Y:S01]  /*1ab0*/  IMAD.U32 R5, RZ, RZ, UR30 ;  /* 0x0000001eff057e24 */ /* 0x000fe2000f8e00ff */
[C---:B------:R-:W-:Y:S01]  /*1ac0*/  @P0 LEA R6, P3, R2.reuse, c[0x0][0x220], 0x1 ;  /* 0x0000880002060a11 */ /* 0x040fe200078608ff */
[----:B------:R-:W-:Y:S01]  /*1ad0*/  IMAD.SHL.U32 R11, R137, 0x40, RZ ;  /* 0x00000040890b7824 */ /* 0x000fe200078e00ff */
[----:B------:R-:W-:Y:S01]  /*1ae0*/  LEA.HI R4, R7, R4, RZ, 0x3 ;  /* 0x0000000407047211 */ /* 0x000fe200078f18ff */
[----:B------:R1:W-:Y:S01]  /*1af0*/  @P2 LDGSTS.E.BYPASS.LTC128B.128 [R78+0x5100], [R8.64], !P6 ;  /* 0x05100000084e2fae */ /* 0x0003e2000f101d4e */
[----:B------:R-:W-:Y:S01]  /*1b00*/  @P0 LEA.HI.X R7, R2, c[0x0][0x224], R3, 0x1, P3 ;  /* 0x0000890002070a11 */ /* 0x000fe200018f0c03 */
[----:B------:R-:W-:Y:S01]  /*1b10*/  IMAD.SHL.U32 R136, R136, 0x2, RZ ;  /* 0x0000000288887824 */ /* 0x000fe200078e00ff */
[----:B------:R-:W-:Y:S01]  /*1b20*/  LOP3.LUT R107, R11, 0x1c0, RZ, 0xc0, !PT ;  /* 0x000001c00b6b7812 */ /* 0x000fe200078ec0ff */
[----:B------:R-:W-:Y:S01]  /*1b30*/  IMAD.IADD R139, R135, 0x1, R139 ;  /* 0x00000001878b7824 */ /* 0x000fe200078e028b */
[----:B------:R-:W-:Y:S01]  /*1b40*/  LOP3.LUT R88, R4, 0xfffffff8, RZ, 0xc0, !PT ;  /* 0xfffffff804587812 */ /* 0x000fe200078ec0ff */
[----:B------:R4:W-:Y:S01]  /*1b50*/  @P0 LDGSTS.E.BYPASS.LTC128B.128 [R78+0x5900], [R6.64], !P6 ;  /* 0x05900000064e0fae */ /* 0x0009e2000f101d4e */
[----:B------:R-:W-:Y:S01]  /*1b60*/  ISETP.GE.AND P0, PT, R20, c[0x0][0x1d4], PT ;  /* 0x0000750014007a0c */ /* 0x000fe20003f06270 */
[----:B------:R-:W-:Y:S01]  /*1b70*/  IMAD R0, R0, 0x20, R35 ;  /* 0x0000002000007824 */ /* 0x000fe200078e0223 */
[----:B------:R-:W-:Y:S01]  /*1b80*/  SHF.R.U32.HI R140, RZ, 0x3, R107 ;  /* 0x00000003ff8c7819 */ /* 0x000fe2000001166b */
[----:B------:R-:W0:Y:S01]  /*1b90*/  LDGDEPBAR ;  /* 0x00000000000079af */ /* 0x000e220000000000 */
[----:B------:R-:W-:-:S02]  /*1ba0*/  P2R R89, PR, RZ, 0x1 ;  /* 0x00000001ff597803 */ /* 0x000fc40000000000 */
[C---:B------:R-:W-:Y:S01]  /*1bb0*/  SHF.L.U64.HI R132, R133.reuse, 0x5, R132 ;  /* 0x0000000585847819 */ /* 0x040fe20000010284 */
[----:B------:R-:W-:Y:S01]  /*1bc0*/  IMAD.SHL.U32 R133, R133, 0x20, RZ ;  /* 0x0000002085857824 */ /* 0x000fe200078e00ff */
[----:B------:R-:W-:Y:S02]  /*1bd0*/  SHF.R.S32.HI R105, RZ, 0x3, R4 ;  /* 0x00000003ff697819 */ /* 0x000fe40000011404 */
[----:B------:R-:W-:Y:S02]  /*1be0*/  SHF.R.S32.HI R100, RZ, 0x1f, R88 ;  /* 0x0000001fff647819 */ /* 0x000fe40000011458 */
[----:B------:R-:W-:Y:S01]  /*1bf0*/  IADD3 R87, R85, UR20, RZ ;  /* 0x0000001455577c10 */ /* 0x000fe2000fffe0ff */
[----:B------:R-:W-:Y:S01]  /*1c00*/  ULDC.U8 UR20, c[0x0][0x298] ;  /* 0x0000a60000147ab9 */ /* 0x000fe20000000000 */
[----:B-1----:R-:W-:Y:S01]  /*1c10*/  IMAD.U32 R8, RZ, RZ, UR11 ;  /* 0x0000000bff087e24 */ /* 0x002fe2000f8e00ff */
[----:B----4-:R-:W-:Y:S02]  /*1c20*/  LEA.HI R6, R29, R204, RZ, 0x5 ;  /* 0x000000cc1d067211 */ /* 0x010fe400078f28ff */
[----:B------:R-:W-:-:S03]  /*1c30*/  SHF.R.S32.HI R7, RZ, 0x1f, R26 ;  /* 0x0000001fff077819 */ /* 0x000fc6000001141a */
[----:B------:R-:W-:-:S05]  /*1c40*/  IMAD.SHL.U32 R6, R6, 0x10, RZ ;  /* 0x0000001006067824 */ /* 0x000fca00078e00ff */
[----:B------:R-:W-:Y:S01]  /*1c50*/  LOP3.LUT R120, R6, 0xfffffe00, RZ, 0xc0, !PT ;  /* 0xfffffe0006787812 */ /* 0x000fe200078ec0ff */
[----:B------:R-:W-:-:S05]  /*1c60*/  IMAD.SHL.U32 R6, R138, 0x40, RZ ;  /* 0x000000408a067824 */ /* 0x000fca00078e00ff */
[----:B------:R-:W-:-:S04]  /*1c70*/  LOP3.LUT R108, R6, 0x1c0, RZ, 0xc0, !PT ;  /* 0x000001c0066c7812 */ /* 0x000fc800078ec0ff */
[----:B------:R-:W-:Y:S02]  /*1c80*/  SHF.R.U32.HI R141, RZ, 0x3, R108 ;  /* 0x00000003ff8d7819 */ /* 0x000fe4000001166c */
[----:B--2---:R-:W-:Y:S01]  /*1c90*/  @P5 SHF.R.S32.HI R3, RZ, 0x1f, R27 ;  /* 0x0000001fff035819 */ /* 0x004fe2000001141b */
[----:B------:R-:W-:Y:S01]  /*1ca0*/  @!P5 IMAD.MOV.U32 R3, RZ, RZ, R5 ;  /* 0x000000ffff03d224 */ /* 0x000fe200078e0005 */
[----:B------:R-:W-:Y:S01]  /*1cb0*/  SHF.R.S32.HI R5, RZ, 0x1f, R131 ;  /* 0x0000001fff057819 */ /* 0x000fe20000011483 */
[----:B------:R-:W-:Y:S02]  /*1cc0*/  @P5 IMAD.MOV.U32 R2, RZ, RZ, R27 ;  /* 0x000000ffff025224 */ /* 0x000fe400078e001b */
[----:B------:R-:W-:Y:S02]  /*1cd0*/  @!P5 IMAD.MOV.U32 R2, RZ, RZ, R8 ;  /* 0x000000ffff02d224 */ /* 0x000fe400078e0008 */
[C---:B------:R-:W-:Y:S02]  /*1ce0*/  IMAD R8, R5.reuse, c[0x0][0x280], RZ ;  /* 0x0000a00005087a24 */ /* 0x040fe400078e02ff */
[----:B------:R-:W-:-:S02]  /*1cf0*/  IMAD R5, R5, c[0x0][0x290], RZ ;  /* 0x0000a40005057a24 */ /* 0x000fc400078e02ff */
[C---:B------:R-:W-:Y:S01]  /*1d00*/  IMAD R10, R131.reuse, c[0x0][0x284], R8 ;  /* 0x0000a100830a7a24 */ /* 0x040fe200078e0208 */
[----:B------:R-:W-:Y:S01]  /*1d10*/  SHF.R.S32.HI R8, RZ, 0x1f, R137 ;  /* 0x0000001fff087819 */ /* 0x000fe20000011489 */
[----:B------:R-:W-:Y:S01]  /*1d20*/  IMAD R9, R131, c[0x0][0x294], R5 ;  /* 0x0000a50083097a24 */ /* 0x000fe200078e0205 */
[----:B------:R-:W-:Y:S01]  /*1d30*/  LEA.HI R5, R7, R35, RZ, 0x3 ;  /* 0x0000002307057211 */ /* 0x000fe200078f18ff */
[----:B------:R-:W-:Y:S01]  /*1d40*/  IMAD R3, R3, c[0x0][0x2b0], RZ ;  /* 0x0000ac0003037a24 */ /* 0x000fe200078e02ff */
[----:B------:R-:W-:Y:S01]  /*1d50*/  LEA.HI R6, R8, R137, RZ, 0x3 ;  /* 0x0000008908067211 */ /* 0x000fe200078f18ff */
[C---:B------:R-:W-:Y:S01]  /*1d60*/  IMAD.WIDE.U32 R114, R2.reuse, c[0x0][0x2b0], RZ ;  /* 0x0000ac0002727a25 */ /* 0x040fe200078e00ff */
[----:B------:R-:W-:Y:S02]  /*1d70*/  LOP3.LUT R5, R5, 0xfffffff8, RZ, 0xc0, !PT ;  /* 0xfffffff805057812 */ /* 0x000fe400078ec0ff */
[----:B------:R-:W-:Y:S01]  /*1d80*/  SHF.R.S32.HI R7, RZ, 0x1f, R138 ;  /* 0x0000001fff077819 */ /* 0x000fe2000001148a */
[----:B------:R-:W-:-:S02]  /*1d90*/  IMAD R3, R2, c[0x0][0x2b4], R3 ;  /* 0x0000ad0002037a24 */ /* 0x000fc400078e0203 */
[----:B------:R-:W-:Y:S01]  /*1da0*/  IMAD.IADD R5, R35, 0x1, -R5 ;  /* 0x0000000123057824 */ /* 0x000fe200078e0a05 */
[----:B------:R-:W-:Y:S01]  /*1db0*/  LEA.HI R7, R7, R138, RZ, 0x3 ;  /* 0x0000008a07077211 */ /* 0x000fe200078f18ff */
[----:B------:R-:W-:Y:S02]  /*1dc0*/  IMAD.SHL.U32 R6, R6, 0x40, RZ ;  /* 0x0000004006067824 */ /* 0x000fe400078e00ff */
[C---:B------:R-:W-:Y:S01]  /*1dd0*/  IMAD.SHL.U32 R8, R5.reuse, 0x40, RZ ;  /* 0x0000004005087824 */ /* 0x040fe200078e00ff */
[----:B------:R-:W-:Y:S01]  /*1de0*/  LOP3.LUT P0, RZ, R5, 0x4, RZ, 0xc0, !PT ;  /* 0x0000000405ff7812 */ /* 0x000fe2000780c0ff */
[----:B------:R-:W-:Y:S01]  /*1df0*/  IMAD.IADD R126, R115, 0x1, R3 ;  /* 0x00000001737e7824 */ /* 0x000fe200078e0203 */
[----:B------:R-:W-:Y:S01]  /*1e00*/  SHF.R.S32.HI R5, RZ, 0x1f, R83 ;  /* 0x0000001fff057819 */ /* 0x000fe20000011453 */
[----:B------:R-:W-:Y:S01]  /*1e10*/  IMAD.SHL.U32 R7, R7, 0x40, RZ ;  /* 0x0000004007077824 */ /* 0x000fe200078e00ff */
[----:B------:R-:W-:Y:S01]  /*1e20*/  LOP3.LUT R118, R8, 0x1c0, RZ, 0xc0, !PT ;  /* 0x000001c008767812 */ /* 0x000fe200078ec0ff */
[----:B------:R-:W-:Y:S01]  /*1e30*/  IMAD.IADD R104, R97, 0x1, R10 ;  /* 0x0000000161687824 */ /* 0x000fe200078e020a */
[----:B------:R-:W-:Y:S01]  /*1e40*/  LEA.HI R5, R5, R83, RZ, 0x3 ;  /* 0x0000005305057211 */ /* 0x000fe200078f18ff */
[----:B------:R-:W-:Y:S01]  /*1e50*/  IMAD.IADD R102, R10, 0x1, R93 ;  /* 0x000000010a667824 */ /* 0x000fe200078e025d */
[----:B------:R-:W-:Y:S01]  /*1e60*/  SHF.R.U32.HI R119, RZ, 0x3, R118 ;  /* 0x00000003ff777819 */ /* 0x000fe20000011676 */
[----:B------:R-:W-:Y:S01]  /*1e70*/  IMAD.IADD R103, R95, 0x1, R9 ;  /* 0x000000015f677824 */ /* 0x000fe200078e0209 */
[----:B------:R-:W-:Y:S01]  /*1e80*/  LOP3.LUT R2, R118, 0x18, R20, 0xf8, !PT ;  /* 0x0000001876027812 */ /* 0x000fe200078ef814 */
[----:B------:R-:W-:Y:S01]  /*1e90*/  IMAD.IADD R101, R9, 0x1, R91 ;  /* 0x0000000109657824 */ /* 0x000fe200078e025b */
[----:B------:R-:W-:-:S02]  /*1ea0*/  LOP3.LUT R121, R6, 0xfffffe00, RZ, 0xc0, !PT ;  /* 0xfffffe0006797812 */ /* 0x000fc400078ec0ff */
[----:B------:R-:W-:Y:S02]  /*1eb0*/  LOP3.LUT R2, R2, R119, RZ, 0x3c, !PT ;  /* 0x0000007702027212 */ /* 0x000fe400078e3cff */
[----:B------:R-:W-:Y:S02]  /*1ec0*/  LOP3.LUT R6, R118, 0x38, R4, 0xf8, !PT ;  /* 0x0000003876067812 */ /* 0x000fe400078ef804 */
[----:B------:R-:W-:Y:S01]  /*1ed0*/  LOP3.LUT R73, R5, 0xfffffff8, RZ, 0xc0, !PT ;  /* 0xfffffff805497812 */ /* 0x000fe200078ec0ff */
[----:B------:R-:W-:Y:S01]  /*1ee0*/  IMAD.IADD R3, R2, 0x1, R120 ;  /* 0x0000000102037824 */ /* 0x000fe200078e0278 */
[----:B------:R-:W-:Y:S02]  /*1ef0*/  LOP3.LUT R122, R7, 0xfffffe00, RZ, 0xc0, !PT ;  /* 0xfffffe00077a7812 */ /* 0x000fe400078ec0ff */
[----:B------:R-:W-:Y:S02]  /*1f00*/  LOP3.LUT R5, R108, 0x38, R4, 0xf8, !PT ;  /* 0x000000386c057812 */ /* 0x000fe400078ef804 */
[----:B------:R-:W-:-:S02]  /*1f10*/  LEA R79, R3, 0x100, 0x1 ;  /* 0x00000100034f7811 */ /* 0x000fc400078e08ff */
[----:B------:R-:W-:Y:S02]  /*1f20*/  LOP3.LUT R2, R107, 0x38, R4, 0xf8, !PT ;  /* 0x000000386b027812 */ /* 0x000fe400078ef804 */
[----:B------:R-:W-:Y:S02]  /*1f30*/  LOP3.LUT R3, R6, R119, RZ, 0x3c, !PT ;  /* 0x0000007706037212 */ /* 0x000fe400078e3cff */
[----:B------:R-:W-:Y:S02]  /*1f40*/  LOP3.LUT R5, R122, R5, R141, 0xf6, !PT ;  /* 0x000000057a057212 */ /* 0x000fe400078ef68d */
[----:B------:R-:W-:Y:S01]  /*1f50*/  LOP3.LUT R2, R121, R2, R140, 0xf6, !PT ;  /* 0x0000000279027212 */ /* 0x000fe200078ef68c */
[----:B------:R-:W-:Y:S01]  /*1f60*/  IMAD.IADD R3, R3, 0x1, R120 ;  /* 0x0000000103037824 */ /* 0x000fe200078e0278 */
[----:B------:R-:W-:Y:S01]  /*1f70*/  IADD3 R80, R79, 0x40, RZ ;  /* 0x000000404f507810 */ /* 0x000fe20007ffe0ff */
[----:B------:R-:W-:Y:S01]  /*1f80*/  IMAD.SHL.U32 R125, R5, 0x2, RZ ;  /* 0x00000002057d7824 */ /* 0x000fe200078e00ff */
[----:B------:R-:W-:Y:S01]  /*1f90*/  @P0 IADD3 R80, R79, -0x40, RZ ;  /* 0xffffffc04f500810 */ /* 0x000fe20007ffe0ff */
[----:B------:R-:W-:Y:S01]  /*1fa0*/  IMAD.SHL.U32 R124, R2, 0x2, RZ ;  /* 0x00000002027c7824 */ /* 0x000fe200078e00ff */
[----:B------:R-:W-:Y:S01]  /*1fb0*/  SHF.R.S32.HI R81, RZ, 0x1f, R73 ;  /* 0x0000001fff517819 */ /* 0x000fe20000011449 */
[----:B------:R-:W-:Y:S01]  /*1fc0*/  IMAD.SHL.U32 R123, R3, 0x2, RZ ;  /* 0x00000002037b7824 */ /* 0x000fe200078e00ff */
[----:B------:R-:W-:Y:S01]  /*1fd0*/  BAR.SYNC.DEFER_BLOCKING 0x0 ;  /* 0x0000000000007b1d */ /* 0x000fe20000010000 */
[----:B---3--:R-:W-:-:S05]  /*1fe0*/  ISETP.GE.AND P0, PT, R144, 0x1, PT ;  /* 0x000000019000780c */ /* 0x008fca0003f06270 */
.L_x_376:
        /* <DEDUP_REMOVED lines=9> */
[----:B------:R-:W-:Y:S01]  /*2080*/  IMAD.MOV.U32 R5, RZ, RZ, R4 ;  /* 0x000000ffff057224 */ /* 0x000fe200078e0004 */
[----:B------:R-:W-:Y:S05]  /*2090*/  ISETP.GT.OR P0, PT, R0, 0x5f, P0 ;  /* 0x0000005f0000780c */ /* 0x000fea0000704670 */
[----:B------:R-:W-:Y:S05]  /*20a0*/  @P1 IMAD.HI.U32 R2, R4, c[0x0][0x2bc], RZ ;  /* 0x0000af0004021a27 */ /* 0x000fea00078e00ff */
[----:B------:R-:W-:Y:S04]  /*20b0*/  @P1 SHF.R.U32.HI R5, RZ, c[0x0][0x2c0], R2 ;  /* 0x0000b000ff051a19 */ /* 0x000fe80000011602 */
[C---:B------:R-:W-:Y:S04]  /*20c0*/  @!P0 IADD3 R3, P1, R5.reuse, R114, RZ ;  /* 0x0000007205038210 */ /* 0x040fe80007f3e0ff */
[----:B------:R-:W-:Y:S02]  /*20d0*/  @!P0 LEA.HI.X.SX32 R6, R5, R126, 0x1, P1 ;  /* 0x0000007e05068211 */ /* 0x000fe400008f0eff */
[C---:B------:R-:W-:Y:S04]  /*20e0*/  @!P0 LEA R2, P1, R3.reuse, c[0x0][0x2a0], 0x2 ;  /* 0x0000a80003028a11 */ /* 0x040fe800078210ff */
[----:B------:R-:W-:Y:S05]  /*20f0*/  @!P0 LEA.HI.X R3, R3, c[0x0][0x2a4], R6, 0x2, P1 ;  /* 0x0000a90003038a11 */ /* 0x000fea00008f1406 */
[----:B------:R1:W2:Y:S04]  /*2100*/  @!P0 LDG.E R82, [R2.64] ;  /* 0x0000000e02528981 */ /* 0x0002a8000c1e1900 */
[----:B------:R-:W-:Y:S01]  /*2110*/  BAR.SYNC.DEFER_BLOCKING 0x0 ;  /* 0x0000000000007b1d */ /* 0x000fe20000010000 */
[----:B-1----:R-:W-:Y:S04]  /*2120*/  IMAD.MOV R2, RZ, RZ, -R5 ;  /* 0x000000ffff027224 */ /* 0x002fe800078e0a05 */
[----:B------:R-:W-:Y:S04]  /*2130*/  IMAD R86, R2, c[0x0][0x2b8], R4 ;  /* 0x0000ae0002567a24 */ /* 0x000fe800078e0204 */
[----:B------:R-:W-:Y:S01]  /*2140*/  IMAD.WIDE.U32 R2, R86, c[0x0][0x1e0], RZ ;  /* 0x0000780056027a25 */ /* 0x000fe200078e00ff */
[----:B------:R-:W-:Y:S05]  /*2150*/  SHF.R.S32.HI R98, RZ, 0x1f, R86 ;  /* 0x0000001fff627819 */ /* 0x000fea0000011456 */
[----:B------:R-:W-:Y:S04]  /*2160*/  IMAD R4, R98, c[0x0][0x1e0], RZ ;  /* 0x0000780062047a24 */ /* 0x000fe800078e02ff */
[----:B------:R-:W-:Y:S04]  /*2170*/  IMAD R4, R86, c[0x0][0x1e4], R4 ;  /* 0x0000790056047a24 */ /* 0x000fe800078e0204 */
        /* <DEDUP_REMOVED lines=9> */
[----:B------:R-:W-:-:S05]  /*2210*/  @!P2 BRA `(.L_x_343) ;  /* 0x00003b400000a947 */ /* 0x000fca0003800000 */
[----:B------:R-:W-:Y:S01]  /*2220*/  USHF.R.S32.HI UR28, URZ, 0x1f, UR6 ;  /* 0x0000001f3f1c7899 */ /* 0x000fe20008011406 */
[----:B------:R-:W-:Y:S01]  /*2230*/  ISETP.NE.AND P0, PT, RZ, UR20, PT ;  /* 0x00000014ff007c0c */ /* 0x000fe2000bf05270 */
[----:B------:R-:W-:Y:S01]  /*2240*/  UIMAD UR21, UR18, UR6, URZ ;  /* 0x00000006121572a4 */ /* 0x000fe2000f8e023f */
[----:B------:R-:W-:Y:S01]  /*2250*/  IMAD R2, R139, UR6, RZ ;  /* 0x000000068b027c24 */ /* 0x000fe2000f8e02ff */
[----:B------:R-:W-:Y:S01]  /*2260*/  UIMAD UR5, UR6, -0x60, UR4 ;  /* 0xffffffa0060578a4 */ /* 0x000fe2000f8e0204 */
[C---:B------:R-:W-:Y:S01]  /*2270*/  IMAD.WIDE.U32 R60, R134.reuse, UR6, RZ ;  /* 0x00000006863c7c25 */ /* 0x040fe2000f8e00ff */
[----:B------:R-:W-:Y:S02]  /*2280*/  UIMAD.WIDE.U32 UR30, UR40, UR6, URZ ;  /* 0x00000006281e72a5 */ /* 0x000fe4000f8e003f */
[----:B------:R-:W-:Y:S01]  /*2290*/  UIMAD UR21, UR28, UR40, UR21 ;  /* 0x000000281c1572a4 */ /* 0x000fe2000f8e0215 */
[----:B------:R-:W-:Y:S01]  /*22a0*/  IMAD R2, R134, UR28, R2 ;  /* 0x0000001c86027c24 */ /* 0x000fe2000f8e0202 */
[----:B------:R-:W-:Y:S02]  /*22b0*/  UISETP.LT.AND UP0, UPT, UR5, 0x60, UPT ;  /* 0x000000600500788c */ /* 0x000fe4000bf01270 */
[----:B------:R-:W-:Y:S02]  /*22c0*/  UIADD3 UR21, UR31, UR21, URZ ;  /* 0x000000151f157290 */ /* 0x000fe4000fffe03f */
[----:B------:R-:W-:Y:S01]  /*22d0*/  USEL UR28, UR5, 0x60, UP0 ;  /* 0x00000060051c7887 */ /* 0x000fe20008000000 */
        /* <DEDUP_REMOVED lines=15> */
[----:B------:R-:W-:Y:S04]  /*23d0*/  IADD3 R3, P0, R94, UR30, RZ ;  /* 0x0000001e5e037c10 */ /* 0x000fe8000ff1e0ff */
[----:B------:R-:W-:Y:S02]  /*23e0*/  IADD3.X R5, R103, UR21, RZ, P0, !PT ;  /* 0x0000001567057c10 */ /* 0x000fe400087fe4ff */
        /* <DEDUP_REMOVED lines=13> */
.L_x_346:
[----:B------:R-:W-:Y:S05]  /*24c0*/  BSYNC B0 ;  /* 0x0000000000007941 */ /* 0x000fea0003800000 */
.L_x_345:
        /* <DEDUP_REMOVED lines=19> */
[----:B------:R-:W-:Y:S01]  /*2600*/  IADD3 R4, P1, P0, R96, UR35, R60 ;  /* 0x0000002360047c10 */ /* 0x000fe2000f83e03c */
[----:B------:R-:W-:Y:S01]  /*2610*/  IMAD.U32 R5, RZ, RZ, UR39 ;  /* 0x00000027ff057e24 */ /* 0x000fe2000f8e00ff */
[----:B------:R-:W-:Y:S01]  /*2620*/  CS2R R42, SRZ ;  /* 0x00000000002a7805 */ /* 0x000fe2000001ff00 */
[----:B------:R-:W-:Y:S01]  /*2630*/  IMAD.U32 R8, RZ, RZ, UR38 ;  /* 0x00000026ff087e24 */ /* 0x000fe2000f8e00ff */
[----:B------:R-:W-:Y:S01]  /*2640*/  IADD3.X R7, R104, UR34, R37, P1, P0 ;  /* 0x0000002268077c10 */ /* 0x000fe20008fe0425 */
[----:B------:R-:W-:Y:S01]  /*2650*/  CS2R R14, SRZ ;  /* 0x00000000000e7805 */ /* 0x000fe2000001ff00 */
[----:B------:R-:W-:Y:S01]  /*2660*/  IADD3 R5, P1, P0, R94, UR30, R5 ;  /* 0x0000001e5e057c10 */ /* 0x000fe2000f83e005 */
[----:B------:R-:W-:Y:S01]  /*2670*/  CS2R R44, SRZ ;  /* 0x00000000002c7805 */ /* 0x000fe2000001ff00 */
[----:B------:R-:W-:Y:S02]  /*2680*/  CS2R R16, SRZ ;  /* 0x0000000000107805 */ /* 0x000fe4000001ff00 */
[----:B------:R-:W-:Y:S02]  /*2690*/  IADD3.X R8, R103, UR21, R8, P1, P0 ;  /* 0x0000001567087c10 */ /* 0x000fe40008fe0408 */
        /* <DEDUP_REMOVED lines=12> */
.L_x_348:
[----:B------:R-:W-:Y:S05]  /*2760*/  BSYNC B0 ;  /* 0x0000000000007941 */ /* 0x000fea0003800000 */
.L_x_347:
        /* <DEDUP_REMOVED lines=24> */
[----:B------:R-:W-:Y:S01]  /*28f0*/  IMAD.U32 R5, RZ, RZ, UR31 ;  /* 0x0000001fff057e24 */ /* 0x000fe2000f8e00ff */
[----:B------:R-:W-:Y:S01]  /*2900*/  IADD3 R5, P1, P0, R94, UR37, R4 ;  /* 0x000000255e057c10 */ /* 0x000fe2000f83e004 */
[----:B------:R-:W-:Y:S03]  /*2910*/  CS2R R24, SRZ ;  /* 0x0000000000187805 */ /* 0x000fe6000001ff00 */
        /* <DEDUP_REMOVED lines=13> */
.L_x_350:
[----:B------:R-:W-:Y:S05]  /*29f0*/  BSYNC B0 ;  /* 0x0000000000007941 */ /* 0x000fea0003800000 */
.L_x_349:
        /* <DEDUP_REMOVED lines=74> */
.L_x_354:
[----:B------:R-:W-:Y:S05]  /*2ea0*/  BSYNC B0 ;  /* 0x0000000000007941 */ /* 0x000fea0003800000 */
.L_x_353:
        /* <DEDUP_REMOVED lines=57> */
.L_x_352:
[----:B------:R-:W-:Y:S05]  /*3240*/  BSYNC B1 ;  /* 0x0000000000017941 */ /* 0x000fea0003800000 */
.L_x_351:
[----:B--2---:R2:W4:Y:S01]  /*3250*/  SHFL.IDX PT, R38, R76, 0x1, 0x1c1f ;  /* 0x003c1f004c267f89 */ /* 0x00452200000e0000 */
[----:B------:R-:W-:Y:S03]  /*3260*/  BSSY B1, `(.L_x_355) ;  /* 0x0000077000017945 */ /* 0x000fe60003800000 */
[----:B------:R2:W1:Y:S01]  /*3270*/  SHFL.IDX PT, R37, R77, 0x1, 0x1c1f ;  /* 0x003c1f004d257f89 */ /* 0x00046200000e0000 */
[----:B------:R-:W-:-:S05]  /*3280*/  @P4 BRA `(.L_x_356) ;  /* 0x0000074000004947 */ /* 0x000fca0003800000 */
[----:B------:R-:W-:Y:S01]  /*3290*/  ISETP.NE.AND P0, PT, R89, RZ, PT ;  /* 0x000000ff5900720c */ /* 0x000fe20003f05270 */
[----:B------:R-:W-:Y:S01]  /*32a0*/  @!UPT UIADD3 URZ, URZ, URZ, URZ ;  /* 0x0000003f3f3ff290 */ /* 0x000fe2000fffe03f */
[----:B------:R-:W-:Y:S11]  /*32b0*/  BSSY B0, `(.L_x_357) ;  /* 0x0000038000007945 */ /* 0x000ff60003800000 */
[----:B------:R-:W-:-:S05]  /*32c0*/  @P0 BRA `(.L_x_358) ;  /* 0x0000036000000947 */ /* 0x000fca0003800000 */
[C---:B-1----:R-:W-:Y:S01]  /*32d0*/  LEA R30, P0, R20.reuse, R37, 0x1 ;  /* 0x00000025141e7211 */ /* 0x042fe200078008ff */
[----:B------:R-:W1:Y:S03]  /*32e0*/  LDS.128 R8, [R79+0x4000] ;  /* 0x004000004f087984 */ /* 0x000e660000000c00 */
        /* <DEDUP_REMOVED lines=39> */
[----:B------:R-:W-:Y:S01]  /*3560*/  @!P0 FMUL.FTZ R4, R7, R4 ;  /* 0x0000000407048220 */ /* 0x000fe20000410000 */
        /* <DEDUP_REMOVED lines=12> */
.L_x_358:
[----:B------:R-:W-:Y:S05]  /*3630*/  BSYNC B0 ;  /* 0x0000000000007941 */ /* 0x000fea0003800000 */
.L_x_357:
[----:B------:R-:W-:Y:S11]  /*3640*/  ISETP.NE.AND P0, PT, R106, RZ, PT ;  /* 0x000000ff6a00720c */ /* 0x000ff60003f05270 */
[----:B------:R-:W-:Y:S02]  /*3650*/  @!UPT UIADD3 URZ, URZ, URZ, URZ ;  /* 0x0000003f3f3ff290 */ /* 0x000fe4000fffe03f */
        /* <DEDUP_REMOVED lines=55> */
.L_x_356:
[----:B------:R-:W-:Y:S05]  /*39d0*/  BSYNC B1 ;  /* 0x0000000000017941 */ /* 0x000fea0003800000 */
.L_x_355:
[----:B-1----:R1:W2:Y:S04]  /*39e0*/  SHFL.IDX PT, R31, R76, 0x2, 0x1c1f ;  /* 0x005c1f004c1f7f89 */ /* 0x0022a800000e0000 */
[----:B------:R1:W4:Y:S01]  /*39f0*/  SHFL.IDX PT, R30, R77, 0x2, 0x1c1f ;  /* 0x005c1f004d1e7f89 */ /* 0x00032200000e0000 */
[----:B------:R-:W-:-:S05]  /*3a00*/  @P2 BRA `(.L_x_359) ;  /* 0x000026e000002947 */ /* 0x000fca0003800000 */
[----:B------:R-:W-:Y:S01]  /*3a10*/  ISETP.NE.AND P0, PT, R89, RZ, PT ;  /* 0x000000ff5900720c */ /* 0x000fe20003f05270 */
[----:B------:R-:W-:Y:S01]  /*3a20*/  @!UPT UIADD3 URZ, URZ, URZ, URZ ;  /* 0x0000003f3f3ff290 */ /* 0x000fe2000fffe03f */
[----:B------:R-:W-:Y:S11]  /*3a30*/  BSSY B0, `(.L_x_360) ;  /* 0x0000038000007945 */ /* 0x000ff60003800000 */
[----:B------:R-:W-:-:S05]  /*3a40*/  @P0 BRA `(.L_x_361) ;  /* 0x0000036000000947 */ /* 0x000fca0003800000 */
[C---:B----4-:R-:W-:Y:S01]  /*3a50*/  LEA R26, P0, R20.reuse, R30, 0x1 ;  /* 0x0000001e141a7211 */ /* 0x050fe200078008ff */
[----:B------:R-:W4:Y:S03]  /*3a60*/  LDS.128 R8, [R79+0x5000] ;  /* 0x005000004f087984 */ /* 0x000f260000000c00 */
[----:B--2---:R-:W-:Y:S02]  /*3a70*/  LEA.HI.X R27, R20, R31, R21, 0x1, P0 ;  /* 0x0000001f141b7211 */ /* 0x004fe400000f0c15 */
        /* <DEDUP_REMOVED lines=13> */
[----:B----4-:R-:W-:Y:S02]  /*3b50*/  @!P0 MOV R3, R8 ;  /* 0x0000000800038202 */ /* 0x010fe40000000f00 */
        /* <DEDUP_REMOVED lines=37> */
.L_x_361:
[----:B------:R-:W-:Y:S05]  /*3db0*/  BSYNC B0 ;  /* 0x0000000000007941 */ /* 0x000fea0003800000 */
.L_x_360:
[----:B------:R-:W-:Y:S11]  /*3dc0*/  ISETP.NE.AND P0, PT, R106, RZ, PT ;  /* 0x000000ff6a00720c */ /* 0x000ff60003f05270 */
[----:B------:R-:W-:Y:S02]  /*3dd0*/  @!UPT UIADD3 URZ, URZ, URZ, URZ ;  /* 0x0000003f3f3ff290 */ /* 0x000fe4000fffe03f */
[----:B------:R-:W-:-:S05]  /*3de0*/  @P0 BRA `(.L_x_359) ;  /* 0x0000230000000947 */ /* 0x000fca0003800000 */
[C---:B----4-:R-:W-:Y:S01]  /*3df0*/  LEA R22, P0, R73.reuse, R30, 0x1 ;  /* 0x0000001e49167211 */ /* 0x050fe200078008ff */
[----:B--2---:R-:W2:Y:S03]  /*3e00*/  LDS.128 R8, [R80+0x5000] ;  /* 0x0050000050087984 */ /* 0x004ea60000000c00 */
        /* <DEDUP_REMOVED lines=53> */
.L_x_344:
[----:B------:R-:W-:Y:S01]  /*4160*/  ISETP.GE.AND P0, PT, R138, UR28, PT ;  /* 0x0000001c8a007c0c */ /* 0x000fe2000bf06270 */
[----:B------:R-:W-:Y:S01]  /*4170*/  CS2R R26, SRZ ;  /* 0x00000000001a7805 */ /* 0x000fe2000001ff00 */
[----:B------:R-:W-:Y:S01]  /*4180*/  ISETP.NE.AND P5, PT, R89, RZ, PT ;  /* 0x000000ff5900720c */ /* 0x000fe20003fa5270 */
[----:B------:R-:W-:Y:S01]  /*4190*/  CS2R R24, SRZ ;  /* 0x0000000000187805 */ /* 0x000fe2000001ff00 */
[----:B------:R-:W-:Y:S01]  /*41a0*/  ISETP.GE.OR P2, PT, R20, c[0x0][0x27c], P0 ;  /* 0x00009f0014007a0c */ /* 0x000fe20000746670 */
[----:B------:R-:W-:Y:S01]  /*41b0*/  IMAD.U32 R7, RZ, RZ, UR39 ;  /* 0x00000027ff077e24 */ /* 0x000fe2000f8e00ff */
[----:B------:R-:W-:Y:S01]  /*41c0*/  ISETP.NE.AND P4, PT, R129, RZ, PT ;  /* 0x000000ff8100720c */ /* 0x000fe20003f85270 */
[----:B------:R-:W-:Y:S01]  /*41d0*/  IMAD.U32 R8, RZ, RZ, UR38 ;  /* 0x00000026ff087e24 */ /* 0x000fe2000f8e00ff */
        /* <DEDUP_REMOVED lines=9> */
[----:B------:R-:W-:Y:S01]  /*4270*/  @!P2 IADD3 R7, P1, P0, R90, UR30, R7 ;  /* 0x0000001e5a07ac10 */ /* 0x000fe2000f83e007 */
[----:B------:R-:W-:Y:S01]  /*4280*/  IMAD.U32 R2, RZ, RZ, UR30 ;  /* 0x0000001eff027e24 */ /* 0x000fe2000f8e00ff */
[----:B------:R1:W2:Y:S01]  /*4290*/  SHFL.IDX PT, R65, R76, RZ, 0x1c1f ;  /* 0x001c1fff4c417589 */ /* 0x0002a200000e0000 */
[----:B------:R-:W-:Y:S01]  /*42a0*/  IMAD.U32 R3, RZ, RZ, UR31 ;  /* 0x0000001fff037e24 */ /* 0x000fe2000f8e00ff */
[----:B------:R-:W-:Y:S01]  /*42b0*/  @!P2 IADD3.X R8, R101, UR21, R8, P1, P0 ;  /* 0x000000156508ac10 */ /* 0x000fe20008fe0408 */
[----:B------:R-:W-:Y:S01]  /*42c0*/  IMAD.U32 R3, RZ, RZ, UR21 ;  /* 0x00000015ff037e24 */ /* 0x000fe2000f8e00ff */
[----:B------:R-:W-:Y:S01]  /*42d0*/  ISETP.GE.AND P0, PT, R137, UR28, PT ;  /* 0x0000001c89007c0c */ /* 0x000fe2000bf06270 */
[----:B------:R-:W-:Y:S03]  /*42e0*/  BSSY B0, `(.L_x_362) ;  /* 0x00000b8000007945 */ /* 0x000fe60003800000 */
[----:B------:R-:W-:Y:S01]  /*42f0*/  ISETP.GE.OR P1, PT, R20, c[0x0][0x27c], P0 ;  /* 0x00009f0014007a0c */ /* 0x000fe20000726670 */
[----:B------:R1:W3:Y:S11]  /*4300*/  SHFL.IDX PT, R64, R77, RZ, 0x1c1f ;  /* 0x001c1fff4d407589 */ /* 0x0002f600000e0000 */
[----:B------:R-:W-:Y:S01]  /*4310*/  @!UPT UIADD3 URZ, URZ, URZ, URZ ;  /* 0x0000003f3f3ff290 */ /* 0x000fe2000fffe03f */
[----:B------:R-:W-:Y:S04]  /*4320*/  @!P1 IADD3 R10, P3, P0, R90, UR37, R2 ;  /* 0x000000255a0a9c10 */ /* 0x000fe8000f87e002 */
[----:B------:R-:W-:Y:S02]  /*4330*/  @!P1 IADD3.X R11, R101, UR36, R3, P3, P0 ;  /* 0x00000024650b9c10 */ /* 0x000fe40009fe0403 */
[--C-:B------:R-:W-:Y:S04]  /*4340*/  @!P2 IADD3 R2, P3, P0, R92, UR35, R60.reuse ;  /* 0x000000235c02ac10 */ /* 0x100fe8000f87e03c */
[--C-:B------:R-:W-:Y:S02]  /*4350*/  @!P2 IADD3.X R3, R102, UR34, R37.reuse, P3, P0 ;  /* 0x000000226603ac10 */ /* 0x100fe40009fe0425 */
[----:B------:R-:W-:Y:S04]  /*4360*/  @!P1 IADD3 R6, P3, P0, R92, UR33, R60 ;  /* 0x000000215c069c10 */ /* 0x000fe8000f87e03c */
[----:B------:R-:W-:Y:S02]  /*4370*/  @!P1 IADD3.X R9, R102, UR32, R37, P3, P0 ;  /* 0x0000002066099c10 */ /* 0x000fe40009fe0425 */
        /* <DEDUP_REMOVED lines=10> */
[----:B------:R-:W-:Y:S01]  /*4420*/  ISETP.GE.AND P0, PT, R35, UR28, PT ;  /* 0x0000001c23007c0c */ /* 0x000fe2000bf06270 */
[----:B------:R4:W3:Y:S03]  /*4430*/  @!P1 LDG.E.128 R56, [R8.64] ;  /* 0x0000000e08389981 */ /* 0x0008e6000c1e1d00 */
[----:B------:R-:W-:Y:S05]  /*4440*/  ISETP.GE.OR P0, PT, R20, c[0x0][0x27c], P0 ;  /* 0x00009f0014007a0c */ /* 0x000fea0000706670 */
[----:B------:R4:W3:Y:S08]  /*4450*/  @!P1 LDG.E.128 R28, [R6.64] ;  /* 0x0000000e061c9981 */ /* 0x0008f0000c1e1d00 */
[----:B-1----:R-:W-:Y:S05]  /*4460*/  @!P0 IADD3 R2, P1, R92, R60, RZ ;  /* 0x0000003c5c028210 */ /* 0x002fea0007f3e0ff */
[----:B------:R-:W-:Y:S01]  /*4470*/  @!P0 IMAD.X R3, R102, 0x1, R37, P1 ;  /* 0x0000000166038824 */ /* 0x000fe200008e0625 */
[C---:B----4-:R-:W-:Y:S04]  /*4480*/  @!P0 LEA R8, P1, R2.reuse, c[0x0][0x270], 0x1 ;  /* 0x00009c0002088a11 */ /* 0x050fe800078208ff */
[----:B------:R-:W-:Y:S02]  /*4490*/  @!P0 LEA.HI.X R9, R2, c[0x0][0x274], R3, 0x1, P1 ;  /* 0x00009d0002098a11 */ /* 0x000fe400008f0c03 */
[----:B------:R-:W-:Y:S01]  /*44a0*/  @!P0 IADD3 R3, P1, R90, UR30, RZ ;  /* 0x0000001e5a038c10 */ /* 0x000fe2000ff3e0ff */
[----:B------:R-:W-:Y:S02]  /*44b0*/  CS2R R6, SRZ ;  /* 0x0000000000067805 */ /* 0x000fe4000001ff00 */
[----:B------:R2:W5:Y:S01]  /*44c0*/  @!P0 LDG.E.128 R40, [R8.64] ;  /* 0x0000000e08288981 */ /* 0x000562000c1e1d00 */
[----:B------:R-:W-:Y:S02]  /*44d0*/  @!P0 IADD3.X R4, R101, UR21, RZ, P1, !PT ;  /* 0x0000001565048c10 */ /* 0x000fe40008ffe4ff */
[C---:B------:R-:W-:Y:S04]  /*44e0*/  @!P0 LEA R2, P1, R3.reuse, c[0x0][0x288], 0x1 ;  /* 0x0000a20003028a11 */ /* 0x040fe800078208ff */
[----:B------:R-:W-:Y:S02]  /*44f0*/  @!P0 LEA.HI.X R3, R3, c[0x0][0x28c], R4, 0x1, P1 ;  /* 0x0000a30003038a11 */ /* 0x000fe400008f0c04 */
[----:B------:R-:W-:Y:S01]  /*4500*/  CS2R R4, SRZ ;  /* 0x0000000000047805 */ /* 0x000fe2000001ff00 */
[----:B------:R-:W-:Y:S05]  /*4510*/  ISETP.GE.AND P1, PT, R20, c[0x0][0x27c], PT ;  /* 0x00009f0014007a0c */ /* 0x000fea0003f26270 */
        /* <DEDUP_REMOVED lines=49> */
[----:B------:R-:W-:Y:S01]  /*4830*/  LEA R70, P0, R88, R64, 0x1 ;  /* 0x0000004058467211 */ /* 0x000fe200078008ff */
[----:B------:R-:W-:Y:S01]  /*4840*/  @!P1 HADD2.F32 R38, -RZ, R38.H0_H0 ;  /* 0x20000026ff269230 */ /* 0x000fe20000004100 */
[----:B------:R-:W-:Y:S01]  /*4850*/  MOV R13, R7 ;  /* 0x00000007000d7202 */ /* 0x000fe20000000f00 */
[----:B------:R-:W-:Y:S01]  /*4860*/  IMAD.SHL.U32 R48, R48, 0x2, RZ ;  /* 0x0000000230307824 */ /* 0x000fe200078e00ff */
[----:B------:R-:W-:Y:S02]  /*4870*/  @!P1 SHF.R.U32.HI R14, RZ, 0x10, R7 ;  /* 0x00000010ff0e9819 */ /* 0x000fe40000011607 */
[----:B------:R-:W-:Y:S02]  /*4880*/  @!P1 SHF.R.U32.HI R40, RZ, 0x10, R41 ;  /* 0x00000010ff289819 */ /* 0x000fe40000011629 */
[----:B------:R-:W-:Y:S01]  /*4890*/  LEA.HI.X R71, R88, R65, R100, 0x1, P0 ;  /* 0x0000004158477211 */ /* 0x000fe200000f0c64 */
[----:B------:R-:W1:Y:S01]  /*48a0*/  LDS.128 R48, [R48+0x3100] ;  /* 0x0031000030307984 */ /* 0x000e620000000c00 */
[----:B------:R-:W-:Y:S01]  /*48b0*/  ISETP.GE.AND P0, PT, R66, c[0x0][0x1d4], PT ;  /* 0x0000750042007a0c */ /* 0x000fe20003f06270 */
[----:B------:R-:W-:Y:S01]  /*48c0*/  @!P1 HADD2.F32 R40, -RZ, R40.H0_H0 ;  /* 0x20000028ff289230 */ /* 0x000fe20000004100 */
[--C-:B------:R-:W-:Y:S02]  /*48d0*/  @!P1 SHF.R.U32.HI R47, RZ, 0x10, R43.reuse ;  /* 0x00000010ff2f9819 */ /* 0x100fe4000001162b */
[----:B------:R-:W-:Y:S01]  /*48e0*/  @!P1 SHF.R.U64 R45, R42, 0x10, R43 ;  /* 0x000000102a2d9819 */ /* 0x000fe2000000122b */
[----:B------:R-:W-:Y:S01]  /*48f0*/  @!P1 HADD2.F32 R42, -RZ, R44.H0_H0 ;  /* 0x2000002cff2a9230 */ /* 0x000fe20000004100 */
[----:B------:R-:W-:Y:S03]  /*4900*/  MOV R46, R43 ;  /* 0x0000002b002e7202 */ /* 0x000fe60000000f00 */
[----:B------:R-:W-:Y:S04]  /*4910*/  @!P1 HADD2.F32 R44, -RZ, R45.H0_H0 ;  /* 0x2000002dff2c9230 */ /* 0x000fe80000004100 */
        /* <DEDUP_REMOVED lines=18> */
[----:B------:R-:W-:Y:S01]  /*4a40*/  @!P1 HADD2.F32 R37, -RZ, R7.H0_H0 ;  /* 0x20000007ff259230 */ /* 0x000fe20000004100 */
[----:B------:R-:W-:Y:S01]  /*4a50*/  @!P1 IMAD.MOV.U32 R9, RZ, RZ, R50 ;  /* 0x000000ffff099224 */ /* 0x000fe200078e0032 */
[----:B------:R-:W-:Y:S02]  /*4a60*/  @!P1 HADD2.F32 R4, -RZ, R10.H0_H0 ;  /* 0x2000000aff049230 */ /* 0x000fe40000004100 */
[----:B------:R-:W-:Y:S01]  /*4a70*/  @!P1 HADD2.F32 R38, -RZ, R39.H0_H0 ;  /* 0x20000027ff269230 */ /* 0x000fe20000004100 */
[----:B------:R-:W-:Y:S01]  /*4a80*/  @!P1 F2FP.PACK_AB R2, R3, R2 ;  /* 0x000000020302923e */ /* 0x000fe200000000ff */
[----:B------:R-:W-:Y:S02]  /*4a90*/  @!P1 HADD2.F32 R39, -RZ, R7.H1_H1 ;  /* 0x30000007ff279230 */ /* 0x000fe40000004100 */
[--C-:B------:R-:W-:Y:S01]  /*4aa0*/  @!P1 HADD2.F32 R7, -RZ, R5.reuse.H1_H1 ;  /* 0x30000005ff079230 */ /* 0x100fe20000004100 */
[----:B------:R-:W-:Y:S01]  /*4ab0*/  @!P1 MOV R48, R2 ;  /* 0x0000000200309202 */ /* 0x000fe20000000f00 */
[----:B------:R-:W-:Y:S01]  /*4ac0*/  @!P1 HADD2.F32 R8, -RZ, R5.H0_H0 ;  /* 0x20000005ff089230 */ /* 0x000fe20000004100 */
[----:B------:R-:W-:Y:S01]  /*4ad0*/  @!P1 FMUL.FTZ R5, R37, R4 ;  /* 0x0000000425059220 */ /* 0x000fe20000410000 */
[--C-:B------:R-:W-:Y:S01]  /*4ae0*/  @!P1 HADD2.F32 R41, -RZ, R9.reuse.H0_H0 ;  /* 0x20000009ff299230 */ /* 0x100fe20000004100 */
[----:B------:R-:W-:Y:S01]  /*4af0*/  @!P1 FMUL.FTZ R10, R39, R6 ;  /* 0x00000006270a9220 */ /* 0x000fe20000410000 */
[----:B------:R-:W-:Y:S01]  /*4b00*/  @!P1 HADD2.F32 R43, -RZ, R9.H1_H1 ;  /* 0x30000009ff2b9230 */ /* 0x000fe20000004100 */
[C---:B------:R-:W-:Y:S02]  /*4b10*/  @!P1 FFMA.FTZ R72, R8.reuse, R38, -R5 ;  /* 0x0000002608489223 */ /* 0x040fe40000010805 */
[C---:B------:R-:W-:Y:S01]  /*4b20*/  @!P1 FMUL.FTZ R5, R7.reuse, R6 ;  /* 0x0000000607059220 */ /* 0x040fe20000410000 */
[----:B------:R-:W-:Y:S01]  /*4b30*/  @!P1 HADD2.F32 R6, -RZ, R11.H0_H0 ;  /* 0x2000000bff069230 */ /* 0x000fe20000004100 */
[----:B------:R-:W-:Y:S01]  /*4b40*/  @!P1 FFMA.FTZ R69, R7, R40, -R10 ;  /* 0x0000002807459223 */ /* 0x000fe2000001080a */
[----:B------:R-:W-:Y:S01]  /*4b50*/  @!P1 MOV R7, R18 ;  /* 0x0000001200079202 */ /* 0x000fe20000000f00 */
[----:B------:R-:W-:Y:S01]  /*4b60*/  @!P1 FMUL.FTZ R4, R8, R4 ;  /* 0x0000000408049220 */ /* 0x000fe20000410000 */
[----:B------:R-:W-:Y:S01]  /*4b70*/  @!P1 HADD2.F32 R8, -RZ, R12.H0_H0 ;  /* 0x2000000cff089230 */ /* 0x000fe20000004100 */
[----:B------:R-:W-:Y:S02]  /*4b80*/  @!P1 MOV R11, R51 ;  /* 0x00000033000b9202 */ /* 0x000fe40000000f00 */
[----:B------:R-:W-:Y:S01]  /*4b90*/  @!P1 FFMA.FTZ R4, R37, R38, R4 ;  /* 0x0000002625049223 */ /* 0x000fe20000010004 */
[--C-:B------:R-:W-:Y:S01]  /*4ba0*/  @!P1 HADD2.F32 R9, -RZ, R7.reuse.H1_H1 ;  /* 0x30000007ff099230 */ /* 0x100fe20000004100 */
[----:B------:R-:W-:Y:S01]  /*4bb0*/  @!P1 FMUL.FTZ R12, R43, R8 ;  /* 0x000000082b0c9220 */ /* 0x000fe20000410000 */
[----:B------:R-:W-:Y:S01]  /*4bc0*/  @!P1 HADD2.F32 R10, -RZ, R7.H0_H0 ;  /* 0x20000007ff0a9230 */ /* 0x000fe20000004100 */
[----:B------:R-:W-:Y:S01]  /*4bd0*/  @!P1 FMUL.FTZ R7, R41, R6 ;  /* 0x0000000629079220 */ /* 0x000fe20000410000 */
[----:B------:R-:W-:Y:S01]  /*4be0*/  @!P1 HADD2.F32 R45, -RZ, R11.H1_H1 ;  /* 0x3000000bff2d9230 */ /* 0x000fe20000004100 */
[C---:B------:R-:W-:Y:S02]  /*4bf0*/  @!P1 FFMA.FTZ R67, R9.reuse, R44, -R12 ;  /* 0x0000002c09439223 */ /* 0x040fe4000001080c */
[C---:B------:R-:W-:Y:S02]  /*4c00*/  @!P1 FFMA.FTZ R68, R10.reuse, R42, -R7 ;  /* 0x0000002a0a449223 */ /* 0x040fe40000010807 */
[----:B------:R-:W-:Y:S01]  /*4c10*/  @!P1 FMUL.FTZ R7, R9, R8 ;  /* 0x0000000809079220 */ /* 0x000fe20000410000 */
[----:B------:R-:W-:Y:S01]  /*4c20*/  @!P1 HADD2.F32 R8, -RZ, R13.H0_H0 ;  /* 0x2000000dff089230 */ /* 0x000fe20000004100 */
[----:B------:R-:W-:Y:S01]  /*4c30*/  @!P1 IMAD.MOV.U32 R9, RZ, RZ, R19 ;  /* 0x000000ffff099224 */ /* 0x000fe200078e0013 */
[----:B------:R-:W-:Y:S01]  /*4c40*/  @!P1 HADD2.F32 R13, -RZ, R11.H0_H0 ;  /* 0x2000000bff0d9230 */ /* 0x000fe20000004100 */
[----:B------:R-:W-:Y:S01]  /*4c50*/  @!P1 FMUL.FTZ R6, R10, R6 ;  /* 0x000000060a069220 */ /* 0x000fe20000410000 */
[----:B------:R-:W-:Y:S01]  /*4c60*/  @!P1 HADD2.F32 R10, -RZ, R14.H0_H0 ;  /* 0x2000000eff0a9230 */ /* 0x000fe20000004100 */
[----:B------:R-:W-:Y:S01]  /*4c70*/  @!P1 FFMA.FTZ R5, R39, R40, R5 ;  /* 0x0000002827059223 */ /* 0x000fe20000010005 */
[--C-:B------:R-:W-:Y:S01]  /*4c80*/  @!P1 HADD2.F32 R12, -RZ, R9.reuse.H0_H0 ;  /* 0x20000009ff0c9230 */ /* 0x100fe20000004100 */
[----:B------:R-:W-:Y:S01]  /*4c90*/  @!P1 FFMA.FTZ R6, R41, R42, R6 ;  /* 0x0000002a29069223 */ /* 0x000fe20000010006 */
[----:B------:R-:W-:Y:S01]  /*4ca0*/  @!P1 HADD2.F32 R11, -RZ, R9.H1_H1 ;  /* 0x30000009ff0b9230 */ /* 0x000fe20000004100 */
[----:B------:R-:W-:Y:S01]  /*4cb0*/  @!P1 FMUL.FTZ R9, R13, R8 ;  /* 0x000000080d099220 */ /* 0x000fe20000410000 */
[----:B------:R-:W-:Y:S01]  /*4cc0*/  @!P1 F2FP.PACK_AB R4, R5, R4 ;  /* 0x000000040504923e */ /* 0x000fe200000000ff */
        /* <DEDUP_REMOVED lines=16> */
[----:B------:R-:W-:Y:S01]  /*4dd0*/  @!P1 MOV R17, R11 ;  /* 0x0000000b00119202 */ /* 0x000fe20000000f00 */
[----:B------:R-:W-:Y:S01]  /*4de0*/  @!P1 IMAD.MOV.U32 R49, RZ, RZ, R4 ;  /* 0x000000ffff319224 */ /* 0x000fe200078e0004 */
[----:B------:R-:W-:Y:S02]  /*4df0*/  @!P1 MOV R19, R37 ;  /* 0x0000002500139202 */ /* 0x000fe40000000f00 */
[----:B------:R-:W-:Y:S02]  /*4e00*/  @!P1 F2FP.PACK_AB R6, R7, R6 ;  /* 0x000000060706923e */ /* 0x000fe400000000ff */
[----:B------:R-:W-:Y:S01]  /*4e10*/  @!P1 F2FP.PACK_AB R8, R9, R8 ;  /* 0x000000080908923e */ /* 0x000fe200000000ff */
[----:B------:R1:W-:Y:S01]  /*4e20*/  ST.E.128 [R70.64], R16 ;  /* 0x0000001046007985 */ /* 0x0003e2000c101d0e */
[----:B------:R-:W-:Y:S02]  /*4e30*/  @!P1 MOV R50, R6 ;  /* 0x0000000600329202 */ /* 0x000fe40000000f00 */
[----:B------:R-:W-:Y:S05]  /*4e40*/  @!P1 MOV R51, R8 ;  /* 0x0000000800339202 */ /* 0x000fea0000000f00 */
[----:B------:R1:W-:Y:S02]  /*4e50*/  @!P0 ST.E.128 [R64.64], R48 ;  /* 0x0000003040008985 */ /* 0x0003e4000c101d0e */
.L_x_363:
[----:B------:R-:W-:Y:S05]  /*4e60*/  BSYNC B0 ;  /* 0x0000000000007941 */ /* 0x000fea0003800000 */
.L_x_362:
        /* <DEDUP_REMOVED lines=13> */
[----:B------:R-:W-:Y:S02]  /*4f40*/  @!P1 SHF.R.U64 R3, R24, 0x10, R25 ;  /* 0x0000001018039819 */ /* 0x000fe40000001219 */
[----:B------:R-:W-:Y:S02]  /*4f50*/  LEA.HI.SX32 R6, R6, R105, 0x1c ;  /* 0x0000006906067211 */ /* 0x000fe400078fe2ff */
[----:B------:R-:W-:Y:S01]  /*4f60*/  @!P1 SHF.R.U64 R13, R52, 0x10, R53 ;  /* 0x00000010340d9819 */ /* 0x000fe20000001235 */
[----:B------:R-:W-:Y:S01]  /*4f70*/  @!P1 HADD2.F32 R3, -RZ, R3.H0_H0 ;  /* 0x20000003ff039230 */ /* 0x000fe20000004100 */
[----:B------:R-:W-:Y:S02]  /*4f80*/  SHF.L.U32 R6, R6, 0x3, RZ ;  /* 0x0000000306067819 */ /* 0x000fe400000006ff */
[----:B------:R-:W-:Y:S01]  /*4f90*/  @!P1 SHF.R.U64 R11, R26, 0x10, R27 ;  /* 0x000000101a0b9819 */ /* 0x000fe2000000121b */
[----:B------:R-:W-:Y:S01]  /*4fa0*/  @!P1 HADD2.F32 R13, -RZ, R13.H0_H0 ;  /* 0x2000000dff0d9230 */ /* 0x000fe20000004100 */
[----:B------:R-:W-:Y:S02]  /*4fb0*/  LOP3.LUT R44, R108, 0x38, R6, 0xf8, !PT ;  /* 0x000000386c2c7812 */ /* 0x000fe400078ef806 */
[----:B------:R-:W-:Y:S02]  /*4fc0*/  ISETP.GE.AND P0, PT, R6, c[0x0][0x1d4], PT ;  /* 0x0000750006007a0c */ /* 0x000fe40003f06270 */
[----:B------:R-:W-:Y:S02]  /*4fd0*/  LOP3.LUT R44, R44, R141, RZ, 0x3c, !PT ;  /* 0x0000008d2c2c7212 */ /* 0x000fe400078e3cff */
[----:B------:R-:W-:Y:S01]  /*4fe0*/  @!P1 SHF.R.U32.HI R7, RZ, 0x10, R25 ;  /* 0x00000010ff079819 */ /* 0x000fe20000011619 */
[----:B------:R-:W-:Y:S01]  /*4ff0*/  @!P1 HADD2.F32 R25, -RZ, R61.H1_H1 ;  /* 0x3000003dff199230 */ /* 0x000fe20000004100 */
[----:B------:R-:W-:Y:S02]  /*5000*/  IADD3 R44, R122, R44, RZ ;  /* 0x0000002c7a2c7210 */ /* 0x000fe40007ffe0ff */
[----:B------:R-:W-:Y:S02]  /*5010*/  @!P1 SHF.R.U32.HI R24, RZ, 0x10, R53 ;  /* 0x00000010ff189819 */ /* 0x000fe40000011635 */
[----:B------:R-:W-:Y:S01]  /*5020*/  @!P1 SHF.R.U32.HI R9, RZ, 0x10, R27 ;  /* 0x00000010ff099819 */ /* 0x000fe2000001161b */
        /* <DEDUP_REMOVED lines=90> */
.L_x_365:
[----:B------:R-:W-:Y:S05]  /*55d0*/  BSYNC B0 ;  /* 0x0000000000007941 */ /* 0x000fea0003800000 */
.L_x_364:
[----:B-1----:R1:W2:Y:S01]  /*55e0*/  SHFL.IDX PT, R47, R76, 0x2, 0x1c1f ;  /* 0x005c1f004c2f7f89 */ /* 0x0022a200000e0000 */
[----:B------:R-:W-:Y:S03]  /*55f0*/  ISETP.GE.OR P0, PT, R137, UR28, P5 ;  /* 0x0000001c89007c0c */ /* 0x000fe6000af06670 */
[----:B------:R1:W4:Y:S10]  /*5600*/  SHFL.IDX PT, R46, R77, 0x2, 0x1c1f ;  /* 0x005c1f004d2e7f89 */ /* 0x00033400000e0000 */
[----:B------:R-:W-:-:S05]  /*5610*/  @P0 BRA `(.L_x_359) ;  /* 0x00000ad000000947 */ /* 0x000fca0003800000 */
[----:B------:R-:W-:Y:S01]  /*5620*/  SEL R2, R136, R128, !P4 ;  /* 0x0000008088027207 */ /* 0x000fe20006000000 */
[----:B------:R-:W5:Y:S01]  /*5630*/  LDS.128 R16, [R124+0x3100] ;  /* 0x003100007c107984 */ /* 0x000f620000000c00 */
[C---:B----4-:R-:W-:Y:S01]  /*5640*/  LEA R52, P0, R88.reuse, R46, 0x1 ;  /* 0x0000002e58347211 */ /* 0x050fe200078008ff */
[--C-:B------:R-:W-:Y:S01]  /*5650*/  @!P1 HADD2.F32 R25, -RZ, R62.reuse.H0_H0 ;  /* 0x2000003eff199230 */ /* 0x100fe20000004100 */
[----:B------:R-:W-:Y:S01]  /*5660*/  SHF.R.S32.HI R3, RZ, 0x1f, R2 ;  /* 0x0000001fff037819 */ /* 0x000fe20000011402 */
[----:B------:R-:W-:Y:S01]  /*5670*/  @!P1 HADD2.F32 R15, -RZ, R62.H1_H1 ;  /* 0x3000003eff0f9230 */ /* 0x000fe20000004100 */
[----:B--2---:R-:W-:Y:S01]  /*5680*/  LEA.HI.X R53, R88, R47, R100, 0x1, P0 ;  /* 0x0000002f58357211 */ /* 0x004fe200000f0c64 */
[----:B------:R-:W-:Y:S01]  /*5690*/  @!P1 HADD2.F32 R38, -RZ, R63.H0_H0 ;  /* 0x2000003fff269230 */ /* 0x000fe20000004100 */
[----:B------:R-:W-:Y:S02]  /*56a0*/  LEA.HI R2, R3, R2, RZ, 0x4 ;  /* 0x0000000203027211 */ /* 0x000fe400078f20ff */
[----:B------:R-:W-:Y:S02]  /*56b0*/  @!P1 SHF.R.U32.HI R10, RZ, 0x10, R57 ;  /* 0x00000010ff0a9819 */ /* 0x000fe40000011639 */
[----:B------:R-:W-:Y:S02]  /*56c0*/  LEA.HI.SX32 R2, R2, R105, 0x1c ;  /* 0x0000006902027211 */ /* 0x000fe400078fe2ff */
[--C-:B------:R-:W-:Y:S01]  /*56d0*/  @!P1 SHF.R.U64 R11, R30, 0x10, R31.reuse ;  /* 0x000000101e0b9819 */ /* 0x100fe2000000121f */
[----:B------:R-:W-:Y:S01]  /*56e0*/  @!P1 HADD2.F32 R27, -RZ, R10.H0_H0 ;  /* 0x2000000aff1b9230 */ /* 0x000fe20000004100 */
[----:B------:R-:W-:Y:S01]  /*56f0*/  SHF.L.U32 R45, R2, 0x3, RZ ;  /* 0x00000003022d7819 */ /* 0x000fe200000006ff */
[----:B------:R-:W-:Y:S01]  /*5700*/  @!P1 HADD2.F32 R2, -RZ, R23.H0_H0 ;  /* 0x20000017ff029230 */ /* 0x000fe20000004100 */
[----:B------:R-:W-:Y:S02]  /*5710*/  @!P1 SHF.R.U32.HI R13, RZ, 0x10, R31 ;  /* 0x00000010ff0d9819 */ /* 0x000fe4000001161f */
[----:B------:R-:W-:Y:S02]  /*5720*/  LOP3.LUT R40, R107, 0x38, R45, 0xf8, !PT ;  /* 0x000000386b287812 */ /* 0x000fe400078ef82d */
[--C-:B------:R-:W-:Y:S01]  /*5730*/  @!P1 SHF.R.U32.HI R6, RZ, 0x10, R29.reuse ;  /* 0x00000010ff069819 */ /* 0x100fe2000001161d */
[----:B------:R-:W-:Y:S01]  /*5740*/  @!P1 HADD2.F32 R13, -RZ, R13.H0_H0 ;  /* 0x2000000dff0d9230 */ /* 0x000fe20000004100 */
[----:B------:R-:W-:Y:S02]  /*5750*/  LOP3.LUT R40, R40, R140, RZ, 0x3c, !PT ;  /* 0x0000008c28287212 */ /* 0x000fe400078e3cff */
[----:B------:R-:W-:Y:S01]  /*5760*/  @!P1 SHF.R.U64 R9, R28, 0x10, R29 ;  /* 0x000000101c099819 */ /* 0x000fe2000000121d */
[----:B------:R-:W-:Y:S01]  /*5770*/  @!P1 HADD2.F32 R29, -RZ, R63.H1_H1 ;  /* 0x3000003fff1d9230 */ /* 0x000fe20000004100 */
[----:B------:R-:W-:Y:S02]  /*5780*/  IADD3 R40, R121, R40, RZ ;  /* 0x0000002879287210 */ /* 0x000fe40007ffe0ff */
[----:B------:R-:W-:Y:S02]  /*5790*/  @!P1 SHF.R.U64 R28, R56, 0x10, R57 ;  /* 0x00000010381c9819 */ /* 0x000fe40000001239 */
[--C-:B------:R-:W-:Y:S01]  /*57a0*/  @!P1 SHF.R.U64 R31, R58, 0x10, R59.reuse ;  /* 0x000000103a1f9819 */ /* 0x100fe2000000123b */
[----:B------:R-:W-:Y:S01]  /*57b0*/  IMAD.SHL.U32 R40, R40, 0x2, RZ ;  /* 0x0000000228287824 */ /* 0x000fe200078e00ff */
[----:B------:R-:W-:Y:S02]  /*57c0*/  @!P1 SHF.R.U32.HI R39, RZ, 0x10, R59 ;  /* 0x00000010ff279819 */ /* 0x000fe4000001163b */
[----:B------:R-:W-:Y:S01]  /*57d0*/  ISETP.GE.AND P0, PT, R45, c[0x0][0x1d4], PT ;  /* 0x000075002d007a0c */ /* 0x000fe20003f06270 */
[----:B------:R-:W-:Y:S02]  /*57e0*/  @!P1 HADD2.F32 R31, -RZ, R31.H0_H0 ;  /* 0x2000001fff1f9230 */ /* 0x000fe40000004100 */
[----:B------:R-:W2:Y:S01]  /*57f0*/  LDS.128 R40, [R40+0x3100] ;  /* 0x0031000028287984 */ /* 0x000ea20000000c00 */
[----:B------:R-:W-:Y:S01]  /*5800*/  @!P1 HADD2.F32 R39, -RZ, R39.H0_H0 ;  /* 0x20000027ff279230 */ /* 0x000fe20000004100 */
[----:B---3-5:R-:W-:Y:S05]  /*5810*/  @!P1 IMAD.MOV.U32 R5, RZ, RZ, R17 ;  /* 0x000000ffff059224 */ /* 0x028fea00078e0011 */
[----:B------:R-:W-:Y:S05]  /*5820*/  @!P1 HADD2.F32 R3, -RZ, R5.H0_H0 ;  /* 0x20000005ff039230 */ /* 0x000fea0000004100 */
[C---:B------:R-:W-:Y:S02]  /*5830*/  @!P1 FMUL.FTZ R4, R3.reuse, R2 ;  /* 0x0000000203049220 */ /* 0x040fe40000410000 */
[----:B--2---:R-:W-:Y:S01]  /*5840*/  @!P1 IMAD.MOV.U32 R44, RZ, RZ, R43 ;  /* 0x000000ffff2c9224 */ /* 0x004fe200078e002b */
[----:B------:R-:W-:Y:S01]  /*5850*/  @!P1 MOV R7, R41 ;  /* 0x0000002900079202 */ /* 0x000fe20000000f00 */
[----:B------:R-:W-:Y:S01]  /*5860*/  @!P1 IMAD.MOV.U32 R30, RZ, RZ, R42 ;  /* 0x000000ffff1e9224 */ /* 0x000fe200078e002a */
[----:B------:R-:W-:Y:S02]  /*5870*/  @!P1 MOV R12, R40 ;  /* 0x00000028000c9202 */ /* 0x000fe40000000f00 */
[----:B------:R-:W-:Y:S02]  /*5880*/  @!P1 HADD2.F32 R37, -RZ, R44.H0_H0 ;  /* 0x2000002cff259230 */ /* 0x000fe40000004100 */
[--C-:B------:R-:W-:Y:S02]  /*5890*/  @!P1 HADD2.F32 R24, -RZ, R7.reuse.H0_H0 ;  /* 0x20000007ff189230 */ /* 0x100fe40000004100 */
[----:B------:R-:W-:Y:S02]  /*58a0*/  @!P1 HADD2.F32 R26, -RZ, R7.H1_H1 ;  /* 0x30000007ff1a9230 */ /* 0x000fe40000004100 */
[----:B------:R-:W-:Y:S01]  /*58b0*/  @!P1 HADD2.F32 R14, -RZ, R12.H0_H0 ;  /* 0x2000000cff0e9230 */ /* 0x000fe20000004100 */
        /* <DEDUP_REMOVED lines=11> */
[C---:B------:R-:W-:Y:S01]  /*5970*/  @!P1 FMUL.FTZ R22, R14.reuse, R3 ;  /* 0x000000030e169220 */ /* 0x040fe20000410000 */
[----:B------:R-:W-:Y:S01]  /*5980*/  @!P1 MOV R10, R19 ;  /* 0x00000013000a9202 */ /* 0x000fe20000000f00 */
[----:B------:R-:W-:Y:S02]  /*5990*/  @!P1 HADD2.F32 R6, -RZ, R36.H0_H0 ;  /* 0x20000024ff069230 */ /* 0x000fe40000004100 */
        /* <DEDUP_REMOVED lines=11> */
[----:B------:R-:W-:Y:S01]  /*5a50*/  @!P1 HADD2.F32 R28, -RZ, R30.H0_H0 ;  /* 0x2000001eff1c9230 */ /* 0x000fe20000004100 */
[-C--:B------:R-:W-:Y:S01]  /*5a60*/  @!P1 FFMA.FTZ R51, R7, R23.reuse, -R8 ;  /* 0x0000001707339223 */ /* 0x080fe20000010808 */
[----:B------:R-:W-:Y:S01]  /*5a70*/  @!P1 MOV R7, R18 ;  /* 0x0000001200079202 */ /* 0x000fe20000000f00 */
[C---:B------:R-:W-:Y:S01]  /*5a80*/  @!P1 FMUL.FTZ R8, R9.reuse, R6 ;  /* 0x0000000609089220 */ /* 0x040fe20000410000 */
[----:B------:R-:W-:Y:S01]  /*5a90*/  @!P1 HADD2.F32 R6, -RZ, R36.H1_H1 ;  /* 0x30000024ff069230 */ /* 0x000fe20000004100 */
[----:B------:R-:W-:Y:S01]  /*5aa0*/  @!P1 FFMA.FTZ R50, R9, R38, -R12 ;  /* 0x0000002609329223 */ /* 0x000fe2000001080c */
[----:B------:R-:W-:Y:S01]  /*5ab0*/  @!P1 HADD2.F32 R9, -RZ, R11.H0_H0 ;  /* 0x2000000bff099230 */ /* 0x000fe20000004100 */
[----:B------:R-:W-:Y:S01]  /*5ac0*/  @!P1 FFMA.FTZ R3, R22, R23, R3 ;  /* 0x0000001716039223 */ /* 0x000fe20000010003 */
[----:B------:R-:W-:Y:S01]  /*5ad0*/  @!P1 HADD2.F32 R30, -RZ, R30.H1_H1 ;  /* 0x3000001eff1e9230 */ /* 0x000fe20000004100 */
[----:B------:R-:W-:Y:S01]  /*5ae0*/  @!P1 FFMA.FTZ R4, R24, R25, R4 ;  /* 0x0000001918049223 */ /* 0x000fe20000010004 */
[----:B------:R-:W-:Y:S01]  /*5af0*/  @!P1 HADD2.F32 R36, -RZ, R44.H1_H1 ;  /* 0x3000002cff249230 */ /* 0x000fe20000004100 */
[----:B------:R-:W-:Y:S01]  /*5b00*/  @!P1 FFMA.FTZ R5, R26, R27, R5 ;  /* 0x0000001b1a059223 */ /* 0x000fe20000010005 */
[--C-:B------:R-:W-:Y:S01]  /*5b10*/  @!P1 HADD2.F32 R12, -RZ, R7.reuse.H0_H0 ;  /* 0x20000007ff0c9230 */ /* 0x100fe20000004100 */
[----:B------:R-:W-:Y:S01]  /*5b20*/  @!P1 FMUL.FTZ R48, R30, R9 ;  /* 0x000000091e309220 */ /* 0x000fe20000410000 */
[----:B------:R-:W-:Y:S01]  /*5b30*/  @!P1 F2FP.PACK_AB R2, R3, R2 ;  /* 0x000000020302923e */ /* 0x000fe200000000ff */
[----:B------:R-:W-:Y:S01]  /*5b40*/  @!P1 FMUL.FTZ R44, R36, R13 ;  /* 0x0000000d242c9220 */ /* 0x000fe20000410000 */
[----:B------:R-:W-:Y:S01]  /*5b50*/  @!P1 F2FP.PACK_AB R4, R5, R4 ;  /* 0x000000040504923e */ /* 0x000fe200000000ff */
[----:B------:R-:W-:Y:S01]  /*5b60*/  @!P1 HADD2.F32 R11, -RZ, R7.H1_H1 ;  /* 0x30000007ff0b9230 */ /* 0x000fe20000004100 */
[----:B------:R-:W-:Y:S01]  /*5b70*/  @!P1 FMUL.FTZ R7, R28, R6 ;  /* 0x000000061c079220 */ /* 0x000fe20000410000 */
[----:B------:R-:W-:Y:S01]  /*5b80*/  @!P1 MOV R40, R2 ;  /* 0x0000000200289202 */ /* 0x000fe20000000f00 */
[----:B------:R-:W-:Y:S02]  /*5b90*/  @!P1 FFMA.FTZ R44, R10, R39, -R44 ;  /* 0x000000270a2c9223 */ /* 0x000fe4000001082c */
[----:B------:R-:W-:Y:S02]  /*5ba0*/  @!P1 FFMA.FTZ R49, R12, R29, -R7 ;  /* 0x0000001d0c319223 */ /* 0x000fe40000010807 */
[C---:B------:R-:W-:Y:S02]  /*5bb0*/  @!P1 FFMA.FTZ R48, R11.reuse, R31, -R48 ;  /* 0x0000001f0b309223 */ /* 0x040fe40000010830 */
[----:B------:R-:W-:Y:S01]  /*5bc0*/  @!P1 FMUL.FTZ R7, R11, R9 ;  /* 0x000000090b079220 */ /* 0x000fe20000410000 */
[----:B------:R-:W-:Y:S01]  /*5bd0*/  @!P1 F2FP.PACK_AB R11, R44, R50 ;  /* 0x000000322c0b923e */ /* 0x000fe200000000ff */
[----:B------:R-:W-:Y:S01]  /*5be0*/  @!P1 FMUL.FTZ R9, R10, R13 ;  /* 0x0000000d0a099220 */ /* 0x000fe20000410000 */
[----:B------:R-:W-:Y:S01]  /*5bf0*/  @!P1 F2FP.PACK_AB R10, R48, R49 ;  /* 0x00000031300a923e */ /* 0x000fe200000000ff */
[----:B------:R-:W-:Y:S01]  /*5c00*/  @!P1 FMUL.FTZ R6, R12, R6 ;  /* 0x000000060c069220 */ /* 0x000fe20000410000 */
[----:B------:R-:W-:Y:S01]  /*5c10*/  @!P1 F2FP.PACK_AB R13, R55, R56 ;  /* 0x00000038370d923e */ /* 0x000fe200000000ff */
[----:B------:R-:W-:Y:S01]  /*5c20*/  @!P1 IMAD.MOV.U32 R41, RZ, RZ, R4 ;  /* 0x000000ffff299224 */ /* 0x000fe200078e0004 */
[----:B------:R-:W-:Y:S01]  /*5c30*/  @!P1 F2FP.PACK_AB R12, R51, R54 ;  /* 0x00000036330c923e */ /* 0x000fe200000000ff */
[----:B------:R-:W-:Y:S01]  /*5c40*/  @!P1 IMAD.MOV.U32 R18, RZ, RZ, R10 ;  /* 0x000000ffff129224 */ /* 0x000fe200078e000a */
[----:B------:R-:W-:Y:S01]  /*5c50*/  @!P1 MOV R17, R13 ;  /* 0x0000000d00119202 */ /* 0x000fe20000000f00 */
[----:B------:R-:W-:Y:S01]  /*5c60*/  @!P1 FFMA.FTZ R6, R28, R29, R6 ;  /* 0x0000001d1c069223 */ /* 0x000fe20000010006 */
[----:B------:R-:W-:Y:S01]  /*5c70*/  @!P1 MOV R16, R12 ;  /* 0x0000000c00109202 */ /* 0x000fe20000000f00 */
[----:B------:R-:W-:Y:S01]  /*5c80*/  @!P1 FFMA.FTZ R7, R30, R31, R7 ;  /* 0x0000001f1e079223 */ /* 0x000fe20000010007 */
[----:B------:R-:W-:Y:S01]  /*5c90*/  @!P1 MOV R19, R11 ;  /* 0x0000000b00139202 */ /* 0x000fe20000000f00 */
[----:B------:R-:W-:Y:S02]  /*5ca0*/  @!P1 FFMA.FTZ R8, R37, R38, R8 ;  /* 0x0000002625089223 */ /* 0x000fe40000010008 */
[----:B------:R-:W-:Y:S01]  /*5cb0*/  @!P1 FFMA.FTZ R9, R36, R39, R9 ;  /* 0x0000002724099223 */ /* 0x000fe20000010009 */
[----:B------:R-:W-:Y:S01]  /*5cc0*/  @!P1 F2FP.PACK_AB R6, R7, R6 ;  /* 0x000000060706923e */ /* 0x000fe200000000ff */
[----:B------:R2:W-:Y:S03]  /*5cd0*/  ST.E.128 [R52.64], R16 ;  /* 0x0000001034007985 */ /* 0x0005e6000c101d0e */
[----:B------:R-:W-:Y:S02]  /*5ce0*/  @!P1 F2FP.PACK_AB R8, R9, R8 ;  /* 0x000000080908923e */ /* 0x000fe400000000ff */
[----:B------:R-:W-:Y:S02]  /*5cf0*/  @!P1 MOV R42, R6 ;  /* 0x00000006002a9202 */ /* 0x000fe40000000f00 */
[----:B------:R-:W-:Y:S01]  /*5d00*/  @!P1 MOV R43, R8 ;  /* 0x00000008002b9202 */ /* 0x000fe20000000f00 */
[----:B------:R-:W-:-:S05]  /*5d10*/  @P0 BRA `(.L_x_359) ;  /* 0x000003d000000947 */ /* 0x000fca0003800000 */
[C---:B------:R-:W-:Y:S04]  /*5d20*/  LEA R2, P0, R45.reuse, R46, 0x1 ;  /* 0x0000002e2d027211 */ /* 0x040fe800078008ff */
[----:B------:R-:W-:Y:S05]  /*5d30*/  LEA.HI.X.SX32 R3, R45, R47, 0x1, P0 ;  /* 0x0000002f2d037211 */ /* 0x000fea00000f0eff */
[----:B------:R3:W-:Y:S01]  /*5d40*/  ST.E.128 [R2.64], R40 ;  /* 0x0000002802007985 */ /* 0x0007e2000c101d0e */
[----:B------:R-:W-:-:S05]  /*5d50*/  BRA `(.L_x_359) ;  /* 0x0000039000007947 */ /* 0x000fca0003800000 */
.L_x_343:
        /* <DEDUP_REMOVED lines=22> */
.L_x_367:
[----:B-123--:R-:W-:Y:S05]  /*5ec0*/  BSYNC B0 ;  /* 0x0000000000007941 */ /* 0x00efea0003800000 */
.L_x_366:
        /* <DEDUP_REMOVED lines=17> */
.L_x_369:
[----:B------:R-:W-:Y:S05]  /*5fe0*/  BSYNC B0 ;  /* 0x0000000000007941 */ /* 0x000fea0003800000 */
.L_x_368:
[----:B--2---:R2:W4:Y:S01]  /*5ff0*/  SHFL.IDX PT, R3, R76, 0x2, 0x1c1f ;  /* 0x005c1f004c037f89 */ /* 0x00452200000e0000 */
[----:B------:R-:W-:Y:S03]  /*6000*/  ISETP.GE.AND P0, PT, R12, 0x41, PT ;  /* 0x000000410c00780c */ /* 0x000fe60003f06270 */
        /* <DEDUP_REMOVED lines=14> */
.L_x_359:
[----:B------:R-:W-:Y:S05]  /*60f0*/  BSYNC B2 ;  /* 0x0000000000027941 */ /* 0x000fea0003800000 */
.L_x_342:
[----:B---3--:R-:W-:Y:S01]  /*6100*/  IMAD.U32 R2, RZ, RZ, UR6 ;  /* 0x00000006ff027e24 */ /* 0x008fe2000f8e00ff */
        /* <DEDUP_REMOVED lines=10> */
[----:B------:R-:W-:Y:S07]  /*61b0*/  ISETP.GE.AND P1, PT, R4, 0x41, PT ;  /* 0x000000410400780c */ /* 0x000fee0003f26270 */
[C---:B------:R-:W-:Y:S05]  /*61c0*/  @P4 IADD3 R6, P0, R2.reuse, 0x10, RZ ;  /* 0x0000001002064810 */ /* 0x040fea0007f1e0ff */
[--C-:B------:R-:W-:Y:S01]  /*61d0*/  @P4 IMAD.X R7, RZ, RZ, R3.reuse, P0 ;  /* 0x000000ffff074224 */ /* 0x100fe200000e0603 */
[C---:B--2---:R-:W-:Y:S04]  /*61e0*/  @P3 IADD3 R8, P0, R2.reuse, 0x20, RZ ;  /* 0x0000002002083810 */ /* 0x044fe80007f1e0ff */
        /* <DEDUP_REMOVED lines=9> */
[----:B------:R-:W-:Y:S11]  /*6280*/  ISETP.GE.AND P5, PT, R4, 0x1, PT ;  /* 0x000000010400780c */ /* 0x000ff60003fa6270 */
[----:B------:R-:W-:Y:S02]  /*6290*/  @!UPT UIADD3 URZ, URZ, URZ, URZ ;  /* 0x0000003f3f3ff290 */ /* 0x000fe4000fffe03f */
[----:B------:R-:W-:Y:S02]  /*62a0*/  @P5 IMAD R3, R3, c[0x0][0x258], RZ ;  /* 0x0000960003035a24 */ /* 0x000fe400078e02ff */
[----:B------:R-:W-:Y:S02]  /*62b0*/  @P5 IMAD.MOV.U32 R4, RZ, RZ, R84 ;  /* 0x000000ffff045224 */ /* 0x000fe400078e0054 */
[----:B------:R-:W-:Y:S04]  /*62c0*/  @P5 IMAD.MOV.U32 R5, RZ, RZ, R87 ;  /* 0x000000ffff055224 */ /* 0x000fe800078e0057 */
[C---:B------:R-:W-:Y:S04]  /*62d0*/  @P5 IMAD.WIDE.U32 R4, R2.reuse, c[0x0][0x258], R4 ;  /* 0x0000960002045a25 */ /* 0x040fe800078e0004 */
[----:B------:R-:W-:Y:S01]  /*62e0*/  @P5 IMAD R2, R2, c[0x0][0x25c], R3 ;  /* 0x0000970002025a24 */ /* 0x000fe200078e0203 */
[C---:B------:R-:W-:Y:S02]  /*62f0*/  @P5 LEA R14, P6, R4.reuse, c[0x0][0x250], 0x1 ;  /* 0x00009400040e5a11 */ /* 0x040fe400078c08ff */
[-C--:B------:R-:W-:Y:S02]  /*6300*/  @P4 MOV R3, R87.reuse ;  /* 0x0000005700034202 */ /* 0x080fe40000000f00 */
[----:B------:R-:W-:Y:S04]  /*6310*/  @P5 IADD3 R2, R5, R2, RZ ;  /* 0x0000000205025210 */ /* 0x000fe80007ffe0ff */
[----:B------:R-:W-:Y:S01]  /*6320*/  @P5 LEA.HI.X R15, R4, c[0x0][0x254], R2, 0x1, P6 ;  /* 0x00009500040f5a11 */ /* 0x000fe200030f0c02 */
[----:B------:R-:W-:Y:S02]  /*6330*/  @P4 IMAD R4, R7, c[0x0][0x258], RZ ;  /* 0x0000960007044a24 */ /* 0x000fe400078e02ff */
[----:B------:R-:W-:Y:S02]  /*6340*/  @P4 IMAD.MOV.U32 R2, RZ, RZ, R84 ;  /* 0x000000ffff024224 */ /* 0x000fe400078e0054 */
[C---:B------:R-:W-:Y:S02]  /*6350*/  @P4 IMAD R4, R6.reuse, c[0x0][0x25c], R4 ;  /* 0x0000970006044a24 */ /* 0x040fe400078e0204 */
[----:B------:R-:W-:Y:S04]  /*6360*/  @P4 IMAD.WIDE.U32 R2, R6, c[0x0][0x258], R2 ;  /* 0x0000960006024a25 */ /* 0x000fe800078e0002 */
[----:B------:R-:W-:Y:S01]  /*6370*/  @P4 IMAD.IADD R4, R3, 0x1, R4 ;  /* 0x0000000103044824 */ /* 0x000fe200078e0204 */
[----:B------:R-:W-:Y:S01]  /*6380*/  @P4 LEA R12, P6, R2, c[0x0][0x250], 0x1 ;  /* 0x00009400020c4a11 */ /* 0x000fe200078c08ff */
[----:B------:R-:W-:Y:S02]  /*6390*/  @P3 IMAD.MOV.U32 R3, RZ, RZ, R87 ;  /* 0x000000ffff033224 */ /* 0x000fe400078e0057 */
[----:B------:R-:W-:Y:S01]  /*63a0*/  @P0 IMAD R6, R22, c[0x0][0x258], RZ ;  /* 0x0000960016060a24 */ /* 0x000fe200078e02ff */
[----:B------:R-:W-:Y:S01]  /*63b0*/  @P4 LEA.HI.X R13, R2, c[0x0][0x254], R4, 0x1, P6 ;  /* 0x00009500020d4a11 */ /* 0x000fe200030f0c04 */
[----:B------:R-:W-:Y:S01]  /*63c0*/  @P3 IMAD R4, R10, c[0x0][0x258], RZ ;  /* 0x000096000a043a24 */ /* 0x000fe200078e02ff */
[----:B------:R-:W-:Y:S01]  /*63d0*/  @P3 MOV R2, R84 ;  /* 0x0000005400023202 */ /* 0x000fe20000000f00 */
[----:B------:R-:W-:Y:S02]  /*63e0*/  @P0 IMAD R6, R18, c[0x0][0x25c], R6 ;  /* 0x0000970012060a24 */ /* 0x000fe400078e0206 */
[C---:B------:R-:W-:Y:S02]  /*63f0*/  @P3 IMAD R4, R8.reuse, c[0x0][0x25c], R4 ;  /* 0x0000970008043a24 */ /* 0x040fe400078e0204 */
[----:B------:R-:W-:Y:S05]  /*6400*/  @P3 IMAD.WIDE.U32 R2, R8, c[0x0][0x258], R2 ;  /* 0x0000960008023a25 */ /* 0x000fea00078e0002 */
[C---:B------:R-:W-:Y:S02]  /*6410*/  @P3 LEA R10, P6, R2.reuse, c[0x0][0x250], 0x1 ;  /* 0x00009400020a3a11 */ /* 0x040fe400078c08ff */
[----:B------:R-:W-:Y:S02]  /*6420*/  @P3 IADD3 R4, R3, R4, RZ ;  /* 0x0000000403043210 */ /* 0x000fe40007ffe0ff */
[-C--:B------:R-:W-:Y:S02]  /*6430*/  @P2 MOV R3, R87.reuse ;  /* 0x0000005700032202 */ /* 0x080fe40000000f00 */
[----:B------:R-:W-:Y:S01]  /*6440*/  @P3 LEA.HI.X R11, R2, c[0x0][0x254], R4, 0x1, P6 ;  /* 0x00009500020b3a11 */ /* 0x000fe200030f0c04 */
[----:B------:R-:W-:Y:S02]  /*6450*/  @P2 IMAD R4, R17, c[0x0][0x258], RZ ;  /* 0x0000960011042a24 */ /* 0x000fe400078e02ff */
[----:B------:R-:W-:Y:S02]  /*6460*/  @P2 IMAD.MOV.U32 R2, RZ, RZ, R84 ;  /* 0x000000ffff022224 */ /* 0x000fe400078e0054 */
[C---:B------:R-:W-:Y:S02]  /*6470*/  @P2 IMAD R4, R9.reuse, c[0x0][0x25c], R4 ;  /* 0x0000970009042a24 */ /* 0x040fe400078e0204 */
[----:B------:R-:W-:Y:S04]  /*6480*/  @P2 IMAD.WIDE.U32 R2, R9, c[0x0][0x258], R2 ;  /* 0x0000960009022a25 */ /* 0x000fe800078e0002 */
[----:B------:R-:W-:Y:S01]  /*6490*/  @P2 IMAD.IADD R4, R3, 0x1, R4 ;  /* 0x0000000103042824 */ /* 0x000fe200078e0204 */
[C---:B------:R-:W-:Y:S01]  /*64a0*/  @P2 LEA R8, P6, R2.reuse, c[0x0][0x250], 0x1 ;  /* 0x0000940002082a11 */ /* 0x040fe200078c08ff */
[----:B------:R-:W-:Y:S03]  /*64b0*/  @P1 IMAD.MOV.U32 R3, RZ, RZ, R87 ;  /* 0x000000ffff031224 */ /* 0x000fe600078e0057 */
[----:B------:R-:W-:Y:S01]  /*64c0*/  @P2 LEA.HI.X R9, R2, c[0x0][0x254], R4, 0x1, P6 ;  /* 0x0000950002092a11 */ /* 0x000fe200030f0c04 */
[----:B------:R-:W-:Y:S01]  /*64d0*/  @P1 IMAD R4, R19, c[0x0][0x258], RZ ;  /* 0x0000960013041a24 */ /* 0x000fe200078e02ff */
[----:B------:R-:W-:Y:S03]  /*64e0*/  @P1 MOV R2, R84 ;  /* 0x0000005400021202 */ /* 0x000fe60000000f00 */
[C---:B------:R-:W-:Y:S02]  /*64f0*/  @P1 IMAD R4, R16.reuse, c[0x0][0x25c], R4 ;  /* 0x0000970010041a24 */ /* 0x040fe400078e0204 */
[----:B------:R-:W-:Y:S05]  /*6500*/  @P1 IMAD.WIDE.U32 R2, R16, c[0x0][0x258], R2 ;  /* 0x0000960010021a25 */ /* 0x000fea00078e0002 */
[----:B------:R-:W-:Y:S02]  /*6510*/  @P1 IADD3 R3, R3, R4, RZ ;  /* 0x0000000403031210 */ /* 0x000fe40007ffe0ff */
[C---:B------:R-:W-:Y:S04]  /*6520*/  @P1 LEA R4, P6, R2.reuse, c[0x0][0x250], 0x1 ;  /* 0x0000940002041a11 */ /* 0x040fe800078c08ff */
[----:B------:R-:W-:Y:S01]  /*6530*/  @P1 LEA.HI.X R5, R2, c[0x0][0x254], R3, 0x1, P6 ;  /* 0x0000950002051a11 */ /* 0x000fe200030f0c03 */
[----:B------:R-:W-:Y:S01]  /*6540*/  @P0 IMAD.MOV.U32 R2, RZ, RZ, R84 ;  /* 0x000000ffff020224 */ /* 0x000fe200078e0054 */
[----:B------:R-:W-:Y:S05]  /*6550*/  @P0 MOV R3, R87 ;  /* 0x0000005700030202 */ /* 0x000fea0000000f00 */
[----:B------:R-:W-:Y:S04]  /*6560*/  @P0 IMAD.WIDE.U32 R2, R18, c[0x0][0x258], R2 ;  /* 0x0000960012020a25 */ /* 0x000fe800078e0002 */
[----:B------:R-:W-:Y:S01]  /*6570*/  @P0 IMAD.IADD R3, R3, 0x1, R6 ;  /* 0x0000000103030824 */ /* 0x000fe200078e0206 */
        /* <DEDUP_REMOVED lines=8> */
[----:B------:R2:W-:Y:S08]  /*6600*/  @P5 LDGSTS.E.BYPASS.LTC128B.128 [R78+0x100], [R14.64], !P6 ;  /* 0x001000000e4e5fae */ /* 0x0005f0000f101d4e */
[----:B------:R3:W-:Y:S08]  /*6610*/  @P4 LDGSTS.E.BYPASS.LTC128B.128 [R78+0x900], [R12.64], !P6 ;  /* 0x009000000c4e4fae */ /* 0x0007f0000f101d4e */
[----:B------:R4:W-:Y:S08]  /*6620*/  @P3 LDGSTS.E.BYPASS.LTC128B.128 [R78+0x1100], [R10.64], !P6 ;  /* 0x011000000a4e3fae */ /* 0x0009f0000f101d4e */
[----:B------:R4:W-:Y:S08]  /*6630*/  @P2 LDGSTS.E.BYPASS.LTC128B.128 [R78+0x1900], [R8.64], !P6 ;  /* 0x01900000084e2fae */ /* 0x0009f0000f101d4e */
[----:B------:R5:W-:Y:S01]  /*6640*/  @P1 LDGSTS.E.BYPASS.LTC128B.128 [R78+0x2100], [R4.64], !P6 ;  /* 0x02100000044e1fae */ /* 0x000be2000f101d4e */
[----:B---3--:R-:W-:Y:S07]  /*6650*/  IADD3 R13, -R35, UR5, RZ ;  /* 0x00000005230d7c10 */ /* 0x008fee000fffe1ff */
[----:B------:R4:W-:Y:S08]  /*6660*/  @P0 LDGSTS.E.BYPASS.LTC128B.128 [R78+0x2900], [R6.64], !P6 ;  /* 0x02900000064e0fae */ /* 0x0009f0000f101d4e */
[----:B------:R-:W0:Y:S01]  /*6670*/  LDGDEPBAR ;  /* 0x00000000000079af */ /* 0x000e220000000000 */
[C---:B-----5:R-:W-:Y:S02]  /*6680*/  IMAD R4, R86.reuse, c[0x0][0x20c], R2 ;  /* 0x0000830056047a24 */ /* 0x060fe400078e0202 */
[----:B------:R-:W-:Y:S05]  /*6690*/  IMAD.WIDE.U32 R2, R86, c[0x0][0x208], RZ ;  /* 0x0000820056027a25 */ /* 0x000fea00078e00ff */
[----:B------:R-:W-:Y:S01]  /*66a0*/  IADD3 R3, R3, R4, RZ ;  /* 0x0000000403037210 */ /* 0x000fe20007ffe0ff */
[----:B------:R-:W-:Y:S04]  /*66b0*/  IMAD R4, R99, c[0x0][0x218], RZ ;  /* 0x0000860063047a24 */ /* 0x000fe800078e02ff */
[C---:B------:R-:W-:Y:S01]  /*66c0*/  IMAD.WIDE.U32 R2, R82.reuse, c[0x0][0x218], R2 ;  /* 0x0000860052027a25 */ /* 0x040fe200078e0002 */
[----:B------:R-:W-:Y:S04]  /*66d0*/  DEPBAR.LE SB0, 0x0 ;  /* 0x000080000000791a */ /* 0x000fe80000000000 */
[----:B------:R-:W-:Y:S01]  /*66e0*/  BAR.SYNC.DEFER_BLOCKING 0x0 ;  /* 0x0000000000007b1d */ /* 0x000fe20000010000 */
[----:B------:R-:W-:Y:S01]  /*66f0*/  IMAD R4, R82, c[0x0][0x21c], R4 ;  /* 0x0000870052047a24 */ /* 0x000fe200078e0204 */
[----:B------:R-:W-:Y:S04]  /*6700*/  IADD3 R2, P0, R2, UR46, RZ ;  /* 0x0000002e02027c10 */ /* 0x000fe8000ff1e0ff */
[----:B------:R-:W-:Y:S02]  /*6710*/  IADD3.X R3, R3, UR19, R4, P0, !PT ;  /* 0x0000001303037c10 */ /* 0x000fe400087fe404 */
[C---:B--2---:R-:W-:Y:S04]  /*6720*/  LEA R14, P0, R2.reuse, c[0x0][0x1f8], 0x1 ;  /* 0x00007e00020e7a11 */ /* 0x044fe800078008ff */
[----:B------:R-:W-:Y:S02]  /*6730*/  LEA.HI.X R12, R2, c[0x0][0x1fc], R3, 0x1, P0 ;  /* 0x00007f00020c7a11 */ /* 0x000fe400000f0c03 */
[----:B------:R4:W2:Y:S01]  /*6740*/  SHFL.IDX PT, R2, R14, RZ, 0x1c1f ;  /* 0x001c1fff0e027589 */ /* 0x0008a200000e0000 */
[----:B------:R-:W-:Y:S07]  /*6750*/  ISETP.GE.AND P0, PT, R13, 0x1, PT ;  /* 0x000000010d00780c */ /* 0x000fee0003f06270 */
[----:B------:R4:W3:Y:S06]  /*6760*/  SHFL.IDX PT, R3, R12, RZ, 0x1c1f ;  /* 0x001c1fff0c037589 */ /* 0x0008ec00000e0000 */
[----:B------:R-:W-:-:S05]  /*6770*/  @!P0 BRA `(.L_x_371) ;  /* 0x000000c000008947 */ /* 0x000fca0003800000 */
[C---:B------:R-:W-:Y:S11]  /*6780*/  ISETP.GE.AND P1, PT, R20.reuse, c[0x0][0x1d4], PT ;  /* 0x0000750014007a0c */ /* 0x040ff60003f26270 */
[----:B------:R-:W-:Y:S02]  /*6790*/  @!UPT UIADD3 URZ, URZ, URZ, URZ ;  /* 0x0000003f3f3ff290 */ /* 0x000fe4000fffe03f */
[----:B----4-:R-:W4:Y:S01]  /*67a0*/  @!P1 LDS.128 R8, [R79] ;  /* 0x000000004f089984 */ /* 0x010f220000000c00 */
[CC--:B--2---:R-:W-:Y:S04]  /*67b0*/  @!P1 LEA R4, P0, R20.reuse, R2.reuse, 0x1 ;  /* 0x0000000214049211 */ /* 0x0c4fe800078008ff */
[-C--:B---3--:R-:W-:Y:S02]  /*67c0*/  @!P1 LEA.HI.X R5, R20, R3.reuse, R21, 0x1, P0 ;  /* 0x0000000314059211 */ /* 0x088fe400000f0c15 */
[----:B------:R-:W-:Y:S11]  /*67d0*/  ISETP.GE.AND P0, PT, R83, c[0x0][0x1d4], PT ;  /* 0x0000750053007a0c */ /* 0x000ff60003f06270 */
[----:B------:R-:W-:Y:S02]  /*67e0*/  @!UPT UIADD3 URZ, URZ, URZ, URZ ;  /* 0x0000003f3f3ff290 */ /* 0x000fe4000fffe03f */
[C---:B------:R-:W-:Y:S04]  /*67f0*/  @!P0 LEA R2, P2, R73.reuse, R2, 0x1 ;  /* 0x0000000249028211 */ /* 0x040fe800078408ff */
[----:B------:R-:W-:Y:S01]  /*6800*/  @!P0 LEA.HI.X R3, R73, R3, R81, 0x1, P2 ;  /* 0x0000000349038211 */ /* 0x000fe200010f0c51 */
[----:B----4-:R-:W-:Y:S04]  /*6810*/  @!P1 ST.E.128 [R4.64], R8 ;  /* 0x0000000804009985 */ /* 0x010fe8000c101d0e */
[----:B------:R-:W2:Y:S04]  /*6820*/  @!P0 LDS.128 R4, [R80] ;  /* 0x0000000050048984 */ /* 0x000ea80000000c00 */
[----:B--2---:R2:W-:Y:S02]  /*6830*/  @!P0 ST.E.128 [R2.64], R4 ;  /* 0x0000000402008985 */ /* 0x0045e4000c101d0e */
.L_x_371:
[----:B------:R-:W-:Y:S05]  /*6840*/  BSYNC B0 ;  /* 0x0000000000007941 */ /* 0x000fea0003800000 */
.L_x_370:
[----:B--23--:R2:W3:Y:S01]  /*6850*/  SHFL.IDX PT, R3, R12, 0x1, 0x1c1f ;  /* 0x003c1f000c037f89 */ /* 0x00c4e200000e0000 */
[----:B------:R-:W-:Y:S01]  /*6860*/  ISETP.GE.AND P0, PT, R13, 0x21, PT ;  /* 0x000000210d00780c */ /* 0x000fe20003f06270 */
[----:B------:R-:W-:Y:S02]  /*6870*/  BSSY B0, `(.L_x_372) ;  /* 0x000000f000007945 */ /* 0x000fe40003800000 */
[----:B------:R2:W1:Y:S10]  /*6880*/  SHFL.IDX PT, R2, R14, 0x1, 0x1c1f ;  /* 0x003c1f000e027f89 */ /* 0x00047400000e0000 */
[----:B------:R-:W-:-:S05]  /*6890*/  @!P0 BRA `(.L_x_373) ;  /* 0x000000c000008947 */ /* 0x000fca0003800000 */
[C---:B------:R-:W-:Y:S11]  /*68a0*/  ISETP.GE.AND P1, PT, R20.reuse, c[0x0][0x1d4], PT ;  /* 0x0000750014007a0c */ /* 0x040ff60003f26270 */
[----:B------:R-:W-:Y:S02]  /*68b0*/  @!UPT UIADD3 URZ, URZ, URZ, URZ ;  /* 0x0000003f3f3ff290 */ /* 0x000fe4000fffe03f */
[----:B----4-:R-:W4:Y:S01]  /*68c0*/  @!P1 LDS.128 R8, [R79+0x1000] ;  /* 0x001000004f089984 */ /* 0x010f220000000c00 */
[CC--:B-1----:R-:W-:Y:S04]  /*68d0*/  @!P1 LEA R4, P0, R20.reuse, R2.reuse, 0x1 ;  /* 0x0000000214049211 */ /* 0x0c2fe800078008ff */
[-C--:B---3--:R-:W-:Y:S02]  /*68e0*/  @!P1 LEA.HI.X R5, R20, R3.reuse, R21, 0x1, P0 ;  /* 0x0000000314059211 */ /* 0x088fe400000f0c15 */
[----:B------:R-:W-:Y:S11]  /*68f0*/  ISETP.GE.AND P0, PT, R83, c[0x0][0x1d4], PT ;  /* 0x0000750053007a0c */ /* 0x000ff60003f06270 */
[----:B------:R-:W-:Y:S02]  /*6900*/  @!UPT UIADD3 URZ, URZ, URZ, URZ ;  /* 0x0000003f3f3ff290 */ /* 0x000fe4000fffe03f */
[C---:B------:R-:W-:Y:S04]  /*6910*/  @!P0 LEA R2, P2, R73.reuse, R2, 0x1 ;  /* 0x0000000249028211 */ /* 0x040fe800078408ff */
[----:B------:R-:W-:Y:S01]  /*6920*/  @!P0 LEA.HI.X R3, R73, R3, R81, 0x1, P2 ;  /* 0x0000000349038211 */ /* 0x000fe200010f0c51 */
[----:B----4-:R-:W-:Y:S04]  /*6930*/  @!P1 ST.E.128 [R4.64], R8 ;  /* 0x0000000804009985 */ /* 0x010fe8000c101d0e */
[----:B------:R-:W1:Y:S04]  /*6940*/  @!P0 LDS.128 R4, [R80+0x1000] ;  /* 0x0010000050048984 */ /* 0x000e680000000c00 */
[----:B-1----:R1:W-:Y:S02]  /*6950*/  @!P0 ST.E.128 [R2.64], R4 ;  /* 0x0000000402008985 */ /* 0x0023e4000c101d0e */
.L_x_373:
[----:B------:R-:W-:Y:S05]  /*6960*/  BSYNC B0 ;  /* 0x0000000000007941 */ /* 0x000fea0003800000 */
.L_x_372:
[----:B-1-3--:R1:W3:Y:S01]  /*6970*/  SHFL.IDX PT, R3, R12, 0x2, 0x1c1f ;  /* 0x005c1f000c037f89 */ /* 0x00a2e200000e0000 */
[----:B------:R-:W-:Y:S01]  /*6980*/  ISETP.GE.AND P0, PT, R13, 0x41, PT ;  /* 0x000000410d00780c */ /* 0x000fe20003f06270 */
[----:B------:R-:W-:Y:S02]  /*6990*/  BSSY B0, `(.L_x_374) ;  /* 0x000000f000007945 */ /* 0x000fe40003800000 */
[----:B------:R1:W2:Y:S10]  /*69a0*/  SHFL.IDX PT, R2, R14, 0x2, 0x1c1f ;  /* 0x005c1f000e027f89 */ /* 0x0002b400000e0000 */
[----:B------:R-:W-:-:S05]  /*69b0*/  @!P0 BRA `(.L_x_375) ;  /* 0x000000c000008947 */ /* 0x000fca0003800000 */
[C---:B------:R-:W-:Y:S11]  /*69c0*/  ISETP.GE.AND P1, PT, R20.reuse, c[0x0][0x1d4], PT ;  /* 0x0000750014007a0c */ /* 0x040ff60003f26270 */
[----:B------:R-:W-:Y:S02]  /*69d0*/  @!UPT UIADD3 URZ, URZ, URZ, URZ ;  /* 0x0000003f3f3ff290 */ /* 0x000fe4000fffe03f */
[----:B----4-:R-:W4:Y:S01]  /*69e0*/  @!P1 LDS.128 R8, [R79+0x2000] ;  /* 0x002000004f089984 */ /* 0x010f220000000c00 */
[CC--:B--2---:R-:W-:Y:S04]  /*69f0*/  @!P1 LEA R4, P0, R20.reuse, R2.reuse, 0x1 ;  /* 0x0000000214049211 */ /* 0x0c4fe800078008ff */
[-C--:B---3--:R-:W-:Y:S02]  /*6a00*/  @!P1 LEA.HI.X R5, R20, R3.reuse, R21, 0x1, P0 ;  /* 0x0000000314059211 */ /* 0x088fe400000f0c15 */
[----:B------:R-:W-:Y:S11]  /*6a10*/  ISETP.GE.AND P0, PT, R83, c[0x0][0x1d4], PT ;  /* 0x0000750053007a0c */ /* 0x000ff60003f06270 */
[----:B------:R-:W-:Y:S02]  /*6a20*/  @!UPT UIADD3 URZ, URZ, URZ, URZ ;  /* 0x0000003f3f3ff290 */ /* 0x000fe4000fffe03f */
[C---:B------:R-:W-:Y:S04]  /*6a30*/  @!P0 LEA R2, P2, R73.reuse, R2, 0x1 ;  /* 0x0000000249028211 */ /* 0x040fe800078408ff */
[----:B------:R-:W-:Y:S01]  /*6a40*/  @!P0 LEA.HI.X R3, R73, R3, R81, 0x1, P2 ;  /* 0x0000000349038211 */ /* 0x000fe200010f0c51 */
[----:B----4-:R-:W-:Y:S04]  /*6a50*/  @!P1 ST.E.128 [R4.64], R8 ;  /* 0x0000000804009985 */ /* 0x010fe8000c101d0e */
[----:B------:R-:W2:Y:S04]  /*6a60*/  @!P0 LDS.128 R4, [R80+0x2000] ;  /* 0x0020000050048984 */ /* 0x000ea80000000c00 */
[----:B--2---:R2:W-:Y:S02]  /*6a70*/  @!P0 ST.E.128 [R2.64], R4 ;  /* 0x0000000402008985 */ /* 0x0045e4000c101d0e */
.L_x_375:
[----:B------:R-:W-:Y:S05]  /*6a80*/  BSYNC B0 ;  /* 0x0000000000007941 */ /* 0x000fea0003800000 */
.L_x_374:
[----:B------:R-:W-:Y:S02]  /*6a90*/  UISETP.GT.AND UP0, UPT, UR6, UR24, UPT ;  /* 0x000000180600728c */ /* 0x000fe4000bf04270 */
[----:B------:R-:W-:Y:S04]  /*6aa0*/  UIADD3 UR6, UR6, -0x1, URZ ;  /* 0xffffffff06067890 */ /* 0x000fe8000fffe03f */
[----:B------:R-:W-:Y:S05]  /*6ab0*/  PLOP3.LUT P0, PT, PT, PT, UP0, 0x80, 0x0 ;  /* 0x000000000000781c */ /* 0x000fea0003f0f008 */
[----:B------:R-:W-:Y:S02]  /*6ac0*/  @UP0 UIMAD UR5, UR27, UR6, URZ ;  /* 0x000000061b0502a4 */ /* 0x000fe4000f8e023f */
[----:B------:R-:W-:Y:S04]  /*6ad0*/  @UP0 USHF.R.S32.HI UR21, URZ, 0x1f, UR6 ;  /* 0x0000001f3f150899 */ /* 0x000fe80008011406 */
[----:B--2---:R-:W-:Y:S02]  /*6ae0*/  IMAD.U32 R4, RZ, RZ, UR5 ;  /* 0x00000005ff047e24 */ /* 0x004fe4000f8e00ff */
[----:B------:R-:W-:Y:S02]  /*6af0*/  @P0 IMAD.MOV.U32 R2, RZ, RZ, R116 ;  /* 0x000000ffff020224 */ /* 0x000fe400078e0074 */
[----:B---3--:R-:W-:Y:S01]  /*6b00*/  @P0 IMAD.MOV.U32 R3, RZ, RZ, R113 ;  /* 0x000000ffff030224 */ /* 0x008fe200078e0071 */
[----:B------:R-:W-:Y:S11]  /*6b10*/  PLOP3.LUT P0, PT, PT, PT, UP0, 0x80, 0x0 ;  /* 0x000000000000781c */ /* 0x000ff60003f0f008 */
[----:B------:R-:W-:Y:S02]  /*6b20*/  @!UPT UIADD3 URZ, URZ, URZ, URZ ;  /* 0x0000003f3f3ff290 */ /* 0x000fe4000fffe03f */
[C---:B------:R-:W-:Y:S01]  /*6b30*/  @P0 IMAD.WIDE.U32 R2, R142.reuse, UR6, R2 ;  /* 0x000000068e020c25 */ /* 0x040fe2000f8e0002 */
[----:B------:R-:W-:Y:S11]  /*6b40*/  PLOP3.LUT P0, PT, PT, PT, UP0, 0x80, 0x0 ;  /* 0x000000000000781c */ /* 0x000ff60003f0f008 */
[----:B------:R-:W-:Y:S02]  /*6b50*/  @!UPT UIADD3 URZ, URZ, URZ, URZ ;  /* 0x0000003f3f3ff290 */ /* 0x000fe4000fffe03f */
[----:B------:R-:W-:Y:S01]  /*6b60*/  @P0 IMAD R4, R142, UR21, R4 ;  /* 0x000000158e040c24 */ /* 0x000fe2000f8e0204 */
[----:B------:R-:W-:Y:S11]  /*6b70*/  PLOP3.LUT P0, PT, PT, PT, UP0, 0x80, 0x0 ;  /* 0x000000000000781c */ /* 0x000ff60003f0f008 */
[----:B------:R-:W-:Y:S02]  /*6b80*/  @!UPT UIADD3 URZ, URZ, URZ, URZ ;  /* 0x0000003f3f3ff290 */ /* 0x000fe4000fffe03f */
[----:B------:R-:W-:Y:S01]  /*6b90*/  @P0 IMAD.IADD R4, R3, 0x1, R4 ;  /* 0x0000000103040824 */ /* 0x000fe200078e0204 */
[----:B------:R-:W-:Y:S11]  /*6ba0*/  PLOP3.LUT P0, PT, PT, PT, UP0, 0x80, 0x0 ;  /* 0x000000000000781c */ /* 0x000ff60003f0f008 */
[----:B------:R-:W-:Y:S02]  /*6bb0*/  @!UPT UIADD3 URZ, URZ, URZ, URZ ;  /* 0x0000003f3f3ff290 */ /* 0x000fe4000fffe03f */
[C---:B-1--4-:R-:W-:Y:S02]  /*6bc0*/  @P0 LEA R12, P1, R2.reuse, c[0x0][0x220], 0x1 ;  /* 0x00008800020c0a11 */ /* 0x052fe400078208ff */
[----:B------:R-:W-:Y:S11]  /*6bd0*/  PLOP3.LUT P0, PT, PT, PT, UP0, 0x80, 0x0 ;  /* 0x000000000000781c */ /* 0x000ff60003f0f008 */
[----:B------:R-:W-:Y:S02]  /*6be0*/  @!UPT UIADD3 URZ, URZ, URZ, URZ ;  /* 0x0000003f3f3ff290 */ /* 0x000fe4000fffe03f */
[----:B------:R-:W-:Y:S02]  /*6bf0*/  @P0 LEA.HI.X R2, R2, c[0x0][0x224], R4, 0x1, P1 ;  /* 0x0000890002020a11 */ /* 0x000fe400008f0c04 */
[----:B------:R-:W-:Y:S11]  /*6c00*/  PLOP3.LUT P0, PT, PT, PT, UP0, 0x80, 0x0 ;  /* 0x000000000000781c */ /* 0x000ff60003f0f008 */
[----:B------:R-:W-:Y:S02]  /*6c10*/  @!UPT UIADD3 URZ, URZ, URZ, URZ ;  /* 0x0000003f3f3ff290 */ /* 0x000fe4000fffe03f */
[-C--:B------:R-:W-:Y:S02]  /*6c20*/  @P0 IADD3 R10, P1, R12, R133.reuse, RZ ;  /* 0x000000850c0a0210 */ /* 0x080fe40007f3e0ff */
[----:B------:R-:W-:Y:S11]  /*6c30*/  PLOP3.LUT P0, PT, PT, PT, UP0, 0x80, 0x0 ;  /* 0x000000000000781c */ /* 0x000ff60003f0f008 */
[----:B------:R-:W-:Y:S02]  /*6c40*/  @!UPT UIADD3 URZ, URZ, URZ, URZ ;  /* 0x0000003f3f3ff290 */ /* 0x000fe4000fffe03f */
[--C-:B------:R-:W-:Y:S01]  /*6c50*/  @P0 IMAD.X R11, R2, 0x1, R132.reuse, P1 ;  /* 0x00000001020b0824 */ /* 0x100fe200008e0684 */
        /* <DEDUP_REMOVED lines=20> */
[----:B------:R-:W-:Y:S02]  /*6da0*/  @P0 IADD3 R14, P1, R4, R133, RZ ;  /* 0x00000085040e0210 */ /* 0x000fe40007f3e0ff */
[----:B------:R-:W-:Y:S11]  /*6db0*/  PLOP3.LUT P0, PT, PT, PT, UP0, 0x80, 0x0 ;  /* 0x000000000000781c */ /* 0x000ff60003f0f008 */
[----:B------:R-:W-:Y:S02]  /*6dc0*/  @!UPT UIADD3 URZ, URZ, URZ, URZ ;  /* 0x0000003f3f3ff290 */ /* 0x000fe4000fffe03f */
[----:B------:R-:W-:Y:S01]  /*6dd0*/  @P0 IMAD.X R3, R5, 0x1, R132, P1 ;  /* 0x0000000105030824 */ /* 0x000fe200008e0684 */
[----:B------:R-:W-:Y:S11]  /*6de0*/  PLOP3.LUT P0, PT, PT, PT, UP0, 0x80, 0x0 ;  /* 0x000000000000781c */ /* 0x000ff60003f0f008 */
[----:B------:R-:W-:Y:S02]  /*6df0*/  @!UPT UIADD3 URZ, URZ, URZ, URZ ;  /* 0x0000003f3f3ff290 */ /* 0x000fe4000fffe03f */
[----:B------:R-:W-:Y:S01]  /*6e00*/  @P0 IMAD.MOV.U32 R13, RZ, RZ, R2 ;  /* 0x000000ffff0d0224 */ /* 0x000fe200078e0002 */
[----:B------:R-:W-:Y:S11]  /*6e10*/  PLOP3.LUT P0, PT, PT, PT, UP0, 0x80, 0x0 ;  /* 0x000000000000781c */ /* 0x000ff60003f0f008 */
[----:B------:R-:W-:Y:S02]  /*6e20*/  @!UPT UIADD3 URZ, URZ, URZ, URZ ;  /* 0x0000003f3f3ff290 */ /* 0x000fe4000fffe03f */
[----:B------:R-:W-:Y:S01]  /*6e30*/  @!PT LDS RZ, [RZ] ;  /* 0x00000000fffff984 */ /* 0x000fe20000000800 */
[----:B------:R-:W-:Y:S01]  /*6e40*/  @!PT LDS RZ, [RZ] ;  /* 0x00000000fffff984 */ /* 0x000fe20000000800 */
[----:B------:R-:W-:Y:S01]  /*6e50*/  @!PT LDS RZ, [RZ] ;  /* 0x00000000fffff984 */ /* 0x000fe20000000800 */
[----:B------:R1:W-:Y:S01]  /*6e60*/  @P0 LDGSTS.E.BYPASS.LTC128B.128 [R78+0x3100], [R12.64], !P6 ;  /* 0x031000000c4e0fae */ /* 0x0003e2000f101d4e */
[----:B------:R-:W-:Y:S02]  /*6e70*/  PLOP3.LUT P0, PT, PT, PT, UP0, 0x80, 0x0 ;  /* 0x000000000000781c */ /* 0x000fe40003f0f008 */
[----:B------:R-:W-:Y:S11]  /*6e80*/  PLOP3.LUT P0, PT, PT, PT, UP0, 0x80, 0x0 ;  /* 0x000000000000781c */ /* 0x000ff60003f0f008 */
[----:B------:R-:W-:Y:S02]  /*6e90*/  @!UPT UIADD3 URZ, URZ, URZ, URZ ;  /* 0x0000003f3f3ff290 */ /* 0x000fe4000fffe03f */
        /* <DEDUP_REMOVED lines=13> */
[----:B------:R-:W-:Y:S11]  /*6f70*/  PLOP3.LUT P0, PT, PT, PT, UP0, 0x80, 0x0 ;  /* 0x000000000000781c */ /* 0x000ff60003f0f008 */
[----:B------:R-:W-:Y:S02]  /*6f80*/  @!UPT UIADD3 URZ, URZ, URZ, URZ ;  /* 0x0000003f3f3ff290 */ /* 0x000fe4000fffe03f */
[----:B------:R-:W-:Y:S01]  /*6f90*/  @P0 IMAD.MOV.U32 R2, RZ, RZ, R14 ;  /* 0x000000ffff020224 */ /* 0x000fe200078e000e */
[----:B------:R-:W-:Y:S11]  /*6fa0*/  PLOP3.LUT P0, PT, PT, PT, UP0, 0x80, 0x0 ;  /* 0x000000000000781c */ /* 0x000ff60003f0f008 */
[----:B------:R-:W-:Y:S02]  /*6fb0*/  @!UPT UIADD3 URZ, URZ, URZ, URZ ;  /* 0x0000003f3f3ff290 */ /* 0x000fe4000fffe03f */
[----:B------:R1:W-:Y:S01]  /*6fc0*/  @P0 LDGSTS.E.BYPASS.LTC128B.128 [R78+0x5900], [R2.64], !P6 ;  /* 0x05900000024e0fae */ /* 0x0003e2000f101d4e */
[----:B------:R-:W-:Y:S05]  /*6fd0*/  PLOP3.LUT P0, PT, PT, PT, UP0, 0x80, 0x0 ;  /* 0x000000000000781c */ /* 0x000fea0003f0f008 */
[----:B------:R-:W0:Y:S08]  /*6fe0*/  LDGDEPBAR ;  /* 0x00000000000079af */ /* 0x000e300000000000 */
[----:B------:R-:W-:-:S05]  /*6ff0*/  @P0 BRA `(.L_x_376) ;  /* 0xffffaff000000947 */ /* 0x000fca000383ffff */
[----:B------:R-:W-:Y:S06]  /*7000*/  BAR.SYNC.DEFER_BLOCKING 0x0 ;  /* 0x0000000000007b1d */ /* 0x000fec0000010000 */
.L_x_341:
[----:B------:R-:W-:Y:S02]  /*7010*/  UISETP.NE.AND UP1, UPT, UR13, URZ, UPT ;  /* 0x0000003f0d00728c */ /* 0x000fe4000bf25270 */
[----:B------:R-:W-:-:S02]  /*7020*/  UISETP.NE.AND UP0, UPT, UR12, URZ, UPT ;  /* 0x0000003f0c00728c */ /* 0x000fc4000bf05270 */
[----:B------:R-:W-:Y:S02]  /*7030*/  UIADD3 UR6, UR17, 0x7f, URZ ;  /* 0x0000007f11067890 */ /* 0x000fe4000fffe03f */
[----:B------:R-:W-:Y:S02]  /*7040*/  ULDC.64 UR4, c[0x0][0x2c8] ;  /* 0x0000b20000047ab9 */ /* 0x000fe40000000a00 */
[----:B------:R-:W-:Y:S01]  /*7050*/  UIMAD.WIDE.U32 UR18, UR6, UR4, URZ ;  /* 0x00000004061272a5 */ /* 0x000fe2000f8e003f */
[----:B------:R-:W-:-:S03]  /*7060*/  PLOP3.LUT P0, PT, PT, PT, UP0, 0x40, 0x0 ;  /* 0x000000000000781c */ /* 0x000fc60003f0e808 */
[----:B------:R-:W-:-:S03]  /*7070*/  @UP1 USHF.R.U32.HI UR6, URZ, UR5, UR19 ;  /* 0x000000053f061299 */ /* 0x000fc60008011613 */
[----:B------:R-:W-:Y:S02]  /*7080*/  ULDC UR18, c[0x0][0x328] ;  /* 0x0000ca0000127ab9 */ /* 0x000fe40000000800 */
[----:B------:R-:W-:-:S04]  /*7090*/  UIADD3 UR26, UR26, UR6, URZ ;  /* 0x000000061a1a7290 */ /* 0x000fc8000fffe03f */
[----:B------:R-:W-:Y:S01]  /*70a0*/  UIADD3 UR18, UR26, UR18, URZ ;  /* 0x000000121a127290 */ /* 0x000fe2000fffe03f */
[----:B------:R-:W-:Y:S05]  /*70b0*/  @P0 BRA `(.L_x_377) ;  /* 0x0000013000000947 */ /* 0x000fea0003800000 */
[----:B------:R-:W-:Y:S01]  /*70c0*/  ISETP.LT.AND P0, PT, RZ, UR26, PT ;  /* 0x0000001aff007c0c */ /* 0x000fe2000bf01270 */
[----:B------:R-:W-:Y:S02]  /*70d0*/  UIADD3 UR19, UR26, -0x1, URZ ;  /* 0xffffffff1a137890 */ /* 0x000fe4000fffe03f */
[----:B------:R-:W-:-:S10]  /*70e0*/  ULDC UR6, c[0x0][0x32c] ;  /* 0x0000cb0000067ab9 */ /* 0x000fd40000000800 */
        /* <DEDUP_REMOVED lines=8> */
.L_x_378:
[----:B------:R-:W-:Y:S02]  /*7170*/  UISETP.NE.AND UP0, UPT, UR6, 0x1, UPT ;  /* 0x000000010600788c */ /* 0x000fe4000bf05270 */
[----:B------:R-:W-:Y:S02]  /*7180*/  ULDC.64 UR4, c[0x0][0x330] ;  /* 0x0000cc0000047ab9 */ /* 0x000fe40000000a00 */
[----:B------:R-:W-:-:S07]  /*7190*/  UIMAD.WIDE.U32 UR20, UR19, UR4, URZ ;  /* 0x00000004131472a5 */ /* 0x000fce000f8e003f */
[----:B------:R-:W-:Y:S02]  /*71a0*/  @UP0 USHF.R.U32.HI UR19, URZ, UR5, UR21 ;  /* 0x000000053f130299 */ /* 0x000fe40008011615 */
.L_x_379:
[----:B------:R-:W-:Y:S02]  /*71b0*/  ULDC UR4, c[0x0][0x32c] ;  /* 0x0000cb0000047ab9 */ /* 0x000fe40000000800 */
[----:B------:R-:W-:-:S04]  /*71c0*/  UIMAD UR4, UR19, UR6, UR4 ;  /* 0x00000006130472a4 */ /* 0x000fc8000f8e0204 */
[----:B------:R-:W-:-:S04]  /*71d0*/  UISETP.LT.AND UP0, UPT, UR18, UR4, UPT ;  /* 0x000000041200728c */ /* 0x000fc8000bf01270 */
[----:B------:R-:W-:Y:S02]  /*71e0*/  USEL UR18, UR18, UR4, UP0 ;  /* 0x0000000412127287 */ /* 0x000fe40008000000 */
.L_x_377:
[----:B------:R-:W-:Y:S02]  /*71f0*/  UISETP.NE.AND UP0, UPT, UR13, URZ, UPT ;  /* 0x0000003f0d00728c */ /* 0x000fe4000bf05270 */
[----:B------:R-:W-:Y:S02]  /*7200*/  UIADD3 UR20, UR18, 0x5f, URZ ;  /* 0x0000005f12147890 */ /* 0x000fe4000fffe03f */
[----:B------:R-:W-:Y:S02]  /*7210*/  ULDC.64 UR4, c[0x0][0x2c8] ;  /* 0x0000b20000047ab9 */ /* 0x000fe40000000a00 */
[----:B------:R-:W-:Y:S02]  /*7220*/  UISETP.NE.AND UP1, UPT, UR12, URZ, UPT ;  /* 0x0000003f0c00728c */ /* 0x000fe4000bf25270 */
[----:B------:R-:W-:Y:S02]  /*7230*/  UIMAD.WIDE.U32 UR26, UR17, UR4, URZ ;  /* 0x00000004111a72a5 */ /* 0x000fe4000f8e003f */
[----:B------:R-:W-:-:S02]  /*7240*/  UIMAD.WIDE UR20, UR20, 0x2aaaaaab, URZ ;  /* 0x2aaaaaab141478a5 */ /* 0x000fc4000f8e023f */
[----:B------:R-:W-:Y:S01]  /*7250*/  PLOP3.LUT P0, PT, PT, PT, UP1, 0x40, 0x0 ;  /* 0x000000000000781c */ /* 0x000fe20003f0e818 */
[----:B------:R-:W-:Y:S02]  /*7260*/  UMOV UR4, UR17 ;  /* 0x0000001100047c82 */ /* 0x000fe40008000000 */
[----:B------:R-:W-:Y:S02]  /*7270*/  USHF.R.U32.HI UR18, URZ, 0x1f, UR21 ;  /* 0x0000001f3f127899 */ /* 0x000fe40008011615 */
[----:B------:R-:W-:Y:S02]  /*7280*/  @UP0 UMOV UR19, UR27 ;  /* 0x0000001b00130c82 */ /* 0x000fe40008000000 */
[----:B------:R-:W-:Y:S02]  /*7290*/  @UP0 USHF.R.U32.HI UR4, URZ, UR5, UR19 ;  /* 0x000000053f040299 */ /* 0x000fe40008011613 */
        /* <DEDUP_REMOVED lines=15> */
[----:B------:R-:W-:-:S05]  /*7390*/  UIMAD.WIDE.U32 UR20, UR18, UR4, URZ ;  /* 0x00000004121472a5 */ /* 0x000fca000f8e003f */
[----:B------:R-:W-:-:S04]  /*73a0*/  @UP0 USHF.R.U32.HI UR18, URZ, UR5, UR21 ;  /* 0x000000053f120299 */ /* 0x000fc80008011615 */
[----:B------:R-:W-:Y:S01]  /*73b0*/  ULOP3.LUT UR18, URZ, UR18, URZ, 0x33, !UPT ;  /* 0x000000123f127292 */ /* 0x000fe2000f8e333f */
[----:B------:R-:W-:Y:S05]  /*73c0*/  BRA `(.L_x_382) ;  /* 0x0000005000007947 */ /* 0x000fea0003800000 */
.L_x_381:
[----:B------:R-:W-:Y:S02]  /*73d0*/  ULDC UR4, c[0x0][0x32c] ;  /* 0x0000cb0000047ab9 */ /* 0x000fe40000000800 */
[----:B------:R-:W-:-:S03]  /*73e0*/  UISETP.NE.AND UP0, UPT, UR4, 0x1, UPT ;  /* 0x000000010400788c */ /* 0x000fc6000bf05270 */
[----:B------:R-:W-:Y:S02]  /*73f0*/  ULDC.64 UR4, c[0x0][0x330] ;  /* 0x0000cc0000047ab9 */ /* 0x000fe40000000a00 */
[----:B------:R-:W-:-:S06]  /*7400*/  UIMAD.WIDE.U32 UR20, UR18, UR4, URZ ;  /* 0x00000004121472a5 */ /* 0x000fcc000f8e003f */
[----:B------:R-:W-:Y:S02]  /*7410*/  @UP0 USHF.R.U32.HI UR18, URZ, UR5, UR21 ;  /* 0x000000053f120299 */ /* 0x000fe40008011615 */
.L_x_382:
[----:B------:R-:W-:Y:S02]  /*7420*/  ULDC UR4, c[0x0][0x32c] ;  /* 0x0000cb0000047ab9 */ /* 0x000fe40000000800 */
[----:B------:R-:W-:-:S04]  /*7430*/  UIMAD UR4, UR18, UR4, URZ ;  /* 0x00000004120472a4 */ /* 0x000fc8000f8e023f */
[----:B------:R-:W-:-:S04]  /*7440*/  UISETP.LT.AND UP0, UPT, UR6, UR4, UPT ;  /* 0x000000040600728c */ /* 0x000fc8000bf01270 */
[----:B------:R-:W-:-:S04]  /*7450*/  USEL UR6, UR6, UR4, !UP0 ;  /* 0x0000000406067287 */ /* 0x000fc8000c000000 */
.L_x_380:
[----:B------:R-:W-:Y:S01]  /*7460*/  UIMAD.WIDE UR4, UR6, 0x2aaaaaab, URZ ;  /* 0x2aaaaaab060478a5 */ /* 0x000fe2000f8e023f */
[----:B------:R-:W-:Y:S01]  /*7470*/  PLOP3.LUT P4, PT, PT, PT, PT, 0x80, 0x0 ;  /* 0x000000000000781c */ /* 0x000fe20003f8f070 */
[----:B------:R-:W-:Y:S01]  /*7480*/  CS2R R126, SRZ ;  /* 0x00000000007e7805 */ /* 0x000fe2000001ff00 */
[----:B------:R-:W-:Y:S01]  /*7490*/  CS2R R124, SRZ ;  /* 0x00000000007c7805 */ /* 0x000fe2000001ff00 */
[----:B------:R-:W-:Y:S01]  /*74a0*/  USHF.R.U32.HI UR4, URZ, 0x1f, UR5 ;  /* 0x0000001f3f047899 */ /* 0x000fe20008011605 */
[----:B------:R-:W-:Y:S01]  /*74b0*/  CS2R R170, SRZ ;  /* 0x0000000000aa7805 */ /* 0x000fe2000001ff00 */
[----:B------:R-:W-:Y:S01]  /*74c0*/  CS2R R168, SRZ ;  /* 0x0000000000a87805 */ /* 0x000fe2000001ff00 */
[----:B-1----:R-:W-:Y:S01]  /*74d0*/  CS2R R12, SRZ ;  /* 0x00000000000c7805 */ /* 0x002fe2000001ff00 */
[----:B------:R-:W-:Y:S01]  /*74e0*/  ULEA.HI.SX32 UR4, UR5, UR4, 0x1c ;  /* 0x0000000405047291 */ /* 0x000fe2000f8fe23f */
[----:B------:R-:W-:Y:S01]  /*74f0*/  IMAD.MOV.U32 R122, RZ, RZ, RZ ;  /* 0x000000ffff7a7224 */ /* 0x000fe200078e00ff */
[----:B------:R-:W-:Y:S01]  /*7500*/  MOV R16, RZ ;  /* 0x000000ff00107202 */ /* 0x000fe20000000f00 */
[----:B------:R-:W-:Y:S01]  /*7510*/  IMAD.MOV.U32 R120, RZ, RZ, RZ ;  /* 0x000000ffff787224 */ /* 0x000fe200078e00ff */
[----:B------:R-:W-:Y:S01]  /*7520*/  UISETP.LT.AND UP0, UPT, URZ, UR4, UPT ;  /* 0x000000043f00728c */ /* 0x000fe2000bf01270 */
[----:B------:R-:W-:Y:S01]  /*7530*/  IMAD.MOV.U32 R118, RZ, RZ, RZ ;  /* 0x000000ffff767224 */ /* 0x000fe200078e00ff */
[----:B------:R-:W-:Y:S01]  /*7540*/  CS2R R18, SRZ ;  /* 0x0000000000127805 */ /* 0x000fe2000001ff00 */
[----:B------:R-:W-:Y:S01]  /*7550*/  MOV R116, RZ ;  /* 0x000000ff00747202 */ /* 0x000fe20000000f00 */
[----:B------:R-:W-:Y:S01]  /*7560*/  USEL UR18, URZ, UR4, !UP0 ;  /* 0x000000043f127287 */ /* 0x000fe2000c000000 */
[----:B------:R-:W-:Y:S01]  /*7570*/  CS2R R20, SRZ ;  /* 0x0000000000147805 */ /* 0x000fe2000001ff00 */
[----:B------:R-:W-:Y:S01]  /*7580*/  IMAD.MOV.U32 R166, RZ, RZ, RZ ;  /* 0x000000ffffa67224 */ /* 0x000fe200078e00ff */
[----:B------:R-:W-:Y:S01]  /*7590*/  CS2R R14, SRZ ;  /* 0x00000000000e7805 */ /* 0x000fe2000001ff00 */
[----:B------:R-:W-:Y:S01]  /*75a0*/  UISETP.GT.AND UP0, UPT, UR19, UR18, UPT ;  /* 0x000000121300728c */ /* 0x000fe2000bf04270 */
[----:B------:R-:W-:Y:S01]  /*75b0*/  MOV R164, RZ ;  /* 0x000000ff00a47202 */ /* 0x000fe20000000f00 */
[----:B------:R-:W-:Y:S01]  /*75c0*/  IMAD.MOV.U32 R114, RZ, RZ, RZ ;  /* 0x000000ffff727224 */ /* 0x000fe200078e00ff */
[----:B------:R-:W-:Y:S01]  /*75d0*/  MOV R112, RZ ;  /* 0x000000ff00707202 */ /* 0x000fe20000000f00 */
[----:B------:R-:W-:Y:S01]  /*75e0*/  CS2R R110, SRZ ;  /* 0x00000000006e7805 */ /* 0x000fe2000001ff00 */
[----:B------:R-:W-:Y:S01]  /*75f0*/  CS2R R22, SRZ ;  /* 0x0000000000167805 */ /* 0x000fe2000001ff00 */
[----:B------:R-:W-:Y:S01]  /*7600*/  PLOP3.LUT P0, PT, PT, PT, UP0, 0x80, 0x0 ;  /* 0x000000000000781c */ /* 0x000fe20003f0f008 */
        /* <DEDUP_REMOVED lines=8> */
[----:B------:R-:W-:Y:S01]  /*7690*/  MOV R100, RZ ;  /* 0x000000ff00647202 */ /* 0x000fe20000000f00 */
[----:B------:R-:W-:Y:S01]  /*76a0*/  CS2R R158, SRZ ;  /* 0x00000000009e7805 */ /* 0x000fe2000001ff00 */
[----:B------:R-:W-:Y:S01]  /*76b0*/  IMAD.MOV.U32 R156, RZ, RZ, RZ ;  /* 0x000000ffff9c7224 */ /* 0x000fe200078e00ff */
[----:B------:R-:W-:Y:S01]  /*76c0*/  CS2R R26, SRZ ;  /* 0x00000000001a7805 */ /* 0x000fe2000001ff00 */
[----:B------:R-:W-:Y:S01]  /*76d0*/  MOV R154, RZ ;  /* 0x000000ff009a7202 */ /* 0x000fe20000000f00 */
[----:B-----5:R-:W-:Y:S01]  /*76e0*/  CS2R R28, SRZ ;  /* 0x00000000001c7805 */ /* 0x020fe2000001ff00 */
[----:B------:R-:W-:Y:S01]  /*76f0*/  IMAD.MOV.U32 R152, RZ, RZ, RZ ;  /* 0x000000ffff987224 */ /* 0x000fe200078e00ff */
[----:B------:R-:W-:Y:S01]  /*7700*/  CS2R R146, SRZ ;  /* 0x0000000000927805 */ /* 0x000fe2000001ff00 */
        /* <DEDUP_REMOVED lines=14> */
[----:B------:R-:W-:Y:S02]  /*77f0*/  UISETP.NE.AND.EX UP0, UPT, URZ, UR5, UPT, UP0 ;  /* 0x000000053f00728c */ /* 0x000fe4000bf05300 */
[----:B------:R-:W-:-:S04]  /*7800*/  UISETP.NE.AND UP1, UPT, UR13, URZ, UPT ;  /* 0x0000003f0d00728c */ /* 0x000fc8000bf25270 */
[----:B------:R-:W-:-:S05]  /*7810*/  PLOP3.LUT P3, PT, PT, PT, UP0, 0x80, 0x0 ;  /* 0x000000000000781c */ /* 0x000fca0003f6f008 */
[----:B------:R-:W-:Y:S02]  /*7820*/  @UP0 UMOV UR4, 0x4 ;  /* 0x0000000400040882 */ /* 0x000fe40000000000 */
[----:B------:R-:W-:Y:S01]  /*7830*/  @UP0 UIMAD.WIDE UR4, UR11, UR4, UR20 ;  /* 0x000000040b0402a5 */ /* 0x000fe2000f8e0214 */
[----:B------:R-:W-:Y:S01]  /*7840*/  SHF.R.S32.HI R205, RZ, 0x1f, R204 ;  /* 0x0000001fffcd7819 */ /* 0x000fe200000114cc */
[----:B------:R-:W-:Y:S01]  /*7850*/  USHF.R.S32.HI UR6, URZ, 0x1f, UR23 ;  /* 0x0000001f3f067899 */ /* 0x000fe20008011417 */
[----:B------:R-:W-:Y:S01]  /*7860*/  PLOP3.LUT P1, PT, PT, PT, UP1, 0x80, 0x0 ;  /* 0x000000000000781c */ /* 0x000fe20003f2f018 */
[----:B------:R-:W-:Y:S02]  /*7870*/  ULDC.64 UR20, c[0x0][0x348] ;  /* 0x0000d20000147ab9 */ /* 0x000fe40000000a00 */
[----:B------:R-:W-:Y:S02]  /*7880*/  IMAD.U32 R2, RZ, RZ, UR4 ;  /* 0x00000004ff027e24 */ /* 0x000fe4000f8e00ff */
[----:B------:R-:W-:Y:S01]  /*7890*/  IMAD.U32 R3, RZ, RZ, UR5 ;  /* 0x00000005ff037e24 */ /* 0x000fe2000f8e00ff */
[----:B------:R-:W-:-:S04]  /*78a0*/  ULDC.64 UR4, c[0x0][0x178] ;  /* 0x00005e0000047ab9 */ /* 0x000fc80000000a00 */
[----:B------:R1:W5:Y:S01]  /*78b0*/  @P3 LDG.E R13, [R2.64] ;  /* 0x0000000e020d3981 */ /* 0x000362000c1e1900 */
[----:B------:R-:W-:Y:S01]  /*78c0*/  UIMAD UR6, UR6, UR4, URZ ;  /* 0x00000004060672a4 */ /* 0x000fe2000f8e023f */
[----:B------:R-:W-:Y:S01]  /*78d0*/  PLOP3.LUT P0, PT, PT, PT, UP1, 0x80, 0x0 ;  /* 0x000000000000781c */ /* 0x000fe20003f0f018 */
[----:B------:R-:W-:Y:S01]  /*78e0*/  UIMAD.WIDE.U32 UR24, UR23, UR4, URZ ;  /* 0x00000004171872a5 */ /* 0x000fe2000f8e003f */
[----:B------:R-:W-:Y:S01]  /*78f0*/  LEA.HI R86, R205, R204, RZ, 0x4 ;  /* 0x000000cccd567211 */ /* 0x000fe200078f20ff */
[----:B------:R-:W-:Y:S01]  /*7900*/  UIMAD UR23, UR23, UR5, UR6 ;  /* 0x00000005171772a4 */ /* 0x000fe2000f8e0206 */
[----:B------:R-:W-:Y:S01]  /*7910*/  BSSY B0, `(.L_x_384) ;  /* 0x0000053000007945 */ /* 0x000fe20003800000 */
[----:B------:R-:W-:Y:S02]  /*7920*/  UISETP.NE.U32.AND UP0, UPT, URZ, UR20, UPT ;  /* 0x000000143f00728c */ /* 0x000fe4000bf05070 */
[----:B------:R-:W-:Y:S02]  /*7930*/  ULDC.64 UR4, c[0x0][0x1b8] ;  /* 0x00006e0000047ab9 */ /* 0x000fe40000000a00 */
[----:B------:R-:W-:-:S02]  /*7940*/  UIADD3 UR25, UR25, UR23, URZ ;  /* 0x0000001719197290 */ /* 0x000fc4000fffe03f */
[----:B------:R-:W-:Y:S02]  /*7950*/  UIMAD UR6, UR22, UR4, URZ ;  /* 0x00000004160672a4 */ /* 0x000fe4000f8e023f */
[----:B------:R-:W-:Y:S02]  /*7960*/  UISETP.NE.AND.EX UP0, UPT, URZ, UR21, UPT, UP0 ;  /* 0x000000153f00728c */ /* 0x000fe4000bf05300 */
[----:B------:R-:W-:Y:S02]  /*7970*/  USHF.R.S32.HI UR20, URZ, 0x1f, UR11 ;  /* 0x0000001f3f147899 */ /* 0x000fe4000801140b */
[----:B------:R-:W-:Y:S02]  /*7980*/  UIMAD UR6, UR8, UR5, UR6 ;  /* 0x00000005080672a4 */ /* 0x000fe4000f8e0206 */
[----:B------:R-:W-:Y:S02]  /*7990*/  UIMAD.WIDE.U32 UR24, UR8, UR4, UR24 ;  /* 0x00000004081872a5 */ /* 0x000fe4000f8e0018 */
[----:B------:R-:W-:Y:S01]  /*79a0*/  USEL UR20, UR20, URZ, !UP0 ;  /* 0x0000003f14147287 */ /* 0x000fe2000c000000 */
[----:B-1----:R-:W-:Y:S01]  /*79b0*/  LEA.HI R2, R205, R204, RZ, 0x3 ;  /* 0x000000cccd027211 */ /* 0x002fe200078f18ff */
[----:B------:R-:W-:-:S02]  /*79c0*/  ULDC.64 UR4, c[0x0][0x1c0] ;  /* 0x0000700000047ab9 */ /* 0x000fc40000000a00 */
[----:B------:R-:W-:Y:S01]  /*79d0*/  USEL UR21, UR11, URZ, !UP0 ;  /* 0x0000003f0b157287 */ /* 0x000fe2000c000000 */
[----:B------:R-:W-:Y:S01]  /*79e0*/  LOP3.LUT R0, R2, 0xfffffff8, RZ, 0xc0, !PT ;  /* 0xfffffff802007812 */ /* 0x000fe200078ec0ff */
[----:B------:R-:W-:Y:S01]  /*79f0*/  UIMAD UR20, UR20, UR4, URZ ;  /* 0x00000004141472a4 */ /* 0x000fe2000f8e023f */
[----:B------:R-:W-:Y:S01]  /*7a00*/  SHF.R.S32.HI R77, RZ, 0x3, R2 ;  /* 0x00000003ff4d7819 */ /* 0x000fe20000011402 */
[----:B------:R-:W-:Y:S02]  /*7a10*/  UIADD3 UR25, UR25, UR6, URZ ;  /* 0x0000000619197290 */ /* 0x000fe4000fffe03f */
[----:B------:R-:W-:Y:S01]  /*7a20*/  IMAD.IADD R6, R204, 0x1, -R0 ;  /* 0x00000001cc067824 */ /* 0x000fe200078e0a00 */
[----:B------:R-:W-:Y:S02]  /*7a30*/  UIMAD UR5, UR21, UR5, UR20 ;  /* 0x00000005150572a4 */ /* 0x000fe4000f8e0214 */
[----:B------:R-:W-:Y:S01]  /*7a40*/  UIMAD.WIDE.U32 UR24, UR21, UR4, UR24 ;  /* 0x00000004151872a5 */ /* 0x000fe2000f8e0018 */
[----:B------:R-:W-:-:S02]  /*7a50*/  IMAD R207, R6, 0x10, R77 ;  /* 0x0000001006cf7824 */ /* 0x000fc400078e024d */
[----:B------:R-:W-:Y:S01]  /*7a60*/  IMAD.SHL.U32 R6, R6, 0x8, RZ ;  /* 0x0000000806067824 */ /* 0x000fe200078e00ff */
[----:B------:R-:W-:Y:S02]  /*7a70*/  UIADD3 UR5, UR25, UR5, URZ ;  /* 0x0000000519057290 */ /* 0x000fe4000fffe03f */
[----:B------:R-:W-:Y:S01]  /*7a80*/  IADD3 R4, R207, UR17, RZ ;  /* 0x00000011cf047c10 */ /* 0x000fe2000fffe0ff */
[----:B------:R-:W-:Y:S01]  /*7a90*/  IMAD.U32 R3, RZ, RZ, UR25 ;  /* 0x00000019ff037e24 */ /* 0x000fe2000f8e00ff */
[----:B------:R-:W-:Y:S01]  /*7aa0*/  ULDC UR21, c[0x0][0x2c4] ;  /* 0x0000b10000157ab9 */ /* 0x000fe20000000800 */
[----:B------:R1:W-:Y:S01]  /*7ab0*/  STL [R1+0x14], R207 ;  /* 0x000014cf01007387 */ /* 0x0003e20000100800 */
[----:B------:R-:W-:Y:S01]  /*7ac0*/  IMAD.U32 R3, RZ, RZ, UR5 ;  /* 0x00000005ff037e24 */ /* 0x000fe2000f8e00ff */
[----:B------:R-:W-:Y:S01]  /*7ad0*/  UIMAD UR21, UR10, UR21, URZ ;  /* 0x000000150a1572a4 */ /* 0x000fe2000f8e023f */
[----:B------:R-:W-:Y:S01]  /*7ae0*/  @P1 IMAD.HI.U32 R2, R4, c[0x0][0x2c8], RZ ;  /* 0x0000b20004021a27 */ /* 0x000fe200078e00ff */
[----:B------:R-:W-:-:S03]  /*7af0*/  ISETP.GE.AND P4, PT, R6, c[0x0][0x198], PT ;  /* 0x0000660006007a0c */ /* 0x000fc60003f86270 */
[----:B------:R-:W-:Y:S01]  /*7b00*/  IMAD.MOV.U32 R0, RZ, RZ, R4 ;  /* 0x000000ffff007224 */ /* 0x000fe200078e0004 */
[----:B------:R-:W-:Y:S01]  /*7b10*/  @P0 SHF.R.U32.HI R0, RZ, c[0x0][0x2cc], R2 ;  /* 0x0000b300ff000a19 */ /* 0x000fe20000011602 */
[----:B------:R-:W-:-:S03]  /*7b20*/  IMAD.U32 R2, RZ, RZ, UR24 ;  /* 0x00000018ff027e24 */ /* 0x000fc6000f8e00ff */
[--C-:B------:R-:W-:Y:S01]  /*7b30*/  SHF.R.S32.HI R5, RZ, 0x1f, R0.reuse ;  /* 0x0000001fff057819 */ /* 0x100fe20000011400 */
[----:B------:R-:W-:Y:S02]  /*7b40*/  IMAD.MOV R7, RZ, RZ, -R0 ;  /* 0x000000ffff077224 */ /* 0x000fe400078e0a00 */
[----:B------:R-:W-:-:S04]  /*7b50*/  IMAD.WIDE.U32 R2, R0, c[0x0][0x1b0], R2 ;  /* 0x00006c0000027a25 */ /* 0x000fc800078e0002 */
[----:B------:R-:W-:-:S04]  /*7b60*/  IMAD R5, R5, c[0x0][0x1b0], RZ ;  /* 0x00006c0005057a24 */ /* 0x000fc800078e02ff */
[----:B------:R-:W-:Y:S02]  /*7b70*/  IMAD R5, R0, c[0x0][0x1b4], R5 ;  /* 0x00006d0000057a24 */ /* 0x000fe400078e0205 */
[----:B------:R-:W-:Y:S02]  /*7b80*/  IMAD R0, R7, c[0x0][0x2c4], R4 ;  /* 0x0000b10007007a24 */ /* 0x000fe400078e0204 */
[----:B------:R-:W-:Y:S02]  /*7b90*/  IMAD.IADD R3, R3, 0x1, R5 ;  /* 0x0000000103037824 */ /* 0x000fe400078e0205 */
[----:B------:R-:W-:Y:S01]  /*7ba0*/  IMAD.SHL.U32 R4, R77, 0x40, RZ ;  /* 0x000000404d047824 */ /* 0x000fe200078e00ff */
[----:B------:R-:W-:Y:S01]  /*7bb0*/  SHF.R.S32.HI R5, RZ, 0x1f, R0 ;  /* 0x0000001fff057819 */ /* 0x000fe20000011400 */
[----:B------:R-:W-:-:S03]  /*7bc0*/  IMAD.WIDE.U32 R2, R0, c[0x0][0x1a8], R2 ;  /* 0x00006a0000027a25 */ /* 0x000fc600078e0002 */
[----:B------:R-:W-:Y:S01]  /*7bd0*/  LOP3.LUT R4, R4, 0x1c0, RZ, 0xc0, !PT ;  /* 0x000001c004047812 */ /* 0x000fe200078ec0ff */
[----:B------:R-:W-:Y:S01]  /*7be0*/  IMAD R5, R5, c[0x0][0x1a8], RZ ;  /* 0x00006a0005057a24 */ /* 0x000fe200078e02ff */
[----:B------:R-:W-:-:S03]  /*7bf0*/  LEA R9, P0, R2, c[0x0][0x160], 0x1 ;  /* 0x0000580002097a11 */ /* 0x000fc600078008ff */
[----:B------:R-:W-:Y:S01]  /*7c00*/  IMAD R7, R0, c[0x0][0x1ac], R5 ;  /* 0x00006b0000077a24 */ /* 0x000fe200078e0205 */
[----:B------:R-:W-:Y:S02]  /*7c10*/  LOP3.LUT R0, R86, 0xfffffff0, RZ, 0xc0, !PT ;  /* 0xfffffff056007812 */ /* 0x000fe400078ec0ff */
[----:B------:R-:W-:Y:S01]  /*7c20*/  LOP3.LUT R5, R4, 0x38, R6, 0xf8, !PT ;  /* 0x0000003804057812 */ /* 0x000fe200078ef806 */
[----:B------:R-:W-:Y:S01]  /*7c30*/  IMAD.IADD R3, R3, 0x1, R7 ;  /* 0x0000000103037824 */ /* 0x000fe200078e0207 */
[----:B------:R-:W-:Y:S01]  /*7c40*/  SHF.R.U32.HI R4, RZ, 0x3, R4 ;  /* 0x00000003ff047819 */ /* 0x000fe20000011604 */
[----:B------:R-:W-:Y:S01]  /*7c50*/  IMAD.IADD R0, R204, 0x1, -R0 ;  /* 0x00000001cc007824 */ /* 0x000fe200078e0a00 */
[----:B------:R1:W2:Y:S02]  /*7c60*/  SHFL.IDX PT, R6, R9, RZ, 0x181f ;  /* 0x00181fff09067589 */ /* 0x0002a400000e0000 */
[----:B------:R-:W-:Y:S02]  /*7c70*/  LOP3.LUT R10, R5, R4, RZ, 0x3c, !PT ;  /* 0x00000004050a7212 */ /* 0x000fe400078e3cff */
[----:B------:R-:W-:-:S02]  /*7c80*/  LEA.HI.X R8, R2, c[0x0][0x164], R3, 0x1, P0 ;  /* 0x0000590002087a11 */ /* 0x000fc400000f0c03 */
[----:B------:R-:W-:Y:S02]  /*7c90*/  SHF.R.S32.HI R3, RZ, 0x1f, R0 ;  /* 0x0000001fff037819 */ /* 0x000fe40000011400 */
[----:B------:R-:W-:Y:S01]  /*7ca0*/  LEA.HI R5, R205, R204, RZ, 0x6 ;  /* 0x000000cccd057211 */ /* 0x000fe200078f30ff */
[----:B------:R1:W3:Y:S01]  /*7cb0*/  SHFL.IDX PT, R7, R8, RZ, 0x181f ;  /* 0x00181fff08077589 */ /* 0x0002e200000e0000 */
[----:B------:R-:W-:Y:S02]  /*7cc0*/  LEA.HI R83, R3, R0, RZ, 0x3 ;  /* 0x0000000003537211 */ /* 0x000fe400078f18ff */
[----:B------:R-:W-:Y:S01]  /*7cd0*/  LEA.HI R2, R205, R204, RZ, 0x3 ;  /* 0x000000cccd027211 */ /* 0x000fe200078f18ff */
[----:B------:R-:W-:Y:S01]  /*7ce0*/  IMAD.SHL.U32 R3, R5, 0x8, RZ ;  /* 0x0000000805037824 */ /* 0x000fe200078e00ff */
[----:B------:R-:W-:Y:S02]  /*7cf0*/  IADD3 R5, R77, UR17, RZ ;  /* 0x000000114d057c10 */ /* 0x000fe4000fffe0ff */
[----:B------:R-:W-:-:S02]  /*7d00*/  LOP3.LUT R4, R83, 0xfffffff8, RZ, 0xc0, !PT ;  /* 0xfffffff853047812 */ /* 0x000fc400078ec0ff */
[----:B------:R-:W-:Y:S02]  /*7d10*/  ISETP.GE.AND P0, PT, R5, UR21, PT ;  /* 0x0000001505007c0c */ /* 0x000fe4000bf06270 */
[----:B------:R-:W-:Y:S01]  /*7d20*/  LOP3.LUT R2, R2, 0xfffffff8, RZ, 0xc0, !PT ;  /* 0xfffffff802027812 */ /* 0x000fe200078ec0ff */
[----:B------:R-:W-:Y:S01]  /*7d30*/  IMAD.IADD R82, R0, 0x1, -R4 ;  /* 0x0000000100527824 */ /* 0x000fe200078e0a04 */
[----:B------:R-:W-:Y:S01]  /*7d40*/  LOP3.LUT R58, R10, 0xfffffe00, R3, 0xf8, !PT ;  /* 0xfffffe000a3a7812 */ /* 0x000fe200078ef803 */
[----:B------:R-:W-:Y:S02]  /*7d50*/  IMAD.MOV.U32 R4, RZ, RZ, 0x20 ;  /* 0x00000020ff047424 */ /* 0x000fe400078e00ff */
[----:B------:R-:W-:Y:S01]  /*7d60*/  IMAD.IADD R69, R204, 0x1, -R2 ;  /* 0x00000001cc457824 */ /* 0x000fe200078e0a02 */
[----:B------:R-:W-:Y:S01]  /*7d70*/  R2P PR, R82, 0x6 ;  /* 0x0000000652007804 */ /* 0x000fe20000000000 */
[----:B------:R-:W-:Y:S02]  /*7d80*/  IMAD.MOV.U32 R2, RZ, RZ, 0x10 ;  /* 0x00000010ff027424 */ /* 0x000fe400078e00ff */
[----:B------:R-:W-:-:S02]  /*7d90*/  IMAD.SHL.U32 R70, R69, 0x8, RZ ;  /* 0x0000000845467824 */ /* 0x000fc400078e00ff */
[----:B------:R-:W-:Y:S02]  /*7da0*/  SEL R4, R4, 0xffffffe0, !P2 ;  /* 0xffffffe004047807 */ /* 0x000fe40005000000 */
[----:B------:R-:W-:Y:S02]  /*7db0*/  SEL R2, R2, 0xfffffff0, !P1 ;  /* 0xfffffff002027807 */ /* 0x000fe40004800000 */
[----:B------:R-:W-:Y:S01]  /*7dc0*/  SHF.R.S32.HI R233, RZ, 0x1f, R70 ;  /* 0x0000001fffe97819 */ /* 0x000fe20000011446 */
[----:B------:R-:W-:Y:S01]  /*7dd0*/  @!P3 IMAD.U32 R13, RZ, RZ, UR11 ;  /* 0x0000000bff0dbe24 */ /* 0x000fe2000f8e00ff */
[----:B------:R-:W-:Y:S05]  /*7de0*/  @P0 BRA `(.L_x_385) ;  /* 0x0000005000000947 */ /* 0x000fea0003800000 */
[----:B-123--:R-:W-:Y:S01]  /*7df0*/  LEA R6, P0, R70, R6, 0x1 ;  /* 0x0000000646067211 */ /* 0x00efe200078008ff */
[----:B------:R-:W-:-:S03]  /*7e00*/  IMAD.SHL.U32 R0, R58, 0x2, RZ ;  /* 0x000000023a007824 */ /* 0x000fc600078e00ff */
[----:B------:R-:W-:-:S05]  /*7e10*/  LEA.HI.X R7, R70, R7, R233, 0x1, P0 ;  /* 0x0000000746077211 */ /* 0x000fca00000f0ce9 */
[----:B------:R-:W-:Y:S01]  /*7e20*/  @!PT LDS RZ, [RZ] ;  /* 0x00000000fffff984 */ /* 0x000fe20000000800 */
[----:B------:R1:W-:Y:S04]  /*7e30*/  LDGSTS.E.BYPASS.LTC128B.128 [R0+0x6100], [R6.64], !P4 ;  /* 0x0610000006007fae */ /* 0x0003e8000e101d4e */
.L_x_385:
[----:B-123--:R-:W-:Y:S05]  /*7e40*/  BSYNC B0 ;  /* 0x0000000000007941 */ /* 0x00efea0003800000 */
.L_x_384:
[----:B------:R-:W-:Y:S01]  /*7e50*/  IADD3 R0, R5, 0x10, RZ ;  /* 0x0000001005007810 */ /* 0x000fe20007ffe0ff */
[----:B------:R1:W2:Y:S01]  /*7e60*/  SHFL.IDX PT, R3, R8, 0x1, 0x181f ;  /* 0x00381f0008037f89 */ /* 0x0002a200000e0000 */
[----:B------:R-:W-:Y:S02]  /*7e70*/  BSSY B0, `(.L_x_386) ;  /* 0x0000009000007945 */ /* 0x000fe40003800000 */
[----:B------:R-:W-:Y:S01]  /*7e80*/  ISETP.GE.AND P0, PT, R0, UR21, PT ;  /* 0x0000001500007c0c */ /* 0x000fe2000bf06270 */
[----:B------:R1:W3:-:S12]  /*7e90*/  SHFL.IDX PT, R6, R9, 0x1, 0x181f ;  /* 0x00381f0009067f89 */ /* 0x0002d800000e0000 */
[----:B------:R-:W-:Y:S05]  /*7ea0*/  @P0 BRA `(.L_x_387) ;  /* 0x0000005000000947 */ /* 0x000fea0003800000 */
[----:B---3--:R-:W-:Y:S01]  /*7eb0*/  LEA R6, P0, R70, R6, 0x1 ;  /* 0x0000000646067211 */ /* 0x008fe200078008ff */
[----:B------:R-:W-:-:S03]  /*7ec0*/  IMAD.SHL.U32 R0, R58, 0x2, RZ ;  /* 0x000000023a007824 */ /* 0x000fc600078e00ff */
[----:B--2---:R-:W-:-:S05]  /*7ed0*/  LEA.HI.X R7, R70, R3, R233, 0x1, P0 ;  /* 0x0000000346077211 */ /* 0x004fca00000f0ce9 */
[----:B------:R-:W-:Y:S01]  /*7ee0*/  @!PT LDS RZ, [RZ] ;  /* 0x00000000fffff984 */ /* 0x000fe20000000800 */
[----:B------:R2:W-:Y:S04]  /*7ef0*/  LDGSTS.E.BYPASS.LTC128B.128 [R0+0x6900], [R6.64], !P4 ;  /* 0x0690000006007fae */ /* 0x0005e8000e101d4e */
.L_x_387:
[----:B------:R-:W-:Y:S05]  /*7f00*/  BSYNC B0 ;  /* 0x0000000000007941 */ /* 0x000fea0003800000 */
.L_x_386:
[----:B--2---:R-:W-:Y:S01]  /*7f10*/  IADD3 R0, R5, 0x20, RZ ;  /* 0x0000002005007810 */ /* 0x004fe20007ffe0ff */
[----:B------:R2:W4:Y:S01]  /*7f20*/  SHFL.IDX PT, R3, R8, 0x2, 0x181f ;  /* 0x00581f0008037f89 */ /* 0x00052200000e0000 */
[----:B------:R-:W-:Y:S02]  /*7f30*/  BSSY B0, `(.L_x_388) ;  /* 0x0000009000007945 */ /* 0x000fe40003800000 */
[----:B------:R-:W-:Y:S01]  /*7f40*/  ISETP.GE.AND P0, PT, R0, UR21, PT ;  /* 0x0000001500007c0c */ /* 0x000fe2000bf06270 */
[----:B---3--:R2:W3:-:S12]  /*7f50*/  SHFL.IDX PT, R6, R9, 0x2, 0x181f ;  /* 0x00581f0009067f89 */ /* 0x0084d800000e0000 */
[----:B------:R-:W-:Y:S05]  /*7f60*/  @P0 BRA `(.L_x_389) ;  /* 0x0000005000000947 */ /* 0x000fea0003800000 */
[----:B---3--:R-:W-:Y:S01]  /*7f70*/  LEA R6, P0, R70, R6, 0x1 ;  /* 0x0000000646067211 */ /* 0x008fe200078008ff */
[----:B------:R-:W-:-:S03]  /*7f80*/  IMAD.SHL.U32 R0, R58, 0x2, RZ ;  /* 0x000000023a007824 */ /* 0x000fc600078e00ff */
[----:B----4-:R-:W-:-:S05]  /*7f90*/  LEA.HI.X R7, R70, R3, R233, 0x1, P0 ;  /* 0x0000000346077211 */ /* 0x010fca00000f0ce9 */
[----:B------:R-:W-:Y:S01]  /*7fa0*/  @!PT LDS RZ, [RZ] ;  /* 0x00000000fffff984 */ /* 0x000fe20000000800 */
[----:B------:R3:W-:Y:S04]  /*7fb0*/  LDGSTS.E.BYPASS.LTC128B.128 [R0+0x7100], [R6.64], !P4 ;  /* 0x0710000006007fae */ /* 0x0007e8000e101d4e */
.L_x_389:
[----:B------:R-:W-:Y:S05]  /*7fc0*/  BSYNC B0 ;  /* 0x0000000000007941 */ /* 0x000fea0003800000 */
.L_x_388:
[----:B---3--:R-:W-:Y:S01]  /*7fd0*/  IADD3 R0, R5, 0x30, RZ ;  /* 0x0000003005007810 */ /* 0x008fe20007ffe0ff */
[----:B----4-:R3:W4:Y:S01]  /*7fe0*/  SHFL.IDX PT, R3, R8, 0x3, 0x181f ;  /* 0x00781f0008037f89 */ /* 0x01072200000e0000 */
[----:B------:R-:W-:Y:S02]  /*7ff0*/  BSSY B0, `(.L_x_390) ;  /* 0x0000009000007945 */ /* 0x000fe40003800000 */
[----:B------:R-:W-:Y:S01]  /*8000*/  ISETP.GE.AND P0, PT, R0, UR21, PT ;  /* 0x0000001500007c0c */ /* 0x000fe2000bf06270 */
[----:B------:R3:W1:-:S12]  /*8010*/  SHFL.IDX PT, R6, R9, 0x3, 0x181f ;  /* 0x00781f0009067f89 */ /* 0x00065800000e0000 */
[----:B------:R-:W-:Y:S05]  /*8020*/  @P0 BRA `(.L_x_391) ;  /* 0x0000005000000947 */ /* 0x000fea0003800000 */
[----:B-1----:R-:W-:Y:S01]  /*8030*/  LEA R6, P0, R70, R6, 0x1 ;  /* 0x0000000646067211 */ /* 0x002fe200078008ff */
[----:B------:R-:W-:-:S03]  /*8040*/  IMAD.SHL.U32 R0, R58, 0x2, RZ ;  /* 0x000000023a007824 */ /* 0x000fc600078e00ff */
[----:B----4-:R-:W-:-:S05]  /*8050*/  LEA.HI.X R7, R70, R3, R233, 0x1, P0 ;  /* 0x0000000346077211 */ /* 0x010fca00000f0ce9 */
[----:B------:R-:W-:Y:S01]  /*8060*/  @!PT LDS RZ, [RZ] ;  /* 0x00000000fffff984 */ /* 0x000fe20000000800 */
[----:B------:R1:W-:Y:S04]  /*8070*/  LDGSTS.E.BYPASS.LTC128B.128 [R0+0x7900], [R6.64], !P4 ;  /* 0x0790000006007fae */ /* 0x0003e8000e101d4e */
.L_x_391:
[----:B------:R-:W-:Y:S05]  /*8080*/  BSYNC B0 ;  /* 0x0000000000007941 */ /* 0x000fea0003800000 */
.L_x_390:
[----:B-1----:R-:W-:Y:S01]  /*8090*/  IADD3 R0, R5, 0x40, RZ ;  /* 0x0000004005007810 */ /* 0x002fe20007ffe0ff */
[----:B----4-:R1:W4:Y:S01]  /*80a0*/  SHFL.IDX PT, R3, R8, 0x4, 0x181f ;  /* 0x00981f0008037f89 */ /* 0x01032200000e0000 */
[----:B------:R-:W-:Y:S02]  /*80b0*/  BSSY B0, `(.L_x_392) ;  /* 0x0000009000007945 */ /* 0x000fe40003800000 */
[----:B------:R-:W-:Y:S01]  /*80c0*/  ISETP.GE.AND P0, PT, R0, UR21, PT ;  /* 0x0000001500007c0c */ /* 0x000fe2000bf06270 */
[----:B------:R1:W2:-:S12]  /*80d0*/  SHFL.IDX PT, R6, R9, 0x4, 0x181f ;  /* 0x00981f0009067f89 */ /* 0x00029800000e0000 */
[----:B------:R-:W-:Y:S05]  /*80e0*/  @P0 BRA `(.L_x_393) ;  /* 0x0000005000000947 */ /* 0x000fea0003800000 */
[----:B--2---:R-:W-:Y:S01]  /*80f0*/  LEA R6, P0, R70, R6, 0x1 ;  /* 0x0000000646067211 */ /* 0x004fe200078008ff */
[----:B------:R-:W-:-:S03]  /*8100*/  IMAD.SHL.U32 R0, R58, 0x2, RZ ;  /* 0x000000023a007824 */ /* 0x000fc600078e00ff */
[----:B----4-:R-:W-:-:S05]  /*8110*/  LEA.HI.X R7, R70, R3, R233, 0x1, P0 ;  /* 0x0000000346077211 */ /* 0x010fca00000f0ce9 */
[----:B------:R-:W-:Y:S01]  /*8120*/  @!PT LDS RZ, [RZ] ;  /* 0x00000000fffff984 */ /* 0x000fe20000000800 */
[----:B------:R2:W-:Y:S04]  /*8130*/  LDGSTS.E.BYPASS.LTC128B.128 [R0+0x8100], [R6.64], !P4 ;  /* 0x0810000006007fae */ /* 0x0005e8000e101d4e */
.L_x_393:
[----:B------:R-:W-:Y:S05]  /*8140*/  BSYNC B0 ;  /* 0x0000000000007941 */ /* 0x000fea0003800000 */
.L_x_392:
[----:B--2---:R-:W-:Y:S01]  /*8150*/  IADD3 R0, R5, 0x50, RZ ;  /* 0x0000005005007810 */ /* 0x004fe20007ffe0ff */
        /* <DEDUP_REMOVED lines=10> */
.L_x_395:
[----:B------:R-:W-:Y:S05]  /*8200*/  BSYNC B0 ;  /* 0x0000000000007941 */ /* 0x000fea0003800000 */
.L_x_394:
        /* <DEDUP_REMOVED lines=11> */
.L_x_397:
[----:B------:R-:W-:Y:S05]  /*82c0*/  BSYNC B0 ;  /* 0x0000000000007941 */ /* 0x000fea0003800000 */
.L_x_396:
[----:B-123--:R-:W1:Y:S01]  /*82d0*/  SHFL.IDX PT, R9, R9, 0x7, 0x181f ;  /* 0x00f81f0009097f89 */ /* 0x00ee6200000e0000 */
[----:B------:R-:W-:Y:S01]  /*82e0*/  IMAD.MOV.U32 R210, RZ, RZ, c[0x0][0x2b8] ;  /* 0x0000ae00ffd27624 */ /* 0x000fe200078e00ff */
[----:B------:R-:W-:Y:S01]  /*82f0*/  UMOV UR36, 0x60 ;  /* 0x0000006000247882 */ /* 0x000fe20000000000 */
[----:B------:R-:W-:Y:S01]  /*8300*/  IADD3 R5, R5, 0x70, RZ ;  /* 0x0000007005057810 */ /* 0x000fe20007ffe0ff */
[----:B------:R1:W2:Y:S01]  /*8310*/  SHFL.IDX PT, R11, R8, 0x7, 0x181f ;  /* 0x00f81f00080b7f89 */ /* 0x0002a200000e0000 */
[----:B------:R-:W-:Y:S01]  /*8320*/  UIMAD UR20, UR19, UR36, -0x60 ;  /* 0xffffffa0131474a4 */ /* 0x000fe2000f8e0224 */
[----:B------:R-:W-:Y:S01]  /*8330*/  ISETP.NE.AND P2, PT, R210, 0x1, PT ;  /* 0x00000001d200780c */ /* 0x000fe20003f45270 */
[----:B-----5:R-:W-:Y:S01]  /*8340*/  IMAD.WIDE.U32 R208, R13, c[0x0][0x2b0], RZ ;  /* 0x0000ac000dd07a25 */ /* 0x020fe200078e00ff */
[----:B------:R-:W-:Y:S01]  /*8350*/  ISETP.GE.AND P1, PT, R5, UR21, PT ;  /* 0x0000001505007c0c */ /* 0x000fe2000bf26270 */
[----:B------:R-:W-:Y:S01]  /*8360*/  ULDC.64 UR4, c[0x0][0x1e8] ;  /* 0x00007a0000047ab9 */ /* 0x000fe20000000a00 */
[----:B----4-:R-:W-:Y:S01]  /*8370*/  SHF.R.S32.HI R3, RZ, 0x1f, R13 ;  /* 0x0000001fff037819 */ /* 0x010fe2000001140d */
[----:B------:R-:W-:Y:S01]  /*8380*/  IMAD.MOV.U32 R235, RZ, RZ, RZ ;  /* 0x000000ffffeb7224 */ /* 0x000fe200078e00ff */
[----:B------:R-:W-:Y:S01]  /*8390*/  IADD3 R0, R207, UR20, RZ ;  /* 0x00000014cf007c10 */ /* 0x000fe2000fffe0ff */
[----:B------:R-:W-:Y:S01]  /*83a0*/  UIMAD UR36, UR19, -0x60, UR36 ;  /* 0xffffffa0132478a4 */ /* 0x000fe2000f8e0224 */
[----:B------:R-:W-:Y:S01]  /*83b0*/  ISETP.GE.AND P6, PT, R70, c[0x0][0x1d4], PT ;  /* 0x0000750046007a0c */ /* 0x000fe20003fc6270 */
[----:B------:R-:W-:Y:S01]  /*83c0*/  IMAD R3, R3, c[0x0][0x2b0], RZ ;  /* 0x0000ac0003037a24 */ /* 0x000fe200078e02ff */
[C---:B------:R-:W-:Y:S01]  /*83d0*/  IADD3 R10, R0.reuse, UR9, RZ ;  /* 0x00000009000a7c10 */ /* 0x040fe2000fffe0ff */
[----:B------:R-:W-:Y:S01]  /*83e0*/  STL.64 [R1+0x20], R208 ;  /* 0x000020d001007387 */ /* 0x000fe20000100a00 */
[----:B------:R-:W-:Y:S01]  /*83f0*/  ISETP.GE.AND P0, PT, R0, UR7, PT ;  /* 0x0000000700007c0c */ /* 0x000fe2000bf06270 */
[----:B------:R-:W-:-:S02]  /*8400*/  IMAD R3, R13, c[0x0][0x2b4], R3 ;  /* 0x0000ad000d037a24 */ /* 0x000fc400078e0203 */
[----:B------:R-:W-:Y:S01]  /*8410*/  @P2 IMAD.HI.U32 R5, R10, c[0x0][0x2bc], RZ ;  /* 0x0000af000a052a27 */ /* 0x000fe200078e00ff */
[----:B------:R-:W-:-:S03]  /*8420*/  ISETP.GT.OR P0, PT, R207, 0x5f, P0 ;  /* 0x0000005fcf00780c */ /* 0x000fc60000704670 */
[----:B------:R-:W-:Y:S01]  /*8430*/  IMAD.MOV.U32 R0, RZ, RZ, R10 ;  /* 0x000000ffff007224 */ /* 0x000fe200078e000a */
[----:B------:R-:W-:Y:S01]  /*8440*/  @P2 SHF.R.U32.HI R0, RZ, c[0x0][0x2c0], R5 ;  /* 0x0000b000ff002a19 */ /* 0x000fe20000011605 */
[----:B------:R-:W-:Y:S01]  /*8450*/  @!P1 IMAD.SHL.U32 R5, R58, 0x2, RZ ;  /* 0x000000023a059824 */ /* 0x000fe200078e00ff */
[----:B-1----:R-:W-:Y:S01]  /*8460*/  @!P1 LEA R8, P3, R70, R9, 0x1 ;  /* 0x0000000946089211 */ /* 0x002fe200078608ff */
[----:B------:R-:W-:-:S03]  /*8470*/  IMAD.IADD R206, R209, 0x1, R3 ;  /* 0x00000001d1ce7824 */ /* 0x000fc600078e0203 */
[----:B--2---:R-:W-:Y:S01]  /*8480*/  @!P1 LEA.HI.X R9, R70, R11, R233, 0x1, P3 ;  /* 0x0000000b46099211 */ /* 0x004fe200018f0ce9 */
[----:B------:R-:W-:Y:S01]  /*8490*/  UIMAD UR6, UR22, UR4, URZ ;  /* 0x00000004160672a4 */ /* 0x000fe2000f8e023f */
[----:B------:R-:W-:Y:S01]  /*84a0*/  STL [R1+0x1c], R206 ;  /* 0x00001cce01007387 */ /* 0x000fe20000100800 */
[----:B------:R-:W-:-:S03]  /*84b0*/  @!P0 IADD3 R3, P2, R0, R208, RZ ;  /* 0x000000d000038210 */ /* 0x000fc60007f5e0ff */
[----:B------:R-:W-:Y:S01]  /*84c0*/  @!PT LDS RZ, [RZ] ;  /* 0x00000000fffff984 */ /* 0x000fe20000000800 */
[----:B------:R1:W-:Y:S01]  /*84d0*/  @!P1 LDGSTS.E.BYPASS.LTC128B.128 [R5+0x9900], [R8.64], !P4 ;  /* 0x0990000008059fae */ /* 0x0003e2000e101d4e */
[----:B------:R-:W-:Y:S02]  /*84e0*/  @!P0 LEA.HI.X.SX32 R7, R0, R206, 0x1, P2 ;  /* 0x000000ce00078211 */ /* 0x000fe400010f0eff */
[C---:B------:R-:W-:Y:S01]  /*84f0*/  @!P0 LEA R6, P2, R3.reuse, c[0x0][0x2a0], 0x2 ;  /* 0x0000a80003068a11 */ /* 0x040fe200078410ff */
[----:B------:R-:W0:Y:S03]  /*8500*/  LDGDEPBAR ;  /* 0x00000000000079af */ /* 0x000e260000000000 */
[----:B------:R-:W-:Y:S01]  /*8510*/  @!P0 LEA.HI.X R7, R3, c[0x0][0x2a4], R7, 0x2, P2 ;  /* 0x0000a90003078a11 */ /* 0x000fe200010f1407 */
[----:B------:R-:W-:Y:S06]  /*8520*/  BAR.SYNC.DEFER_BLOCKING 0x0 ;  /* 0x0000000000007b1d */ /* 0x000fec0000010000 */
[----:B------:R2:W3:Y:S01]  /*8530*/  @!P0 LDG.E R235, [R6.64] ;  /* 0x0000000e06eb8981 */ /* 0x0004e2000c1e1900 */
[----:B------:R-:W-:Y:S01]  /*8540*/  IMAD.MOV R0, RZ, RZ, -R0 ;  /* 0x000000ffff007224 */ /* 0x000fe200078e0a00 */
[----:B------:R-:W-:Y:S01]  /*8550*/  UIMAD.WIDE.U32 UR48, UR8, UR4, URZ ;  /* 0x00000004083072a5 */ /* 0x000fe2000f8e003f */
[----:B------:R-:W-:Y:S01]  /*8560*/  LEA.HI R202, R205, R204, RZ, 0x5 ;  /* 0x000000cccdca7211 */ /* 0x000fe200078f28ff */
[----:B------:R-:W-:Y:S01]  /*8570*/  UIMAD UR6, UR8, UR5, UR6 ;  /* 0x00000005080672a4 */ /* 0x000fe2000f8e0206 */
[----:B------:R-:W-:Y:S01]  /*8580*/  IMAD R236, R0, c[0x0][0x2b8], R10 ;  /* 0x0000ae0000ec7a24 */ /* 0x000fe200078e020a */
[----:B------:R-:W-:Y:S01]  /*8590*/  UIADD3 UR23, UR7, UR36, URZ ;  /* 0x0000002407177290 */ /* 0x000fe2000fffe03f */
[----:B------:R-:W-:Y:S01]  /*85a0*/  SHF.R.S32.HI R203, RZ, 0x5, R202 ;  /* 0x00000005ffcb7819 */ /* 0x000fe200000114ca */
[----:B------:R-:W-:-:S02]  /*85b0*/  UIADD3 UR6, UR49, UR6, URZ ;  /* 0x0000000631067290 */ /* 0x000fc4000fffe03f */
[----:B------:R-:W-:Y:S01]  /*85c0*/  SHF.R.S32.HI R84, RZ, 0x1f, R236 ;  /* 0x0000001fff547819 */ /* 0x000fe200000114ec */
[----:B------:R-:W-:Y:S01]  /*85d0*/  ULDC.64 UR4, c[0x0][0x210] ;  /* 0x0000840000047ab9 */ /* 0x000fe20000000a00 */
[----:B------:R-:W-:Y:S01]  /*85e0*/  IADD3 R68, -R77, UR23, RZ ;  /* 0x000000174d447c10 */ /* 0x000fe2000fffe1ff */
[----:B------:R-:W-:Y:S02]  /*85f0*/  UIMAD UR22, UR22, UR4, URZ ;  /* 0x00000004161672a4 */ /* 0x000fe4000f8e023f */
[----:B------:R-:W-:Y:S01]  /*8600*/  IMAD R0, R84, c[0x0][0x1e0], RZ ;  /* 0x0000780054007a24 */ /* 0x000fe200078e02ff */
[C---:B------:R-:W-:Y:S01]  /*8610*/  ISETP.GE.AND P1, PT, R68.reuse, 0x1, PT ;  /* 0x000000014400780c */ /* 0x040fe20003f26270 */
[----:B------:R-:W-:Y:S01]  /*8620*/  UIMAD.WIDE.U32 UR46, UR8, UR4, URZ ;  /* 0x00000004082e72a5 */ /* 0x000fe2000f8e003f */
[----:B------:R-:W-:Y:S01]  /*8630*/  ISETP.GE.AND P3, PT, R68, 0x21, PT ;  /* 0x000000214400780c */ /* 0x000fe20003f66270 */
[----:B------:R-:W-:Y:S01]  /*8640*/  IMAD R0, R236, c[0x0][0x1e4], R0 ;  /* 0x00007900ec007a24 */ /* 0x000fe200078e0200 */
[----:B------:R-:W-:-:S02]  /*8650*/  UIMAD UR5, UR8, UR5, UR22 ;  /* 0x00000005080572a4 */ /* 0x000fc4000f8e0216 */
[----:B------:R-:W-:Y:S02]  /*8660*/  UIADD3 UR22, UR19, -0x1, URZ ;  /* 0xffffffff13167890 */ /* 0x000fe4000fffe03f */
[----:B------:R-:W-:Y:S01]  /*8670*/  UIADD3 UR5, UR47, UR5, URZ ;  /* 0x000000052f057290 */ /* 0x000fe2000fffe03f */
[----:B--2---:R-:W-:-:S04]  /*8680*/  IMAD.WIDE.U32 R6, R236, c[0x0][0x1e0], RZ ;  /* 0x00007800ec067a25 */ /* 0x004fc800078e00ff */
[----:B------:R-:W-:Y:S02]  /*8690*/  IMAD.IADD R7, R7, 0x1, R0 ;  /* 0x0000000107077824 */ /* 0x000fe400078e0200 */
[----:B------:R-:W-:Y:S01]  /*86a0*/  @P1 IMAD.SHL.U32 R10, R58, 0x2, RZ ;  /* 0x000000023a0a1824 */ /* 0x000fe200078e00ff */
[----:B---3--:R-:W-:Y:S01]  /*86b0*/  SHF.R.S32.HI R85, RZ, 0x1f, R235 ;  /* 0x0000001fff557819 */ /* 0x008fe200000114eb */
[----:B------:R-:W-:-:S04]  /*86c0*/  IMAD.WIDE.U32 R6, R235, c[0x0][0x1f0], R6 ;  /* 0x00007c00eb067a25 */ /* 0x000fc800078e0006 */
[----:B------:R-:W-:Y:S01]  /*86d0*/  IMAD R3, R85, c[0x0][0x1f0], RZ ;  /* 0x00007c0055037a24 */ /* 0x000fe200078e02ff */
[----:B------:R-:W-:-:S03]  /*86e0*/  IADD3 R0, P0, R6, UR48, RZ ;  /* 0x0000003006007c10 */ /* 0x000fc6000ff1e0ff */
[----:B------:R-:W-:-:S05]  /*86f0*/  IMAD R3, R235, c[0x0][0x1f4], R3 ;  /* 0x00007d00eb037a24 */ /* 0x000fca00078e0203 */
[----:B------:R-:W-:Y:S02]  /*8700*/  IADD3.X R6, R7, UR6, R3, P0, !PT ;  /* 0x0000000607067c10 */ /* 0x000fe400087fe403 */
[----:B------:R-:W-:-:S04]  /*8710*/  LEA R3, P0, R0, c[0x0][0x1c8], 0x1 ;  /* 0x0000720000037a11 */ /* 0x000fc800078008ff */
[----:B------:R-:W-:Y:S01]  /*8720*/  LEA.HI.X R0, R0, c[0x0][0x1cc], R6, 0x1, P0 ;  /* 0x0000730000007a11 */ /* 0x000fe200000f0c06 */
[----:B-1----:R-:W1:Y:S01]  /*8730*/  SHFL.IDX PT, R8, R3, RZ, 0x181f ;  /* 0x00181fff03087589 */ /* 0x002e6200000e0000 */
[----:B------:R-:W-:-:S03]  /*8740*/  ISETP.GE.AND P0, PT, R68, 0x11, PT ;  /* 0x000000114400780c */ /* 0x000fc60003f06270 */
[----:B------:R-:W2:Y:S04]  /*8750*/  SHFL.IDX PT, R6, R3, 0x1, 0x181f ;  /* 0x00381f0003067f89 */ /* 0x000ea800000e0000 */
[----:B------:R-:W3:Y:S04]  /*8760*/  SHFL.IDX PT, R9, R0, RZ, 0x181f ;  /* 0x00181fff00097589 */ /* 0x000ee800000e0000 */
[----:B------:R-:W4:Y:S02]  /*8770*/  SHFL.IDX PT, R7, R0, 0x1, 0x181f ;  /* 0x00381f0000077f89 */ /* 0x000f2400000e0000 */
[----:B------:R-:W-:-:S02]  /*8780*/  @P0 IMAD.SHL.U32 R5, R58, 0x2, RZ ;  /* 0x000000023a050824 */ /* 0x000fc400078e00ff */
[----:B------:R-:W-:Y:S04]  /*8790*/  SHFL.IDX PT, R11, R3, 0x2, 0x181f ;  /* 0x00581f00030b7f89 */ /* 0x000fe800000e0000 */
[----:B------:R-:W-:Y:S04]  /*87a0*/  SHFL.IDX PT, R13, R0, 0x2, 0x181f ;  /* 0x00581f00000d7f89 */ /* 0x000fe800000e0000 */
[----:B------:R-:W4:Y:S01]  /*87b0*/  SHFL.IDX PT, R14, R3, 0x3, 0x181f ;  /* 0x00781f00030e7f89 */ /* 0x000f2200000e0000 */
[----:B-1----:R-:W-:-:S03]  /*87c0*/  @P1 LEA R8, P4, R70, R8, 0x1 ;  /* 0x0000000846081211 */ /* 0x002fc600078808ff */
[----:B------:R-:W-:Y:S01]  /*87d0*/  SHFL.IDX PT, R15, R3, 0x4, 0x181f ;  /* 0x00981f00030f7f89 */ /* 0x000fe200000e0000 */
[----:B--2---:R-:W-:-:S03]  /*87e0*/  @P0 LEA R6, P2, R70, R6, 0x1 ;  /* 0x0000000646060211 */ /* 0x004fc600078408ff */
[----:B------:R-:W-:Y:S01]  /*87f0*/  SHFL.IDX PT, R3, R3, 0x5, 0x181f ;  /* 0x00b81f0003037f89 */ /* 0x000fe200000e0000 */
[----:B---3--:R-:W-:-:S03]  /*8800*/  @P1 LEA.HI.X R9, R70, R9, R233, 0x1, P4 ;  /* 0x0000000946091211 */ /* 0x008fc600020f0ce9 */
[----:B------:R-:W1:Y:S01]  /*8810*/  SHFL.IDX PT, R17, R0, 0x3, 0x181f ;  /* 0x00781f0000117f89 */ /* 0x000e6200000e0000 */
[----:B----4-:R-:W-:Y:S02]  /*8820*/  @P0 LEA.HI.X R7, R70, R7, R233, 0x1, P2 ;  /* 0x0000000746070211 */ /* 0x010fe400010f0ce9 */
[C---:B------:R-:W-:Y:S01]  /*8830*/  ISETP.GE.AND P2, PT, R68.reuse, 0x31, PT ;  /* 0x000000314400780c */ /* 0x040fe20003f46270 */
[----:B------:R-:W2:Y:S04]  /*8840*/  SHFL.IDX PT, R18, R0, 0x4, 0x181f ;  /* 0x00981f0000127f89 */ /* 0x000ea800000e0000 */
[----:B------:R3:W4:Y:S04]  /*8850*/  SHFL.IDX PT, R16, R0, 0x5, 0x181f ;  /* 0x00b81f0000107f89 */ /* 0x00072800000e0000 */
[----:B------:R1:W-:Y:S01]  /*8860*/  @P1 LDGSTS.E.BYPASS.LTC128B.128 [R10+0x3100], [R8.64], !P6 ;  /* 0x03100000080a1fae */ /* 0x0003e2000f101d4e */
[----:B------:R-:W-:-:S03]  /*8870*/  ISETP.GE.AND P1, PT, R68, 0x41, PT ;  /* 0x000000414400780c */ /* 0x000fc60003f26270 */
[----:B------:R2:W-:Y:S01]  /*8880*/  @P0 LDGSTS.E.BYPASS.LTC128B.128 [R5+0x3900], [R6.64], !P6 ;  /* 0x0390000006050fae */ /* 0x0005e2000f101d4e */
[----:B------:R-:W-:Y:S01]  /*8890*/  ISETP.GE.AND P0, PT, R68, 0x51, PT ;  /* 0x000000514400780c */ /* 0x000fe20003f06270 */
[----:B---3--:R-:W-:Y:S01]  /*88a0*/  @P3 IMAD.SHL.U32 R0, R58, 0x2, RZ ;  /* 0x000000023a003824 */ /* 0x008fe200078e00ff */
[C---:B-1----:R-:W-:Y:S02]  /*88b0*/  @P2 LEA R10, P5, R70.reuse, R14, 0x1 ;  /* 0x0000000e460a2211 */ /* 0x042fe400078a08ff */
[----:B--2---:R-:W-:Y:S01]  /*88c0*/  @P3 LEA R6, P4, R70, R11, 0x1 ;  /* 0x0000000b46063211 */ /* 0x004fe200078808ff */
[----:B------:R-:W-:Y:S01]  /*88d0*/  @P2 IMAD.SHL.U32 R5, R58, 0x2, RZ ;  /* 0x000000023a052824 */ /* 0x000fe200078e00ff */
[C-C-:B------:R-:W-:Y:S02]  /*88e0*/  @P2 LEA.HI.X R11, R70.reuse, R17, R233.reuse, 0x1, P5 ;  /* 0x00000011460b2211 */ /* 0x140fe400028f0ce9 */
[C---:B------:R-:W-:Y:S02]  /*88f0*/  @P3 LEA.HI.X R7, R70.reuse, R13, R233, 0x1, P4 ;  /* 0x0000000d46073211 */ /* 0x040fe400020f0ce9 */
[----:B------:R-:W-:-:S02]  /*8900*/  @P1 LEA R8, P4, R70, R15, 0x1 ;  /* 0x0000000f46081211 */ /* 0x000fc400078808ff */
[----:B------:R-:W-:Y:S01]  /*8910*/  ISETP.GT.AND P5, PT, R207, 0x5f, PT ;  /* 0x0000005fcf00780c */ /* 0x000fe20003fa4270 */
[----:B------:R1:W-:Y:S01]  /*8920*/  @P3 LDGSTS.E.BYPASS.LTC128B.128 [R0+0x4100], [R6.64], !P6 ;  /* 0x0410000006003fae */ /* 0x0003e2000f101d4e */
[----:B------:R-:W-:-:S03]  /*8930*/  @P1 LEA.HI.X R9, R70, R18, R233, 0x1, P4 ;  /* 0x0000001246091211 */ /* 0x000fc600020f0ce9 */
[----:B------:R2:W-:Y:S01]  /*8940*/  @P2 LDGSTS.E.BYPASS.LTC128B.128 [R5+0x4900], [R10.64], !P6 ;  /* 0x049000000a052fae */ /* 0x0005e2000f101d4e */
[----:B-1----:R-:W-:Y:S01]  /*8950*/  @P0 LEA R6, P3, R70, R3, 0x1 ;  /* 0x0000000346060211 */ /* 0x002fe200078608ff */
[C---:B------:R-:W-:Y:S02]  /*8960*/  @P1 IMAD.SHL.U32 R3, R58.reuse, 0x2, RZ ;  /* 0x000000023a031824 */ /* 0x040fe400078e00ff */
[----:B------:R-:W-:Y:S01]  /*8970*/  @P0 IMAD.SHL.U32 R0, R58, 0x2, RZ ;  /* 0x000000023a000824 */ /* 0x000fe200078e00ff */
[----:B----4-:R-:W-:Y:S02]  /*8980*/  @P0 LEA.HI.X R7, R70, R16, R233, 0x1, P3 ;  /* 0x0000001046070211 */ /* 0x010fe400018f0ce9 */
[----:B------:R2:W-:Y:S04]  /*8990*/  @P1 LDGSTS.E.BYPASS.LTC128B.128 [R3+0x5100], [R8.64], !P6 ;  /* 0x0510000008031fae */ /* 0x0005e8000f101d4e */
[----:B------:R2:W-:Y:S01]  /*89a0*/  @P0 LDGSTS.E.BYPASS.LTC128B.128 [R0+0x5900], [R6.64], !P6 ;  /* 0x0590000006000fae */ /* 0x0005e2000f101d4e */
[----:B------:R-:W-:-:S03]  /*89b0*/  ISETP.LT.AND P0, PT, RZ, c[0x0][0x27c], PT ;  /* 0x00009f00ff007a0c */ /* 0x000fc60003f01270 */
[----:B------:R-:W0:Y:S10]  /*89c0*/  LDGDEPBAR ;  /* 0x00000000000079af */ /* 0x000e340000000000 */
[----:B------:R-:W-:Y:S05]  /*89d0*/  @P0 BRA `(.L_x_398) ;  /* 0x0000002000000947 */ /* 0x000fea0003800000 */
[----:B------:R-:W-:-:S04]  /*89e0*/  DEPBAR.LE SB0, 0x1 ;  /* 0x000080400000791a */ /* 0x000fc80000000000 */
[----:B------:R-:W-:Y:S05]  /*89f0*/  BRA `(.L_x_399) ;  /* 0x00004ba000007947 */ /* 0x000fea0003800000 */
.L_x_398:
[----:B------:R-:W-:Y:S01]  /*8a00*/  ULDC.U8 UR4, c[0x0][0x298] ;  /* 0x0000a60000047ab9 */ /* 0x000fe20000000000 */
[----:B--2---:R-:W-:Y:S01]  /*8a10*/  SHF.R.S32.HI R0, RZ, 0x1f, R131 ;  /* 0x0000001fff007819 */ /* 0x004fe20000011483 */
[----:B------:R-:W-:Y:S01]  /*8a20*/  IMAD.WIDE.U32 R12, R131, c[0x0][0x280], RZ ;  /* 0x0000a000830c7a25 */ /* 0x000fe200078e00ff */
[----:B------:R-:W-:Y:S01]  /*8a30*/  ISETP.NE.AND P0, PT, RZ, UR4, PT ;  /* 0x00000004ff007c0c */ /* 0x000fe2000bf05270 */
[----:B------:R-:W-:Y:S01]  /*8a40*/  BSSY B2, `(.L_x_399) ;  /* 0x00004b5000027945 */ /* 0x000fe20003800000 */
[-C--:B------:R-:W-:Y:S01]  /*8a50*/  LEA.HI R6, R205, R204.reuse, RZ, 0x2 ;  /* 0x000000cccd067211 */ /* 0x080fe200078f10ff */
[C---:B------:R-:W-:Y:S02]  /*8a60*/  IMAD R3, R0.reuse, c[0x0][0x280], RZ ;  /* 0x0000a00000037a24 */ /* 0x040fe400078e02ff */
[----:B------:R-:W-:Y:S01]  /*8a70*/  IMAD R0, R0, c[0x0][0x290], RZ ;  /* 0x0000a40000007a24 */ /* 0x000fe200078e02ff */
[----:B------:R-:W-:Y:S01]  /*8a80*/  LOP3.LUT R5, R6, 0xfffffffc, RZ, 0xc0, !PT ;  /* 0xfffffffc06057812 */ /* 0x000fe200078ec0ff */
[C---:B------:R-:W-:Y:S01]  /*8a90*/  IMAD R3, R131.reuse, c[0x0][0x284], R3 ;  /* 0x0000a10083037a24 */ /* 0x040fe200078e0203 */
[----:B------:R-:W-:Y:S01]  /*8aa0*/  SHF.R.S32.HI R56, RZ, 0x2, R6 ;  /* 0x00000002ff387819 */ /* 0x000fe20000011406 */
[----:B------:R-:W-:Y:S01]  /*8ab0*/  IMAD R0, R131, c[0x0][0x294], R0 ;  /* 0x0000a50083007a24 */ /* 0x000fe200078e0200 */
[----:B------:R-:W-:Y:S01]  /*8ac0*/  IADD3 R14, -R5, R204, RZ ;  /* 0x000000cc050e7210 */ /* 0x000fe20007ffe1ff */
[----:B------:R-:W-:Y:S01]  /*8ad0*/  IMAD.WIDE.U32 R10, R131, c[0x0][0x290], RZ ;  /* 0x0000a400830a7a25 */ /* 0x000fe200078e00ff */
[----:B------:R-:W-:-:S02]  /*8ae0*/  IADD3 R24, R56, UR17, RZ ;  /* 0x0000001138187c10 */ /* 0x000fc4000fffe0ff */
[----:B------:R-:W-:Y:S01]  /*8af0*/  IADD3 R9, R3, R13, RZ ;  /* 0x0000000d03097210 */ /* 0x000fe20007ffe0ff */
[----:B------:R-:W-:Y:S01]  /*8b00*/  IMAD.IADD R7, R0, 0x1, R11 ;  /* 0x0000000100077824 */ /* 0x000fe200078e020b */
[C---:B------:R-:W-:Y:S01]  /*8b10*/  SHF.L.U32 R25, R14.reuse, 0x3, RZ ;  /* 0x000000030e197819 */ /* 0x040fe200000006ff */
[----:B------:R-:W-:Y:S01]  /*8b20*/  IMAD R0, R14, 0x20, R24 ;  /* 0x000000200e007824 */ /* 0x000fe200078e0218 */
[----:B------:R-:W-:Y:S05]  /*8b30*/  @!P0 BRA `(.L_x_400) ;  /* 0x0000260000008947 */ /* 0x000fea0003800000 */
[----:B------:R-:W-:Y:S01]  /*8b40*/  UISETP.NE.AND UP0, UPT, UR13, URZ, UPT ;  /* 0x0000003f0d00728c */ /* 0x000fe2000bf05270 */
[----:B------:R-:W-:Y:S01]  /*8b50*/  MOV R6, R10 ;  /* 0x0000000a00067202 */ /* 0x000fe20000000f00 */
[----:B------:R-:W-:Y:S01]  /*8b60*/  IMAD.MOV.U32 R8, RZ, RZ, R12 ;  /* 0x000000ffff087224 */ /* 0x000fe200078e000c */
[----:B------:R-:W-:Y:S01]  /*8b70*/  BSSY B0, `(.L_x_401) ;  /* 0x0000030000007945 */ /* 0x000fe20003800000 */
[----:B------:R-:W-:Y:S01]  /*8b80*/  IMAD.SHL.U32 R16, R14, 0x4, RZ ;  /* 0x000000040e107824 */ /* 0x000fe200078e00ff */
[----:B------:R-:W-:Y:S01]  /*8b90*/  CS2R R36, SRZ ;  /* 0x0000000000247805 */ /* 0x000fe2000001ff00 */
[----:B------:R-:W-:Y:S01]  /*8ba0*/  PLOP3.LUT P1, PT, PT, PT, UP0, 0x80, 0x0 ;  /* 0x000000000000781c */ /* 0x000fe20003f2f008 */
[----:B------:R-:W-:Y:S01]  /*8bb0*/  CS2R R26, SRZ ;  /* 0x00000000001a7805 */ /* 0x000fe2000001ff00 */
[----:B------:R-:W-:Y:S01]  /*8bc0*/  PLOP3.LUT P0, PT, PT, PT, UP0, 0x80, 0x0 ;  /* 0x000000000000781c */ /* 0x000fe20003f0f008 */
[----:B------:R-:W-:Y:S01]  /*8bd0*/  CS2R R14, SRZ ;  /* 0x00000000000e7805 */ /* 0x000fe2000001ff00 */
[----:B------:R-:W-:Y:S01]  /*8be0*/  CS2R R28, SRZ ;  /* 0x00000000001c7805 */ /* 0x000fe2000001ff00 */
[----:B------:R-:W-:-:S08]  /*8bf0*/  CS2R R18, SRZ ;  /* 0x0000000000127805 */ /* 0x000fd0000001ff00 */
[----:B------:R-:W-:-:S05]  /*8c00*/  @P1 IMAD.HI.U32 R3, R0, c[0x0][0x2c8], RZ ;  /* 0x0000b20000031a27 */ /* 0x000fca00078e00ff */
[----:B------:R-:W-:-:S04]  /*8c10*/  @P0 SHF.R.U32.HI R0, RZ, c[0x0][0x2cc], R3 ;  /* 0x0000b300ff000a19 */ /* 0x000fc80000011603 */
[----:B------:R-:W-:Y:S01]  /*8c20*/  SHF.R.S32.HI R3, RZ, 0x1f, R0 ;  /* 0x0000001fff037819 */ /* 0x000fe20000011400 */
[----:B------:R-:W-:-:S04]  /*8c30*/  IMAD.WIDE.U32 R8, R0, c[0x0][0x280], R8 ;  /* 0x0000a00000087a25 */ /* 0x000fc800078e0008 */
[C---:B------:R-:W-:Y:S01]  /*8c40*/  IMAD R10, R3.reuse, c[0x0][0x280], RZ ;  /* 0x0000a000030a7a24 */ /* 0x040fe200078e02ff */
[----:B------:R-:W-:Y:S01]  /*8c50*/  LEA R21, P1, R8, c[0x0][0x270], 0x1 ;  /* 0x00009c0008157a11 */ /* 0x000fe200078208ff */
[----:B------:R-:W-:Y:S02]  /*8c60*/  IMAD R5, R3, c[0x0][0x290], RZ ;  /* 0x0000a40003057a24 */ /* 0x000fe400078e02ff */
[----:B------:R-:W-:-:S04]  /*8c70*/  IMAD.WIDE.U32 R6, R0, c[0x0][0x290], R6 ;  /* 0x0000a40000067a25 */ /* 0x000fc800078e0006 */
[----:B------:R-:W-:Y:S01]  /*8c80*/  IMAD R3, R0, c[0x0][0x284], R10 ;  /* 0x0000a10000037a24 */ /* 0x000fe200078e020a */
[----:B------:R-:W-:Y:S01]  /*8c90*/  LEA R22, P0, R6, c[0x0][0x288], 0x1 ;  /* 0x0000a20006167a11 */ /* 0x000fe200078008ff */
[----:B------:R-:W-:Y:S02]  /*8ca0*/  IMAD R0, R0, c[0x0][0x294], R5 ;  /* 0x0000a50000007a24 */ /* 0x000fe400078e0205 */
[----:B------:R-:W-:-:S03]  /*8cb0*/  IMAD.IADD R3, R9, 0x1, R3 ;  /* 0x0000000109037824 */ /* 0x000fc600078e0203 */
[----:B------:R-:W-:Y:S02]  /*8cc0*/  IADD3 R0, R7, R0, RZ ;  /* 0x0000000007007210 */ /* 0x000fe40007ffe0ff */
[----:B------:R-:W-:Y:S02]  /*8cd0*/  LEA.HI.X R20, R8, c[0x0][0x274], R3, 0x1, P1 ;  /* 0x00009d0008147a11 */ /* 0x000fe400008f0c03 */
[----:B------:R-:W-:Y:S01]  /*8ce0*/  LEA.HI.X R17, R6, c[0x0][0x28c], R0, 0x1, P0 ;  /* 0x0000a30006117a11 */ /* 0x000fe200000f0c00 */
[----:B------:R1:W2:Y:S01]  /*8cf0*/  SHFL.IDX PT, R8, R21, RZ, 0x1c1f ;  /* 0x001c1fff15087589 */ /* 0x0002a200000e0000 */
[----:B------:R-:W-:-:S03]  /*8d00*/  ISETP.GE.AND P0, PT, R24, UR21, PT ;  /* 0x0000001518007c0c */ /* 0x000fc6000bf06270 */
[----:B------:R1:W3:Y:S04]  /*8d10*/  SHFL.IDX PT, R6, R22, RZ, 0x1c1f ;  /* 0x001c1fff16067589 */ /* 0x0002e800000e0000 */
[----:B------:R1:W4:Y:S04]  /*8d20*/  SHFL.IDX PT, R9, R20, RZ, 0x1c1f ;  /* 0x001c1fff14097589 */ /* 0x00032800000e0000 */
[----:B------:R1:W1:Y:S02]  /*8d30*/  SHFL.IDX PT, R7, R17, RZ, 0x1c1f ;  /* 0x001c1fff11077589 */ /* 0x00026400000e0000 */
[----:B------:R-:W-:Y:S05]  /*8d40*/  @P0 BRA `(.L_x_402) ;  /* 0x0000012000000947 */ /* 0x000fea0003800000 */
[C---:B------:R-:W-:Y:S01]  /*8d50*/  IADD3 R3, R16.reuse, 0x10, RZ ;  /* 0x0000001010037810 */ /* 0x040fe20007ffe0ff */
[----:B------:R-:W-:Y:S01]  /*8d60*/  CS2R R14, SRZ ;  /* 0x00000000000e7805 */ /* 0x000fe2000001ff00 */
[----:B------:R-:W-:Y:S01]  /*8d70*/  ISETP.GE.AND P1, PT, R16, c[0x0][0x27c], PT ;  /* 0x00009f0010007a0c */ /* 0x000fe20003f26270 */
[----:B------:R-:W-:Y:S01]  /*8d80*/  CS2R R18, SRZ ;  /* 0x0000000000127805 */ /* 0x000fe2000001ff00 */
[----:B------:R-:W-:Y:S01]  /*8d90*/  ISETP.GE.AND P0, PT, R3, c[0x0][0x27c], PT ;  /* 0x00009f0003007a0c */ /* 0x000fe20003f06270 */
[----:B------:R-:W-:Y:S01]  /*8da0*/  CS2R R26, SRZ ;  /* 0x00000000001a7805 */ /* 0x000fe2000001ff00 */
[----:B------:R-:W-:-:S09]  /*8db0*/  CS2R R28, SRZ ;  /* 0x00000000001c7805 */ /* 0x000fd2000001ff00 */
[----:B--2-4-:R-:W-:Y:S02]  /*8dc0*/  @!P1 IMAD.WIDE R12, R16, 0x2, R8 ;  /* 0x00000002100c9825 */ /* 0x014fe400078e0208 */
[----:B------:R-:W-:-:S03]  /*8dd0*/  @!P0 SHF.R.S32.HI R0, RZ, 0x1f, R3 ;  /* 0x0000001fff008819 */ /* 0x000fc60000011403 */
[----:B------:R2:W5:Y:S01]  /*8de0*/  @!P1 LD.E.64 R14, [R12.64] ;  /* 0x0000000e0c0e9980 */ /* 0x000562000c101b00 */
[----:B------:R-:W-:-:S04]  /*8df0*/  @!P0 LEA.HI R0, R0, R3, RZ, 0x2 ;  /* 0x0000000300008211 */ /* 0x000fc800078f10ff */
[----:B------:R-:W-:-:S05]  /*8e00*/  @!P0 LOP3.LUT R0, R0, 0xfffffffc, RZ, 0xc0, !PT ;  /* 0xfffffffc00008812 */ /* 0x000fca00078ec0ff */
[----:B------:R-:W-:-:S04]  /*8e10*/  @!P0 IMAD.WIDE R10, R0, 0x2, R8 ;  /* 0x00000002000a8825 */ /* 0x000fc800078e0208 */
[--C-:B-1-3--:R-:W-:Y:S01]  /*8e20*/  @!P0 IMAD.WIDE R8, R0, 0x2, R6.reuse ;  /* 0x0000000200088825 */ /* 0x10afe200078e0206 */
[----:B------:R2:W5:Y:S03]  /*8e30*/  @!P0 LD.E.64 R26, [R10.64] ;  /* 0x0000000e0a1a8980 */ /* 0x000566000c101b00 */
[----:B------:R-:W-:Y:S01]  /*8e40*/  @!P1 IMAD.WIDE R6, R16, 0x2, R6 ;  /* 0x0000000210069825 */ /* 0x000fe200078e0206 */
[----:B------:R2:W5:Y:S04]  /*8e50*/  @!P0 LD.E.64 R28, [R8.64] ;  /* 0x0000000e081c8980 */ /* 0x000568000c101b00 */
[----:B------:R2:W5:Y:S02]  /*8e60*/  @!P1 LD.E.64 R18, [R6.64] ;  /* 0x0000000e06129980 */ /* 0x000564000c101b00 */
.L_x_402:
[----:B------:R-:W-:Y:S05]  /*8e70*/  BSYNC B0 ;  /* 0x0000000000007941 */ /* 0x000fea0003800000 */
.L_x_401:
[----:B------:R-:W-:Y:S01]  /*8e80*/  IADD3 R0, R24, 0x20, RZ ;  /* 0x0000002018007810 */ /* 0x000fe20007ffe0ff */
[----:B--2--5:R-:W-:Y:S01]  /*8e90*/  IMAD.MOV.U32 R10, RZ, RZ, R26 ;  /* 0x000000ffff0a7224 */ /* 0x024fe200078e001a */
[----:B----4-:R2:W4:Y:S01]  /*8ea0*/  SHFL.IDX PT, R9, R20, 0x1, 0x1c1f ;  /* 0x003c1f0014097f89 */ /* 0x01052200000e0000 */
[----:B------:R-:W-:Y:S01]  /*8eb0*/  IMAD.MOV.U32 R5, RZ, RZ, R27 ;  /* 0x000000ffff057224 */ /* 0x000fe200078e001b */
[----:B------:R-:W-:Y:S01]  /*8ec0*/  ISETP.GE.AND P0, PT, R0, UR21, PT ;  /* 0x0000001500007c0c */ /* 0x000fe2000bf06270 */
[----:B------:R-:W-:Y:S01]  /*8ed0*/  IMAD.MOV.U32 R3, RZ, RZ, R14 ;  /* 0x000000ffff037224 */ /* 0x000fe200078e000e */
[----:B------:R-:W-:Y:S01]  /*8ee0*/  PRMT R55, R55, 0x5410, R10 ;  /* 0x0000541037377816 */ /* 0x000fe2000000000a */
[----:B------:R-:W-:Y:S01]  /*8ef0*/  IMAD.MOV.U32 R0, RZ, RZ, R15 ;  /* 0x000000ffff007224 */ /* 0x000fe200078e000f */
[----:B------:R-:W-:Y:S01]  /*8f00*/  PRMT R57, R57, 0x5410, R5 ;  /* 0x0000541039397816 */ /* 0x000fe20000000005 */
[----:B------:R-:W-:Y:S01]  /*8f10*/  IMAD.MOV.U32 R10, RZ, RZ, R28 ;  /* 0x000000ffff0a7224 */ /* 0x000fe200078e001c */
[----:B------:R-:W-:Y:S01]  /*8f20*/  PRMT R23, R23, 0x5410, R3 ;  /* 0x0000541017177816 */ /* 0x000fe20000000003 */
[----:B------:R-:W-:Y:S01]  /*8f30*/  IMAD.MOV.U32 R5, RZ, RZ, R29 ;  /* 0x000000ffff057224 */ /* 0x000fe200078e001d */
[----:B------:R-:W-:Y:S01]  /*8f40*/  PRMT R54, R54, 0x5410, R0 ;  /* 0x0000541036367816 */ /* 0x000fe20000000000 */
[----:B------:R-:W-:Y:S01]  /*8f50*/  IMAD.MOV.U32 R3, RZ, RZ, R18 ;  /* 0x000000ffff037224 */ /* 0x000fe200078e0012 */
[----:B------:R2:W3:Y:S01]  /*8f60*/  SHFL.IDX PT, R8, R21, 0x1, 0x1c1f ;  /* 0x003c1f0015087f89 */ /* 0x0004e200000e0000 */
[----:B------:R-:W-:Y:S01]  /*8f70*/  IMAD.MOV.U32 R0, RZ, RZ, R19 ;  /* 0x000000ffff007224 */ /* 0x000fe200078e0013 */
[----:B------:R-:W-:Y:S01]  /*8f80*/  BSSY B0, `(.L_x_403) ;  /* 0x000001d000007945 */ /* 0x000fe20003800000 */
[----:B------:R-:W-:Y:S01]  /*8f90*/  PRMT R55, R10, 0x7610, R55 ;  /* 0x000076100a377816 */ /* 0x000fe20000000037 */
[----:B-1----:R2:W1:Y:S01]  /*8fa0*/  SHFL.IDX PT, R7, R17, 0x1, 0x1c1f ;  /* 0x003c1f0011077f89 */ /* 0x00246200000e0000 */
[----:B------:R-:W-:Y:S01]  /*8fb0*/  PRMT R57, R5, 0x7610, R57 ;  /* 0x0000761005397816 */ /* 0x000fe20000000039 */
[----:B------:R-:W-:Y:S01]  /*8fc0*/  CS2R R30, SRZ ;  /* 0x00000000001e7805 */ /* 0x000fe2000001ff00 */
[----:B------:R-:W-:Y:S01]  /*8fd0*/  PRMT R23, R3, 0x7610, R23 ;  /* 0x0000761003177816 */ /* 0x000fe20000000017 */
[----:B---3--:R2:W3:Y:S01]  /*8fe0*/  SHFL.IDX PT, R6, R22, 0x1, 0x1c1f ;  /* 0x003c1f0016067f89 */ /* 0x0084e200000e0000 */
[----:B------:R-:W-:Y:S01]  /*8ff0*/  PRMT R54, R0, 0x7610, R54 ;  /* 0x0000761000367816 */ /* 0x000fe20000000036 */
[----:B------:R-:W-:Y:S01]  /*9000*/  CS2R R34, SRZ ;  /* 0x0000000000227805 */ /* 0x000fe2000001ff00 */
[----:B------:R-:W-:Y:S01]  /*9010*/  CS2R R32, SRZ ;  /* 0x0000000000207805 */ /* 0x000fe2000001ff00 */
[----:B------:R-:W-:Y:S05]  /*9020*/  @P0 BRA `(.L_x_404) ;  /* 0x0000012000000947 */ /* 0x000fea0003800000 */
[C---:B----4-:R-:W-:Y:S01]  /*9030*/  IADD3 R3, R16.reuse, 0x10, RZ ;  /* 0x0000001010037810 */ /* 0x050fe20007ffe0ff */
[----:B------:R-:W-:Y:S01]  /*9040*/  CS2R R30, SRZ ;  /* 0x00000000001e7805 */ /* 0x000fe2000001ff00 */
[----:B------:R-:W-:Y:S01]  /*9050*/  ISETP.GE.AND P1, PT, R16, c[0x0][0x27c], PT ;  /* 0x00009f0010007a0c */ /* 0x000fe20003f26270 */
[----:B------:R-:W-:Y:S01]  /*9060*/  CS2R R32, SRZ ;  /* 0x0000000000207805 */ /* 0x000fe2000001ff00 */
[----:B------:R-:W-:Y:S01]  /*9070*/  ISETP.GE.AND P0, PT, R3, c[0x0][0x27c], PT ;  /* 0x00009f0003007a0c */ /* 0x000fe20003f06270 */
[----:B------:R-:W-:Y:S01]  /*9080*/  CS2R R36, SRZ ;  /* 0x0000000000247805 */ /* 0x000fe2000001ff00 */
[----:B------:R-:W-:-:S09]  /*9090*/  CS2R R34, SRZ ;  /* 0x0000000000227805 */ /* 0x000fd2000001ff00 */
[----:B------:R-:W-:Y:S02]  /*90a0*/  @!P1 IMAD.WIDE R12, R16, 0x2, R8 ;  /* 0x00000002100c9825 */ /* 0x000fe400078e0208 */
        /* <DEDUP_REMOVED lines=10> */
.L_x_404:
[----:B----4-:R-:W-:Y:S05]  /*9150*/  BSYNC B0 ;  /* 0x0000000000007941 */ /* 0x010fea0003800000 */
.L_x_403:
[----:B------:R-:W-:Y:S01]  /*9160*/  IADD3 R0, R24, 0x40, RZ ;  /* 0x0000004018007810 */ /* 0x000fe20007ffe0ff */
[----:B-----5:R-:W-:Y:S01]  /*9170*/  IMAD.MOV.U32 R10, RZ, RZ, R36 ;  /* 0x000000ffff0a7224 */ /* 0x020fe200078e0024 */
[----:B------:R4:W2:Y:S01]  /*9180*/  SHFL.IDX PT, R9, R20, 0x2, 0x1c1f ;  /* 0x005c1f0014097f89 */ /* 0x0008a200000e0000 */
        /* <DEDUP_REMOVED lines=23> */
[----:B------:R-:W-:Y:S01]  /*9300*/  CS2R R44, SRZ ;  /* 0x00000000002c7805 */ /* 0x000fe2000001ff00 */
[----:B------:R-:W-:Y:S01]  /*9310*/  CS2R R40, SRZ ;  /* 0x0000000000287805 */ /* 0x000fe2000001ff00 */
[----:B------:R-:W-:Y:S05]  /*9320*/  @P0 BRA `(.L_x_406) ;  /* 0x0000012000000947 */ /* 0x000fea0003800000 */
[C---:B--2---:R-:W-:Y:S01]  /*9330*/  IADD3 R3, R16.reuse, 0x10, RZ ;  /* 0x0000001010037810 */ /* 0x044fe20007ffe0ff */
        /* <DEDUP_REMOVED lines=17> */
.L_x_406:
[----:B--2---:R-:W-:Y:S05]  /*9450*/  BSYNC B0 ;  /* 0x0000000000007941 */ /* 0x004fea0003800000 */
.L_x_405:
[----:B------:R-:W-:Y:S01]  /*9460*/  IADD3 R0, R24, 0x60, RZ ;  /* 0x0000006018007810 */ /* 0x000fe20007ffe0ff */
[----:B-----5:R-:W-:Y:S01]  /*9470*/  IMAD.MOV.U32 R10, RZ, RZ, R42 ;  /* 0x000000ffff0a7224 */ /* 0x020fe200078e002a */
[----:B------:R2:W4:Y:S01]  /*9480*/  SHFL.IDX PT, R9, R20, 0x3, 0x1c1f ;  /* 0x007c1f0014097f89 */ /* 0x00052200000e0000 */
        /* <DEDUP_REMOVED lines=42> */
.L_x_408:
[----:B----4-:R-:W-:Y:S05]  /*9730*/  BSYNC B0 ;  /* 0x0000000000007941 */ /* 0x010fea0003800000 */
.L_x_407:
[----:B------:R-:W-:Y:S01]  /*9740*/  SHF.R.S32.HI R0, RZ, 0x1f, R56 ;  /* 0x0000001fff007819 */ /* 0x000fe20000011438 */
[----:B---3-5:R-:W-:Y:S01]  /*9750*/  IMAD.MOV.U32 R6, RZ, RZ, R52 ;  /* 0x000000ffff067224 */ /* 0x028fe200078e0034 */
[----:B------:R-:W-:Y:S01]  /*9760*/  UIADD3 UR4, -UR17, UR21, URZ ;  /* 0x0000001511047290 */ /* 0x000fe2000fffe13f */
[----:B------:R-:W-:Y:S01]  /*9770*/  IMAD.MOV.U32 R5, RZ, RZ, R53 ;  /* 0x000000ffff057224 */ /* 0x000fe200078e0035 */
[----:B------:R-:W-:Y:S01]  /*9780*/  LEA.HI R0, R0, R56, RZ, 0x3 ;  /* 0x0000003800007211 */ /* 0x000fe200078f18ff */
[----:B------:R-:W-:Y:S01]  /*9790*/  IMAD.MOV.U32 R3, RZ, RZ, R46 ;  /* 0x000000ffff037224 */ /* 0x000fe200078e002e */
[----:B------:R-:W-:Y:S01]  /*97a0*/  UISETP.LT.AND UP0, UPT, UR4, 0x80, UPT ;  /* 0x000000800400788c */ /* 0x000fe2000bf01270 */
[----:B-1----:R-:W-:Y:S01]  /*97b0*/  IMAD.MOV.U32 R7, RZ, RZ, R51 ;  /* 0x000000ffff077224 */ /* 0x002fe200078e0033 */
[----:B------:R-:W-:Y:S01]  /*97c0*/  LOP3.LUT R0, R0, 0xfffffff8, RZ, 0xc0, !PT ;  /* 0xfffffff800007812 */ /* 0x000fe200078ec0ff */
[----:B------:R-:W-:-:S04]  /*97d0*/  DEPBAR.LE SB0, 0x1 ;  /* 0x000080400000791a */ /* 0x000fc80000000000 */
[----:B------:R-:W-:Y:S01]  /*97e0*/  IMAD.IADD R0, R56, 0x1, -R0 ;  /* 0x0000000138007824 */ /* 0x000fe200078e0a00 */
[----:B------:R-:W-:Y:S01]  /*97f0*/  PRMT R71, R6, 0x5410, R5 ;  /* 0x0000541006477816 */ /* 0x000fe20000000005 */
[----:B------:R-:W-:Y:S01]  /*9800*/  USEL UR4, UR4, 0x80, UP0 ;  /* 0x0000008004047887 */ /* 0x000fe20008000000 */
[----:B------:R-:W-:Y:S01]  /*9810*/  PRMT R66, R3, 0x7610, R66 ;  /* 0x0000761003427816 */ /* 0x000fe20000000042 */
[C---:B------:R-:W-:Y:S01]  /*9820*/  IMAD.SHL.U32 R6, R0.reuse, 0x40, RZ ;  /* 0x0000004000067824 */ /* 0x040fe200078e00ff */
[----:B------:R-:W-:Y:S01]  /*9830*/  BAR.SYNC.DEFER_BLOCKING 0x0 ;  /* 0x0000000000007b1d */ /* 0x000fe20000010000 */
[----:B------:R-:W-:Y:S01]  /*9840*/  LOP3.LUT P1, RZ, R0, 0x4, RZ, 0xc0, !PT ;  /* 0x0000000400ff7812 */ /* 0x000fe2000782c0ff */
[----:B------:R-:W-:Y:S01]  /*9850*/  IMAD.MOV.U32 R5, RZ, RZ, R47 ;  /* 0x000000ffff057224 */ /* 0x000fe200078e002f */
[----:B------:R-:W-:Y:S02]  /*9860*/  ISETP.GE.AND P0, PT, R56, UR4, PT ;  /* 0x0000000438007c0c */ /* 0x000fe4000bf06270 */
[----:B------:R-:W-:Y:S01]  /*9870*/  LOP3.LUT R0, R6, 0x1c0, RZ, 0xc0, !PT ;  /* 0x000001c006007812 */ /* 0x000fe200078ec0ff */
[----:B------:R-:W-:Y:S01]  /*9880*/  IMAD.MOV.U32 R6, RZ, RZ, R48 ;  /* 0x000000ffff067224 */ /* 0x000fe200078e0030 */
[----:B------:R-:W-:Y:S01]  /*9890*/  PRMT R66, R66, 0x5410, R5 ;  /* 0x0000541042427816 */ /* 0x000fe20000000005 */
[----:B------:R-:W-:Y:S01]  /*98a0*/  IMAD.MOV.U32 R5, RZ, RZ, R49 ;  /* 0x000000ffff057224 */ /* 0x000fe200078e0031 */
[----:B------:R-:W-:Y:S01]  /*98b0*/  LOP3.LUT R3, R0, 0x18, R25, 0xf8, !PT ;  /* 0x0000001800037812 */ /* 0x000fe200078ef819 */
[----:B------:R-:W-:Y:S01]  /*98c0*/  BSSY B1, `(.L_x_409) ;  /* 0x0000068000017945 */ /* 0x000fe20003800000 */
[----:B------:R-:W-:-:S02]  /*98d0*/  SHF.R.U32.HI R0, RZ, 0x3, R0 ;  /* 0x00000003ff007819 */ /* 0x000fc40000011600 */
[----:B------:R-:W-:Y:S02]  /*98e0*/  PRMT R25, R6, 0x5410, R5 ;  /* 0x0000541006197816 */ /* 0x000fe40000000005 */
[----:B------:R-:W-:Y:S01]  /*98f0*/  LOP3.LUT R0, R3, R0, RZ, 0x3c, !PT ;  /* 0x0000000003007212 */ /* 0x000fe200078e3cff */
[----:B------:R-:W-:-:S04]  /*9900*/  IMAD.MOV.U32 R3, RZ, RZ, R50 ;  /* 0x000000ffff037224 */ /* 0x000fc800078e0032 */
[----:B------:R-:W-:Y:S01]  /*9910*/  IMAD R0, R203, 0x200, R0 ;  /* 0x00000200cb007824 */ /* 0x000fe200078e0200 */
[----:B------:R-:W-:-:S04]  /*9920*/  PRMT R67, R3, 0x7610, R67 ;  /* 0x0000761003437816 */ /* 0x000fc80000000043 */
[C---:B------:R-:W-:Y:S02]  /*9930*/  IADD3 R3, R0.reuse, 0x20, RZ ;  /* 0x0000002000037810 */ /* 0x040fe40007ffe0ff */
[C---:B------:R-:W-:Y:S02]  /*9940*/  @P1 IADD3 R3, R0.reuse, -0x20, RZ ;  /* 0xffffffe000031810 */ /* 0x040fe40007ffe0ff */
[----:B------:R-:W-:Y:S02]  /*9950*/  PRMT R67, R67, 0x5410, R7 ;  /* 0x0000541043437816 */ /* 0x000fe40000000007 */
[----:B--2---:R-:W-:Y:S02]  /*9960*/  LEA R21, R0, 0x6100, 0x1 ;  /* 0x0000610000157811 */ /* 0x004fe400078e08ff */
[----:B------:R-:W-:Y:S01]  /*9970*/  LEA R22, R3, 0x6100, 0x1 ;  /* 0x0000610003167811 */ /* 0x000fe200078e08ff */
[----:B------:R-:W-:Y:S05]  /*9980*/  @P0 BRA `(.L_x_410) ;  /* 0x000005b000000947 */ /* 0x000fea0003800000 */
[----:B------:R-:W-:Y:S01]  /*9990*/  ISETP.GE.AND P0, PT, R16, c[0x0][0x27c], PT ;  /* 0x00009f0010007a0c */ /* 0x000fe20003f06270 */
[----:B------:R-:W-:-:S12]  /*99a0*/  BSSY B0, `(.L_x_411) ;  /* 0x000002c000007945 */ /* 0x000fd80003800000 */
[----:B------:R-:W-:Y:S05]  /*99b0*/  @P0 BRA `(.L_x_412) ;  /* 0x000002a000000947 */ /* 0x000fea0003800000 */
[----:B------:R-:W1:Y:S01]  /*99c0*/  LDS.128 R8, [R21] ;  /* 0x0000000015087984 */ /* 0x000e620000000c00 */
[----:B------:R-:W-:Y:S02]  /*99d0*/  SHF.R.U32.HI R0, RZ, 0x10, R19 ;  /* 0x00000010ff007819 */ /* 0x000fe40000011613 */
[----:B------:R-:W-:Y:S02]  /*99e0*/  SHF.R.U32.HI R3, RZ, 0x10, R15 ;  /* 0x00000010ff037819 */ /* 0x000fe4000001160f */
[----:B------:R-:W-:Y:S02]  /*99f0*/  SHF.R.U64 R18, R18, 0x10, R19 ;  /* 0x0000001012127819 */ /* 0x000fe40000001213 */
[----:B------:R-:W-:Y:S01]  /*9a00*/  SHF.R.U64 R20, R14, 0x10, R15 ;  /* 0x000000100e147819 */ /* 0x000fe2000000120f */
[----:B------:R-:W-:Y:S02]  /*9a10*/  HADD2.F32 R19, -RZ, R3.H0_H0 ;  /* 0x20000003ff137230 */ /* 0x000fe40000004100 */
[----:B------:R-:W-:-:S02]  /*9a20*/  HADD2.F32 R3, -RZ, R23.H1_H1 ;  /* 0x30000017ff037230 */ /* 0x000fc40000004100 */
[----:B------:R-:W-:Y:S02]  /*9a30*/  HADD2.F32 R20, -RZ, R20.H0_H0 ;  /* 0x20000014ff147230 */ /* 0x000fe40000004100 */
[--C-:B-1----:R-:W-:Y:S02]  /*9a40*/  HADD2.F32 R5, -RZ, R11.reuse.H0_H0 ;  /* 0x2000000bff057230 */ /* 0x102fe40000004100 */
[--C-:B------:R-:W-:Y:S02]  /*9a50*/  HADD2.F32 R13, -RZ, R10.reuse.H0_H0 ;  /* 0x2000000aff0d7230 */ /* 0x100fe40000004100 */
[----:B------:R-:W-:Y:S02]  /*9a60*/  HADD2.F32 R12, -RZ, R10.H1_H1 ;  /* 0x3000000aff0c7230 */ /* 0x000fe40000004100 */
[----:B------:R-:W-:Y:S02]  /*9a70*/  HADD2.F32 R11, -RZ, R11.H1_H1 ;  /* 0x3000000bff0b7230 */ /* 0x000fe40000004100 */
[----:B------:R-:W-:-:S02]  /*9a80*/  HADD2.F32 R10, -RZ, R0.H0_H0 ;  /* 0x20000000ff0a7230 */ /* 0x000fc40000004100 */
[--C-:B------:R-:W-:Y:S02]  /*9a90*/  HADD2.F32 R6, -RZ, R8.reuse.H0_H0 ;  /* 0x20000008ff067230 */ /* 0x100fe40000004100 */
[----:B------:R-:W-:Y:S01]  /*9aa0*/  HADD2.F32 R8, -RZ, R8.H1_H1 ;  /* 0x30000008ff087230 */ /* 0x000fe20000004100 */
[-C--:B------:R-:W-:Y:S01]  /*9ab0*/  FMUL.FTZ R7, R11, R10.reuse ;  /* 0x0000000a0b077220 */ /* 0x080fe20000410000 */
[--C-:B------:R-:W-:Y:S02]  /*9ac0*/  HADD2.F32 R15, -RZ, R9.reuse.H0_H0 ;  /* 0x20000009ff0f7230 */ /* 0x100fe40000004100 */
[----:B------:R-:W-:Y:S01]  /*9ad0*/  HADD2.F32 R14, -RZ, R9.H1_H1 ;  /* 0x30000009ff0e7230 */ /* 0x000fe20000004100 */
[C---:B------:R-:W-:Y:S01]  /*9ae0*/  FMUL.FTZ R9, R5.reuse, R10 ;  /* 0x0000000a05097220 */ /* 0x040fe20000410000 */
[----:B------:R-:W-:Y:S01]  /*9af0*/  HADD2.F32 R0, -RZ, R23.H0_H0 ;  /* 0x20000017ff007230 */ /* 0x000fe20000004100 */
[-C--:B------:R-:W-:Y:S02]  /*9b00*/  FFMA.FTZ R17, R5, R19.reuse, -R7 ;  /* 0x0000001305117223 */ /* 0x080fe40000010807 */
[----:B------:R-:W-:Y:S01]  /*9b10*/  FFMA.FTZ R11, R11, R19, R9 ;  /* 0x000000130b0b7223 */ /* 0x000fe20000010009 */
[----:B------:R-:W-:Y:S01]  /*9b20*/  HADD2.F32 R9, -RZ, R18.H0_H0 ;  /* 0x20000012ff097230 */ /* 0x000fe20000004100 */
[----:B------:R-:W-:-:S02]  /*9b30*/  FMUL.FTZ R10, R8, R0 ;  /* 0x00000000080a7220 */ /* 0x000fc40000410000 */
[C---:B------:R-:W-:Y:S01]  /*9b40*/  FMUL.FTZ R5, R6.reuse, R0 ;  /* 0x0000000006057220 */ /* 0x040fe20000410000 */
[--C-:B------:R-:W-:Y:S01]  /*9b50*/  HADD2.F32 R0, -RZ, R54.reuse.H0_H0 ;  /* 0x20000036ff007230 */ /* 0x100fe20000004100 */
[----:B------:R-:W-:Y:S01]  /*9b60*/  FFMA.FTZ R7, R6, R3, -R10 ;  /* 0x0000000306077223 */ /* 0x000fe2000001080a */
[----:B------:R-:W-:Y:S01]  /*9b70*/  F2FP.PACK_AB R11, R11, R17 ;  /* 0x000000110b0b723e */ /* 0x000fe200000000ff */
[----:B------:R-:W-:Y:S01]  /*9b80*/  FFMA.FTZ R8, R8, R3, R5 ;  /* 0x0000000308087223 */ /* 0x000fe20000010005 */
[----:B------:R-:W-:Y:S01]  /*9b90*/  HADD2.F32 R3, -RZ, R54.H1_H1 ;  /* 0x30000036ff037230 */ /* 0x000fe20000004100 */
[-C--:B------:R-:W-:Y:S02]  /*9ba0*/  FMUL.FTZ R5, R12, R0.reuse ;  /* 0x000000000c057220 */ /* 0x080fe40000410000 */
[----:B------:R-:W-:Y:S01]  /*9bb0*/  FMUL.FTZ R6, R14, R9 ;  /* 0x000000090e067220 */ /* 0x000fe20000410000 */
[----:B------:R-:W-:Y:S01]  /*9bc0*/  F2FP.PACK_AB R8, R8, R7 ;  /* 0x000000070808723e */ /* 0x000fe200000000ff */
[----:B------:R-:W-:-:S02]  /*9bd0*/  FMUL.FTZ R0, R13, R0 ;  /* 0x000000000d007220 */ /* 0x000fc40000410000 */
[----:B------:R-:W-:Y:S02]  /*9be0*/  FMUL.FTZ R9, R15, R9 ;  /* 0x000000090f097220 */ /* 0x000fe40000410000 */
[-C--:B------:R-:W-:Y:S02]  /*9bf0*/  FFMA.FTZ R5, R13, R3.reuse, -R5 ;  /* 0x000000030d057223 */ /* 0x080fe40000010805 */
[----:B------:R-:W-:Y:S02]  /*9c00*/  FFMA.FTZ R3, R12, R3, R0 ;  /* 0x000000030c037223 */ /* 0x000fe40000010000 */
[-C--:B------:R-:W-:Y:S02]  /*9c10*/  FFMA.FTZ R6, R15, R20.reuse, -R6 ;  /* 0x000000140f067223 */ /* 0x080fe40000010806 */
[----:B------:R-:W-:Y:S01]  /*9c20*/  FFMA.FTZ R9, R14, R20, R9 ;  /* 0x000000140e097223 */ /* 0x000fe20000010009 */
[----:B------:R-:W-:-:S04]  /*9c30*/  F2FP.PACK_AB R10, R3, R5 ;  /* 0x00000005030a723e */ /* 0x000fc800000000ff */
[----:B------:R-:W-:-:S05]  /*9c40*/  F2FP.PACK_AB R9, R9, R6 ;  /* 0x000000060909723e */ /* 0x000fca00000000ff */
[----:B------:R1:W-:Y:S02]  /*9c50*/  STS.128 [R21], R8 ;  /* 0x0000000815007388 */ /* 0x0003e40000000c00 */
.L_x_412:
[----:B------:R-:W-:Y:S05]  /*9c60*/  BSYNC B0 ;  /* 0x0000000000007941 */ /* 0x000fea0003800000 */
.L_x_411:
[----:B------:R-:W-:-:S04]  /*9c70*/  IADD3 R0, R16, 0x10, RZ ;  /* 0x0000001010007810 */ /* 0x000fc80007ffe0ff */
[----:B------:R-:W-:-:S13]  /*9c80*/  ISETP.GE.AND P0, PT, R0, c[0x0][0x27c], PT ;  /* 0x00009f0000007a0c */ /* 0x000fda0003f06270 */
[----:B------:R-:W-:Y:S05]  /*9c90*/  @P0 BRA `(.L_x_410) ;  /* 0x000002a000000947 */ /* 0x000fea0003800000 */
[----:B-1----:R-:W1:Y:S01]  /*9ca0*/  LDS.128 R8, [R22] ;  /* 0x0000000016087984 */ /* 0x002e620000000c00 */
        /* <DEDUP_REMOVED lines=25> */
[-C--:B------:R-:W-:Y:S01]  /*9e40*/  FFMA.FTZ R7, R6, R3.reuse, -R10 ;  /* 0x0000000306077223 */ /* 0x080fe2000001080a */
        /* <DEDUP_REMOVED lines=15> */
.L_x_410:
[----:B------:R-:W-:Y:S05]  /*9f40*/  BSYNC B1 ;  /* 0x0000000000017941 */ /* 0x000fea0003800000 */
.L_x_409:
        /* <DEDUP_REMOVED lines=48> */
[----:B------:R1:W-:Y:S02]  /*a250*/  STS.128 [R21+0x1000], R8 ;  /* 0x0010000815007388 */ /* 0x0003e40000000c00 */
.L_x_416:
[----:B------:R-:W-:Y:S05]  /*a260*/  BSYNC B0 ;  /* 0x0000000000007941 */ /* 0x000fea0003800000 */
.L_x_415:
[----:B------:R-:W-:-:S04]  /*a270*/  IADD3 R0, R16, 0x10, RZ ;  /* 0x0000001010007810 */ /* 0x000fc80007ffe0ff */
[----:B------:R-:W-:-:S13]  /*a280*/  ISETP.GE.AND P0, PT, R0, c[0x0][0x27c], PT ;  /* 0x00009f0000007a0c */ /* 0x000fda0003f06270 */
        /* <DEDUP_REMOVED lines=43> */
.L_x_414:
[----:B------:R-:W-:Y:S05]  /*a540*/  BSYNC B1 ;  /* 0x0000000000017941 */ /* 0x000fea0003800000 */
.L_x_413:
        /* <DEDUP_REMOVED lines=49> */
.L_x_420:
[----:B------:R-:W-:Y:S05]  /*a860*/  BSYNC B0 ;  /* 0x0000000000007941 */ /* 0x000fea0003800000 */
.L_x_419:
        /* <DEDUP_REMOVED lines=45> */
.L_x_418:
[----:B------:R-:W-:Y:S05]  /*ab40*/  BSYNC B1 ;  /* 0x0000000000017941 */ /* 0x000fea0003800000 */
.L_x_417:
[----:B------:R-:W-:-:S04]  /*ab50*/  IADD3 R0, R56, 0x60, RZ ;  /* 0x0000006038007810 */ /* 0x000fc80007ffe0ff */
        /* <DEDUP_REMOVED lines=11> */
[----:B------:R-:W-:-:S02]  /*ac10*/  HADD2.F32 R3, -RZ, R66.H0_H0 ;  /* 0x20000042ff037230 */ /* 0x000fc40000004100 */
        /* <DEDUP_REMOVED lines=18> */
[----:B------:R-:W-:Y:S01]  /*ad40*/  HADD2.F32 R0, -RZ, R25.H1_H1 ;  /* 0x30000019ff007230 */ /* 0x000fe20000004100 */
        /* <DEDUP_REMOVED lines=16> */
.L_x_423:
[----:B------:R-:W-:Y:S05]  /*ae50*/  BSYNC B0 ;  /* 0x0000000000007941 */ /* 0x000fea0003800000 */
.L_x_422:
        /* <DEDUP_REMOVED lines=44> */
[----:B------:R1:W-:Y:S01]  /*b120*/  STS.128 [R22+0x3000], R8 ;  /* 0x0030000816007388 */ /* 0x0003e20000000c00 */
[----:B------:R-:W-:Y:S05]  /*b130*/  BRA `(.L_x_421) ;  /* 0x0000245000007947 */ /* 0x000fea0003800000 */
.L_x_400:
[----:B------:R-:W-:Y:S01]  /*b140*/  UISETP.NE.AND UP0, UPT, UR13, URZ, UPT ;  /* 0x0000003f0d00728c */ /* 0x000fe2000bf05270 */
[----:B------:R-:W-:Y:S01]  /*b150*/  IMAD.MOV.U32 R8, RZ, RZ, R12 ;  /* 0x000000ffff087224 */ /* 0x000fe200078e000c */
[----:B------:R-:W-:Y:S01]  /*b160*/  ISETP.GE.AND P2, PT, R25, c[0x0][0x27c], PT ;  /* 0x00009f0019007a0c */ /* 0x000fe20003f46270 */
[----:B------:R-:W-:Y:S01]  /*b170*/  IMAD.MOV.U32 R6, RZ, RZ, R10 ;  /* 0x000000ffff067224 */ /* 0x000fe200078e000a */
[----:B------:R-:W-:Y:S01]  /*b180*/  SHF.R.S32.HI R26, RZ, 0x1f, R25 ;  /* 0x0000001fff1a7819 */ /* 0x000fe20000011419 */
[----:B------:R-:W-:Y:S01]  /*b190*/  CS2R R22, SRZ ;  /* 0x0000000000167805 */ /* 0x000fe2000001ff00 */
[----:B------:R-:W-:Y:S01]  /*b1a0*/  PLOP3.LUT P1, PT, PT, PT, UP0, 0x80, 0x0 ;  /* 0x000000000000781c */ /* 0x000fe20003f2f008 */
[----:B------:R-:W-:Y:S01]  /*b1b0*/  CS2R R20, SRZ ;  /* 0x0000000000147805 */ /* 0x000fe2000001ff00 */
[----:B------:R-:W-:-:S11]  /*b1c0*/  PLOP3.LUT P0, PT, PT, PT, UP0, 0x80, 0x0 ;  /* 0x000000000000781c */ /* 0x000fd60003f0f008 */
[----:B------:R-:W-:-:S05]  /*b1d0*/  @P1 IMAD.HI.U32 R3, R0, c[0x0][0x2c8], RZ ;  /* 0x0000b20000031a27 */ /* 0x000fca00078e00ff */
[----:B------:R-:W-:-:S04]  /*b1e0*/  @P0 SHF.R.U32.HI R0, RZ, c[0x0][0x2cc], R3 ;  /* 0x0000b300ff000a19 */ /* 0x000fc80000011603 */
[----:B------:R-:W-:Y:S01]  /*b1f0*/  SHF.R.S32.HI R3, RZ, 0x1f, R0 ;  /* 0x0000001fff037819 */ /* 0x000fe20000011400 */
[----:B------:R-:W-:-:S04]  /*b200*/  IMAD.WIDE.U32 R8, R0, c[0x0][0x280], R8 ;  /* 0x0000a00000087a25 */ /* 0x000fc800078e0008 */
[C---:B------:R-:W-:Y:S01]  /*b210*/  IMAD R5, R3.reuse, c[0x0][0x280], RZ ;  /* 0x0000a00003057a24 */ /* 0x040fe200078e02ff */
[----:B------:R-:W-:Y:S01]  /*b220*/  LEA R14, P0, R8, c[0x0][0x270], 0x1 ;  /* 0x00009c00080e7a11 */ /* 0x000fe200078008ff */
[----:B------:R-:W-:Y:S02]  /*b230*/  IMAD R3, R3, c[0x0][0x290], RZ ;  /* 0x0000a40003037a24 */ /* 0x000fe400078e02ff */
[C---:B------:R-:W-:Y:S02]  /*b240*/  IMAD R5, R0.reuse, c[0x0][0x284], R5 ;  /* 0x0000a10000057a24 */ /* 0x040fe400078e0205 */
[----:B------:R-:W-:-:S04]  /*b250*/  IMAD.WIDE.U32 R6, R0, c[0x0][0x290], R6 ;  /* 0x0000a40000067a25 */ /* 0x000fc800078e0006 */
[----:B------:R-:W-:Y:S02]  /*b260*/  IMAD.IADD R5, R9, 0x1, R5 ;  /* 0x0000000109057824 */ /* 0x000fe400078e0205 */
[----:B------:R-:W-:-:S03]  /*b270*/  IMAD R0, R0, c[0x0][0x294], R3 ;  /* 0x0000a50000007a24 */ /* 0x000fc600078e0203 */
[----:B------:R-:W-:Y:S01]  /*b280*/  LEA.HI.X R12, R8, c[0x0][0x274], R5, 0x1, P0 ;  /* 0x00009d00080c7a11 */ /* 0x000fe200000f0c05 */
[----:B------:R-:W-:Y:S01]  /*b290*/  IMAD.IADD R0, R7, 0x1, R0 ;  /* 0x0000000107007824 */ /* 0x000fe200078e0200 */
[----:B------:R-:W1:Y:S01]  /*b2a0*/  SHFL.IDX PT, R8, R14, RZ, 0x1c1f ;  /* 0x001c1fff0e087589 */ /* 0x000e6200000e0000 */
[----:B------:R-:W-:-:S03]  /*b2b0*/  LEA R13, P0, R6, c[0x0][0x288], 0x1 ;  /* 0x0000a200060d7a11 */ /* 0x000fc600078008ff */
[----:B------:R-:W2:Y:S01]  /*b2c0*/  SHFL.IDX PT, R7, R12, RZ, 0x1c1f ;  /* 0x001c1fff0c077589 */ /* 0x000ea200000e0000 */
[----:B------:R-:W-:Y:S02]  /*b2d0*/  LEA.HI.X R11, R6, c[0x0][0x28c], R0, 0x1, P0 ;  /* 0x0000a300060b7a11 */ /* 0x000fe400000f0c00 */
[----:B------:R-:W-:Y:S01]  /*b2e0*/  ISETP.GE.OR P0, PT, R24, UR21, P2 ;  /* 0x0000001518007c0c */ /* 0x000fe20009706670 */
[----:B------:R-:W3:Y:S04]  /*b2f0*/  SHFL.IDX PT, R6, R13, RZ, 0x1c1f ;  /* 0x001c1fff0d067589 */ /* 0x000ee800000e0000 */
[----:B------:R-:W4:Y:S08]  /*b300*/  SHFL.IDX PT, R5, R11, RZ, 0x1c1f ;  /* 0x001c1fff0b057589 */ /* 0x000f3000000e0000 */
[C---:B------:R-:W-:Y:S01]  /*b310*/  @!P0 IMAD.SHL.U32 R0, R25.reuse, 0x2, RZ ;  /* 0x0000000219008824 */ /* 0x040fe200078e00ff */
[----:B------:R-:W-:-:S04]  /*b320*/  @!P0 SHF.L.U64.HI R3, R25, 0x1, R26 ;  /* 0x0000000119038819 */ /* 0x000fc8000001021a */
[----:B-1----:R-:W-:-:S05]  /*b330*/  @!P0 IADD3 R8, P1, R8, R0, RZ ;  /* 0x0000000008088210 */ /* 0x002fca0007f3e0ff */
[--C-:B--2---:R-:W-:Y:S01]  /*b340*/  @!P0 IMAD.X R9, R7, 0x1, R3.reuse, P1 ;  /* 0x0000000107098824 */ /* 0x104fe200008e0603 */
[----:B---3--:R-:W-:Y:S01]  /*b350*/  @!P0 IADD3 R6, P1, R6, R0, RZ ;  /* 0x0000000006068210 */ /* 0x008fe20007f3e0ff */
[----:B------:R-:W-:Y:S01]  /*b360*/  CS2R R18, SRZ ;  /* 0x0000000000127805 */ /* 0x000fe2000001ff00 */
[----:B------:R-:W-:Y:S02]  /*b370*/  CS2R R16, SRZ ;  /* 0x0000000000107805 */ /* 0x000fe4000001ff00 */
[----:B------:R1:W2:Y:S01]  /*b380*/  @!P0 LD.E.128 R20, [R8.64] ;  /* 0x0000000e08148980 */ /* 0x0002a2000c101d00 */
[----:B----4-:R-:W-:-:S05]  /*b390*/  @!P0 IMAD.X R7, R5, 0x1, R3, P1 ;  /* 0x0000000105078824 */ /* 0x010fca00008e0603 */
[----:B------:R3:W4:Y:S01]  /*b3a0*/  @!P0 LD.E.128 R16, [R6.64] ;  /* 0x0000000e06108980 */ /* 0x000722000c101d00 */
[----:B------:R-:W-:Y:S01]  /*b3b0*/  IADD3 R0, R24, 0x20, RZ ;  /* 0x0000002018007810 */ /* 0x000fe20007ffe0ff */
[----:B------:R-:W-:Y:S01]  /*b3c0*/  BSSY B0, `(.L_x_424) ;  /* 0x0000027000007945 */ /* 0x000fe20003800000 */
[----:B------:R-:W-:Y:S01]  /*b3d0*/  CS2R R34, SRZ ;  /* 0x0000000000227805 */ /* 0x000fe2000001ff00 */
[----:B------:R2:W2:Y:S01]  /*b3e0*/  SHFL.IDX PT, R15, R12, 0x1, 0x1c1f ;  /* 0x003c1f000c0f7f89 */ /* 0x0004a200000e0000 */
[----:B------:R-:W-:Y:S01]  /*b3f0*/  ISETP.GE.AND P0, PT, R0, UR21, PT ;  /* 0x0000001500007c0c */ /* 0x000fe2000bf06270 */
[----:B------:R-:W-:Y:S01]  /*b400*/  CS2R R32, SRZ ;  /* 0x0000000000207805 */ /* 0x000fe2000001ff00 */
[----:B------:R-:W-:Y:S01]  /*b410*/  CS2R R30, SRZ ;  /* 0x00000000001e7805 */ /* 0x000fe2000001ff00 */
[----:B------:R2:W2:Y:S01]  /*b420*/  SHFL.IDX PT, R10, R11, 0x1, 0x1c1f ;  /* 0x003c1f000b0a7f89 */ /* 0x0004a200000e0000 */
[----:B------:R-:W-:-:S03]  /*b430*/  CS2R R28, SRZ ;  /* 0x00000000001c7805 */ /* 0x000fc6000001ff00 */
[----:B-1----:R1:W1:Y:S04]  /*b440*/  SHFL.IDX PT, R9, R13, 0x1, 0x1c1f ;  /* 0x003c1f000d097f89 */ /* 0x00226800000e0000 */
[----:B---3--:R3:W1:Y:S01]  /*b450*/  SHFL.IDX PT, R7, R14, 0x1, 0x1c1f ;  /* 0x003c1f000e077f89 */ /* 0x00866200000e0000 */
[----:B--2---:R-:W-:Y:S02]  /*b460*/  IMAD.MOV.U32 R6, RZ, RZ, R22 ;  /* 0x000000ffff067224 */ /* 0x004fe400078e0016 */
[----:B------:R-:W-:Y:S02]  /*b470*/  IMAD.MOV.U32 R5, RZ, RZ, R23 ;  /* 0x000000ffff057224 */ /* 0x000fe400078e0017 */
[----:B------:R-:W-:Y:S01]  /*b480*/  IMAD.MOV.U32 R3, RZ, RZ, R20 ;  /* 0x000000ffff037224 */ /* 0x000fe200078e0014 */
[----:B------:R-:W-:Y:S01]  /*b490*/  PRMT R65, R6, 0x7610, R65 ;  /* 0x0000761006417816 */ /* 0x000fe20000000041 */
[----:B------:R-:W-:Y:S01]  /*b4a0*/  IMAD.MOV.U32 R0, RZ, RZ, R21 ;  /* 0x000000ffff007224 */ /* 0x000fe200078e0015 */
[----:B------:R-:W-:Y:S01]  /*b4b0*/  PRMT R59, R5, 0x7610, R59 ;  /* 0x00007610053b7816 */ /* 0x000fe2000000003b */
[----:B----4-:R-:W-:Y:S01]  /*b4c0*/  IMAD.MOV.U32 R6, RZ, RZ, R18 ;  /* 0x000000ffff067224 */ /* 0x010fe200078e0012 */
[----:B------:R-:W-:Y:S01]  /*b4d0*/  PRMT R64, R64, 0x5410, R3 ;  /* 0x0000541040407816 */ /* 0x000fe20000000003 */
[----:B------:R-:W-:Y:S01]  /*b4e0*/  IMAD.MOV.U32 R5, RZ, RZ, R19 ;  /* 0x000000ffff057224 */ /* 0x000fe200078e0013 */
[----:B------:R-:W-:Y:S01]  /*b4f0*/  PRMT R37, R37, 0x5410, R0 ;  /* 0x0000541025257816 */ /* 0x000fe20000000000 */
[----:B------:R-:W-:Y:S01]  /*b500*/  IMAD.MOV.U32 R3, RZ, RZ, R16 ;  /* 0x000000ffff037224 */ /* 0x000fe200078e0010 */
[----:B------:R-:W-:Y:S01]  /*b510*/  PRMT R64, R6, 0x7610, R64 ;  /* 0x0000761006407816 */ /* 0x000fe20000000040 */
[----:B------:R-:W-:Y:S01]  /*b520*/  IMAD.MOV.U32 R0, RZ, RZ, R17 ;  /* 0x000000ffff007224 */ /* 0x000fe200078e0011 */
[----:B------:R-:W-:-:S02]  /*b530*/  PRMT R39, R5, 0x7610, R39 ;  /* 0x0000761005277816 */ /* 0x000fc40000000027 */
[----:B------:R-:W-:Y:S02]  /*b540*/  PRMT R59, R59, 0x5410, R3 ;  /* 0x000054103b3b7816 */ /* 0x000fe40000000003 */
[----:B------:R-:W-:Y:S01]  /*b550*/  PRMT R37, R0, 0x7610, R37 ;  /* 0x0000761000257816 */ /* 0x000fe20000000025 */
[----:B------:R-:W-:Y:S05]  /*b560*/  @P0 BRA `(.L_x_425) ;  /* 0x000000c000000947 */ /* 0x000fea0003800000 */
[----:B-1-3--:R-:W-:Y:S01]  /*b570*/  CS2R R32, SRZ ;  /* 0x0000000000207805 */ /* 0x00afe2000001ff00 */
[----:B------:R-:W-:Y:S01]  /*b580*/  CS2R R30, SRZ ;  /* 0x00000000001e7805 */ /* 0x000fe2000001ff00 */
[----:B------:R-:W-:Y:S01]  /*b590*/  CS2R R28, SRZ ;  /* 0x00000000001c7805 */ /* 0x000fe2000001ff00 */
[----:B------:R-:W-:Y:S05]  /*b5a0*/  @P2 BRA `(.L_x_425) ;  /* 0x0000008000002947 */ /* 0x000fea0003800000 */
[C---:B------:R-:W-:Y:S01]  /*b5b0*/  IMAD.SHL.U32 R6, R25.reuse, 0x2, RZ ;  /* 0x0000000219067824 */ /* 0x040fe200078e00ff */
[----:B------:R-:W-:-:S04]  /*b5c0*/  SHF.L.U64.HI R0, R25, 0x1, R26 ;  /* 0x0000000119007819 */ /* 0x000fc8000001021a */
[-C--:B------:R-:W-:Y:S02]  /*b5d0*/  IADD3 R8, P1, R7, R6.reuse, RZ ;  /* 0x0000000607087210 */ /* 0x080fe40007f3e0ff */
[----:B------:R-:W-:-:S03]  /*b5e0*/  IADD3 R6, P0, R9, R6, RZ ;  /* 0x0000000609067210 */ /* 0x000fc60007f1e0ff */
[--C-:B------:R-:W-:Y:S02]  /*b5f0*/  IMAD.X R9, R15, 0x1, R0.reuse, P1 ;  /* 0x000000010f097824 */ /* 0x100fe400008e0600 */
[----:B------:R-:W-:-:S03]  /*b600*/  IMAD.X R7, R10, 0x1, R0, P0 ;  /* 0x000000010a077824 */ /* 0x000fc600000e0600 */
[----:B------:R1:W5:Y:S04]  /*b610*/  LD.E.128 R32, [R8.64] ;  /* 0x0000000e08207980 */ /* 0x000368000c101d00 */
[----:B------:R1:W5:Y:S02]  /*b620*/  LD.E.128 R28, [R6.64] ;  /* 0x0000000e061c7980 */ /* 0x000364000c101d00 */
.L_x_425:
[----:B-1-3--:R-:W-:Y:S05]  /*b630*/  BSYNC B0 ;  /* 0x0000000000007941 */ /* 0x00afea0003800000 */
.L_x_424:
[----:B------:R-:W1:Y:S01]  /*b640*/  SHFL.IDX PT, R5, R14, 0x2, 0x1c1f ;  /* 0x005c1f000e057f89 */ /* 0x000e6200000e0000 */
[----:B------:R-:W-:Y:S01]  /*b650*/  IADD3 R0, R24, 0x40, RZ ;  /* 0x0000004018007810 */ /* 0x000fe20007ffe0ff */
[----:B------:R-:W-:Y:S01]  /*b660*/  CS2R R50, SRZ ;  /* 0x0000000000327805 */ /* 0x000fe2000001ff00 */
[----:B------:R-:W-:Y:S01]  /*b670*/  CS2R R48, SRZ ;  /* 0x0000000000307805 */ /* 0x000fe2000001ff00 */
[----:B------:R-:W2:Y:S01]  /*b680*/  SHFL.IDX PT, R7, R12, 0x2, 0x1c1f ;  /* 0x005c1f000c077f89 */ /* 0x000ea200000e0000 */
[----:B------:R-:W-:-:S03]  /*b690*/  ISETP.GE.OR P0, PT, R0, UR21, P2 ;  /* 0x0000001500007c0c */ /* 0x000fc60009706670 */
[----:B------:R-:W3:Y:S04]  /*b6a0*/  SHFL.IDX PT, R6, R13, 0x2, 0x1c1f ;  /* 0x005c1f000d067f89 */ /* 0x000ee800000e0000 */
[----:B------:R-:W4:Y:S06]  /*b6b0*/  SHFL.IDX PT, R10, R11, 0x2, 0x1c1f ;  /* 0x005c1f000b0a7f89 */ /* 0x000f2c00000e0000 */
[C---:B------:R-:W-:Y:S01]  /*b6c0*/  @!P0 IMAD.SHL.U32 R0, R25.reuse, 0x2, RZ ;  /* 0x0000000219008824 */ /* 0x040fe200078e00ff */
[----:B------:R-:W-:-:S04]  /*b6d0*/  @!P0 SHF.L.U64.HI R3, R25, 0x1, R26 ;  /* 0x0000000119038819 */ /* 0x000fc8000001021a */
[----:B-1----:R-:W-:-:S05]  /*b6e0*/  @!P0 IADD3 R8, P1, R5, R0, RZ ;  /* 0x0000000005088210 */ /* 0x002fca0007f3e0ff */
[----:B--2---:R-:W-:Y:S01]  /*b6f0*/  @!P0 IMAD.X R9, R7, 0x1, R3, P1 ;  /* 0x0000000107098824 */ /* 0x004fe200008e0603 */
[----:B---3--:R-:W-:Y:S01]  /*b700*/  @!P0 IADD3 R6, P1, R6, R0, RZ ;  /* 0x0000000006068210 */ /* 0x008fe20007f3e0ff */
[----:B------:R-:W-:-:S03]  /*b710*/  CS2R R46, SRZ ;  /* 0x00000000002e7805 */ /* 0x000fc6000001ff00 */
[----:B------:R1:W2:Y:S01]  /*b720*/  @!P0 LD.E.128 R48, [R8.64] ;  /* 0x0000000e08308980 */ /* 0x0002a2000c101d00 */
[----:B------:R-:W-:Y:S01]  /*b730*/  CS2R R44, SRZ ;  /* 0x00000000002c7805 */ /* 0x000fe2000001ff00 */
[----:B----4-:R-:W-:-:S05]  /*b740*/  @!P0 IMAD.X R7, R10, 0x1, R3, P1 ;  /* 0x000000010a078824 */ /* 0x010fca00008e0603 */
[----:B------:R3:W4:Y:S01]  /*b750*/  @!P0 LD.E.128 R44, [R6.64] ;  /* 0x0000000e062c8980 */ /* 0x000722000c101d00 */
[----:B------:R-:W-:Y:S01]  /*b760*/  IADD3 R0, R24, 0x60, RZ ;  /* 0x0000006018007810 */ /* 0x000fe20007ffe0ff */
[----:B-----5:R-:W-:Y:S01]  /*b770*/  IMAD.MOV.U32 R5, RZ, RZ, R35 ;  /* 0x000000ffff057224 */ /* 0x020fe200078e0023 */
[----:B------:R-:W-:Y:S01]  /*b780*/  BSSY B0, `(.L_x_426) ;  /* 0x0000035000007945 */ /* 0x000fe20003800000 */
        /* <DEDUP_REMOVED lines=10> */
[----:B------:R-:W2:Y:S01]  /*b830*/  SHFL.IDX PT, R12, R12, 0x3, 0x1c1f ;  /* 0x007c1f000c0c7f89 */ /* 0x000ea200000e0000 */
[----:B------:R-:W-:Y:S01]  /*b840*/  PRMT R67, R67, 0x5410, R3 ;  /* 0x0000541043437816 */ /* 0x000fe20000000003 */
[----:B------:R-:W-:Y:S01]  /*b850*/  CS2R R62, SRZ ;  /* 0x00000000003e7805 */ /* 0x000fe2000001ff00 */
[----:B------:R-:W-:Y:S01]  /*b860*/  PRMT R66, R66, 0x5410, R0 ;  /* 0x0000541042427816 */ /* 0x000fe20000000000 */
[----:B-1----:R1:W1:Y:S01]  /*b870*/  SHFL.IDX PT, R9, R13, 0x3, 0x1c1f ;  /* 0x007c1f000d097f89 */ /* 0x00226200000e0000 */
[----:B------:R-:W-:Y:S01]  /*b880*/  CS2R R60, SRZ ;  /* 0x00000000003c7805 */ /* 0x000fe2000001ff00 */
[----:B------:R-:W-:Y:S01]  /*b890*/  CS2R R54, SRZ ;  /* 0x0000000000367805 */ /* 0x000fe2000001ff00 */
[----:B------:R-:W-:Y:S01]  /*b8a0*/  CS2R R52, SRZ ;  /* 0x0000000000347805 */ /* 0x000fe2000001ff00 */
[----:B------:R1:W1:Y:S01]  /*b8b0*/  SHFL.IDX PT, R10, R11, 0x3, 0x1c1f ;  /* 0x007c1f000b0a7f89 */ /* 0x00026200000e0000 */
[----:B---3--:R-:W-:-:S03]  /*b8c0*/  IMAD.MOV.U32 R6, RZ, RZ, R34 ;  /* 0x000000ffff067224 */ /* 0x008fc600078e0022 */
[----:B------:R3:W1:Y:S02]  /*b8d0*/  SHFL.IDX PT, R7, R14, 0x3, 0x1c1f ;  /* 0x007c1f000e077f89 */ /* 0x00066400000e0000 */
[----:B------:R-:W-:Y:S01]  /*b8e0*/  PRMT R72, R6, 0x7610, R72 ;  /* 0x0000761006487816 */ /* 0x000fe20000000048 */
[----:B------:R-:W-:-:S05]  /*b8f0*/  IMAD.MOV.U32 R6, RZ, RZ, R30 ;  /* 0x000000ffff067224 */ /* 0x000fca00078e001e */
[----:B------:R-:W-:Y:S01]  /*b900*/  PRMT R71, R6, 0x7610, R71 ;  /* 0x0000761006477816 */ /* 0x000fe20000000047 */
        /* <DEDUP_REMOVED lines=17> */
[C---:B-1-3--:R-:W-:Y:S01]  /*ba20*/  IMAD.SHL.U32 R3, R25.reuse, 0x2, RZ ;  /* 0x0000000219037824 */ /* 0x04afe200078e00ff */
[----:B------:R-:W-:Y:S01]  /*ba30*/  SHF.L.U64.HI R0, R25, 0x1, R26 ;  /* 0x0000000119007819 */ /* 0x000fe2000001021a */
[----:B------:R-:W-:Y:S01]  /*ba40*/  CS2R R60, SRZ ;  /* 0x00000000003c7805 */ /* 0x000fe2000001ff00 */
[----:B------:R-:W-:Y:S01]  /*ba50*/  CS2R R54, SRZ ;  /* 0x0000000000367805 */ /* 0x000fe2000001ff00 */
[----:B------:R-:W-:Y:S01]  /*ba60*/  CS2R R52, SRZ ;  /* 0x0000000000347805 */ /* 0x000fe2000001ff00 */
[-C--:B------:R-:W-:Y:S02]  /*ba70*/  IADD3 R8, P1, R7, R3.reuse, RZ ;  /* 0x0000000307087210 */ /* 0x080fe40007f3e0ff */
[----:B------:R-:W-:-:S03]  /*ba80*/  IADD3 R6, P0, R9, R3, RZ ;  /* 0x0000000309067210 */ /* 0x000fc60007f1e0ff */
[--C-:B------:R-:W-:Y:S02]  /*ba90*/  IMAD.X R9, R12, 0x1, R0.reuse, P1 ;  /* 0x000000010c097824 */ /* 0x100fe400008e0600 */
[----:B------:R-:W-:-:S03]  /*baa0*/  IMAD.X R7, R10, 0x1, R0, P0 ;  /* 0x000000010a077824 */ /* 0x000fc600000e0600 */
[----:B------:R1:W5:Y:S04]  /*bab0*/  @!P2 LD.E.128 R60, [R8.64] ;  /* 0x0000000e083ca980 */ /* 0x000368000c101d00 */
[----:B------:R1:W5:Y:S02]  /*bac0*/  @!P2 LD.E.128 R52, [R6.64] ;  /* 0x0000000e0634a980 */ /* 0x000364000c101d00 */
.L_x_427:
[----:B-1-3--:R-:W-:Y:S05]  /*bad0*/  BSYNC B0 ;  /* 0x0000000000007941 */ /* 0x00afea0003800000 */
.L_x_426:
[----:B------:R-:W-:Y:S01]  /*bae0*/  UIADD3 UR4, -UR17, UR21, URZ ;  /* 0x0000001511047290 */ /* 0x000fe2000fffe13f */
[----:B-----5:R-:W-:Y:S01]  /*baf0*/  IMAD.MOV.U32 R0, RZ, RZ, R62 ;  /* 0x000000ffff007224 */ /* 0x020fe200078e003e */
[----:B------:R-:W-:-:S04]  /*bb00*/  DEPBAR.LE SB0, 0x1 ;  /* 0x000080400000791a */ /* 0x000fc80000000000 */
[----:B------:R-:W-:Y:S01]  /*bb10*/  UISETP.LT.AND UP0, UPT, UR4, 0x80, UPT ;  /* 0x000000800400788c */ /* 0x000fe2000bf01270 */
[----:B------:R-:W-:Y:S01]  /*bb20*/  PRMT R81, R0, 0x7610, R81 ;  /* 0x0000761000517816 */ /* 0x000fe20000000051 */
[----:B------:R-:W-:Y:S01]  /*bb30*/  IMAD.MOV.U32 R5, RZ, RZ, R63 ;  /* 0x000000ffff057224 */ /* 0x000fe200078e003f */
[----:B------:R-:W-:Y:S01]  /*bb40*/  BSSY B0, `(.L_x_428) ;  /* 0x0000071000007945 */ /* 0x000fe20003800000 */
[----:B------:R-:W-:Y:S01]  /*bb50*/  USEL UR4, UR4, 0x80, UP0 ;  /* 0x0000008004047887 */ /* 0x000fe20008000000 */
[----:B------:R-:W-:Y:S02]  /*bb60*/  IMAD.MOV.U32 R3, RZ, RZ, R60 ;  /* 0x000000ffff037224 */ /* 0x000fe400078e003c */
[----:B------:R-:W-:Y:S01]  /*bb70*/  IMAD.MOV.U32 R0, RZ, RZ, R61 ;  /* 0x000000ffff007224 */ /* 0x000fe200078e003d */
[----:B------:R-:W-:Y:S01]  /*bb80*/  PRMT R78, R5, 0x7610, R78 ;  /* 0x00007610054e7816 */ /* 0x000fe2000000004e */
[----:B------:R-:W-:Y:S01]  /*bb90*/  IMAD.MOV.U32 R6, RZ, RZ, R54 ;  /* 0x000000ffff067224 */ /* 0x000fe200078e0036 */
[----:B------:R-:W-:Y:S01]  /*bba0*/  BAR.SYNC.DEFER_BLOCKING 0x0 ;  /* 0x0000000000007b1d */ /* 0x000fe20000010000 */
[----:B------:R-:W-:Y:S01]  /*bbb0*/  ISETP.GE.OR P0, PT, R56, UR4, P2 ;  /* 0x0000000438007c0c */ /* 0x000fe20009706670 */
[----:B------:R-:W-:Y:S01]  /*bbc0*/  IMAD.MOV.U32 R5, RZ, RZ, R55 ;  /* 0x000000ffff057224 */ /* 0x000fe200078e0037 */
[----:B------:R-:W-:Y:S01]  /*bbd0*/  PRMT R80, R80, 0x5410, R3 ;  /* 0x0000541050507816 */ /* 0x000fe20000000003 */
[----:B------:R-:W-:Y:S01]  /*bbe0*/  IMAD.MOV.U32 R3, RZ, RZ, R52 ;  /* 0x000000ffff037224 */ /* 0x000fe200078e0034 */
[----:B------:R-:W-:Y:S01]  /*bbf0*/  PRMT R79, R0, 0x7610, R79 ;  /* 0x00007610004f7816 */ /* 0x000fe2000000004f */
[----:B------:R-:W-:Y:S01]  /*bc00*/  IMAD.MOV.U32 R0, RZ, RZ, R53 ;  /* 0x000000ffff007224 */ /* 0x000fe200078e0035 */
[----:B------:R-:W-:-:S02]  /*bc10*/  PRMT R80, R6, 0x7610, R80 ;  /* 0x0000761006507816 */ /* 0x000fc40000000050 */
[----:B------:R-:W-:Y:S02]  /*bc20*/  PRMT R76, R76, 0x5410, R5 ;  /* 0x000054104c4c7816 */ /* 0x000fe40000000005 */
[----:B------:R-:W-:Y:S02]  /*bc30*/  PRMT R79, R79, 0x5410, R3 ;  /* 0x000054104f4f7816 */ /* 0x000fe40000000003 */
[----:B------:R-:W-:Y:S01]  /*bc40*/  PRMT R78, R78, 0x5410, R0 ;  /* 0x000054104e4e7816 */ /* 0x000fe20000000000 */
[----:B------:R-:W-:Y:S05]  /*bc50*/  @P0 BRA `(.L_x_429) ;  /* 0x000005f000000947 */ /* 0x000fea0003800000 */
[----:B------:R-:W-:Y:S02]  /*bc60*/  SHF.L.U32 R0, R56, 0x6, RZ ;  /* 0x0000000638007819 */ /* 0x000fe400000006ff */
[----:B------:R-:W-:Y:S02]  /*bc70*/  IADD3 R5, R25, c[0x0][0x27c], RZ ;  /* 0x00009f0019057a10 */ /* 0x000fe40007ffe0ff */
[----:B------:R-:W-:Y:S02]  /*bc80*/  LOP3.LUT R0, R0, 0x1c0, RZ, 0xc0, !PT ;  /* 0x000001c000007812 */ /* 0x000fe400078ec0ff */
[----:B------:R-:W-:-:S02]  /*bc90*/  SHF.L.U32 R7, R203, 0x9, RZ ;  /* 0x00000009cb077819 */ /* 0x000fc400000006ff */
[C---:B------:R-:W-:Y:S02]  /*bca0*/  LOP3.LUT R3, R0.reuse, 0x38, R25, 0xf8, !PT ;  /* 0x0000003800037812 */ /* 0x040fe400078ef819 */
[----:B------:R-:W-:Y:S02]  /*bcb0*/  SHF.R.U32.HI R6, RZ, 0x3, R0 ;  /* 0x00000003ff067819 */ /* 0x000fe40000011600 */
[----:B------:R-:W-:Y:S02]  /*bcc0*/  LOP3.LUT R0, R0, 0x38, R5, 0xf8, !PT ;  /* 0x0000003800007812 */ /* 0x000fe400078ef805 */
[C-C-:B------:R-:W-:Y:S02]  /*bcd0*/  LOP3.LUT R3, R7.reuse, R3, R6.reuse, 0xf6, !PT ;  /* 0x0000000307037212 */ /* 0x140fe400078ef606 */
[----:B------:R-:W-:Y:S02]  /*bce0*/  LOP3.LUT R0, R7, R0, R6, 0xf6, !PT ;  /* 0x0000000007007212 */ /* 0x000fe400078ef606 */
[----:B------:R-:W-:Y:S01]  /*bcf0*/  SHF.L.U32 R38, R3, 0x1, RZ ;  /* 0x0000000103267819 */ /* 0x000fe200000006ff */
[--C-:B------:R-:W-:Y:S01]  /*bd00*/  HADD2.F32 R3, -RZ, R37.reuse.H1_H1 ;  /* 0x30000025ff037230 */ /* 0x100fe20000004100 */
[----:B------:R-:W-:Y:S01]  /*bd10*/  SHF.L.U32 R36, R0, 0x1, RZ ;  /* 0x0000000100247819 */ /* 0x000fe200000006ff */
[----:B------:R-:W-:Y:S01]  /*bd20*/  HADD2.F32 R0, -RZ, R37.H0_H0 ;  /* 0x20000025ff007230 */ /* 0x000fe20000004100 */
[----:B------:R-:W-:Y:S01]  /*bd30*/  SHF.R.U32.HI R5, RZ, 0x10, R17 ;  /* 0x00000010ff057819 */ /* 0x000fe20000011611 */
[----:B------:R-:W1:Y:S01]  /*bd40*/  LDS.128 R8, [R38+0x6100] ;  /* 0x0061000026087984 */ /* 0x000e620000000c00 */
[----:B------:R-:W-:-:S02]  /*bd50*/  SHF.R.U64 R43, R22, 0x10, R23 ;  /* 0x00000010162b7819 */ /* 0x000fc40000001217 */
[----:B------:R-:W-:Y:S01]  /*bd60*/  SHF.R.U64 R42, R16, 0x10, R17 ;  /* 0x00000010102a7819 */ /* 0x000fe20000001211 */
[----:B------:R-:W2:Y:S01]  /*bd70*/  LDS.128 R12, [R36+0x6100] ;  /* 0x00610000240c7984 */ /* 0x000ea20000000c00 */
[----:B------:R-:W-:Y:S01]  /*bd80*/  HADD2.F32 R37, -RZ, R5.H0_H0 ;  /* 0x20000005ff257230 */ /* 0x000fe20000004100 */
[----:B------:R-:W-:Y:S02]  /*bd90*/  SHF.R.U32.HI R27, RZ, 0x10, R23 ;  /* 0x00000010ff1b7819 */ /* 0x000fe40000011617 */
[--C-:B------:R-:W-:Y:S02]  /*bda0*/  SHF.R.U64 R41, R18, 0x10, R19.reuse ;  /* 0x0000001012297819 */ /* 0x100fe40000001213 */
[----:B------:R-:W-:Y:S02]  /*bdb0*/  SHF.R.U32.HI R22, RZ, 0x10, R19 ;  /* 0x00000010ff167819 */ /* 0x000fe40000011613 */
[--C-:B------:R-:W-:Y:S02]  /*bdc0*/  SHF.R.U64 R57, R20, 0x10, R21.reuse ;  /* 0x0000001014397819 */ /* 0x100fe40000001215 */
[----:B------:R-:W-:Y:S01]  /*bdd0*/  SHF.R.U32.HI R26, RZ, 0x10, R21 ;  /* 0x00000010ff1a7819 */ /* 0x000fe20000011615 */
[----:B-1----:R-:W-:-:S02]  /*bde0*/  HADD2.F32 R16, -RZ, R9.H0_H0 ;  /* 0x20000009ff107230 */ /* 0x002fc40000004100 */
[--C-:B------:R-:W-:Y:S02]  /*bdf0*/  HADD2.F32 R19, -RZ, R8.reuse.H0_H0 ;  /* 0x20000008ff137230 */ /* 0x100fe40000004100 */
[----:B--2---:R-:W-:Y:S01]  /*be00*/  HADD2.F32 R5, -RZ, R13.H0_H0 ;  /* 0x2000000dff057230 */ /* 0x004fe20000004100 */
[CC--:B------:R-:W-:Y:S01]  /*be10*/  FMUL.FTZ R7, R16.reuse, R0.reuse ;  /* 0x0000000010077220 */ /* 0x0c0fe20000410000 */
[----:B------:R-:W-:Y:S02]  /*be20*/  HADD2.F32 R23, -RZ, R8.H1_H1 ;  /* 0x30000008ff177230 */ /* 0x000fe40000004100 */
[--C-:B------:R-:W-:Y:S01]  /*be30*/  HADD2.F32 R17, -RZ, R11.reuse.H0_H0 ;  /* 0x2000000bff117230 */ /* 0x100fe20000004100 */
[----:B------:R-:W-:Y:S01]  /*be40*/  FMUL.FTZ R6, R5, R0 ;  /* 0x0000000005067220 */ /* 0x000fe20000410000 */
[----:B------:R-:W-:Y:S02]  /*be50*/  HADD2.F32 R18, -RZ, R11.H1_H1 ;  /* 0x3000000bff127230 */ /* 0x000fe40000004100 */
[--C-:B------:R-:W-:Y:S01]  /*be60*/  HADD2.F32 R20, -RZ, R10.reuse.H0_H0 ;  /* 0x2000000aff147230 */ /* 0x100fe20000004100 */
[----:B------:R-:W-:Y:S01]  /*be70*/  FFMA.FTZ R40, R16, R3, -R6 ;  /* 0x0000000310287223 */ /* 0x000fe20000010806 */
[----:B------:R-:W-:-:S02]  /*be80*/  HADD2.F32 R24, -RZ, R10.H1_H1 ;  /* 0x3000000aff187230 */ /* 0x000fc40000004100 */
[----:B------:R-:W-:Y:S02]  /*be90*/  HADD2.F32 R8, -RZ, R13.H1_H1 ;  /* 0x3000000dff087230 */ /* 0x000fe40000004100 */
[--C-:B------:R-:W-:Y:S02]  /*bea0*/  HADD2.F32 R11, -RZ, R15.reuse.H0_H0 ;  /* 0x2000000fff0b7230 */ /* 0x100fe40000004100 */
[----:B------:R-:W-:Y:S01]  /*beb0*/  HADD2.F32 R10, -RZ, R15.H1_H1 ;  /* 0x3000000fff0a7230 */ /* 0x000fe20000004100 */
[----:B------:R-:W-:Y:S01]  /*bec0*/  FMUL.FTZ R6, R8, R37 ;  /* 0x0000002508067220 */ /* 0x000fe20000410000 */
[--C-:B------:R-:W-:Y:S02]  /*bed0*/  HADD2.F32 R13, -RZ, R12.reuse.H0_H0 ;  /* 0x2000000cff0d7230 */ /* 0x100fe40000004100 */
[----:B------:R-:W-:Y:S02]  /*bee0*/  HADD2.F32 R15, -RZ, R12.H1_H1 ;  /* 0x3000000cff0f7230 */ /* 0x000fe40000004100 */
[----:B------:R-:W-:-:S02]  /*bef0*/  HADD2.F32 R12, -RZ, R14.H0_H0 ;  /* 0x2000000eff0c7230 */ /* 0x000fc40000004100 */
[----:B------:R-:W-:Y:S02]  /*bf00*/  HADD2.F32 R21, -RZ, R14.H1_H1 ;  /* 0x3000000eff157230 */ /* 0x000fe40000004100 */
[----:B------:R-:W-:Y:S02]  /*bf10*/  HADD2.F32 R9, -RZ, R9.H1_H1 ;  /* 0x30000009ff097230 */ /* 0x000fe40000004100 */
[----:B------:R-:W-:Y:S02]  /*bf20*/  HADD2.F32 R14, -RZ, R26.H0_H0 ;  /* 0x2000001aff0e7230 */ /* 0x000fe40000004100 */
[----:B------:R-:W-:Y:S01]  /*bf30*/  HADD2.F32 R0, -RZ, R39.H0_H0 ;  /* 0x20000027ff007230 */ /* 0x000fe20000004100 */
[----:B------:R-:W-:Y:S01]  /*bf40*/  FFMA.FTZ R39, R5, R3, R7 ;  /* 0x0000000305277223 */ /* 0x000fe20000010007 */
[----:B------:R-:W-:Y:S01]  /*bf50*/  HADD2.F32 R3, -RZ, R59.H0_H0 ;  /* 0x2000003bff037230 */ /* 0x000fe20000004100 */
[C---:B------:R-:W-:Y:S01]  /*bf60*/  FFMA.FTZ R26, R9.reuse, R14, -R6 ;  /* 0x0000000e091a7223 */ /* 0x040fe20000010806 */
[----:B------:R-:W-:Y:S01]  /*bf70*/  HADD2.F32 R7, -RZ, R27.H0_H0 ;  /* 0x2000001bff077230 */ /* 0x000fe20000004100 */
[----:B------:R-:W-:Y:S01]  /*bf80*/  FMUL.FTZ R5, R9, R37 ;  /* 0x0000002509057220 */ /* 0x000fe20000410000 */
[----:B------:R-:W-:Y:S01]  /*bf90*/  HADD2.F32 R9, -RZ, R22.H0_H0 ;  /* 0x20000016ff097230 */ /* 0x000fe20000004100 */
[----:B------:R-:W-:-:S02]  /*bfa0*/  FMUL.FTZ R6, R11, R0 ;  /* 0x000000000b067220 */ /* 0x000fc40000410000 */
[C---:B------:R-:W-:Y:S02]  /*bfb0*/  FMUL.FTZ R0, R17.reuse, R0 ;  /* 0x0000000011007220 */ /* 0x040fe40000410000 */
[----:B------:R-:W-:Y:S02]  /*bfc0*/  FFMA.FTZ R22, R8, R14, R5 ;  /* 0x0000000e08167223 */ /* 0x000fe40000010005 */
[-C--:B------:R-:W-:Y:S02]  /*bfd0*/  FFMA.FTZ R17, R17, R3.reuse, -R6 ;  /* 0x0000000311117223 */ /* 0x080fe40000010806 */
[----:B------:R-:W-:Y:S01]  /*bfe0*/  FFMA.FTZ R16, R11, R3, R0 ;  /* 0x000000030b107223 */ /* 0x000fe20000010000 */
[----:B------:R-:W-:Y:S01]  /*bff0*/  HADD2.F32 R3, -RZ, R59.H1_H1 ;  /* 0x3000003bff037230 */ /* 0x000fe20000004100 */
[-C--:B------:R-:W-:Y:S01]  /*c000*/  FMUL.FTZ R6, R10, R9.reuse ;  /* 0x000000090a067220 */ /* 0x080fe20000410000 */
[--C-:B------:R-:W-:Y:S01]  /*c010*/  HADD2.F32 R0, -RZ, R64.reuse.H0_H0 ;  /* 0x20000040ff007230 */ /* 0x100fe20000004100 */
[C---:B------:R-:W-:Y:S01]  /*c020*/  FMUL.FTZ R5, R18.reuse, R9 ;  /* 0x0000000912057220 */ /* 0x040fe20000410000 */
[----:B------:R-:W-:Y:S01]  /*c030*/  HADD2.F32 R9, -RZ, R43.H0_H0 ;  /* 0x2000002bff097230 */ /* 0x000fe20000004100 */
[-C--:B------:R-:W-:Y:S01]  /*c040*/  FFMA.FTZ R18, R18, R7.reuse, -R6 ;  /* 0x0000000712127223 */ /* 0x080fe20000010806 */
[----:B------:R-:W-:Y:S01]  /*c050*/  HADD2.F32 R6, -RZ, R64.H1_H1 ;  /* 0x30000040ff067230 */ /* 0x000fe20000004100 */
[----:B------:R-:W-:Y:S01]  /*c060*/  FFMA.FTZ R11, R10, R7, R5 ;  /* 0x000000070a0b7223 */ /* 0x000fe20000010005 */
[----:B------:R-:W-:Y:S01]  /*c070*/  HADD2.F32 R5, -RZ, R65.H0_H0 ;  /* 0x20000041ff057230 */ /* 0x000fe20000004100 */
[----:B------:R-:W-:-:S02]  /*c080*/  FMUL.FTZ R8, R13, R3 ;  /* 0x000000030d087220 */ /* 0x000fc40000410000 */
[----:B------:R-:W-:Y:S01]  /*c090*/  FMUL.FTZ R7, R19, R3 ;  /* 0x0000000313077220 */ /* 0x000fe20000410000 */
[----:B------:R-:W-:Y:S01]  /*c0a0*/  F2FP.PACK_AB R11, R11, R16 ;  /* 0x000000100b0b723e */ /* 0x000fe200000000ff */
[-C--:B------:R-:W-:Y:S02]  /*c0b0*/  FMUL.FTZ R3, R12, R0.reuse ;  /* 0x000000000c037220 */ /* 0x080fe40000410000 */
[C---:B------:R-:W-:Y:S02]  /*c0c0*/  FMUL.FTZ R0, R20.reuse, R0 ;  /* 0x0000000014007220 */ /* 0x040fe40000410000 */
[-C--:B------:R-:W-:Y:S01]  /*c0d0*/  FFMA.FTZ R14, R20, R5.reuse, -R3 ;  /* 0x00000005140e7223 */ /* 0x080fe20000010803 */
[----:B------:R-:W-:Y:S01]  /*c0e0*/  HADD2.F32 R3, -RZ, R42.H0_H0 ;  /* 0x2000002aff037230 */ /* 0x000fe20000004100 */
[----:B------:R-:W-:Y:S01]  /*c0f0*/  FFMA.FTZ R10, R12, R5, R0 ;  /* 0x000000050c0a7223 */ /* 0x000fe20000010000 */
[----:B------:R-:W-:Y:S01]  /*c100*/  HADD2.F32 R0, -RZ, R41.H0_H0 ;  /* 0x20000029ff007230 */ /* 0x000fe20000004100 */
[----:B------:R-:W-:-:S02]  /*c110*/  FFMA.FTZ R19, R19, R6, -R8 ;  /* 0x0000000613137223 */ /* 0x000fc40000010808 */
[----:B------:R-:W-:Y:S01]  /*c120*/  FFMA.FTZ R8, R13, R6, R7 ;  /* 0x000000060d087223 */ /* 0x000fe20000010007 */
[----:B------:R-:W-:Y:S01]  /*c130*/  HADD2.F32 R7, -RZ, R57.H0_H0 ;  /* 0x20000039ff077230 */ /* 0x000fe20000004100 */
[-C--:B------:R-:W-:Y:S01]  /*c140*/  FMUL.FTZ R6, R15, R3.reuse ;  /* 0x000000030f067220 */ /* 0x080fe20000410000 */
[----:B------:R-:W-:Y:S01]  /*c150*/  F2FP.PACK_AB R13, R26, R40 ;  /* 0x000000281a0d723e */ /* 0x000fe200000000ff */
[----:B------:R-:W-:Y:S02]  /*c160*/  FMUL.FTZ R5, R23, R3 ;  /* 0x0000000317057220 */ /* 0x000fe40000410000 */
[-C--:B------:R-:W-:Y:S02]  /*c170*/  FMUL.FTZ R3, R21, R0.reuse ;  /* 0x0000000015037220 */ /* 0x080fe40000410000 */
[----:B------:R-:W-:Y:S02]  /*c180*/  FMUL.FTZ R0, R24, R0 ;  /* 0x0000000018007220 */ /* 0x000fe40000410000 */
[----:B------:R-:W-:-:S02]  /*c190*/  FFMA.FTZ R6, R23, R7, -R6 ;  /* 0x0000000717067223 */ /* 0x000fc40000010806 */
[----:B------:R-:W-:Y:S02]  /*c1a0*/  FFMA.FTZ R3, R24, R9, -R3 ;  /* 0x0000000918037223 */ /* 0x000fe40000010803 */
[----:B------:R-:W-:Y:S01]  /*c1b0*/  FFMA.FTZ R5, R15, R7, R5 ;  /* 0x000000070f057223 */ /* 0x000fe20000010005 */
[----:B------:R-:W-:Y:S01]  /*c1c0*/  F2FP.PACK_AB R15, R18, R17 ;  /* 0x00000011120f723e */ /* 0x000fe200000000ff */
[----:B------:R-:W-:Y:S01]  /*c1d0*/  FFMA.FTZ R0, R21, R9, R0 ;  /* 0x0000000915007223 */ /* 0x000fe20000010000 */
[----:B------:R-:W-:Y:S02]  /*c1e0*/  F2FP.PACK_AB R12, R6, R19 ;  /* 0x00000013060c723e */ /* 0x000fe400000000ff */
[----:B------:R-:W-:Y:S02]  /*c1f0*/  F2FP.PACK_AB R14, R3, R14 ;  /* 0x0000000e030e723e */ /* 0x000fe400000000ff */
[----:B------:R-:W-:Y:S02]  /*c200*/  F2FP.PACK_AB R9, R22, R39 ;  /* 0x000000271609723e */ /* 0x000fe400000000ff */
[----:B------:R-:W-:Y:S01]  /*c210*/  F2FP.PACK_AB R8, R5, R8 ;  /* 0x000000080508723e */ /* 0x000fe200000000ff */
[----:B------:R1:W-:Y:S01]  /*c220*/  STS.128 [R38+0x6100], R12 ;  /* 0x0061000c26007388 */ /* 0x0003e20000000c00 */
[----:B------:R-:W-:-:S05]  /*c230*/  F2FP.PACK_AB R10, R0, R10 ;  /* 0x0000000a000a723e */ /* 0x000fca00000000ff */
[----:B------:R1:W-:Y:S02]  /*c240*/  STS.128 [R36+0x6100], R8 ;  /* 0x0061000824007388 */ /* 0x0003e40000000c00 */
.L_x_429:
[----:B------:R-:W-:Y:S05]  /*c250*/  BSYNC B0 ;  /* 0x0000000000007941 */ /* 0x000fea0003800000 */
.L_x_428:
        /* <DEDUP_REMOVED lines=9> */
[----:B------:R-:W-:-:S02]  /*c2f0*/  LOP3.LUT R5, R0, 0x38, R25, 0xf8, !PT ;  /* 0x0000003800057812 */ /* 0x000fc400078ef819 */
[----:B------:R-:W-:Y:S02]  /*c300*/  SHF.R.U32.HI R7, RZ, 0x3, R0 ;  /* 0x00000003ff077819 */ /* 0x000fe40000011600 */
[----:B------:R-:W-:Y:S02]  /*c310*/  LOP3.LUT R6, R3, 0xfffffe00, RZ, 0xc0, !PT ;  /* 0xfffffe0003067812 */ /* 0x000fe400078ec0ff */
[----:B-1----:R-:W-:Y:S02]  /*c320*/  SHF.R.U64 R38, R34, 0x10, R35 ;  /* 0x0000001022267819 */ /* 0x002fe40000001223 */
[----:B------:R-:W-:Y:S02]  /*c330*/  LOP3.LUT R3, R6, R5, R7, 0xf6, !PT ;  /* 0x0000000506037212 */ /* 0x000fe400078ef607 */
[----:B------:R-:W-:Y:S02]  /*c340*/  IADD3 R5, R25, c[0x0][0x27c], RZ ;  /* 0x00009f0019057a10 */ /* 0x000fe40007ffe0ff */
[----:B------:R-:W-:Y:S01]  /*c350*/  SHF.L.U32 R37, R3, 0x1, RZ ;  /* 0x0000000103257819 */ /* 0x000fe200000006ff */
[----:B------:R-:W-:Y:S01]  /*c360*/  HADD2.F32 R3, -RZ, R66.H0_H0 ;  /* 0x20000042ff037230 */ /* 0x000fe20000004100 */
[----:B------:R-:W-:-:S02]  /*c370*/  LOP3.LUT R0, R0, 0x38, R5, 0xf8, !PT ;  /* 0x0000003800007812 */ /* 0x000fc400078ef805 */
[----:B------:R-:W-:Y:S01]  /*c380*/  SHF.R.U32.HI R5, RZ, 0x10, R31 ;  /* 0x00000010ff057819 */ /* 0x000fe2000001161f */
[----:B------:R-:W1:Y:S01]  /*c390*/  LDS.128 R8, [R37+0x6100] ;  /* 0x0061000025087984 */ /* 0x000e620000000c00 */
[----:B------:R-:W-:Y:S02]  /*c3a0*/  LOP3.LUT R0, R6, R0, R7, 0xf6, !PT ;  /* 0x0000000006007212 */ /* 0x000fe400078ef607 */
[----:B------:R-:W-:Y:S02]  /*c3b0*/  SHF.R.U64 R34, R32, 0x10, R33 ;  /* 0x0000001020227819 */ /* 0x000fe40000001221 */
[----:B------:R-:W-:Y:S01]  /*c3c0*/  SHF.L.U32 R36, R0, 0x1, RZ ;  /* 0x0000000100247819 */ /* 0x000fe200000006ff */
[----:B------:R-:W-:Y:S01]  /*c3d0*/  HADD2.F32 R0, -RZ, R65.H1_H1 ;  /* 0x30000041ff007230 */ /* 0x000fe20000004100 */
[----:B------:R-:W-:Y:S01]  /*c3e0*/  SHF.R.U64 R32, R28, 0x10, R29 ;  /* 0x000000101c207819 */ /* 0x000fe2000000121d */
[----:B------:R-:W-:Y:S01]  /*c3f0*/  HADD2.F32 R28, -RZ, R5.H0_H0 ;  /* 0x20000005ff1c7230 */ /* 0x000fe20000004100 */
[----:B------:R-:W-:Y:S01]  /*c400*/  SHF.R.U32.HI R19, RZ, 0x10, R35 ;  /* 0x00000010ff137819 */ /* 0x000fe20000011623 */
[----:B------:R-:W2:Y:S01]  /*c410*/  LDS.128 R12, [R36+0x6100] ;  /* 0x00610000240c7984 */ /* 0x000ea20000000c00 */
[----:B------:R-:W-:-:S02]  /*c420*/  SHF.R.U64 R35, R30, 0x10, R31 ;  /* 0x000000101e237819 */ /* 0x000fc4000000121f */
[----:B------:R-:W-:Y:S02]  /*c430*/  SHF.R.U32.HI R22, RZ, 0x10, R29 ;  /* 0x00000010ff167819 */ /* 0x000fe4000001161d */
[----:B------:R-:W-:Y:S01]  /*c440*/  SHF.R.U32.HI R27, RZ, 0x10, R33 ;  /* 0x00000010ff1b7819 */ /* 0x000fe20000011621 */
[----:B-1----:R-:W-:Y:S02]  /*c450*/  HADD2.F32 R16, -RZ, R11.H0_H0 ;  /* 0x2000000bff107230 */ /* 0x002fe40000004100 */
[--C-:B------:R-:W-:Y:S02]  /*c460*/  HADD2.F32 R20, -RZ, R8.reuse.H0_H0 ;  /* 0x20000008ff147230 */ /* 0x100fe40000004100 */
[----:B------:R-:W-:Y:S01]  /*c470*/  HADD2.F32 R24, -RZ, R8.H1_H1 ;  /* 0x30000008ff187230 */ /* 0x000fe20000004100 */
[----:B------:R-:W-:Y:S01]  /*c480*/  FMUL.FTZ R7, R16, R0 ;  /* 0x0000000010077220 */ /* 0x000fe20000410000 */
[--C-:B------:R-:W-:Y:S02]  /*c490*/  HADD2.F32 R17, -RZ, R9.reuse.H0_H0 ;  /* 0x20000009ff117230 */ /* 0x100fe40000004100 */
[----:B------:R-:W-:-:S02]  /*c4a0*/  HADD2.F32 R18, -RZ, R9.H1_H1 ;  /* 0x30000009ff127230 */ /* 0x000fc40000004100 */
[--C-:B--2---:R-:W-:Y:S02]  /*c4b0*/  HADD2.F32 R5, -RZ, R15.reuse.H0_H0 ;  /* 0x2000000fff057230 */ /* 0x104fe40000004100 */
[--C-:B------:R-:W-:Y:S02]  /*c4c0*/  HADD2.F32 R21, -RZ, R10.reuse.H0_H0 ;  /* 0x2000000aff157230 */ /* 0x100fe40000004100 */
[----:B------:R-:W-:Y:S01]  /*c4d0*/  HADD2.F32 R26, -RZ, R10.H1_H1 ;  /* 0x3000000aff1a7230 */ /* 0x000fe20000004100 */
[C---:B------:R-:W-:Y:S01]  /*c4e0*/  FMUL.FTZ R6, R5.reuse, R0 ;  /* 0x0000000005067220 */ /* 0x040fe20000410000 */
[----:B------:R-:W-:Y:S01]  /*c4f0*/  HADD2.F32 R8, -RZ, R15.H1_H1 ;  /* 0x3000000fff087230 */ /* 0x000fe20000004100 */
[-C--:B------:R-:W-:Y:S01]  /*c500*/  FFMA.FTZ R30, R5, R3.reuse, R7 ;  /* 0x00000003051e7223 */ /* 0x080fe20000010007 */
[--C-:B------:R-:W-:Y:S01]  /*c510*/  HADD2.F32 R10, -RZ, R13.reuse.H0_H0 ;  /* 0x2000000dff0a7230 */ /* 0x100fe20000004100 */
[----:B------:R-:W-:Y:S01]  /*c520*/  FFMA.FTZ R31, R16, R3, -R6 ;  /* 0x00000003101f7223 */ /* 0x000fe20000010806 */
[----:B------:R-:W-:Y:S01]  /*c530*/  HADD2.F32 R9, -RZ, R13.H1_H1 ;  /* 0x3000000dff097230 */ /* 0x000fe20000004100 */
[----:B------:R-:W-:Y:S01]  /*c540*/  FMUL.FTZ R6, R8, R28 ;  /* 0x0000001c08067220 */ /* 0x000fe20000410000 */
[----:B------:R-:W-:-:S02]  /*c550*/  HADD2.F32 R13, -RZ, R12.H0_H0 ;  /* 0x2000000cff0d7230 */ /* 0x000fc40000004100 */
[----:B------:R-:W-:Y:S02]  /*c560*/  HADD2.F32 R15, -RZ, R12.H1_H1 ;  /* 0x3000000cff0f7230 */ /* 0x000fe40000004100 */
[--C-:B------:R-:W-:Y:S02]  /*c570*/  HADD2.F32 R12, -RZ, R14.reuse.H0_H0 ;  /* 0x2000000eff0c7230 */ /* 0x100fe40000004100 */
[----:B------:R-:W-:Y:S02]  /*c580*/  HADD2.F32 R23, -RZ, R14.H1_H1 ;  /* 0x3000000eff177230 */ /* 0x000fe40000004100 */
[----:B------:R-:W-:Y:S02]  /*c590*/  HADD2.F32 R11, -RZ, R11.H1_H1 ;  /* 0x3000000bff0b7230 */ /* 0x000fe40000004100 */
[----:B------:R-:W-:Y:S02]  /*c5a0*/  HADD2.F32 R14, -RZ, R19.H0_H0 ;  /* 0x20000013ff0e7230 */ /* 0x000fe40000004100 */
[----:B------:R-:W-:Y:S01]  /*c5b0*/  HADD2.F32 R0, -RZ, R66.H1_H1 ;  /* 0x30000042ff007230 */ /* 0x000fe20000004100 */
[C---:B------:R-:W-:Y:S01]  /*c5c0*/  FMUL.FTZ R5, R11.reuse, R28 ;  /* 0x0000001c0b057220 */ /* 0x040fe20000410000 */
[----:B------:R-:W-:Y:S01]  /*c5d0*/  HADD2.F32 R3, -RZ, R67.H0_H0 ;  /* 0x20000043ff037230 */ /* 0x000fe20000004100 */
[----:B------:R-:W-:Y:S01]  /*c5e0*/  FFMA.FTZ R29, R11, R14, -R6 ;  /* 0x0000000e0b1d7223 */ /* 0x000fe20000010806 */
[----:B------:R-:W-:Y:S01]  /*c5f0*/  HADD2.F32 R11, -RZ, R22.H0_H0 ;  /* 0x20000016ff0b7230 */ /* 0x000fe20000004100 */
[-C--:B------:R-:W-:Y:S01]  /*c600*/  FMUL.FTZ R6, R10, R0.reuse ;  /* 0x000000000a067220 */ /* 0x080fe20000410000 */
[----:B------:R-:W-:Y:S01]  /*c610*/  HADD2.F32 R7, -RZ, R27.H0_H0 ;  /* 0x2000001bff077230 */ /* 0x000fe20000004100 */
[----:B------:R-:W-:-:S02]  /*c620*/  FMUL.FTZ R0, R17, R0 ;  /* 0x0000000011007220 */ /* 0x000fc40000410000 */
[----:B------:R-:W-:Y:S02]  /*c630*/  FFMA.FTZ R28, R8, R14, R5 ;  /* 0x0000000e081c7223 */ /* 0x000fe40000010005 */
[-C--:B------:R-:W-:Y:S02]  /*c640*/  FFMA.FTZ R22, R17, R3.reuse, -R6 ;  /* 0x0000000311167223 */ /* 0x080fe40000010806 */
[----:B------:R-:W-:Y:S01]  /*c650*/  FFMA.FTZ R19, R10, R3, R0 ;  /* 0x000000030a137223 */ /* 0x000fe20000010000 */
[----:B------:R-:W-:Y:S01]  /*c660*/  HADD2.F32 R3, -RZ, R67.H1_H1 ;  /* 0x30000043ff037230 */ /* 0x000fe20000004100 */
[CC--:B------:R-:W-:Y:S01]  /*c670*/  FMUL.FTZ R6, R9.reuse, R11.reuse ;  /* 0x0000000b09067220 */ /* 0x0c0fe20000410000 */
[--C-:B------:R-:W-:Y:S01]  /*c680*/  HADD2.F32 R0, -RZ, R71.reuse.H0_H0 ;  /* 0x20000047ff007230 */ /* 0x100fe20000004100 */
[----:B------:R-:W-:Y:S01]  /*c690*/  FMUL.FTZ R5, R18, R11 ;  /* 0x0000000b12057220 */ /* 0x000fe20000410000 */
[----:B------:R-:W-:Y:S01]  /*c6a0*/  F2FP.PACK_AB R11, R28, R30 ;  /* 0x0000001e1c0b723e */ /* 0x000fe200000000ff */
[-C--:B------:R-:W-:Y:S01]  /*c6b0*/  FFMA.FTZ R18, R18, R7.reuse, -R6 ;  /* 0x0000000712127223 */ /* 0x080fe20000010806 */
[----:B------:R-:W-:Y:S01]  /*c6c0*/  HADD2.F32 R6, -RZ, R71.H1_H1 ;  /* 0x30000047ff067230 */ /* 0x000fe20000004100 */
[----:B------:R-:W-:Y:S01]  /*c6d0*/  FFMA.FTZ R9, R9, R7, R5 ;  /* 0x0000000709097223 */ /* 0x000fe20000010005 */
[----:B------:R-:W-:Y:S01]  /*c6e0*/  HADD2.F32 R5, -RZ, R72.H0_H0 ;  /* 0x20000048ff057230 */ /* 0x000fe20000004100 */
[----:B------:R-:W-:-:S02]  /*c6f0*/  FMUL.FTZ R8, R13, R3 ;  /* 0x000000030d087220 */ /* 0x000fc40000410000 */
[----:B------:R-:W-:Y:S01]  /*c700*/  FMUL.FTZ R7, R20, R3 ;  /* 0x0000000314077220 */ /* 0x000fe20000410000 */
[----:B------:R-:W-:Y:S01]  /*c710*/  F2FP.PACK_AB R9, R9, R19 ;  /* 0x000000130909723e */ /* 0x000fe200000000ff */
[CC--:B------:R-:W-:Y:S02]  /*c720*/  FMUL.FTZ R3, R12.reuse, R0.reuse ;  /* 0x000000000c037220 */ /* 0x0c0fe40000410000 */
[C---:B------:R-:W-:Y:S02]  /*c730*/  FMUL.FTZ R0, R21.reuse, R0 ;  /* 0x0000000015007220 */ /* 0x040fe40000410000 */
[-C--:B------:R-:W-:Y:S01]  /*c740*/  FFMA.FTZ R14, R21, R5.reuse, -R3 ;  /* 0x00000005150e7223 */ /* 0x080fe20000010803 */
[----:B------:R-:W-:Y:S01]  /*c750*/  HADD2.F32 R3, -RZ, R32.H0_H0 ;  /* 0x20000020ff037230 */ /* 0x000fe20000004100 */
[----:B------:R-:W-:Y:S01]  /*c760*/  FFMA.FTZ R10, R12, R5, R0 ;  /* 0x000000050c0a7223 */ /* 0x000fe20000010000 */
[----:B------:R-:W-:Y:S01]  /*c770*/  HADD2.F32 R0, -RZ, R35.H0_H0 ;  /* 0x20000023ff007230 */ /* 0x000fe20000004100 */
[-C--:B------:R-:W-:Y:S01]  /*c780*/  FFMA.FTZ R17, R20, R6.reuse, -R8 ;  /* 0x0000000614117223 */ /* 0x080fe20000010808 */
[----:B------:R-:W-:Y:S01]  /*c790*/  HADD2.F32 R8, -RZ, R38.H0_H0 ;  /* 0x20000026ff087230 */ /* 0x000fe20000004100 */
[----:B------:R-:W-:Y:S01]  /*c7a0*/  FFMA.FTZ R16, R13, R6, R7 ;  /* 0x000000060d107223 */ /* 0x000fe20000010007 */
[----:B------:R-:W-:Y:S01]  /*c7b0*/  HADD2.F32 R7, -RZ, R34.H0_H0 ;  /* 0x20000022ff077230 */ /* 0x000fe20000004100 */
[-C--:B------:R-:W-:Y:S01]  /*c7c0*/  FMUL.FTZ R6, R15, R3.reuse ;  /* 0x000000030f067220 */ /* 0x080fe20000410000 */
[----:B------:R-:W-:Y:S01]  /*c7d0*/  F2FP.PACK_AB R13, R18, R22 ;  /* 0x00000016120d723e */ /* 0x000fe200000000ff */
[----:B------:R-:W-:-:S02]  /*c7e0*/  FMUL.FTZ R5, R24, R3 ;  /* 0x0000000318057220 */ /* 0x000fc40000410000 */
[-C--:B------:R-:W-:Y:S02]  /*c7f0*/  FMUL.FTZ R3, R23, R0.reuse ;  /* 0x0000000017037220 */ /* 0x080fe40000410000 */
[----:B------:R-:W-:Y:S02]  /*c800*/  FMUL.FTZ R0, R26, R0 ;  /* 0x000000001a007220 */ /* 0x000fe40000410000 */
[-C--:B------:R-:W-:Y:S02]  /*c810*/  FFMA.FTZ R6, R24, R7.reuse, -R6 ;  /* 0x0000000718067223 */ /* 0x080fe40000010806 */
[-C--:B------:R-:W-:Y:S02]  /*c820*/  FFMA.FTZ R3, R26, R8.reuse, -R3 ;  /* 0x000000081a037223 */ /* 0x080fe40000010803 */
[----:B------:R-:W-:Y:S01]  /*c830*/  FFMA.FTZ R5, R15, R7, R5 ;  /* 0x000000070f057223 */ /* 0x000fe20000010005 */
[----:B------:R-:W-:Y:S01]  /*c840*/  F2FP.PACK_AB R15, R29, R31 ;  /* 0x0000001f1d0f723e */ /* 0x000fe200000000ff */
[----:B------:R-:W-:Y:S01]  /*c850*/  FFMA.FTZ R0, R23, R8, R0 ;  /* 0x0000000817007223 */ /* 0x000fe20000010000 */
[----:B------:R-:W-:-:S02]  /*c860*/  F2FP.PACK_AB R12, R6, R17 ;  /* 0x00000011060c723e */ /* 0x000fc400000000ff */
[----:B------:R-:W-:Y:S02]  /*c870*/  F2FP.PACK_AB R14, R3, R14 ;  /* 0x0000000e030e723e */ /* 0x000fe400000000ff */
[----:B------:R-:W-:Y:S02]  /*c880*/  F2FP.PACK_AB R8, R5, R16 ;  /* 0x000000100508723e */ /* 0x000fe400000000ff */
[----:B------:R-:W-:Y:S01]  /*c890*/  F2FP.PACK_AB R10, R0, R10 ;  /* 0x0000000a000a723e */ /* 0x000fe200000000ff */
[----:B------:R1:W-:Y:S04]  /*c8a0*/  STS.128 [R37+0x6100], R12 ;  /* 0x0061000c25007388 */ /* 0x0003e80000000c00 */
[----:B------:R1:W-:Y:S02]  /*c8b0*/  STS.128 [R36+0x6100], R8 ;  /* 0x0061000824007388 */ /* 0x0003e40000000c00 */
.L_x_431:
[----:B------:R-:W-:Y:S05]  /*c8c0*/  BSYNC B0 ;  /* 0x0000000000007941 */ /* 0x000fea0003800000 */
.L_x_430:
        /* <DEDUP_REMOVED lines=12> */
[----:B------:R-:W-:Y:S02]  /*c990*/  SHF.R.U32.HI R19, RZ, 0x10, R51 ;  /* 0x00000010ff137819 */ /* 0x000fe40000011633 */
[----:B------:R-:W-:Y:S02]  /*c9a0*/  LOP3.LUT R3, R6, R5, R7, 0xf6, !PT ;  /* 0x0000000506037212 */ /* 0x000fe400078ef607 */
[----:B------:R-:W-:Y:S02]  /*c9b0*/  IADD3 R5, R25, c[0x0][0x27c], RZ ;  /* 0x00009f0019057a10 */ /* 0x000fe40007ffe0ff */
[----:B------:R-:W-:Y:S01]  /*c9c0*/  SHF.L.U32 R31, R3, 0x1, RZ ;  /* 0x00000001031f7819 */ /* 0x000fe200000006ff */
[----:B------:R-:W-:Y:S01]  /*c9d0*/  HADD2.F32 R3, -RZ, R73.H0_H0 ;  /* 0x20000049ff037230 */ /* 0x000fe20000004100 */
[----:B------:R-:W-:-:S02]  /*c9e0*/  LOP3.LUT R0, R0, 0x38, R5, 0xf8, !PT ;  /* 0x0000003800007812 */ /* 0x000fc400078ef805 */
[----:B------:R-:W-:Y:S01]  /*c9f0*/  SHF.R.U32.HI R5, RZ, 0x10, R47 ;  /* 0x00000010ff057819 */ /* 0x000fe2000001162f */
[----:B-1----:R-:W1:Y:S01]  /*ca00*/  LDS.128 R8, [R31+0x6100] ;  /* 0x006100001f087984 */ /* 0x002e620000000c00 */
[----:B------:R-:W-:Y:S02]  /*ca10*/  LOP3.LUT R0, R6, R0, R7, 0xf6, !PT ;  /* 0x0000000006007212 */ /* 0x000fe400078ef607 */
[----:B------:R-:W-:Y:S01]  /*ca20*/  SHF.R.U32.HI R22, RZ, 0x10, R45 ;  /* 0x00000010ff167819 */ /* 0x000fe2000001162d */
[----:B------:R-:W-:Y:S01]  /*ca30*/  HADD2.F32 R28, -RZ, R5.H0_H0 ;  /* 0x20000005ff1c7230 */ /* 0x000fe20000004100 */
[----:B------:R-:W-:Y:S01]  /*ca40*/  SHF.L.U32 R29, R0, 0x1, RZ ;  /* 0x00000001001d7819 */ /* 0x000fe200000006ff */
[----:B------:R-:W-:Y:S01]  /*ca50*/  HADD2.F32 R0, -RZ, R72.H1_H1 ;  /* 0x30000048ff007230 */ /* 0x000fe20000004100 */
[----:B------:R-:W-:Y:S02]  /*ca60*/  SHF.R.U32.HI R24, RZ, 0x10, R49 ;  /* 0x00000010ff187819 */ /* 0x000fe40000011631 */
[----:B------:R-:W-:Y:S01]  /*ca70*/  SHF.R.U64 R33, R44, 0x10, R45 ;  /* 0x000000102c217819 */ /* 0x000fe2000000122d */
[----:B------:R-:W2:Y:S01]  /*ca80*/  LDS.128 R12, [R29+0x6100] ;  /* 0x006100001d0c7984 */ /* 0x000ea20000000c00 */
[----:B------:R-:W-:-:S02]  /*ca90*/  SHF.R.U64 R35, R46, 0x10, R47 ;  /* 0x000000102e237819 */ /* 0x000fc4000000122f */
[----:B------:R-:W-:Y:S02]  /*caa0*/  SHF.R.U64 R36, R50, 0x10, R51 ;  /* 0x0000001032247819 */ /* 0x000fe40000001233 */
[----:B------:R-:W-:Y:S01]  /*cab0*/  SHF.R.U64 R37, R48, 0x10, R49 ;  /* 0x0000001030257819 */ /* 0x000fe20000001231 */
        /* <DEDUP_REMOVED lines=59> */
[C---:B------:R-:W-:Y:S02]  /*ce70*/  FMUL.FTZ R0, R27.reuse, R0 ;  /* 0x000000001b007220 */ /* 0x040fe40000410000 */
[-C--:B------:R-:W-:Y:S02]  /*ce80*/  FFMA.FTZ R6, R26, R7.reuse, -R6 ;  /* 0x000000071a067223 */ /* 0x080fe40000010806 */
[----:B------:R-:W-:Y:S02]  /*ce90*/  FFMA.FTZ R3, R27, R8, -R3 ;  /* 0x000000081b037223 */ /* 0x000fe40000010803 */
        /* <DEDUP_REMOVED lines=9> */
.L_x_433:
[----:B------:R-:W-:Y:S05]  /*cf30*/  BSYNC B0 ;  /* 0x0000000000007941 */ /* 0x000fea0003800000 */
.L_x_432:
        /* <DEDUP_REMOVED lines=13> */
[----:B------:R-:W-:Y:S01]  /*d010*/  IADD3 R5, R25, c[0x0][0x27c], RZ ;  /* 0x00009f0019057a10 */ /* 0x000fe20007ffe0ff */
[----:B------:R-:W-:Y:S01]  /*d020*/  HADD2.F32 R19, -RZ, R19.H0_H0 ;  /* 0x20000013ff137230 */ /* 0x000fe20000004100 */
        /* <DEDUP_REMOVED lines=16> */
[--C-:B-1----:R-:W-:Y:S02]  /*d130*/  HADD2.F32 R16, -RZ, R11.reuse.H0_H0 ;  /* 0x2000000bff107230 */ /* 0x102fe40000004100 */
[----:B------:R-:W-:Y:S02]  /*d140*/  HADD2.F32 R11, -RZ, R11.H1_H1 ;  /* 0x3000000bff0b7230 */ /* 0x000fe40000004100 */
[--C-:B------:R-:W-:Y:S01]  /*d150*/  HADD2.F32 R20, -RZ, R8.reuse.H0_H0 ;  /* 0x20000008ff147230 */ /* 0x100fe20000004100 */
[----:B------:R-:W-:Y:S01]  /*d160*/  FMUL.FTZ R7, R16, R0 ;  /* 0x0000000010077220 */ /* 0x000fe20000410000 */
[----:B------:R-:W-:Y:S02]  /*d170*/  HADD2.F32 R26, -RZ, R8.H1_H1 ;  /* 0x30000008ff1a7230 */ /* 0x000fe40000004100 */
[----:B------:R-:W-:-:S02]  /*d180*/  HADD2.F32 R17, -RZ, R9.H0_H0 ;  /* 0x20000009ff117230 */ /* 0x000fc40000004100 */
[--C-:B--2---:R-:W-:Y:S02]  /*d190*/  HADD2.F32 R5, -RZ, R15.reuse.H0_H0 ;  /* 0x2000000fff057230 */ /* 0x104fe40000004100 */
[----:B------:R-:W-:Y:S02]  /*d1a0*/  HADD2.F32 R15, -RZ, R15.H1_H1 ;  /* 0x3000000fff0f7230 */ /* 0x000fe40000004100 */
[--C-:B------:R-:W-:Y:S01]  /*d1b0*/  HADD2.F32 R8, -RZ, R13.reuse.H0_H0 ;  /* 0x2000000dff087230 */ /* 0x100fe20000004100 */
[C---:B------:R-:W-:Y:S01]  /*d1c0*/  FMUL.FTZ R6, R5.reuse, R0 ;  /* 0x0000000005067220 */ /* 0x040fe20000410000 */
[----:B------:R-:W-:Y:S01]  /*d1d0*/  HADD2.F32 R0, -RZ, R78.H1_H1 ;  /* 0x3000004eff007230 */ /* 0x000fe20000004100 */
[-C--:B------:R-:W-:Y:S01]  /*d1e0*/  FFMA.FTZ R31, R5, R3.reuse, R7 ;  /* 0x00000003051f7223 */ /* 0x080fe20000010007 */
[----:B------:R-:W-:Y:S01]  /*d1f0*/  HADD2.F32 R13, -RZ, R13.H1_H1 ;  /* 0x3000000dff0d7230 */ /* 0x000fe20000004100 */
[----:B------:R-:W-:Y:S01]  /*d200*/  FFMA.FTZ R33, R16, R3, -R6 ;  /* 0x0000000310217223 */ /* 0x000fe20000010806 */
[----:B------:R-:W-:Y:S01]  /*d210*/  HADD2.F32 R3, -RZ, R79.H0_H0 ;  /* 0x2000004fff037230 */ /* 0x000fe20000004100 */
[-C--:B------:R-:W-:Y:S01]  /*d220*/  FMUL.FTZ R6, R15, R28.reuse ;  /* 0x0000001c0f067220 */ /* 0x080fe20000410000 */
[----:B------:R-:W-:Y:S01]  /*d230*/  HADD2.F32 R9, -RZ, R9.H1_H1 ;  /* 0x30000009ff097230 */ /* 0x000fe20000004100 */
[C---:B------:R-:W-:Y:S01]  /*d240*/  FMUL.FTZ R5, R11.reuse, R28 ;  /* 0x0000001c0b057220 */ /* 0x040fe20000410000 */
[----:B------:R-:W-:Y:S01]  /*d250*/  HADD2.F32 R7, -RZ, R25.H0_H0 ;  /* 0x20000019ff077230 */ /* 0x000fe20000004100 */
[-C--:B------:R-:W-:Y:S01]  /*d260*/  FFMA.FTZ R28, R11, R19.reuse, -R6 ;  /* 0x000000130b1c7223 */ /* 0x080fe20000010806 */
[----:B------:R-:W-:Y:S01]  /*d270*/  HADD2.F32 R11, -RZ, R22.H0_H0 ;  /* 0x20000016ff0b7230 */ /* 0x000fe20000004100 */
[CC--:B------:R-:W-:Y:S01]  /*d280*/  FMUL.FTZ R6, R8.reuse, R0.reuse ;  /* 0x0000000008067220 */ /* 0x0c0fe20000410000 */
[--C-:B------:R-:W-:Y:S01]  /*d290*/  HADD2.F32 R21, -RZ, R10.reuse.H0_H0 ;  /* 0x2000000aff157230 */ /* 0x100fe20000004100 */
[----:B------:R-:W-:Y:S01]  /*d2a0*/  FMUL.FTZ R0, R17, R0 ;  /* 0x0000000011007220 */ /* 0x000fe20000410000 */
[----:B------:R-:W-:Y:S01]  /*d2b0*/  HADD2.F32 R27, -RZ, R10.H1_H1 ;  /* 0x3000000aff1b7230 */ /* 0x000fe20000004100 */
[----:B------:R-:W-:Y:S01]  /*d2c0*/  FFMA.FTZ R22, R15, R19, R5 ;  /* 0x000000130f167223 */ /* 0x000fe20000010005 */
[----:B------:R-:W-:Y:S01]  /*d2d0*/  HADD2.F32 R18, -RZ, R12.H0_H0 ;  /* 0x2000000cff127230 */ /* 0x000fe20000004100 */
[----:B------:R-:W-:Y:S01]  /*d2e0*/  FFMA.FTZ R19, R17, R3, -R6 ;  /* 0x0000000311137223 */ /* 0x000fe20000010806 */
[--C-:B------:R-:W-:Y:S01]  /*d2f0*/  HADD2.F32 R10, -RZ, R14.reuse.H0_H0 ;  /* 0x2000000eff0a7230 */ /* 0x100fe20000004100 */
[----:B------:R-:W-:Y:S01]  /*d300*/  FMUL.FTZ R6, R13, R11 ;  /* 0x0000000b0d067220 */ /* 0x000fe20000410000 */
[----:B------:R-:W-:Y:S01]  /*d310*/  HADD2.F32 R24, -RZ, R14.H1_H1 ;  /* 0x3000000eff187230 */ /* 0x000fe20000004100 */
[----:B------:R-:W-:Y:S01]  /*d320*/  FFMA.FTZ R17, R8, R3, R0 ;  /* 0x0000000308117223 */ /* 0x000fe20000010000 */
[----:B------:R-:W-:Y:S01]  /*d330*/  HADD2.F32 R3, -RZ, R79.H1_H1 ;  /* 0x3000004fff037230 */ /* 0x000fe20000004100 */
[C---:B------:R-:W-:Y:S01]  /*d340*/  FMUL.FTZ R5, R9.reuse, R11 ;  /* 0x0000000b09057220 */ /* 0x040fe20000410000 */
[--C-:B------:R-:W-:Y:S01]  /*d350*/  HADD2.F32 R0, -RZ, R80.reuse.H0_H0 ;  /* 0x20000050ff007230 */ /* 0x100fe20000004100 */
[-C--:B------:R-:W-:Y:S01]  /*d360*/  FFMA.FTZ R16, R9, R7.reuse, -R6 ;  /* 0x0000000709107223 */ /* 0x080fe20000010806 */
[----:B------:R-:W-:Y:S01]  /*d370*/  HADD2.F32 R6, -RZ, R80.H1_H1 ;  /* 0x30000050ff067230 */ /* 0x000fe20000004100 */
[----:B------:R-:W-:Y:S01]  /*d380*/  FFMA.FTZ R9, R13, R7, R5 ;  /* 0x000000070d097223 */ /* 0x000fe20000010005 */
[----:B------:R-:W-:Y:S01]  /*d390*/  HADD2.F32 R5, -RZ, R81.H0_H0 ;  /* 0x20000051ff057230 */ /* 0x000fe20000004100 */
[-C--:B------:R-:W-:Y:S01]  /*d3a0*/  FMUL.FTZ R8, R18, R3.reuse ;  /* 0x0000000312087220 */ /* 0x080fe20000410000 */
[----:B------:R-:W-:Y:S01]  /*d3b0*/  HADD2.F32 R23, -RZ, R12.H1_H1 ;  /* 0x3000000cff177230 */ /* 0x000fe20000004100 */
[----:B------:R-:W-:Y:S01]  /*d3c0*/  FMUL.FTZ R7, R20, R3 ;  /* 0x0000000314077220 */ /* 0x000fe20000410000 */
[----:B------:R-:W-:Y:S01]  /*d3d0*/  F2FP.PACK_AB R15, R28, R33 ;  /* 0x000000211c0f723e */ /* 0x000fe200000000ff */
[-C--:B------:R-:W-:Y:S01]  /*d3e0*/  FMUL.FTZ R3, R10, R0.reuse ;  /* 0x000000000a037220 */ /* 0x080fe20000410000 */
[----:B------:R-:W-:Y:S01]  /*d3f0*/  F2FP.PACK_AB R13, R16, R19 ;  /* 0x00000013100d723e */ /* 0x000fe200000000ff */
[C---:B------:R-:W-:Y:S01]  /*d400*/  FMUL.FTZ R0, R21.reuse, R0 ;  /* 0x0000000015007220 */ /* 0x040fe20000410000 */
[----:B------:R-:W-:Y:S01]  /*d410*/  F2FP.PACK_AB R11, R22, R31 ;  /* 0x0000001f160b723e */ /* 0x000fe200000000ff */
        /* <DEDUP_REMOVED lines=8> */
[----:B------:R-:W-:Y:S01]  /*d4a0*/  FMUL.FTZ R6, R23, R3 ;  /* 0x0000000317067220 */ /* 0x000fe20000410000 */
        /* <DEDUP_REMOVED lines=11> */
[----:B------:R-:W-:Y:S01]  /*d560*/  F2FP.PACK_AB R10, R0, R10 ;  /* 0x0000000a000a723e */ /* 0x000fe200000000ff */
[----:B------:R1:W-:Y:S04]  /*d570*/  STS.128 [R30+0x6100], R12 ;  /* 0x0061000c1e007388 */ /* 0x0003e80000000c00 */
[----:B------:R1:W-:Y:S02]  /*d580*/  STS.128 [R29+0x6100], R8 ;  /* 0x006100081d007388 */ /* 0x0003e40000000c00 */
.L_x_421:
[----:B------:R-:W-:Y:S05]  /*d590*/  BSYNC B2 ;  /* 0x0000000000027941 */ /* 0x000fea0003800000 */
.L_x_399:
[----:B--2---:R-:W-:Y:S01]  /*d5a0*/  SHF.R.S32.HI R7, RZ, 0x4, R86 ;  /* 0x00000004ff077819 */ /* 0x004fe20000011456 */
        /* <DEDUP_REMOVED lines=17> */
[----:B------:R-:W-:Y:S01]  /*d6c0*/  UISETP.GT.AND UP0, UPT, UR22, UR18, UPT ;  /* 0x000000121600728c */ /* 0x000fe2000bf04270 */
[----:B------:R-:W-:-:S02]  /*d6d0*/  SHF.R.U32.HI R0, RZ, 0x3, R0 ;  /* 0x00000003ff007819 */ /* 0x000fc40000011600 */
[----:B------:R-:W-:Y:S02]  /*d6e0*/  LOP3.LUT R8, R3, 0x8, R6, 0xf8, !PT ;  /* 0x0000000803087812 */ /* 0x000fe400078ef806 */
[----:B------:R-:W-:Y:S01]  /*d6f0*/  SHF.R.U32.HI R6, RZ, 0x3, R3 ;  /* 0x00000003ff067819 */ /* 0x000fe20000011603 */
[----:B------:R-:W-:Y:S01]  /*d700*/  IMAD R3, R203, 0x400, R201 ;  /* 0x00000400cb037824 */ /* 0x000fe200078e02c9 */
[----:B------:R-:W-:Y:S02]  /*d710*/  LOP3.LUT R0, R5, R0, RZ, 0x3c, !PT ;  /* 0x0000000005007212 */ /* 0x000fe400078e3cff */
[----:B------:R-:W-:Y:S02]  /*d720*/  LOP3.LUT R200, R8, R6, RZ, 0x3c, !PT ;  /* 0x0000000608c87212 */ /* 0x000fe400078e3cff */
[----:B------:R-:W-:Y:S01]  /*d730*/  IADD3 R243, R237, 0x100, RZ ;  /* 0x00000100edf37810 */ /* 0x000fe20007ffe0ff */
[----:B------:R-:W-:Y:S02]  /*d740*/  IMAD R0, R7, 0x200, R0 ;  /* 0x0000020007007824 */ /* 0x000fe400078e0200 */
[----:B------:R-:W-:-:S02]  /*d750*/  IMAD.IADD R3, R200, 0x1, R3 ;  /* 0x00000001c8037824 */ /* 0x000fc400078e0203 */
[----:B------:R-:W-:Y:S01]  /*d760*/  IMAD.SHL.U32 R216, R0, 0x2, RZ ;  /* 0x0000000200d87824 */ /* 0x000fe200078e00ff */
[----:B------:R-:W-:Y:S01]  /*d770*/  BAR.SYNC.DEFER_BLOCKING 0x0 ;  /* 0x0000000000007b1d */ /* 0x000fe20000010000 */
[----:B------:R-:W-:Y:S02]  /*d780*/  IMAD.SHL.U32 R223, R3, 0x2, RZ ;  /* 0x0000000203df7824 */ /* 0x000fe400078e00ff */
[----:B------:R-:W-:Y:S01]  /*d790*/  IMAD R0, R84, c[0x0][0x208], RZ ;  /* 0x0000820054007a24 */ /* 0x000fe200078e02ff */
[----:B------:R-:W-:Y:S01]  /*d7a0*/  IADD3 R5, R216, 0x3100, RZ ;  /* 0x00003100d8057810 */ /* 0x000fe20007ffe0ff */
[----:B------:R-:W-:Y:S01]  /*d7b0*/  IMAD.WIDE.U32 R6, R236, c[0x0][0x208], RZ ;  /* 0x00008200ec067a25 */ /* 0x000fe200078e00ff */
[----:B------:R-:W-:Y:S02]  /*d7c0*/  IADD3 R227, R216, 0x3120, RZ ;  /* 0x00003120d8e37810 */ /* 0x000fe40007ffe0ff */
[----:B------:R-:W-:Y:S01]  /*d7d0*/  @P1 IADD3 R227, R5, -0x20, RZ ;  /* 0xffffffe005e31810 */ /* 0x000fe20007ffe0ff */
[----:B------:R-:W-:Y:S01]  /*d7e0*/  IMAD R0, R236, c[0x0][0x20c], R0 ;  /* 0x00008300ec007a24 */ /* 0x000fe200078e0200 */
[----:B------:R-:W-:Y:S01]  /*d7f0*/  ISETP.GE.AND P1, PT, R70, c[0x0][0x1d4], PT ;  /* 0x0000750046007a0c */ /* 0x000fe20003f26270 */
[----:B------:R-:W-:Y:S01]  /*d800*/  IMAD R3, R85, c[0x0][0x218], RZ ;  /* 0x0000860055037a24 */ /* 0x000fe200078e02ff */
[----:B------:R-:W-:Y:S01]  /*d810*/  IADD3 R232, R227, 0x800, RZ ;  /* 0x00000800e3e87810 */ /* 0x000fe20007ffe0ff */
[----:B------:R-:W-:Y:S01]  /*d820*/  IMAD.IADD R7, R7, 0x1, R0 ;  /* 0x0000000107077824 */ /* 0x000fe200078e0200 */
[C---:B------:R-:W-:Y:S01]  /*d830*/  ISETP.LT.OR P3, PT, R68.reuse, 0x1, P1 ;  /* 0x000000014400780c */ /* 0x040fe20000f61670 */
[C---:B------:R-:W-:Y:S01]  /*d840*/  IMAD R3, R235.reuse, c[0x0][0x21c], R3 ;  /* 0x00008700eb037a24 */ /* 0x040fe200078e0203 */
[----:B------:R-:W-:Y:S01]  /*d850*/  ISETP.LT.OR P4, PT, R68, 0x11, P1 ;  /* 0x000000114400780c */ /* 0x000fe20000f81670 */
[----:B------:R-:W-:Y:S01]  /*d860*/  IMAD.WIDE.U32 R6, R235, c[0x0][0x218], R6 ;  /* 0x00008600eb067a25 */ /* 0x000fe200078e0006 */
[----:B------:R-:W-:-:S02]  /*d870*/  IADD3 R231, R227, 0x1000, RZ ;  /* 0x00001000e3e77810 */ /* 0x000fc40007ffe0ff */
[C---:B------:R-:W-:Y:S01]  /*d880*/  IADD3 R230, R227.reuse, 0x1800, RZ ;  /* 0x00001800e3e67810 */ /* 0x040fe20007ffe0ff */
[--C-:B------:R-:W-:Y:S01]  /*d890*/  IMAD R226, R2, 0x2, R223.reuse ;  /* 0x0000000202e27824 */ /* 0x100fe200078e02df */
[----:B------:R-:W-:Y:S01]  /*d8a0*/  IADD3 R0, P0, R6, UR46, RZ ;  /* 0x0000002e06007c10 */ /* 0x000fe2000ff1e0ff */
[----:B------:R-:W-:Y:S01]  /*d8b0*/  IMAD R224, R4, 0x2, R223 ;  /* 0x0000000204e07824 */ /* 0x000fe200078e02df */
[----:B------:R-:W-:Y:S01]  /*d8c0*/  LDSM.16.M88.4 R12, [R223+0x6100] ;  /* 0x00610000df0c783b */ /* 0x000fe20000000200 */
[----:B------:R-:W-:Y:S02]  /*d8d0*/  IADD3 R229, R227, 0x2000, RZ ;  /* 0x00002000e3e57810 */ /* 0x000fe40007ffe0ff */
[----:B------:R-:W-:Y:S01]  /*d8e0*/  IADD3.X R6, R7, UR5, R3, P0, !PT ;  /* 0x0000000507067c10 */ /* 0x000fe200087fe403 */
[----:B------:R-:W-:Y:S01]  /*d8f0*/  LDSM.16.M88.4 R8, [R223+0x8100] ;  /* 0x00810000df08783b */ /* 0x000fe20000000200 */
[----:B------:R-:W-:Y:S01]  /*d900*/  LEA R3, P0, R0, c[0x0][0x1f8], 0x1 ;  /* 0x00007e0000037a11 */ /* 0x000fe200078008ff */
[----:B------:R-:W-:Y:S01]  /*d910*/  IMAD R225, R2, 0x2, R224 ;  /* 0x0000000202e17824 */ /* 0x000fe200078e02e0 */
[----:B------:R-:W-:Y:S01]  /*d920*/  IADD3 R228, R227, 0x2800, RZ ;  /* 0x00002800e3e47810 */ /* 0x000fe20007ffe0ff */
[----:B------:R-:W1:Y:S01]  /*d930*/  LDSM.16.M88.4 R24, [R216+0x3900] ;  /* 0x00390000d818783b */ /* 0x000e620000000200 */
[----:B------:R-:W-:-:S03]  /*d940*/  LEA.HI.X R0, R0, c[0x0][0x1fc], R6, 0x1, P0 ;  /* 0x00007f0000007a11 */ /* 0x000fc600000f0c06 */
[----:B------:R-:W-:Y:S04]  /*d950*/  LDSM.16.M88.4 R20, [R216+0x4100] ;  /* 0x00410000d814783b */ /* 0x000fe80000000200 */
[----:B------:R-:W-:Y:S04]  /*d960*/  LDSM.16.M88.4 R28, [R216+0x3100] ;  /* 0x00310000d81c783b */ /* 0x000fe80000000200 */
[----:B------:R-:W-:Y:S04]  /*d970*/  LDSM.16.M88.4 R16, [R216+0x4900] ;  /* 0x00490000d810783b */ /* 0x000fe80000000200 */
[----:B------:R-:W-:Y:S04]  /*d980*/  LDSM.16.M88.4 R32, [R216+0x5100] ;  /* 0x00510000d820783b */ /* 0x000fe80000000200 */
[----:B------:R-:W2:Y:S04]  /*d990*/  SHFL.IDX PT, R6, R3, RZ, 0x181f ;  /* 0x00181fff03067589 */ /* 0x000ea800000e0000 */
[----:B------:R-:W-:Y:S04]  /*d9a0*/  SHFL.IDX PT, R7, R3, 0x1, 0x181f ;  /* 0x00381f0003077f89 */ /* 0x000fe800000e0000 */
[----:B------:R-:W-:Y:S04]  /*d9b0*/  SHFL.IDX PT, R5, R3, 0x2, 0x181f ;  /* 0x00581f0003057f89 */ /* 0x000fe800000e0000 */
[----:B------:R-:W-:Y:S04]  /*d9c0*/  LDSM.16.M88.4 R44, [R227] ;  /* 0x00000000e32c783b */ /* 0x000fe80000000200 */
[----:B------:R-:W-:Y:S01]  /*d9d0*/  LDSM.16.M88.4 R40, [R227+0x800] ;  /* 0x00080000e328783b */ /* 0x000fe20000000200 */
[----:B-1----:R-:W-:Y:S03]  /*d9e0*/  HMMA.16816.F32 R168, R12, R24, RZ ;  /* 0x000000180ca8723c */ /* 0x002fe600000018ff */
[----:B------:R-:W-:Y:S01]  /*d9f0*/  LDSM.16.M88.4 R36, [R227+0x1000] ;  /* 0x00100000e324783b */ /* 0x000fe20000000200 */
[----:B--2---:R-:W-:-:S04]  /*da00*/  IADD3 R6, P2, R6, R234, RZ ;  /* 0x000000ea06067210 */ /* 0x004fc80007f5e0ff */
[C---:B------:R-:W-:Y:S08]  /*da10*/  HMMA.16816.F32 R80, R8.reuse, R24, RZ ;  /* 0x000000180850723c */ /* 0x040ff000000018ff */
[-C--:B------:R-:W-:Y:S08]  /*da20*/  HMMA.16816.F32 R96, R8, R26.reuse, RZ ;  /* 0x0000001a0860723c */ /* 0x080ff000000018ff */
[C---:B------:R-:W-:Y:S01]  /*da30*/  HMMA.16816.F32 R136, R12.reuse, R26, RZ ;  /* 0x0000001a0c88723c */ /* 0x040fe200000018ff */
[----:B------:R-:W1:Y:S07]  /*da40*/  LDSM.16.M88.4 R24, [R216+0x5900] ;  /* 0x00590000d818783b */ /* 0x000e6e0000000200 */
[-C--:B------:R-:W-:Y:S08]  /*da50*/  HMMA.16816.F32 R128, R12, R20.reuse, RZ ;  /* 0x000000140c80723c */ /* 0x080ff000000018ff */
[C---:B------:R-:W-:Y:S01]  /*da60*/  HMMA.16816.F32 R72, R8.reuse, R20, RZ ;  /* 0x000000140848723c */ /* 0x040fe200000018ff */
[----:B------:R-:W2:Y:S04]  /*da70*/  SHFL.IDX PT, R20, R0, RZ, 0x181f ;  /* 0x00181fff00147589 */ /* 0x000ea800000e0000 */
[----:B------:R-:W-:Y:S03]  /*da80*/  SHFL.IDX PT, R21, R3, 0x3, 0x181f ;  /* 0x00781f0003157f89 */ /* 0x000fe600000e0000 */
[C---:B------:R-:W-:Y:S08]  /*da90*/  HMMA.16816.F32 R48, R8.reuse, R28, RZ ;  /* 0x0000001c0830723c */ /* 0x040ff000000018ff */
[C---:B------:R-:W-:Y:S08]  /*daa0*/  HMMA.16816.F32 R88, R8.reuse, R30, RZ ;  /* 0x0000001e0858723c */ /* 0x040ff000000018ff */
[C---:B------:R-:W-:Y:S08]  /*dab0*/  HMMA.16816.F32 R92, R8.reuse, R22, RZ ;  /* 0x00000016085c723c */ /* 0x040ff000000018ff */
[C---:B------:R-:W-:Y:S08]  /*dac0*/  HMMA.16816.F32 R64, R8.reuse, R16, RZ ;  /* 0x000000100840723c */ /* 0x040ff000000018ff */
[C---:B------:R-:W-:Y:S08]  /*dad0*/  HMMA.16816.F32 R104, R8.reuse, R18, RZ ;  /* 0x000000120868723c */ /* 0x040ff000000018ff */
[C---:B------:R-:W-:Y:S08]  /*dae0*/  HMMA.16816.F32 R52, R8.reuse, R32, RZ ;  /* 0x000000200834723c */ /* 0x040ff000000018ff */
[C---:B------:R-:W-:Y:S08]  /*daf0*/  HMMA.16816.F32 R148, R8.reuse, R34, RZ ;  /* 0x000000220894723c */ /* 0x040ff000000018ff */
[C---:B-1----:R-:W-:Y:S08]  /*db00*/  HMMA.16816.F32 R76, R8.reuse, R24, RZ ;  /* 0x00000018084c723c */ /* 0x042ff000000018ff */
[----:B------:R-:W-:Y:S01]  /*db10*/  HMMA.16816.F32 R112, R8, R26, RZ ;  /* 0x0000001a0870723c */ /* 0x000fe200000018ff */
[----:B------:R-:W-:Y:S07]  /*db20*/  SHFL.IDX PT, R8, R0, 0x1, 0x181f ;  /* 0x00381f0000087f89 */ /* 0x000fee00000e0000 */
[C---:B------:R-:W-:Y:S08]  /*db30*/  HMMA.16816.F32 R140, R12.reuse, R28, RZ ;  /* 0x0000001c0c8c723c */ /* 0x040ff000000018ff */
[C---:B------:R-:W-:Y:S01]  /*db40*/  HMMA.16816.F32 R144, R12.reuse, R30, RZ ;  /* 0x0000001e0c90723c */ /* 0x040fe200000018ff */
[----:B------:R-:W-:Y:S07]  /*db50*/  LDSM.16.M88.4 R28, [R227+0x2000] ;  /* 0x00200000e31c783b */ /* 0x000fee0000000200 */
[C---:B------:R-:W-:Y:S01]  /*db60*/  HMMA.16816.F32 R152, R12.reuse, R22, RZ ;  /* 0x000000160c98723c */ /* 0x040fe200000018ff */
[----:B------:R-:W-:Y:S04]  /*db70*/  SHFL.IDX PT, R23, R0, 0x3, 0x181f ;  /* 0x00781f0000177f89 */ /* 0x000fe800000e0000 */
[----:B------:R-:W-:Y:S03]  /*db80*/  SHFL.IDX PT, R22, R3, 0x4, 0x181f ;  /* 0x00981f0003167f89 */ /* 0x000fe600000e0000 */
[C---:B------:R-:W-:Y:S01]  /*db90*/  HMMA.16816.F32 R124, R12.reuse, R16, RZ ;  /* 0x000000100c7c723c */ /* 0x040fe200000018ff */
[----:B------:R-:W-:Y:S07]  /*dba0*/  SHFL.IDX PT, R3, R3, 0x5, 0x181f ;  /* 0x00b81f0003037f89 */ /* 0x000fee00000e0000 */
[C---:B------:R-:W-:Y:S01]  /*dbb0*/  HMMA.16816.F32 R164, R12.reuse, R18, RZ ;  /* 0x000000120ca4723c */ /* 0x040fe200000018ff */
[----:B------:R-:W1:Y:S07]  /*dbc0*/  LDSM.16.M88.4 R16, [R226+0x8100] ;  /* 0x00810000e210783b */ /* 0x000e6e0000000200 */
[C---:B------:R-:W-:Y:S08]  /*dbd0*/  HMMA.16816.F32 R120, R12.reuse, R32, RZ ;  /* 0x000000200c78723c */ /* 0x040ff000000018ff */
[C---:B------:R-:W-:Y:S01]  /*dbe0*/  HMMA.16816.F32 R180, R12.reuse, R34, RZ ;  /* 0x000000220cb4723c */ /* 0x040fe200000018ff */
[----:B------:R-:W-:Y:S07]  /*dbf0*/  LDSM.16.M88.4 R32, [R227+0x1800] ;  /* 0x00180000e320783b */ /* 0x000fee0000000200 */
[C---:B------:R-:W-:Y:S08]  /*dc00*/  HMMA.16816.F32 R116, R12.reuse, R24, RZ ;  /* 0x000000180c74723c */ /* 0x040ff000000018ff */
[----:B------:R-:W-:Y:S01]  /*dc10*/  HMMA.16816.F32 R108, R12, R26, RZ ;  /* 0x0000001a0c6c723c */ /* 0x000fe200000018ff */
[----:B------:R-:W3:Y:S04]  /*dc20*/  SHFL.IDX PT, R15, R0, 0x2, 0x181f ;  /* 0x00581f00000f7f89 */ /* 0x000ee800000e0000 */
[----:B------:R-:W4:Y:S02]  /*dc30*/  LDSM.16.M88.4 R24, [R227+0x2800] ;  /* 0x00280000e318783b */ /* 0x000f240000000200 */
[-C--:B------:R-:W-:Y:S01]  /*dc40*/  IADD3 R12, P0, R7, R234.reuse, RZ ;  /* 0x000000ea070c7210 */ /* 0x080fe20007f1e0ff */
[--C-:B--2---:R-:W-:Y:S01]  /*dc50*/  IMAD.X R7, R20, 0x1, R233.reuse, P2 ;  /* 0x0000000114077824 */ /* 0x104fe200010e06e9 */
[----:B------:R-:W-:Y:S01]  /*dc60*/  ISETP.LT.OR P2, PT, R68, 0x21, P1 ;  /* 0x000000214400780c */ /* 0x000fe20000f41670 */
[----:B------:R-:W2:Y:S01]  /*dc70*/  SHFL.IDX PT, R20, R0, 0x4, 0x181f ;  /* 0x00981f0000147f89 */ /* 0x000ea200000e0000 */
[C---:B-1----:R-:W-:Y:S01]  /*dc80*/  HMMA.16816.F32 R100, R16.reuse, R44, R48 ;  /* 0x0000002c1064723c */ /* 0x042fe20000001830 */
[--C-:B------:R-:W-:Y:S01]  /*dc90*/  IMAD.X R13, R8, 0x1, R233.reuse, P0 ;  /* 0x00000001080d7824 */ /* 0x100fe200000e06e9 */
[----:B------:R-:W-:Y:S01]  /*dca0*/  IADD3 R14, P0, R5, R234, RZ ;  /* 0x000000ea050e7210 */ /* 0x000fe20007f1e0ff */
[----:B------:R-:W-:Y:S04]  /*dcb0*/  LDSM.16.M88.4 R8, [R226+0x6100] ;  /* 0x00610000e208783b */ /* 0x000fe80000000200 */
[----:B------:R1:W5:Y:S01]  /*dcc0*/  SHFL.IDX PT, R5, R0, 0x5, 0x181f ;  /* 0x00b81f0000057f89 */ /* 0x00036200000e0000 */
[----:B------:R-:W-:Y:S03]  /*dcd0*/  HMMA.16816.F32 R80, R16, R40, R80 ;  /* 0x000000281050723c */ /* 0x000fe60000001850 */
[----:B------:R-:W-:Y:S01]  /*dce0*/  @!PT LDS RZ, [RZ] ;  /* 0x00000000fffff984 */ /* 0x000fe20000000800 */
[----:B------:R-:W-:Y:S01]  /*dcf0*/  @!PT LDS RZ, [RZ] ;  /* 0x00000000fffff984 */ /* 0x000fe20000000800 */
[----:B------:R2:W-:Y:S01]  /*dd00*/  LDGSTS.E.BYPASS.LTC128B.128 [R237+0x100], [R6.64], !P3 ;  /* 0x0010000006ed7fae */ /* 0x0005e2000d901d4e */
[----:B------:R-:W-:Y:S01]  /*dd10*/  ISETP.LT.OR P3, PT, R68, 0x41, P1 ;  /* 0x000000414400780c */ /* 0x000fe20000f61670 */
[----:B---3--:R-:W-:-:S02]  /*dd20*/  IMAD.X R15, R15, 0x1, R233, P0 ;  /* 0x000000010f0f7824 */ /* 0x008fc400000e06e9 */
[----:B------:R3:W-:Y:S01]  /*dd30*/  LDGSTS.E.BYPASS.LTC128B.128 [R237+0x900], [R12.64], !P4 ;  /* 0x009000000ced7fae */ /* 0x0007e2000e101d4e */
[C---:B------:R-:W-:Y:S01]  /*dd40*/  ISETP.LT.OR P4, PT, R68.reuse, 0x31, P1 ;  /* 0x000000314400780c */ /* 0x040fe20000f81670 */
[----:B------:R-:W-:Y:S01]  /*dd50*/  HMMA.16816.F32 R72, R16, R36, R72 ;  /* 0x000000241048723c */ /* 0x000fe20000001848 */
[----:B------:R-:W-:Y:S01]  /*dd60*/  ISETP.LT.OR P1, PT, R68, 0x51, P1 ;  /* 0x000000514400780c */ /* 0x000fe20000f21670 */
[----:B------:R5:W-:Y:S01]  /*dd70*/  LDGSTS.E.BYPASS.LTC128B.128 [R237+0x1100], [R14.64], !P2 ;  /* 0x011000000eed7fae */ /* 0x000be2000d101d4e */
[----:B------:R-:W-:-:S05]  /*dd80*/  LOP3.LUT P2, RZ, R69, 0x4, RZ, 0xc0, !PT ;  /* 0x0000000445ff7812 */ /* 0x000fca000784c0ff */
[----:B------:R-:W-:Y:S01]  /*dd90*/  HMMA.16816.F32 R64, R16, R32, R64 ;  /* 0x000000201040723c */ /* 0x000fe20000001840 */
[----:B-1----:R-:W-:-:S07]  /*dda0*/  IMAD.MOV.U32 R0, RZ, RZ, 0x40 ;  /* 0x00000040ff007424 */ /* 0x002fce00078e00ff */
[----:B------:R-:W-:Y:S01]  /*ddb0*/  HMMA.16816.F32 R88, R16, R46, R88 ;  /* 0x0000002e1058723c */ /* 0x000fe20000001858 */
[----:B------:R-:W-:Y:S02]  /*ddc0*/  SEL R0, R0, 0xffffffc0, !P2 ;  /* 0xffffffc000007807 */ /* 0x000fe40005000000 */
[----:B--2---:R-:W-:-:S03]  /*ddd0*/  IADD3 R6, P0, R21, R234, RZ ;  /* 0x000000ea15067210 */ /* 0x004fc60007f1e0ff */
[----:B------:R-:W-:Y:S02]  /*dde0*/  IMAD.IADD R222, R216, 0x1, R0 ;  /* 0x00000001d8de7824 */ /* 0x000fe400078e0200 */
[----:B----4-:R-:W-:Y:S01]  /*ddf0*/  HMMA.16816.F32 R76, R16, R24, R76 ;  /* 0x00000018104c723c */ /* 0x010fe2000000184c */
[----:B------:R-:W-:Y:S02]  /*de00*/  IMAD.IADD R221, R0, 0x1, R227 ;  /* 0x0000000100dd7824 */ /* 0x000fe400078e02e3 */
[----:B------:R-:W-:Y:S01]  /*de10*/  IMAD.X R7, R23, 0x1, R233, P0 ;  /* 0x0000000117077824 */ /* 0x000fe200000e06e9 */
[----:B---3--:R-:W-:-:S04]  /*de20*/  IADD3 R12, P0, R22, R234, RZ ;  /* 0x000000ea160c7210 */ /* 0x008fc80007f1e0ff */
[----:B------:R1:W-:Y:S01]  /*de30*/  LDGSTS.E.BYPASS.LTC128B.128 [R237+0x1900], [R6.64], !P4 ;  /* 0x0190000006ed7fae */ /* 0x0003e2000e101d4e */
[----:B------:R-:W-:Y:S01]  /*de40*/  IMAD.X R13, R20, 0x1, R233, P0 ;  /* 0x00000001140d7824 */ /* 0x000fe200000e06e9 */
[C---:B------:R-:W-:Y:S04]  /*de50*/  HMMA.16816.F32 R96, R16.reuse, R42, R96 ;  /* 0x0000002a1060723c */ /* 0x040fe80000001860 */
[----:B------:R2:W-:Y:S04]  /*de60*/  LDGSTS.E.BYPASS.LTC128B.128 [R237+0x2100], [R12.64], !P3 ;  /* 0x021000000ced7fae */ /* 0x0005e8000d901d4e */
[C---:B------:R-:W-:Y:S08]  /*de70*/  HMMA.16816.F32 R92, R16.reuse, R38, R92 ;  /* 0x00000026105c723c */ /* 0x040ff0000000185c */
[C---:B------:R-:W-:Y:S08]  /*de80*/  HMMA.16816.F32 R104, R16.reuse, R34, R104 ;  /* 0x000000221068723c */ /* 0x040ff00000001868 */
[----:B------:R-:W-:Y:S01]  /*de90*/  HMMA.16816.F32 R148, R16, R30, R148 ;  /* 0x0000001e1094723c */ /* 0x000fe20000001894 */
[----:B-1----:R-:W-:-:S05]  /*dea0*/  IADD3 R6, P0, R3, R234, RZ ;  /* 0x000000ea03067210 */ /* 0x002fca0007f1e0ff */
[----:B-----5:R-:W-:Y:S01]  /*deb0*/  IMAD.X R7, R5, 0x1, R233, P0 ;  /* 0x0000000105077824 */ /* 0x020fe200000e06e9 */
[----:B------:R-:W-:Y:S01]  /*dec0*/  PLOP3.LUT P0, PT, PT, PT, UP0, 0x80, 0x0 ;  /* 0x000000000000781c */ /* 0x000fe20003f0f008 */
[C---:B--2---:R-:W-:Y:S03]  /*ded0*/  HMMA.16816.F32 R12, R16.reuse, R28, R52 ;  /* 0x0000001c100c723c */ /* 0x044fe60000001834 */
[----:B------:R1:W-:Y:S04]  /*dee0*/  LDGSTS.E.BYPASS.LTC128B.128 [R237+0x2900], [R6.64], !P1 ;  /* 0x0290000006ed7fae */ /* 0x0003e8000c901d4e */
[----:B------:R-:W-:Y:S01]  /*def0*/  LDSM.16.M88.4 R20, [R224+0x8100] ;  /* 0x00810000e014783b */ /* 0x000fe20000000200 */
[----:B------:R-:W-:Y:S03]  /*df00*/  HMMA.16816.F32 R132, R16, R26, R112 ;  /* 0x0000001a1084723c */ /* 0x000fe60000001870 */
[----:B------:R-:W2:Y:S04]  /*df10*/  LDSM.16.M88.4 R68, [R222+0x5100] ;  /* 0x00510000de44783b */ /* 0x000ea80000000200 */
[----:B------:R-:W-:Y:S01]  /*df20*/  LDSM.16.M88.4 R60, [R222+0x3100] ;  /* 0x00310000de3c783b */ /* 0x000fe20000000200 */
[C---:B------:R-:W-:Y:S03]  /*df30*/  HMMA.16816.F32 R196, R8.reuse, R24, R116 ;  /* 0x0000001808c4723c */ /* 0x040fe60000001874 */
[----:B------:R-:W3:Y:S04]  /*df40*/  LDSM.16.M88.4 R56, [R222+0x3900] ;  /* 0x00390000de38783b */ /* 0x000ee80000000200 */
[----:B------:R-:W-:Y:S01]  /*df50*/  LDSM.16.M88.4 R52, [R222+0x4100] ;  /* 0x00410000de34783b */ /* 0x000fe20000000200 */
[C---:B------:R-:W-:Y:S03]  /*df60*/  HMMA.16816.F32 R140, R8.reuse, R44, R140 ;  /* 0x0000002c088c723c */ /* 0x040fe6000000188c */
[----:B------:R-:W4:Y:S04]  /*df70*/  LDSM.16.M88.4 R84, [R222+0x5900] ;  /* 0x00590000de54783b */ /* 0x000f280000000200 */
[----:B------:R-:W5:Y:S01]  /*df80*/  LDSM.16.M88.4 R48, [R222+0x4900] ;  /* 0x00490000de30783b */ /* 0x000f620000000200 */
[C---:B------:R-:W-:Y:S03]  /*df90*/  HMMA.16816.F32 R168, R8.reuse, R40, R168 ;  /* 0x0000002808a8723c */ /* 0x040fe600000018a8 */
[----:B------:R-:W1:Y:S04]  /*dfa0*/  LDSM.16.M88.4 R16, [R224+0x6100] ;  /* 0x00610000e010783b */ /* 0x000e680000000200 */
[----:B------:R-:W0:Y:S01]  /*dfb0*/  LDGDEPBAR ;  /* 0x00000000000079af */ /* 0x000e220000000000 */
[C---:B------:R-:W-:Y:S03]  /*dfc0*/  HMMA.16816.F32 R116, R8.reuse, R46, R144 ;  /* 0x0000002e0874723c */ /* 0x040fe60000001890 */
[----:B------:R-:W-:Y:S05]  /*dfd0*/  LDSM.16.M88.4 R44, [R221] ;  /* 0x00000000dd2c783b */ /* 0x000fea0000000200 */
[C---:B------:R-:W-:Y:S01]  /*dfe0*/  HMMA.16816.F32 R136, R8.reuse, R42, R136 ;  /* 0x0000002a0888723c */ /* 0x040fe20000001888 */
[----:B------:R-:W-:Y:S07]  /*dff0*/  LDSM.16.M88.4 R40, [R221+0x800] ;  /* 0x00080000dd28783b */ /* 0x000fee0000000200 */
[C---:B------:R-:W-:Y:S08]  /*e000*/  HMMA.16816.F32 R184, R8.reuse, R36, R128 ;  /* 0x0000002408b8723c */ /* 0x040ff00000001880 */
[C---:B------:R-:W-:Y:S08]  /*e010*/  HMMA.16816.F32 R188, R8.reuse, R32, R124 ;  /* 0x0000002008bc723c */ /* 0x040ff0000000187c */
[C---:B------:R-:W-:Y:S01]  /*e020*/  HMMA.16816.F32 R152, R8.reuse, R38, R152 ;  /* 0x000000260898723c */ /* 0x040fe20000001898 */
[----:B------:R-:W-:Y:S07]  /*e030*/  LDSM.16.M88.4 R36, [R221+0x1000] ;  /* 0x00100000dd24783b */ /* 0x000fee0000000200 */
[C---:B------:R-:W-:Y:S01]  /*e040*/  HMMA.16816.F32 R164, R8.reuse, R34, R164 ;  /* 0x0000002208a4723c */ /* 0x040fe200000018a4 */
[----:B------:R-:W-:Y:S07]  /*e050*/  LDSM.16.M88.4 R32, [R221+0x1800] ;  /* 0x00180000dd20783b */ /* 0x000fee0000000200 */
[C---:B------:R-:W-:Y:S08]  /*e060*/  HMMA.16816.F32 R192, R8.reuse, R28, R120 ;  /* 0x0000001c08c0723c */ /* 0x040ff00000001878 */
[C---:B------:R-:W-:Y:S01]  /*e070*/  HMMA.16816.F32 R180, R8.reuse, R30, R180 ;  /* 0x0000001e08b4723c */ /* 0x040fe200000018b4 */
[----:B------:R-:W-:Y:S07]  /*e080*/  LDSM.16.M88.4 R28, [R221+0x2000] ;  /* 0x00200000dd1c783b */ /* 0x000fee0000000200 */
[----:B------:R-:W-:Y:S01]  /*e090*/  HMMA.16816.F32 R176, R8, R26, R108 ;  /* 0x0000001a08b0723c */ /* 0x000fe2000000186c */
[----:B------:R-:W1:Y:S04]  /*e0a0*/  LDSM.16.M88.4 R8, [R225+0x8100] ;  /* 0x00810000e108783b */ /* 0x000e680000000200 */
[----:B------:R-:W-:Y:S03]  /*e0b0*/  LDSM.16.M88.4 R24, [R221+0x2800] ;  /* 0x00280000dd18783b */ /* 0x000fe60000000200 */
[----:B--2---:R-:W-:Y:S01]  /*e0c0*/  HMMA.16816.F32 R128, R20, R68, R12 ;  /* 0x000000441480723c */ /* 0x004fe2000000180c */
[----:B------:R-:W2:Y:S01]  /*e0d0*/  LDSM.16.M88.4 R12, [R225+0x6100] ;  /* 0x00610000e10c783b */ /* 0x000ea20000000200 */
[----:B------:R-:W-:-:S06]  /*e0e0*/  DEPBAR.LE SB0, 0x0 ;  /* 0x000080000000791a */ /* 0x000fcc0000000000 */
[C---:B---3--:R-:W-:Y:S08]  /*e0f0*/  HMMA.16816.F32 R160, R20.reuse, R56, R80 ;  /* 0x0000003814a0723c */ /* 0x048ff00000001850 */
[C---:B----4-:R-:W-:Y:S08]  /*e100*/  HMMA.16816.F32 R124, R20.reuse, R84, R76 ;  /* 0x00000054147c723c */ /* 0x050ff0000000184c */
[C---:B------:R-:W-:Y:S08]  /*e110*/  HMMA.16816.F32 R120, R20.reuse, R62, R88 ;  /* 0x0000003e1478723c */ /* 0x040ff00000001858 */
[C---:B------:R-:W-:Y:S08]  /*e120*/  HMMA.16816.F32 R108, R20.reuse, R54, R92 ;  /* 0x00000036146c723c */ /* 0x040ff0000000185c */
[C---:B------:R-:W-:Y:S08]  /*e130*/  HMMA.16816.F32 R172, R20.reuse, R60, R100 ;  /* 0x0000003c14ac723c */ /* 0x040ff00000001864 */
[C---:B------:R-:W-:Y:S08]  /*e140*/  HMMA.16816.F32 R156, R20.reuse, R52, R72 ;  /* 0x00000034149c723c */ /* 0x040ff00000001848 */
[C---:B-----5:R-:W-:Y:S08]  /*e150*/  HMMA.16816.F32 R144, R20.reuse, R48, R64 ;  /* 0x000000301490723c */ /* 0x060ff00000001840 */
[----:B------:R-:W-:Y:S08]  /*e160*/  HMMA.16816.F32 R112, R20, R58, R96 ;  /* 0x0000003a1470723c */ /* 0x000ff00000001860 */
[C---:B-1----:R-:W-:Y:S08]  /*e170*/  HMMA.16816.F32 R92, R16.reuse, R60, R140 ;  /* 0x0000003c105c723c */ /* 0x042ff0000000188c */
[C---:B------:R-:W-:Y:S08]  /*e180*/  HMMA.16816.F32 R88, R16.reuse, R62, R116 ;  /* 0x0000003e1058723c */ /* 0x040ff00000001874 */
[C---:B------:R-:W-:Y:S08]  /*e190*/  HMMA.16816.F32 R80, R16.reuse, R56, R168 ;  /* 0x000000381050723c */ /* 0x040ff000000018a8 */
[----:B------:R-:W-:Y:S08]  /*e1a0*/  HMMA.16816.F32 R76, R16, R58, R136 ;  /* 0x0000003a104c723c */ /* 0x000ff00000001888 */
        /* <DEDUP_REMOVED lines=45> */
[----:B------:R-:W-:-:S04]  /*e480*/  @!P5 IADD3 R5, P0, R0, R208, RZ ;  /* 0x000000d00005d210 */ /* 0x000fc80007f1e0ff */
[----:B------:R-:W-:Y:S02]  /*e490*/  @!P5 LEA.HI.X.SX32 R7, R0, R206, 0x1, P0 ;  /* 0x000000ce0007d211 */ /* 0x000fe400000f0eff */
        /* <DEDUP_REMOVED lines=20> */
[----:B------:R-:W2:Y:S04]  /*e5e0*/  SHFL.IDX PT, R7, R0, RZ, 0x181f ;  /* 0x00181fff00077589 */ /* 0x000ea800000e0000 */
[----:B------:R-:W3:Y:S04]  /*e5f0*/  SHFL.IDX PT, R8, R3, 0x2, 0x181f ;  /* 0x00581f0003087f89 */ /* 0x000ee800000e0000 */
[----:B------:R-:W4:Y:S04]  /*e600*/  SHFL.IDX PT, R10, R3, 0x3, 0x181f ;  /* 0x00781f00030a7f89 */ /* 0x000f2800000e0000 */
[----:B------:R-:W5:Y:S04]  /*e610*/  SHFL.IDX PT, R9, R0, 0x1, 0x181f ;  /* 0x00381f0000097f89 */ /* 0x000f6800000e0000 */
[----:B------:R-:W5:Y:S04]  /*e620*/  SHFL.IDX PT, R11, R3, 0x4, 0x181f ;  /* 0x00981f00030b7f89 */ /* 0x000f6800000e0000 */
[----:B------:R-:W-:Y:S01]  /*e630*/  SHFL.IDX PT, R3, R3, 0x5, 0x181f ;  /* 0x00b81f0003037f89 */ /* 0x000fe200000e0000 */
[----:B-1----:R-:W-:-:S03]  /*e640*/  IADD3 R6, P0, R6, R234, RZ ;  /* 0x000000ea06067210 */ /* 0x002fc60007f1e0ff */
[----:B------:R-:W1:Y:S02]  /*e650*/  SHFL.IDX PT, R13, R0, 0x2, 0x181f ;  /* 0x00581f00000d7f89 */ /* 0x000e6400000e0000 */
[----:B--2---:R-:W-:Y:S01]  /*e660*/  IMAD.X R7, R7, 0x1, R233, P0 ;  /* 0x0000000107077824 */ /* 0x004fe200000e06e9 */
[-C--:B------:R-:W-:Y:S01]  /*e670*/  IADD3 R14, P0, R5, R234.reuse, RZ ;  /* 0x000000ea050e7210 */ /* 0x080fe20007f1e0ff */
[----:B------:R-:W2:Y:S01]  /*e680*/  SHFL.IDX PT, R17, R0, 0x3, 0x181f ;  /* 0x00781f0000117f89 */ /* 0x000ea200000e0000 */
[----:B---3--:R-:W-:-:S03]  /*e690*/  IADD3 R12, P3, R8, R234, RZ ;  /* 0x000000ea080c7210 */ /* 0x008fc60007f7e0ff */
[----:B------:R-:W3:Y:S01]  /*e6a0*/  SHFL.IDX PT, R16, R0, 0x4, 0x181f ;  /* 0x00981f0000107f89 */ /* 0x000ee200000e0000 */
[----:B----4-:R-:W-:-:S03]  /*e6b0*/  IADD3 R10, P2, R10, R234, RZ ;  /* 0x000000ea0a0a7210 */ /* 0x010fc60007f5e0ff */
[----:B------:R-:W4:Y:S01]  /*e6c0*/  SHFL.IDX PT, R0, R0, 0x5, 0x181f ;  /* 0x00b81f0000007f89 */ /* 0x000f2200000e0000 */
[----:B-----5:R-:W-:-:S03]  /*e6d0*/  IMAD.X R15, R9, 0x1, R233, P0 ;  /* 0x00000001090f7824 */ /* 0x020fc600000e06e9 */
[----:B------:R5:W-:Y:S01]  /*e6e0*/  LDGSTS.E.BYPASS.LTC128B.128 [R237+0x3100], [R6.64], !P6 ;  /* 0x0310000006ed7fae */ /* 0x000be2000f101d4e */
[----:B------:R-:W-:-:S03]  /*e6f0*/  IADD3 R8, P1, R11, R234, RZ ;  /* 0x000000ea0b087210 */ /* 0x000fc60007f3e0ff */
[----:B------:R4:W-:Y:S01]  /*e700*/  LDGSTS.E.BYPASS.LTC128B.128 [R237+0x3900], [R14.64], !P6 ;  /* 0x039000000eed7fae */ /* 0x0009e2000f101d4e */
[--C-:B-1----:R-:W-:Y:S02]  /*e710*/  IMAD.X R13, R13, 0x1, R233.reuse, P3 ;  /* 0x000000010d0d7824 */ /* 0x102fe400018e06e9 */
[----:B--2---:R-:W-:-:S03]  /*e720*/  IMAD.X R11, R17, 0x1, R233, P2 ;  /* 0x00000001110b7824 */ /* 0x004fc600010e06e9 */
[----:B------:R1:W-:Y:S01]  /*e730*/  LDGSTS.E.BYPASS.LTC128B.128 [R237+0x4100], [R12.64], !P6 ;  /* 0x041000000ced7fae */ /* 0x0003e2000f101d4e */
[----:B---3--:R-:W-:-:S03]  /*e740*/  IMAD.X R9, R16, 0x1, R233, P1 ;  /* 0x0000000110097824 */ /* 0x008fc600008e06e9 */
[----:B------:R1:W-:Y:S04]  /*e750*/  LDGSTS.E.BYPASS.LTC128B.128 [R237+0x4900], [R10.64], !P6 ;  /* 0x049000000aed7fae */ /* 0x0003e8000f101d4e */
[----:B------:R1:W-:Y:S01]  /*e760*/  LDGSTS.E.BYPASS.LTC128B.128 [R237+0x5100], [R8.64], !P6 ;  /* 0x0510000008ed7fae */ /* 0x0003e2000f101d4e */
[----:B-----5:R-:W-:-:S05]  /*e770*/  IADD3 R6, P0, R3, R234, RZ ;  /* 0x000000ea03067210 */ /* 0x020fca0007f1e0ff */
[----:B----4-:R-:W-:-:S05]  /*e780*/  IMAD.X R7, R0, 0x1, R233, P0 ;  /* 0x0000000100077824 */ /* 0x010fca00000e06e9 */
[----:B------:R1:W-:Y:S03]  /*e790*/  LDGSTS.E.BYPASS.LTC128B.128 [R237+0x5900], [R6.64], !P6 ;  /* 0x0590000006ed7fae */ /* 0x0003e6000f101d4e */
.L_x_434:
[----:B------:R-:W-:Y:S01]  /*e7a0*/  LOP3.LUT R0, R202, 0xffffffe0, RZ, 0xc0, !PT ;  /* 0xffffffe0ca007812 */ /* 0x000fe200078ec0ff */
[----:B------:R-:W-:Y:S01]  /*e7b0*/  UISETP.NE.AND UP1, UPT, UR13, URZ, UPT ;  /* 0x0000003f0d00728c */ /* 0x000fe2000bf25270 */
[----:B------:R-:W-:Y:S01]  /*e7c0*/  LEA.HI R3, R205, R204, RZ, 0x2 ;  /* 0x000000cccd037211 */ /* 0x000fe200078f10ff */
[----:B------:R-:W-:Y:S01]  /*e7d0*/  UISETP.NE.AND UP0, UPT, UR12, URZ, UPT ;  /* 0x0000003f0c00728c */ /* 0x000fe2000bf05270 */
[----:B------:R-:W-:Y:S01]  /*e7e0*/  SHF.R.S32.HI R5, RZ, 0x1f, R203 ;  /* 0x0000001fff057819 */ /* 0x000fe200000114cb */
[C---:B------:R-:W-:Y:S01]  /*e7f0*/  IMAD.IADD R0, R204.reuse, 0x1, -R0 ;  /* 0x00000001cc007824 */ /* 0x040fe200078e0a00 */
[----:B------:R-:W-:Y:S01]  /*e800*/  LOP3.LUT R3, R3, 0xfffffffc, RZ, 0xc0, !PT ;  /* 0xfffffffc03037812 */ /* 0x000fe200078ec0ff */
[----:B------:R-:W-:Y:S01]  /*e810*/  ULDC UR4, c[0x0][0x324] ;  /* 0x0000c90000047ab9 */ /* 0x000fe20000000800 */
[----:B------:R-:W-:Y:S01]  /*e820*/  LEA.HI R5, R5, R203, RZ, 0x2 ;  /* 0x000000cb05057211 */ /* 0x000fe200078f10ff */
[----:B------:R-:W-:Y:S01]  /*e830*/  ULOP3.LUT UR4, URZ, UR4, URZ, 0x33, !UPT ;  /* 0x000000043f047292 */ /* 0x000fe2000f8e333f */
[----:B-1----:R-:W-:Y:S01]  /*e840*/  SHF.R.S32.HI R6, RZ, 0x1f, R0 ;  /* 0x0000001fff067819 */ /* 0x002fe20000011400 */
[----:B------:R-:W-:Y:S01]  /*e850*/  IMAD.IADD R3, R204, 0x1, -R3 ;  /* 0x00000001cc037824 */ /* 0x000fe200078e0a03 */
[----:B------:R-:W-:Y:S01]  /*e860*/  LOP3.LUT R7, R5, 0xffffffc, RZ, 0xc0, !PT ;  /* 0x0ffffffc05077812 */ /* 0x000fe200078ec0ff */
[----:B------:R-:W0:Y:S01]  /*e870*/  LDGDEPBAR ;  /* 0x00000000000079af */ /* 0x000e220000000000 */
[----:B------:R-:W-:-:S02]  /*e880*/  LEA.HI R6, R6, R0, RZ, 0x2 ;  /* 0x0000000006067211 */ /* 0x000fc400078f10ff */
[----:B------:R-:W-:Y:S01]  /*e890*/  LEA.HI R5, R3, R3, RZ, 0x1 ;  /* 0x0000000303057211 */ /* 0x000fe200078f08ff */
[----:B------:R-:W-:Y:S01]  /*e8a0*/  IMAD.IADD R8, R203, 0x1, -R7 ;  /* 0x00000001cb087824 */ /* 0x000fe200078e0a07 */
[----:B------:R-:W-:Y:S02]  /*e8b0*/  LEA.HI.SX32 R7, R6, UR17, 0x1e ;  /* 0x0000001106077c11 */ /* 0x000fe4000f8ff2ff */
[----:B------:R-:W-:Y:S01]  /*e8c0*/  PLOP3.LUT P1, PT, PT, PT, UP1, 0x80, 0x0 ;  /* 0x000000000000781c */ /* 0x000fe20003f2f018 */
[C---:B------:R-:W-:Y:S01]  /*e8d0*/  IMAD.SHL.U32 R9, R5.reuse, 0x20, RZ ;  /* 0x0000002005097824 */ /* 0x040fe200078e00ff */
[----:B------:R-:W-:Y:S01]  /*e8e0*/  LOP3.LUT R5, R5, 0x1ffffffe, RZ, 0xc0, !PT ;  /* 0x1ffffffe05057812 */ /* 0x000fe200078ec0ff */
[----:B------:R-:W-:Y:S01]  /*e8f0*/  IMAD R8, R8, 0x10, R7 ;  /* 0x0000001008087824 */ /* 0x000fe200078e0207 */
[----:B------:R-:W-:Y:S02]  /*e900*/  PLOP3.LUT P0, PT, PT, PT, UP1, 0x80, 0x0 ;  /* 0x000000000000781c */ /* 0x000fe40003f0f018 */
[----:B------:R-:W-:Y:S01]  /*e910*/  LOP3.LUT R7, R9, 0xffffffc0, RZ, 0xc0, !PT ;  /* 0xffffffc009077812 */ /* 0x000fe200078ec0ff */
[----:B------:R-:W-:-:S04]  /*e920*/  IMAD.IADD R5, R3, 0x1, -R5 ;  /* 0x0000000103057824 */ /* 0x000fc800078e0a05 */
[----:B------:R-:W-:-:S04]  /*e930*/  IMAD.IADD R3, R7, 0x1, R8 ;  /* 0x0000000107037824 */ /* 0x000fc800078e0208 */
[----:B------:R-:W-:-:S04]  /*e940*/  IMAD R10, R5, 0x8, R3 ;  /* 0x00000008050a7824 */ /* 0x000fc800078e0203 */
[----:B------:R-:W-:Y:S01]  /*e950*/  @P1 IMAD.HI.U32 R3, R10, c[0x0][0x2c8], RZ ;  /* 0x0000b2000a031a27 */ /* 0x000fe200078e00ff */
[----:B------:R1:W-:Y:S03]  /*e960*/  STL [R1+0x18], R10 ;  /* 0x0000180a01007387 */ /* 0x0003e60000100800 */
[----:B------:R-:W-:Y:S01]  /*e970*/  IMAD.MOV.U32 R9, RZ, RZ, R10 ;  /* 0x000000ffff097224 */ /* 0x000fe200078e000a */
[----:B------:R-:W-:Y:S02]  /*e980*/  @P0 SHF.R.U32.HI R9, RZ, c[0x0][0x2cc], R3 ;  /* 0x0000b300ff090a19 */ /* 0x000fe40000011603 */
[----:B------:R-:W-:Y:S02]  /*e990*/  LOP3.LUT R3, R6, 0x7ffffffc, RZ, 0xc0, !PT ;  /* 0x7ffffffc06037812 */ /* 0x000fe400078ec0ff */
[----:B------:R-:W-:Y:S01]  /*e9a0*/  PLOP3.LUT P0, PT, PT, PT, UP0, 0x40, 0x0 ;  /* 0x000000000000781c */ /* 0x000fe20003f0e808 */
[----:B------:R-:W2:Y:S02]  /*e9b0*/  SHFL.IDX PT, R6, R9, RZ, 0x1c1f ;  /* 0x001c1fff09067589 */ /* 0x000ea400000e0000 */
[----:B------:R-:W-:-:S02]  /*e9c0*/  IMAD.IADD R3, R0, 0x1, -R3 ;  /* 0x0000000100037824 */ /* 0x000fc400078e0a03 */
[----:B------:R-:W-:Y:S02]  /*e9d0*/  IMAD.U32 R0, RZ, RZ, UR23 ;  /* 0x00000017ff007e24 */ /* 0x000fe4000f8e00ff */
[----:B------:R-:W-:Y:S02]  /*e9e0*/  IMAD.SHL.U32 R7, R3, 0x2, RZ ;  /* 0x0000000203077824 */ /* 0x000fe400078e00ff */
[----:B------:R-:W-:-:S03]  /*e9f0*/  IMAD.U32 R3, RZ, RZ, UR36 ;  /* 0x00000024ff037e24 */ /* 0x000fc6000f8e00ff */
[----:B------:R3:W-:Y:S01]  /*ea00*/  STL [R1], R7 ;  /* 0x0000000701007387 */ /* 0x0007e20000100800 */
[C---:B------:R-:W-:Y:S02]  /*ea10*/  IADD3 R0, -R7.reuse, 0x1, R0 ;  /* 0x0000000107007810 */ /* 0x040fe40007ffe100 */
[C---:B------:R-:W-:Y:S02]  /*ea20*/  IADD3 R11, -R7.reuse, UR7, R3 ;  /* 0x00000007070b7c10 */ /* 0x040fe4000fffe103 */
[----:B------:R-:W-:Y:S02]  /*ea30*/  IADD3 R0, R0, -UR10, RZ ;  /* 0x8000000a00007c10 */ /* 0x000fe4000fffe0ff */
[----:B------:R-:W-:Y:S02]  /*ea40*/  IADD3 R13, -R7, UR36, RZ ;  /* 0x00000024070d7c10 */ /* 0x000fe4000fffe1ff */
[C---:B-1----:R-:W-:Y:S02]  /*ea50*/  IADD3 R10, R0.reuse, c[0x0][0x328], RZ ;  /* 0x0000ca00000a7a10 */ /* 0x042fe40007ffe0ff */
[----:B------:R-:W-:Y:S01]  /*ea60*/  IADD3 R12, R0, UR4, RZ ;  /* 0x00000004000c7c10 */ /* 0x000fe2000fffe0ff */
[----:B------:R-:W-:-:S02]  /*ea70*/  IMAD.IADD R0, R201, 0x1, R200 ;  /* 0x00000001c9007824 */ /* 0x000fc400078e02c8 */
[--C-:B--2---:R-:W-:Y:S02]  /*ea80*/  IMAD.IADD R5, R10, 0x1, R6.reuse ;  /* 0x000000010a057824 */ /* 0x104fe400078e0206 */
[----:B------:R-:W-:-:S03]  /*ea90*/  IMAD.IADD R3, R12, 0x1, R6 ;  /* 0x000000010c037824 */ /* 0x000fc600078e0206 */
[----:B------:R-:W-:Y:S01]  /*eaa0*/  IMNMX R5, R5, R11, PT ;  /* 0x0000000b05057217 */ /* 0x000fe20003800200 */
[----:B------:R-:W-:Y:S05]  /*eab0*/  @P0 BRA `(.L_x_435) ;  /* 0x0000015000000947 */ /* 0x000fea0003800000 */
[----:B---3--:R-:W-:Y:S01]  /*eac0*/  IMAD.U32 R7, RZ, RZ, UR10 ;  /* 0x0000000aff077e24 */ /* 0x008fe2000f8e00ff */
        /* <DEDUP_REMOVED lines=11> */
.L_x_437:
[----:B------:R-:W-:-:S04]  /*eb80*/  MOV R7, c[0x0][0x32c] ;  /* 0x0000cb0000077a02 */ /* 0x000fc80000000f00 */
[----:B------:R-:W-:-:S13]  /*eb90*/  ISETP.NE.AND P0, PT, R7, 0x1, PT ;  /* 0x000000010700780c */ /* 0x000fda0003f05270 */
[----:B------:R-:W-:-:S05]  /*eba0*/  @P0 IMAD.HI.U32 R7, R6, c[0x0][0x330], RZ ;  /* 0x0000cc0006070a27 */ /* 0x000fca00078e00ff */
[----:B------:R-:W-:Y:S02]  /*ebb0*/  @P0 SHF.R.U32.HI R6, RZ, c[0x0][0x334], R7 ;  /* 0x0000cd00ff060a19 */ /* 0x000fe40000011607 */
.L_x_438:
[----:B------:R-:W-:Y:S05]  /*ebc0*/  BSYNC B0 ;  /* 0x0000000000007941 */ /* 0x000fea0003800000 */
.L_x_436:
[----:B------:R-:W-:-:S05]  /*ebd0*/  IMAD R6, R6, c[0x0][0x32c], R13 ;  /* 0x0000cb0006067a24 */ /* 0x000fca00078e020d */
[----:B------:R-:W-:Y:S02]  /*ebe0*/  IADD3 R7, R6, c[0x0][0x32c], RZ ;  /* 0x0000cb0006077a10 */ /* 0x000fe40007ffe0ff */
[----:B------:R-:W-:Y:S02]  /*ebf0*/  IMNMX R3, R3, R6, !PT ;  /* 0x0000000603037217 */ /* 0x000fe40007800200 */
[----:B------:R-:W-:Y:S02]  /*ec00*/  IMNMX R5, R5, R7, PT ;  /* 0x0000000705057217 */ /* 0x000fe40003800200 */
.L_x_435:
[----:B------:R-:W1:Y:S01]  /*ec10*/  SHFL.IDX PT, R8, R9, 0x1, 0x1c1f ;  /* 0x003c1f0009087f89 */ /* 0x000e6200000e0000 */
[----:B------:R-:W-:-:S06]  /*ec20*/  UISETP.NE.AND UP0, UPT, UR12, URZ, UPT ;  /* 0x0000003f0c00728c */ /* 0x000fcc000bf05270 */
[----:B------:R-:W-:Y:S01]  /*ec30*/  PLOP3.LUT P0, PT, PT, PT, UP0, 0x40, 0x0 ;  /* 0x000000000000781c */ /* 0x000fe20003f0e808 */
[--C-:B-1-3--:R-:W-:Y:S02]  /*ec40*/  IMAD.IADD R7, R10, 0x1, R8.reuse ;  /* 0x000000010a077824 */ /* 0x10afe400078e0208 */
        /* <DEDUP_REMOVED lines=15> */
.L_x_441:
[----:B------:R-:W-:-:S04]  /*ed40*/  MOV R14, c[0x0][0x32c] ;  /* 0x0000cb00000e7a02 */ /* 0x000fc80000000f00 */
[----:B------:R-:W-:-:S13]  /*ed50*/  ISETP.NE.AND P0, PT, R14, 0x1, PT ;  /* 0x000000010e00780c */ /* 0x000fda0003f05270 */
[----:B------:R-:W-:-:S05]  /*ed60*/  @P0 IMAD.HI.U32 R14, R8, c[0x0][0x330], RZ ;  /* 0x0000cc00080e0a27 */ /* 0x000fca00078e00ff */
[----:B------:R-:W-:Y:S02]  /*ed70*/  @P0 SHF.R.U32.HI R8, RZ, c[0x0][0x334], R14 ;  /* 0x0000cd00ff080a19 */ /* 0x000fe4000001160e */
.L_x_442:
[----:B------:R-:W-:Y:S05]  /*ed80*/  BSYNC B0 ;  /* 0x0000000000007941 */ /* 0x000fea0003800000 */
.L_x_440:
[----:B------:R-:W-:-:S05]  /*ed90*/  IMAD R8, R8, c[0x0][0x32c], R13 ;  /* 0x0000cb0008087a24 */ /* 0x000fca00078e020d */
[----:B------:R-:W-:Y:S02]  /*eda0*/  IADD3 R14, R8, c[0x0][0x32c], RZ ;  /* 0x0000cb00080e7a10 */ /* 0x000fe40007ffe0ff */
[----:B------:R-:W-:Y:S02]  /*edb0*/  IMNMX R6, R6, R8, !PT ;  /* 0x0000000806067217 */ /* 0x000fe40007800200 */
[----:B------:R-:W-:Y:S02]  /*edc0*/  IMNMX R7, R7, R14, PT ;  /* 0x0000000e07077217 */ /* 0x000fe40003800200 */
.L_x_439:
[----:B------:R-:W-:Y:S01]  /*edd0*/  UISETP.GE.AND UP0, UPT, UR36, 0x1, UPT ;  /* 0x000000012400788c */ /* 0x000fe2000bf06270 */
[----:B------:R-:W1:Y:S01]  /*ede0*/  SHFL.IDX PT, R8, R9, 0x2, 0x1c1f ;  /* 0x005c1f0009087f89 */ /* 0x000e6200000e0000 */
[----:B------:R-:W-:Y:S02]  /*edf0*/  UISETP.GE.AND UP3, UPT, UR36, 0x2, UPT ;  /* 0x000000022400788c */ /* 0x000fe4000bf66270 */
[----:B------:R-:W-:Y:S02]  /*ee00*/  UISETP.GE.AND UP2, UPT, UR36, 0x9, UPT ;  /* 0x000000092400788c */ /* 0x000fe4000bf46270 */
[----:B------:R-:W-:Y:S01]  /*ee10*/  UP2UR UR35, UPR, URZ, 0x1 ;  /* 0x000000013f237883 */ /* 0x000fe20008000000 */
[----:B------:R-:W-:Y:S01]  /*ee20*/  PLOP3.LUT P0, PT, PT, PT, UP0, 0x40, 0x0 ;  /* 0x000000000000781c */ /* 0x000fe20003f0e808 */
[----:B------:R-:W-:Y:S01]  /*ee30*/  UISETP.GE.AND UP0, UPT, UR36, 0x11, UPT ;  /* 0x000000112400788c */ /* 0x000fe2000bf06270 */
[----:B------:R-:W-:Y:S01]  /*ee40*/  PLOP3.LUT P1, PT, PT, PT, UP3, 0x40, 0x0 ;  /* 0x000000000000781c */ /* 0x000fe20003f2e838 */
[----:B------:R-:W-:Y:S01]  /*ee50*/  UISETP.GE.AND UP1, UPT, UR36, 0xa, UPT ;  /* 0x0000000a2400788c */ /* 0x000fe2000bf26270 */
[----:B------:R-:W-:Y:S01]  /*ee60*/  PLOP3.LUT P3, PT, PT, PT, UP2, 0x40, 0x0 ;  /* 0x000000000000781c */ /* 0x000fe20003f6e828 */
[----:B------:R-:W-:Y:S01]  /*ee70*/  UP2UR UR31, UPR, URZ, 0x1 ;  /* 0x000000013f1f7883 */ /* 0x000fe20008000000 */
[C---:B------:R-:W-:Y:S01]  /*ee80*/  ISETP.GT.AND P0, PT, R3.reuse, RZ, P0 ;  /* 0x000000ff0300720c */ /* 0x040fe20000704270 */
[----:B------:R-:W-:Y:S01]  /*ee90*/  UISETP.GE.AND UP6, UPT, UR36, 0x42, UPT ;  /* 0x000000422400788c */ /* 0x000fe2000bfc6270 */
[C---:B------:R-:W-:Y:S01]  /*eea0*/  ISETP.GT.AND P4, PT, R3.reuse, 0x1, P1 ;  /* 0x000000010300780c */ /* 0x040fe20000f84270 */
[----:B------:R-:W-:Y:S01]  /*eeb0*/  UISETP.GE.AND UP5, UPT, UR36, 0x49, UPT ;  /* 0x000000492400788c */ /* 0x000fe2000bfa6270 */
[----:B------:R-:W-:Y:S01]  /*eec0*/  ISETP.GT.AND P1, PT, R3, 0x8, P3 ;  /* 0x000000080300780c */ /* 0x000fe20001f24270 */
[----:B------:R-:W-:Y:S01]  /*eed0*/  UISETP.GE.AND UP4, UPT, UR36, 0x4a, UPT ;  /* 0x0000004a2400788c */ /* 0x000fe2000bf86270 */
[----:B------:R-:W-:Y:S01]  /*eee0*/  PLOP3.LUT P3, PT, PT, PT, UP0, 0x40, 0x0 ;  /* 0x000000000000781c */ /* 0x000fe20003f6e808 */
[----:B------:R-:W-:Y:S01]  /*eef0*/  UISETP.GE.AND UP0, UPT, UR36, 0x12, UPT ;  /* 0x000000122400788c */ /* 0x000fe2000bf06270 */
[C---:B------:R-:W-:Y:S01]  /*ef00*/  ISETP.LT.OR P2, PT, R5.reuse, 0x1, P0 ;  /* 0x000000010500780c */ /* 0x040fe20000741670 */
[----:B------:R-:W-:Y:S01]  /*ef10*/  UP2UR UR33, UPR, URZ, 0x4 ;  /* 0x000000043f217883 */ /* 0x000fe20008000000 */
[----:B------:R-:W-:Y:S01]  /*ef20*/  PLOP3.LUT P0, PT, PT, PT, UP1, 0x40, 0x0 ;  /* 0x000000000000781c */ /* 0x000fe20003f0e818 */
[----:B------:R-:W-:Y:S01]  /*ef30*/  UP2UR UR30, UPR, URZ, 0x1 ;  /* 0x000000013f1e7883 */ /* 0x000fe20008000000 */
[----:B------:R-:W-:Y:S01]  /*ef40*/  ISETP.LT.OR P5, PT, R5, 0x2, P4 ;  /* 0x000000020500780c */ /* 0x000fe200027a1670 */
[----:B------:R-:W-:Y:S01]  /*ef50*/  UP2UR UR32, UPR, URZ, 0x2 ;  /* 0x000000023f207883 */ /* 0x000fe20008000000 */
[----:B------:R-:W-:Y:S01]  /*ef60*/  ISETP.GT.AND P4, PT, R3, 0x9, P0 ;  /* 0x000000090300780c */ /* 0x000fe20000784270 */
[----:B------:R-:W-:Y:S01]  /*ef70*/  UISETP.GE.AND UP2, UPT, UR36, 0x52, UPT ;  /* 0x000000522400788c */ /* 0x000fe2000bf46270 */
[----:B------:R-:W-:Y:S01]  /*ef80*/  PLOP3.LUT P0, PT, PT, PT, UP0, 0x40, 0x0 ;  /* 0x000000000000781c */ /* 0x000fe20003f0e808 */
[----:B------:R-:W-:Y:S01]  /*ef90*/  UISETP.GE.AND UP0, UPT, UR36, 0x19, UPT ;  /* 0x000000192400788c */ /* 0x000fe2000bf06270 */
[----:B------:R-:W-:Y:S01]  /*efa0*/  FSEL R15, R92, -INF , !P2 ;  /* 0xff8000005c0f7808 */ /* 0x000fe20005000000 */
        /* <DEDUP_REMOVED lines=9> */
[----:B------:R-:W-:Y:S01]  /*f040*/  ISETP.LT.OR P5, PT, R5, 0xa, P4 ;  /* 0x0000000a0500780c */ /* 0x000fe200027a1670 */
[----:B------:R-:W-:Y:S01]  /*f050*/  UP2UR UR28, UPR, URZ, 0x1 ;  /* 0x000000013f1c7883 */ /* 0x000fe20008000000 */
[----:B------:R-:W-:Y:S01]  /*f060*/  ISETP.GT.AND P4, PT, R3, 0x11, P0 ;  /* 0x000000110300780c */ /* 0x000fe20000784270 */
[----:B------:R-:W-:Y:S01]  /*f070*/  UISETP.GE.AND UP3, UPT, UR36, 0x51, UPT ;  /* 0x000000512400788c */ /* 0x000fe2000bf66270 */
[----:B------:R-:W-:Y:S01]  /*f080*/  PLOP3.LUT P0, PT, PT, PT, UP0, 0x40, 0x0 ;  /* 0x000000000000781c */ /* 0x000fe20003f0e808 */
[----:B------:R-:W-:Y:S01]  /*f090*/  UISETP.GE.AND UP0, UPT, UR36, 0x21, UPT ;  /* 0x000000212400788c */ /* 0x000fe2000bf06270 */
[----:B------:R-:W-:-:S02]  /*f0a0*/  FSEL R17, R88, -INF , !P2 ;  /* 0xff80000058117808 */ /* 0x000fc40005000000 */
[----:B------:R-:W-:Y:S01]  /*f0b0*/  ISETP.LT.OR P2, PT, R5, 0x11, P1 ;  /* 0x000000110500780c */ /* 0x000fe20000f41670 */
[----:B------:R-:W-:Y:S01]  /*f0c0*/  UP2UR UR27, UPR, URZ, 0x1 ;  /* 0x000000013f1b7883 */ /* 0x000fe20008000000 */
[----:B------:R-:W-:Y:S02]  /*f0d0*/  ISETP.GT.AND P1, PT, R3, 0x18, P3 ;  /* 0x000000180300780c */ /* 0x000fe40001f24270 */
[----:B------:R-:W-:Y:S01]  /*f0e0*/  PLOP3.LUT P3, PT, PT, PT, UP0, 0x40, 0x0 ;  /* 0x000000000000781c */ /* 0x000fe20003f6e808 */
[----:B------:R-:W-:Y:S01]  /*f0f0*/  UISETP.GE.AND UP0, UPT, UR36, 0x22, UPT ;  /* 0x000000222400788c */ /* 0x000fe2000bf06270 */
[----:B------:R-:W-:Y:S02]  /*f100*/  FSEL R19, R89, -INF , !P5 ;  /* 0xff80000059137808 */ /* 0x000fe40006800000 */
[----:B------:R-:W-:Y:S01]  /*f110*/  ISETP.LT.OR P5, PT, R5, 0x12, P4 ;  /* 0x000000120500780c */ /* 0x000fe200027a1670 */
[----:B------:R-:W-:Y:S01]  /*f120*/  UP2UR UR26, UPR, URZ, 0x1 ;  /* 0x000000013f1a7883 */ /* 0x000fe20008000000 */
[----:B------:R-:W-:-:S02]  /*f130*/  ISETP.GT.AND P4, PT, R3, 0x19, P0 ;  /* 0x000000190300780c */ /* 0x000fc40000784270 */
[----:B------:R-:W-:Y:S01]  /*f140*/  PLOP3.LUT P0, PT, PT, PT, UP0, 0x40, 0x0 ;  /* 0x000000000000781c */ /* 0x000fe20003f0e808 */
[----:B------:R-:W-:Y:S01]  /*f150*/  UISETP.GE.AND UP0, UPT, UR36, 0x29, UPT ;  /* 0x000000292400788c */ /* 0x000fe2000bf06270 */
[----:B------:R-:W-:Y:S02]  /*f160*/  FSEL R22, R80, -INF , !P2 ;  /* 0xff80000050167808 */ /* 0x000fe40005000000 */
[----:B------:R-:W-:Y:S01]  /*f170*/  ISETP.LT.OR P2, PT, R5, 0x19, P1 ;  /* 0x000000190500780c */ /* 0x000fe20000f41670 */
[----:B------:R-:W-:Y:S01]  /*f180*/  UP2UR UR25, UPR, URZ, 0x1 ;  /* 0x000000013f197883 */ /* 0x000fe20008000000 */
[----:B------:R-:W-:Y:S02]  /*f190*/  ISETP.GT.AND P1, PT, R3, 0x20, P3 ;  /* 0x000000200300780c */ /* 0x000fe40001f24270 */
        /* <DEDUP_REMOVED lines=29> */
[----:B------:R-:W-:-:S02]  /*f370*/  FSEL R44, R64, -INF , !P2 ;  /* 0xff800000402c7808 */ /* 0x000fc40005000000 */
[----:B------:R-:W-:Y:S02]  /*f380*/  ISETP.GT.AND P4, PT, R3, 0x31, P0 ;  /* 0x000000310300780c */ /* 0x000fe40000784270 */
[----:B------:R-:W-:Y:S02]  /*f390*/  ISETP.LT.OR P2, PT, R5, 0x31, P1 ;  /* 0x000000310500780c */ /* 0x000fe40000f41670 */
[----:B------:R-:W-:Y:S01]  /*f3a0*/  PLOP3.LUT P0, PT, PT, PT, UP0, 0x40, 0x0 ;  /* 0x000000000000781c */ /* 0x000fe20003f0e808 */
[----:B------:R-:W-:Y:S01]  /*f3b0*/  UISETP.GE.AND UP0, UPT, UR36, 0x41, UPT ;  /* 0x000000412400788c */ /* 0x000fe2000bf06270 */
[----:B------:R-:W-:Y:S02]  /*f3c0*/  ISETP.GT.AND P1, PT, R3, 0x38, P3 ;  /* 0x000000380300780c */ /* 0x000fe40001f24270 */
[----:B------:R-:W-:Y:S01]  /*f3d0*/  FSEL R45, R65, -INF , !P5 ;  /* 0xff800000412d7808 */ /* 0x000fe20006800000 */
[----:B------:R-:W-:Y:S01]  /*f3e0*/  UP2UR UR4, UPR, URZ, 0x1 ;  /* 0x000000013f047883 */ /* 0x000fe20008000000 */
[----:B------:R-:W-:-:S02]  /*f3f0*/  ISETP.LT.OR P5, PT, R5, 0x32, P4 ;  /* 0x000000320500780c */ /* 0x000fc400027a1670 */
[----:B------:R-:W-:Y:S02]  /*f400*/  ISETP.GT.AND P4, PT, R3, 0x39, P0 ;  /* 0x000000390300780c */ /* 0x000fe40000784270 */
[----:B------:R-:W-:Y:S02]  /*f410*/  ISETP.LT.OR P0, PT, R5, 0x39, P1 ;  /* 0x000000390500780c */ /* 0x000fe40000f01670 */
[----:B------:R-:W-:Y:S02]  /*f420*/  FSEL R140, R60, -INF , !P2 ;  /* 0xff8000003c8c7808 */ /* 0x000fe40005000000 */
[----:B------:R-:W-:Y:S01]  /*f430*/  PLOP3.LUT P2, PT, PT, PT, UP6, 0x40, 0x0 ;  /* 0x000000000000781c */ /* 0x000fe20003f4e868 */
[----:B------:R-:W-:Y:S01]  /*f440*/  UISETP.NE.AND UP6, UPT, UR12, URZ, UPT ;  /* 0x0000003f0c00728c */ /* 0x000fe2000bfc5270 */
[----:B------:R-:W-:Y:S02]  /*f450*/  FSEL R144, R56, -INF , !P0 ;  /* 0xff80000038907808 */ /* 0x000fe40004000000 */
[----:B------:R-:W-:-:S02]  /*f460*/  PLOP3.LUT P1, PT, PT, PT, UP5, 0x40, 0x0 ;  /* 0x000000000000781c */ /* 0x000fc40003f2e858 */
[----:B------:R-:W-:Y:S02]  /*f470*/  PLOP3.LUT P0, PT, PT, PT, UP4, 0x40, 0x0 ;  /* 0x000000000000781c */ /* 0x000fe40003f0e848 */
[C---:B------:R-:W-:Y:S02]  /*f480*/  ISETP.GT.AND P2, PT, R3.reuse, 0x41, P2 ;  /* 0x000000410300780c */ /* 0x040fe40001744270 */
[C---:B------:R-:W-:Y:S02]  /*f490*/  ISETP.GT.AND P1, PT, R3.reuse, 0x48, P1 ;  /* 0x000000480300780c */ /* 0x040fe40000f24270 */
[----:B------:R-:W-:Y:S02]  /*f4a0*/  ISETP.GT.AND P0, PT, R3, 0x49, P0 ;  /* 0x000000490300780c */ /* 0x000fe40000704270 */
[----:B------:R-:W-:Y:S01]  /*f4b0*/  PLOP3.LUT P3, PT, PT, PT, UP0, 0x40, 0x0 ;  /* 0x000000000000781c */ /* 0x000fe20003f6e808 */
[----:B------:R-:W-:Y:S01]  /*f4c0*/  UISETP.GE.AND UP0, UPT, UR36, 0x5a, UPT ;  /* 0x0000005a2400788c */ /* 0x000fe2000bf06270 */
[----:B------:R-:W-:-:S02]  /*f4d0*/  ISETP.LT.OR P2, PT, R5, 0x42, P2 ;  /* 0x000000420500780c */ /* 0x000fc40001741670 */
[C---:B------:R-:W-:Y:S02]  /*f4e0*/  ISETP.LT.OR P1, PT, R5.reuse, 0x49, P1 ;  /* 0x000000490500780c */ /* 0x040fe40000f21670 */
[----:B------:R-:W-:Y:S02]  /*f4f0*/  ISETP.LT.OR P0, PT, R5, 0x4a, P0 ;  /* 0x0000004a0500780c */ /* 0x000fe40000701670 */
[----:B------:R-:W-:Y:S02]  /*f500*/  ISETP.GT.AND P3, PT, R3, 0x40, P3 ;  /* 0x000000400300780c */ /* 0x000fe40001f64270 */
[----:B------:R-:W-:Y:S02]  /*f510*/  FSEL R164, R53, -INF , !P2 ;  /* 0xff80000035a47808 */ /* 0x000fe40005000000 */
[----:B------:R-:W-:Y:S02]  /*f520*/  PLOP3.LUT P2, PT, PT, PT, UP2, 0x40, 0x0 ;  /* 0x000000000000781c */ /* 0x000fe40003f4e828 */
[----:B------:R-:W-:-:S02]  /*f530*/  FSEL R163, R48, -INF , !P1 ;  /* 0xff80000030a37808 */ /* 0x000fc40004800000 */
[----:B------:R-:W-:Y:S02]  /*f540*/  PLOP3.LUT P1, PT, PT, PT, UP1, 0x40, 0x0 ;  /* 0x000000000000781c */ /* 0x000fe40003f2e818 */
[----:B------:R-:W-:Y:S02]  /*f550*/  FSEL R167, R49, -INF , !P0 ;  /* 0xff80000031a77808 */ /* 0x000fe40004000000 */
[----:B------:R-:W-:Y:S02]  /*f560*/  PLOP3.LUT P0, PT, PT, PT, UP0, 0x40, 0x0 ;  /* 0x000000000000781c */ /* 0x000fe40003f0e808 */
[----:B------:R-:W-:Y:S02]  /*f570*/  ISETP.LT.OR P3, PT, R5, 0x41, P3 ;  /* 0x000000410500780c */ /* 0x000fe40001f61670 */
[C---:B------:R-:W-:Y:S02]  /*f580*/  ISETP.GT.AND P2, PT, R3.reuse, 0x51, P2 ;  /* 0x000000510300780c */ /* 0x040fe40001744270 */
[----:B------:R-:W-:-:S02]  /*f590*/  ISETP.GT.AND P1, PT, R3, 0x58, P1 ;  /* 0x000000580300780c */ /* 0x000fc40000f24270 */
[----:B------:R-:W-:Y:S02]  /*f5a0*/  ISETP.GT.AND P0, PT, R3, 0x59, P0 ;  /* 0x000000590300780c */ /* 0x000fe40000704270 */
[C---:B------:R-:W-:Y:S02]  /*f5b0*/  ISETP.LT.OR P4, PT, R5.reuse, 0x3a, P4 ;  /* 0x0000003a0500780c */ /* 0x040fe40002781670 */
[----:B------:R-:W-:Y:S02]  /*f5c0*/  FSEL R146, R52, -INF , !P3 ;  /* 0xff80000034927808 */ /* 0x000fe40005800000 */
[C---:B------:R-:W-:Y:S02]  /*f5d0*/  ISETP.LT.OR P3, PT, R5.reuse, 0x52, P2 ;  /* 0x000000520500780c */ /* 0x040fe40001761670 */
[C---:B------:R-:W-:Y:S02]  /*f5e0*/  ISETP.LT.OR P2, PT, R5.reuse, 0x59, P1 ;  /* 0x000000590500780c */ /* 0x040fe40000f41670 */
[----:B------:R-:W-:-:S02]  /*f5f0*/  ISETP.LT.OR P1, PT, R5, 0x5a, P0 ;  /* 0x0000005a0500780c */ /* 0x000fc40000721670 */
[----:B------:R-:W-:Y:S02]  /*f600*/  FSEL R145, R57, -INF , !P4 ;  /* 0xff80000039917808 */ /* 0x000fe40006000000 */
[----:B------:R-:W-:Y:S01]  /*f610*/  PLOP3.LUT P0, PT, PT, PT, UP6, 0x40, 0x0 ;  /* 0x000000000000781c */ /* 0x000fe20003f0e868 */
[----:B------:R-:W-:Y:S01]  /*f620*/  UISETP.NE.AND UP6, UPT, UR37, URZ, UPT ;  /* 0x0000003f2500728c */ /* 0x000fe2000bfc5270 */
[----:B------:R-:W-:Y:S02]  /*f630*/  PLOP3.LUT P4, PT, PT, PT, UP3, 0x40, 0x0 ;  /* 0x000000000000781c */ /* 0x000fe40003f8e838 */
[----:B------:R-:W-:Y:S02]  /*f640*/  FSEL R141, R61, -INF , !P5 ;  /* 0xff8000003d8d7808 */ /* 0x000fe40006800000 */
[----:B------:R-:W-:Y:S01]  /*f650*/  ISETP.GT.AND P4, PT, R3, 0x50, P4 ;  /* 0x000000500300780c */ /* 0x000fe20002784270 */
[----:B-1----:R-:W-:Y:S01]  /*f660*/  IMAD.IADD R3, R12, 0x1, R8 ;  /* 0x000000010c037824 */ /* 0x002fe200078e0208 */
[----:B------:R-:W-:-:S02]  /*f670*/  FSEL R203, R33, -INF , !P3 ;  /* 0xff80000021cb7808 */ /* 0x000fc40005800000 */
[----:B------:R-:W-:Y:S01]  /*f680*/  ISETP.LT.OR P4, PT, R5, 0x51, P4 ;  /* 0x000000510500780c */ /* 0x000fe20002781670 */
[----:B------:R-:W-:Y:S01]  /*f690*/  IMAD.IADD R5, R10, 0x1, R8 ;  /* 0x000000010a057824 */ /* 0x000fe200078e0208 */
[----:B------:R-:W-:Y:S02]  /*f6a0*/  FSEL R202, R28, -INF , !P2 ;  /* 0xff8000001cca7808 */ /* 0x000fe40005000000 */
[----:B------:R-:W-:Y:S02]  /*f6b0*/  FSEL R204, R32, -INF , !P4 ;  /* 0xff80000020cc7808 */ /* 0x000fe40006000000 */
[----:B------:R-:W-:Y:S02]  /*f6c0*/  IMNMX R5, R5, R11, PT ;  /* 0x0000000b05057217 */ /* 0x000fe40003800200 */
        /* <DEDUP_REMOVED lines=14> */
.L_x_445:
[----:B------:R-:W-:-:S04]  /*f7b0*/  MOV R14, c[0x0][0x32c] ;  /* 0x0000cb00000e7a02 */ /* 0x000fc80000000f00 */
[----:B------:R-:W-:-:S13]  /*f7c0*/  ISETP.NE.AND P0, PT, R14, 0x1, PT ;  /* 0x000000010e00780c */ /* 0x000fda0003f05270 */
[----:B------:R-:W-:-:S05]  /*f7d0*/  @P0 IMAD.HI.U32 R14, R8, c[0x0][0x330], RZ ;  /* 0x0000cc00080e0a27 */ /* 0x000fca00078e00ff */
[----:B------:R-:W-:Y:S02]  /*f7e0*/  @P0 SHF.R.U32.HI R8, RZ, c[0x0][0x334], R14 ;  /* 0x0000cd00ff080a19 */ /* 0x000fe4000001160e */
.L_x_446:
[----:B------:R-:W-:Y:S05]  /*f7f0*/  BSYNC B0 ;  /* 0x0000000000007941 */ /* 0x000fea0003800000 */
.L_x_444:
[----:B------:R-:W-:-:S05]  /*f800*/  IMAD R8, R8, c[0x0][0x32c], R13 ;  /* 0x0000cb0008087a24 */ /* 0x000fca00078e020d */
[----:B------:R-:W-:Y:S02]  /*f810*/  IADD3 R14, R8, c[0x0][0x32c], RZ ;  /* 0x0000cb00080e7a10 */ /* 0x000fe40007ffe0ff */
[----:B------:R-:W-:Y:S02]  /*f820*/  IMNMX R3, R3, R8, !PT ;  /* 0x0000000803037217 */ /* 0x000fe40007800200 */
[----:B------:R-:W-:Y:S02]  /*f830*/  IMNMX R5, R5, R14, PT ;  /* 0x0000000e05057217 */ /* 0x000fe40003800200 */
.L_x_443:
[----:B------:R-:W-:Y:S01]  /*f840*/  UP2UR UR42, UPR, URZ, 0x40 ;  /* 0x000000403f2a7883 */ /* 0x000fe20008000000 */
[----:B------:R-:W1:Y:S01]  /*f850*/  SHFL.IDX PT, R8, R9, 0x3, 0x1c1f ;  /* 0x007c1f0009087f89 */ /* 0x000e6200000e0000 */
[----:B------:R-:W-:Y:S02]  /*f860*/  UISETP.NE.AND UP6, UPT, UR26, URZ, UPT ;  /* 0x0000003f1a00728c */ /* 0x000fe4000bfc5270 */
[----:B------:R-:W-:Y:S02]  /*f870*/  UP2UR UR36, UPR, URZ, 0x1 ;  /* 0x000000013f247883 */ /* 0x000fe40008000000 */
[----:B------:R-:W-:-:S02]  /*f880*/  UP2UR UR43, UPR, URZ, 0x40 ;  /* 0x000000403f2b7883 */ /* 0x000fc40008000000 */
[----:B------:R-:W-:Y:S02]  /*f890*/  UISETP.NE.AND UP6, UPT, UR32, URZ, UPT ;  /* 0x0000003f2000728c */ /* 0x000fe4000bfc5270 */
[----:B------:R-:W-:Y:S02]  /*f8a0*/  UISETP.NE.AND UP0, UPT, UR34, URZ, UPT ;  /* 0x0000003f2200728c */ /* 0x000fe4000bf05270 */
[----:B------:R-:W-:Y:S02]  /*f8b0*/  UP2UR UR44, UPR, URZ, 0x40 ;  /* 0x000000403f2c7883 */ /* 0x000fe40008000000 */
[----:B------:R-:W-:Y:S02]  /*f8c0*/  UISETP.NE.AND UP6, UPT, UR35, URZ, UPT ;  /* 0x0000003f2300728c */ /* 0x000fe4000bfc5270 */
[----:B------:R-:W-:Y:S01]  /*f8d0*/  PLOP3.LUT P0, PT, PT, PT, UP0, 0x40, 0x0 ;  /* 0x000000000000781c */ /* 0x000fe20003f0e808 */
[----:B------:R-:W-:Y:S02]  /*f8e0*/  UP2UR UR41, UPR, URZ, 0x20 ;  /* 0x000000203f297883 */ /* 0x000fe40008000000 */
[----:B------:R-:W-:Y:S01]  /*f8f0*/  UISETP.NE.AND UP5, UPT, UR33, URZ, UPT ;  /* 0x0000003f2100728c */ /* 0x000fe2000bfa5270 */
[----:B------:R-:W-:Y:S01]  /*f900*/  PLOP3.LUT P1, PT, PT, PT, UP6, 0x40, 0x0 ;  /* 0x000000000000781c */ /* 0x000fe20003f2e868 */
[----:B------:R-:W-:Y:S01]  /*f910*/  UISETP.NE.AND UP6, UPT, UR44, URZ, UPT ;  /* 0x0000003f2c00728c */ /* 0x000fe2000bfc5270 */
[C---:B------:R-:W-:Y:S01]  /*f920*/  ISETP.GT.AND P0, PT, R6.reuse, 0x1, P0 ;  /* 0x000000010600780c */ /* 0x040fe20000704270 */
[----:B------:R-:W-:Y:S01]  /*f930*/  UP2UR UR40, UPR, URZ, 0x10 ;  /* 0x000000103f287883 */ /* 0x000fe20008000000 */
[C---:B------:R-:W-:Y:S01]  /*f940*/  ISETP.GT.AND P1, PT, R6.reuse, RZ, P1 ;  /* 0x000000ff0600720c */ /* 0x040fe20000f24270 */
[----:B------:R-:W-:Y:S01]  /*f950*/  UISETP.NE.AND UP4, UPT, UR31, URZ, UPT ;  /* 0x0000003f1f00728c */ /* 0x000fe2000bf85270 */
[C---:B------:R-:W-:Y:S01]  /*f960*/  ISETP.LT.OR P2, PT, R7.reuse, 0x2, P0 ;  /* 0x000000020700780c */ /* 0x040fe20000741670 */
[----:B------:R-:W-:Y:S01]  /*f970*/  UP2UR UR39, UPR, URZ, 0x8 ;  /* 0x000000083f277883 */ /* 0x000fe20008000000 */
[----:B------:R-:W-:Y:S01]  /*f980*/  ISETP.LT.OR P3, PT, R7, 0x1, P1 ;  /* 0x000000010700780c */ /* 0x000fe20000f61670 */
[----:B------:R-:W-:Y:S01]  /*f990*/  UISETP.NE.AND UP3, UPT, UR30, URZ, UPT ;  /* 0x0000003f1e00728c */ /* 0x000fe2000bf65270 */
[----:B------:R-:W-:Y:S01]  /*f9a0*/  PLOP3.LUT P1, PT, PT, PT, UP5, 0x40, 0x0 ;  /* 0x000000000000781c */ /* 0x000fe20003f2e858 */
[----:B------:R-:W-:Y:S01]  /*f9b0*/  UP2UR UR37, UPR, URZ, 0x2 ;  /* 0x000000023f257883 */ /* 0x000fe20008000000 */
[----:B------:R-:W-:Y:S01]  /*f9c0*/  PLOP3.LUT P0, PT, PT, PT, UP6, 0x40, 0x0 ;  /* 0x000000000000781c */ /* 0x000fe20003f0e868 */
[----:B------:R-:W-:Y:S01]  /*f9d0*/  UISETP.NE.AND UP6, UPT, UR29, URZ, UPT ;  /* 0x0000003f1d00728c */ /* 0x000fe2000bfc5270 */
[----:B------:R-:W-:Y:S01]  /*f9e0*/  FSEL R18, R95, -INF , !P2 ;  /* 0xff8000005f127808 */ /* 0x000fe20005000000 */
[----:B------:R-:W-:Y:S01]  /*f9f0*/  UISETP.NE.AND UP1, UPT, UR28, URZ, UPT ;  /* 0x0000003f1c00728c */ /* 0x000fe2000bf25270 */
[C---:B------:R-:W-:Y:S01]  /*fa00*/  ISETP.GT.AND P2, PT, R6.reuse, 0x8, P1 ;  /* 0x000000080600780c */ /* 0x040fe20000f44270 */
[----:B------:R-:W-:Y:S01]  /*fa10*/  UP2UR UR38, UPR, URZ, 0x4 ;  /* 0x000000043f267883 */ /* 0x000fe20008000000 */
[----:B------:R-:W-:Y:S01]  /*fa20*/  ISETP.GT.AND P1, PT, R6, 0x9, P0 ;  /* 0x000000090600780c */ /* 0x000fe20000724270 */
[----:B------:R-:W-:Y:S01]  /*fa30*/  UISETP.NE.AND UP2, UPT, UR27, URZ, UPT ;  /* 0x0000003f1b00728c */ /* 0x000fe2000bf45270 */
[----:B------:R-:W-:Y:S01]  /*fa40*/  PLOP3.LUT P0, PT, PT, PT, UP4, 0x40, 0x0 ;  /* 0x000000000000781c */ /* 0x000fe20003f0e848 */
[----:B------:R-:W-:Y:S01]  /*fa50*/  UP2UR UR44, UPR, URZ, 0x10 ;  /* 0x000000103f2c7883 */ /* 0x000fe20008000000 */
[----:B------:R-:W-:Y:S01]  /*fa60*/  FSEL R14, R94, -INF , !P3 ;  /* 0xff8000005e0e7808 */ /* 0x000fe20005800000 */
[----:B------:R-:W-:Y:S01]  /*fa70*/  UISETP.NE.AND UP4, UPT, UR32, URZ, UPT ;  /* 0x0000003f2000728c */ /* 0x000fe2000bf85270 */
[----:B------:R-:W-:-:S02]  /*fa80*/  PLOP3.LUT P3, PT, PT, PT, UP3, 0x40, 0x0 ;  /* 0x000000000000781c */ /* 0x000fc40003f6e838 */
[C---:B------:R-:W-:Y:S02]  /*fa90*/  ISETP.LT.OR P4, PT, R7.reuse, 0x9, P2 ;  /* 0x000000090700780c */ /* 0x040fe40001781670 */
[C---:B------:R-:W-:Y:S02]  /*faa0*/  ISETP.LT.OR P2, PT, R7.reuse, 0xa, P1 ;  /* 0x0000000a0700780c */ /* 0x040fe40000f41670 */
[C---:B------:R-:W-:Y:S02]  /*fab0*/  ISETP.GT.AND P1, PT, R6.reuse, 0x10, P0 ;  /* 0x000000100600780c */ /* 0x040fe40000724270 */
[----:B------:R-:W-:Y:S02]  /*fac0*/  ISETP.GT.AND P0, PT, R6, 0x11, P3 ;  /* 0x000000110600780c */ /* 0x000fe40001f04270 */
[----:B------:R-:W-:Y:S02]  /*fad0*/  ISETP.LT.OR P3, PT, R7, 0x11, P1 ;  /* 0x000000110700780c */ /* 0x000fe40000f61670 */
[----:B------:R-:W-:-:S02]  /*fae0*/  FSEL R21, R91, -INF , !P2 ;  /* 0xff8000005b157808 */ /* 0x000fc40005000000 */
[----:B------:R-:W-:Y:S01]  /*faf0*/  PLOP3.LUT P1, PT, PT, PT, UP6, 0x40, 0x0 ;  /* 0x000000000000781c */ /* 0x000fe20003f2e868 */
[----:B------:R-:W-:Y:S01]  /*fb00*/  UISETP.NE.AND UP6, UPT, UR43, URZ, UPT ;  /* 0x0000003f2b00728c */ /* 0x000fe2000bfc5270 */
[----:B------:R-:W-:Y:S01]  /*fb10*/  ISETP.LT.OR P2, PT, R7, 0x12, P0 ;  /* 0x000000120700780c */ /* 0x000fe20000741670 */
[----:B------:R-:W-:Y:S01]  /*fb20*/  UP2UR UR43, UPR, URZ, 0x2 ;  /* 0x000000023f2b7883 */ /* 0x000fe20008000000 */
[----:B------:R-:W-:Y:S01]  /*fb30*/  PLOP3.LUT P0, PT, PT, PT, UP1, 0x40, 0x0 ;  /* 0x000000000000781c */ /* 0x000fe20003f0e818 */
[----:B------:R-:W-:Y:S01]  /*fb40*/  UISETP.NE.AND UP1, UPT, UR35, URZ, UPT ;  /* 0x0000003f2300728c */ /* 0x000fe2000bf25270 */
[----:B------:R-:W-:Y:S02]  /*fb50*/  FSEL R27, R83, -INF , !P2 ;  /* 0xff800000531b7808 */ /* 0x000fe40005000000 */
[----:B------:R-:W-:Y:S02]  /*fb60*/  FSEL R25, R82, -INF , !P3 ;  /* 0xff80000052197808 */ /* 0x000fe40005800000 */
[----:B------:R-:W-:-:S02]  /*fb70*/  ISETP.GT.AND P3, PT, R6, 0x18, P1 ;  /* 0x000000180600780c */ /* 0x000fc40000f64270 */
[----:B------:R-:W-:Y:S01]  /*fb80*/  PLOP3.LUT P2, PT, PT, PT, UP1, 0x40, 0x0 ;  /* 0x000000000000781c */ /* 0x000fe20003f4e818 */
[----:B------:R-:W-:Y:S01]  /*fb90*/  UISETP.NE.AND UP1, UPT, UR29, URZ, UPT ;  /* 0x0000003f1d00728c */ /* 0x000fe2000bf25270 */
[----:B------:R-:W-:Y:S02]  /*fba0*/  ISETP.GT.AND P1, PT, R6, 0x19, P0 ;  /* 0x000000190600780c */ /* 0x000fe40000724270 */
[----:B------:R-:W-:Y:S01]  /*fbb0*/  PLOP3.LUT P0, PT, PT, PT, UP0, 0x40, 0x0 ;  /* 0x000000000000781c */ /* 0x000fe20003f0e808 */
[----:B------:R-:W-:Y:S01]  /*fbc0*/  UISETP.NE.AND UP0, UPT, UR25, URZ, UPT ;  /* 0x0000003f1900728c */ /* 0x000fe2000bf05270 */
[----:B------:R-:W-:Y:S02]  /*fbd0*/  FSEL R20, R90, -INF , !P4 ;  /* 0xff8000005a147808 */ /* 0x000fe40006000000 */
[----:B------:R-:W-:Y:S02]  /*fbe0*/  ISETP.GT.AND P2, PT, R3, RZ, P2 ;  /* 0x000000ff0300720c */ /* 0x000fe40001744270 */
[----:B------:R-:W-:-:S02]  /*fbf0*/  ISETP.LT.OR P4, PT, R7, 0x19, P3 ;  /* 0x000000190700780c */ /* 0x000fc40001f81670 */
[----:B------:R-:W-:Y:S02]  /*fc00*/  ISETP.LT.OR P3, PT, R7, 0x1a, P1 ;  /* 0x0000001a0700780c */ /* 0x000fe40000f61670 */
[----:B------:R-:W-:Y:S02]  /*fc10*/  ISETP.GT.AND P0, PT, R3, 0x1, P0 ;  /* 0x000000010300780c */ /* 0x000fe40000704270 */
[----:B------:R-:W-:Y:S02]  /*fc20*/  ISETP.LT.OR P1, PT, R5, 0x1, P2 ;  /* 0x000000010500780c */ /* 0x000fe40001721670 */
[----:B------:R-:W-:Y:S02]  /*fc30*/  PLOP3.LUT P2, PT, PT, PT, UP2, 0x40, 0x0 ;  /* 0x000000000000781c */ /* 0x000fe40003f4e828 */
[----:B------:R-:W-:Y:S02]  /*fc40*/  FSEL R37, R79, -INF , !P3 ;  /* 0xff8000004f257808 */ /* 0x000fe40005800000 */
[----:B------:R-:W-:-:S02]  /*fc50*/  ISETP.LT.OR P3, PT, R5, 0x2, P0 ;  /* 0x000000020500780c */ /* 0x000fc40000761670 */
[----:B------:R-:W-:Y:S02]  /*fc60*/  FSEL R91, R172, -INF , !P1 ;  /* 0xff800000ac5b7808 */ /* 0x000fe40004800000 */
[----:B------:R-:W-:Y:S02]  /*fc70*/  PLOP3.LUT P0, PT, PT, PT, UP6, 0x40, 0x0 ;  /* 0x000000000000781c */ /* 0x000fe40003f0e868 */
[C---:B------:R-:W-:Y:S02]  /*fc80*/  ISETP.GT.AND P1, PT, R6.reuse, 0x20, P2 ;  /* 0x000000200600780c */ /* 0x040fe40001724270 */
[----:B------:R-:W-:Y:S02]  /*fc90*/  FSEL R93, R173, -INF , !P3 ;  /* 0xff800000ad5d7808 */ /* 0x000fe40005800000 */
[----:B------:R-:W-:Y:S02]  /*fca0*/  ISETP.GT.AND P3, PT, R6, 0x21, P0 ;  /* 0x000000210600780c */ /* 0x000fe40000764270 */
[----:B------:R-:W-:-:S02]  /*fcb0*/  ISETP.LT.OR P0, PT, R7, 0x21, P1 ;  /* 0x000000210700780c */ /* 0x000fc40000f01670 */
[----:B------:R-:W-:Y:S01]  /*fcc0*/  PLOP3.LUT P1, PT, PT, PT, UP4, 0x40, 0x0 ;  /* 0x000000000000781c */ /* 0x000fe20003f2e848 */
[----:B------:R-:W-:Y:S01]  /*fcd0*/  UISETP.NE.AND UP4, UPT, UR44, URZ, UPT ;  /* 0x0000003f2c00728c */ /* 0x000fe2000bf85270 */
[----:B------:R-:W-:Y:S01]  /*fce0*/  PLOP3.LUT P2, PT, PT, PT, UP5, 0x40, 0x0 ;  /* 0x000000000000781c */ /* 0x000fe20003f4e858 */
[----:B------:R-:W-:Y:S01]  /*fcf0*/  UISETP.NE.AND UP5, UPT, UR24, URZ, UPT ;  /* 0x0000003f1800728c */ /* 0x000fe2000bfa5270 */
[----:B------:R-:W-:Y:S02]  /*fd00*/  FSEL R88, R74, -INF , !P0 ;  /* 0xff8000004a587808 */ /* 0x000fe40004000000 */
[----:B------:R-:W-:Y:S02]  /*fd10*/  ISETP.GT.AND P2, PT, R3, 0x8, P2 ;  /* 0x000000080300780c */ /* 0x000fe40001744270 */
[----:B------:R-:W-:Y:S01]  /*fd20*/  PLOP3.LUT P0, PT, PT, PT, UP4, 0x40, 0x0 ;  /* 0x000000000000781c */ /* 0x000fe20003f0e848 */
[----:B------:R-:W-:Y:S01]  /*fd30*/  UISETP.NE.AND UP4, UPT, UR23, URZ, UPT ;  /* 0x0000003f1700728c */ /* 0x000fe2000bf85270 */
[----:B------:R-:W-:-:S02]  /*fd40*/  FSEL R36, R78, -INF , !P4 ;  /* 0xff8000004e247808 */ /* 0x000fc40006000000 */
[----:B------:R-:W-:Y:S02]  /*fd50*/  ISETP.GT.AND P1, PT, R3, 0x9, P1 ;  /* 0x000000090300780c */ /* 0x000fe40000f24270 */
[----:B------:R-:W-:Y:S02]  /*fd60*/  ISETP.LT.OR P4, PT, R7, 0x22, P3 ;  /* 0x000000220700780c */ /* 0x000fe40001f81670 */
[----:B------:R-:W-:Y:S02]  /*fd70*/  ISETP.LT.OR P3, PT, R5, 0x9, P2 ;  /* 0x000000090500780c */ /* 0x000fe40001761670 */
[----:B------:R-:W-:Y:S02]  /*fd80*/  ISETP.GT.AND P2, PT, R3, 0x10, P0 ;  /* 0x000000100300780c */ /* 0x000fe40000744270 */
[----:B------:R-:W-:Y:S02]  /*fd90*/  ISETP.LT.OR P0, PT, R5, 0xa, P1 ;  /* 0x0000000a0500780c */ /* 0x000fe40000f01670 */
[----:B------:R-:W-:-:S02]  /*fda0*/  PLOP3.LUT P1, PT, PT, PT, UP0, 0x40, 0x0 ;  /* 0x000000000000781c */ /* 0x000fc40003f2e808 */
[----:B------:R-:W-:Y:S02]  /*fdb0*/  FSEL R95, R85, -INF , !P0 ;  /* 0xff800000555f7808 */ /* 0x000fe40004000000 */
[----:B------:R-:W-:Y:S02]  /*fdc0*/  PLOP3.LUT P0, PT, PT, PT, UP5, 0x40, 0x0 ;  /* 0x000000000000781c */ /* 0x000fe40003f0e858 */
[----:B------:R-:W-:Y:S02]  /*fdd0*/  ISETP.GT.AND P1, PT, R6, 0x28, P1 ;  /* 0x000000280600780c */ /* 0x000fe40000f24270 */
[----:B------:R-:W-:Y:S02]  /*fde0*/  FSEL R94, R84, -INF , !P3 ;  /* 0xff800000545e7808 */ /* 0x000fe40005800000 */
[----:B------:R-:W-:Y:S02]  /*fdf0*/  ISETP.LT.OR P2, PT, R5, 0x11, P2 ;  /* 0x000000110500780c */ /* 0x000fe40001741670 */
[----:B------:R-:W-:-:S02]  /*fe00*/  ISETP.GT.AND P3, PT, R6, 0x29, P0 ;  /* 0x000000290600780c */ /* 0x000fc40000764270 */
[----:B------:R-:W-:Y:S02]  /*fe10*/  ISETP.LT.OR P0, PT, R7, 0x29, P1 ;  /* 0x000000290700780c */ /* 0x000fe40000f01670 */
[----:B------:R-:W-:Y:S01]  /*fe20*/  PLOP3.LUT P1, PT, PT, PT, UP1, 0x40, 0x0 ;  /* 0x000000000000781c */ /* 0x000fe20003f2e818 */
[----:B------:R-:W-:Y:S01]  /*fe30*/  UISETP.NE.AND UP1, UPT, UR43, URZ, UPT ;  /* 0x0000003f2b00728c */ /* 0x000fe2000bf25270 */
[----:B------:R-:W-:Y:S02]  /*fe40*/  FSEL R112, R120, -INF , !P2 ;  /* 0xff80000078707808 */ /* 0x000fe40005000000 */
[----:B------:R-:W-:Y:S01]  /*fe50*/  PLOP3.LUT P2, PT, PT, PT, UP3, 0x40, 0x0 ;  /* 0x000000000000781c */ /* 0x000fe20003f4e838 */
[----:B------:R-:W-:Y:S01]  /*fe60*/  UISETP.NE.AND UP3, UPT, UR22, URZ, UPT ;  /* 0x0000003f1600728c */ /* 0x000fe2000bf65270 */
[----:B------:R-:W-:Y:S02]  /*fe70*/  FSEL R90, R66, -INF , !P0 ;  /* 0xff800000425a7808 */ /* 0x000fe40004000000 */
[----:B------:R-:W-:-:S02]  /*fe80*/  ISETP.GT.AND P2, PT, R3, 0x11, P2 ;  /* 0x000000110300780c */ /* 0x000fc40001744270 */
[----:B------:R-:W-:Y:S01]  /*fe90*/  PLOP3.LUT P0, PT, PT, PT, UP1, 0x40, 0x0 ;  /* 0x000000000000781c */ /* 0x000fe20003f0e818 */
[----:B------:R-:W-:Y:S01]  /*fea0*/  UISETP.NE.AND UP1, UPT, UR20, URZ, UPT ;  /* 0x0000003f1400728c */ /* 0x000fe2000bf25270 */
[----:B------:R-:W-:Y:S02]  /*feb0*/  FSEL R89, R75, -INF , !P4 ;  /* 0xff8000004b597808 */ /* 0x000fe40006000000 */
[----:B------:R-:W-:Y:S02]  /*fec0*/  ISETP.GT.AND P1, PT, R3, 0x18, P1 ;  /* 0x000000180300780c */ /* 0x000fe40000f24270 */
[----:B------:R-:W-:Y:S02]  /*fed0*/  ISETP.LT.OR P4, PT, R7, 0x2a, P3 ;  /* 0x0000002a0700780c */ /* 0x000fe40001f81670 */
[----:B------:R-:W-:Y:S02]  /*fee0*/  ISETP.LT.OR P3, PT, R5, 0x12, P2 ;  /* 0x000000120500780c */ /* 0x000fe40001761670 */
[----:B------:R-:W-:-:S02]  /*fef0*/  ISETP.GT.AND P2, PT, R3, 0x19, P0 ;  /* 0x000000190300780c */ /* 0x000fc40000744270 */
[C---:B------:R-:W-:Y:S02]  /*ff00*/  ISETP.LT.OR P0, PT, R5.reuse, 0x19, P1 ;  /* 0x000000190500780c */ /* 0x040fe40000f01670 */
[----:B------:R-:W-:Y:S02]  /*ff10*/  PLOP3.LUT P1, PT, PT, PT, UP4, 0x40, 0x0 ;  /* 0x000000000000781c */ /* 0x000fe40003f2e848 */
[----:B------:R-:W-:Y:S02]  /*ff20*/  FSEL R114, R116, -INF , !P0 ;  /* 0xff80000074727808 */ /* 0x000fe40004000000 */
[----:B------:R-:W-:Y:S02]  /*ff30*/  ISETP.LT.OR P2, PT, R5, 0x1a, P2 ;  /* 0x0000001a0500780c */ /* 0x000fe40001741670 */
[----:B------:R-:W-:Y:S02]  /*ff40*/  PLOP3.LUT P0, PT, PT, PT, UP3, 0x40, 0x0 ;  /* 0x000000000000781c */ /* 0x000fe40003f0e838 */
[----:B------:R-:W-:-:S02]  /*ff50*/  ISETP.GT.AND P1, PT, R6, 0x30, P1 ;  /* 0x000000300600780c */ /* 0x000fc40000f24270 */
[----:B------:R-:W-:Y:S02]  /*ff60*/  FSEL R113, R121, -INF , !P3 ;  /* 0xff80000079717808 */ /* 0x000fe40005800000 */
[----:B------:R-:W-:Y:S02]  /*ff70*/  FSEL R115, R117, -INF , !P2 ;  /* 0xff80000075737808 */ /* 0x000fe40005000000 */
[----:B------:R-:W-:Y:S02]  /*ff80*/  ISETP.GT.AND P3, PT, R6, 0x31, P0 ;  /* 0x000000310600780c */ /* 0x000fe40000764270 */
[----:B------:R-:W-:Y:S01]  /*ff90*/  PLOP3.LUT P2, PT, PT, PT, UP2, 0x40, 0x0 ;  /* 0x000000000000781c */ /* 0x000fe20003f4e828 */
[----:B------:R-:W-:Y:S01]  /*ffa0*/  UISETP.NE.AND UP2, UPT, UR21, URZ, UPT ;  /* 0x0000003f1500728c */ /* 0x000fe2000bf45270 */
[----:B------:R-:W-:Y:S02]  /*ffb0*/  ISETP.LT.OR P0, PT, R7, 0x31, P1 ;  /* 0x000000310700780c */ /* 0x000fe40000f01670 */
[----:B------:R-:W-:Y:S01]  /*ffc0*/  PLOP3.LUT P1, PT, PT, PT, UP6, 0x40, 0x0 ;  /* 0x000000000000781c */ /* 0x000fe20003f2e868 */
[----:B------:R-:W-:Y:S01]  /*ffd0*/  UISETP.NE.AND UP6, UPT, UR42, URZ, UPT ;  /* 0x0000003f2a00728c */ /* 0x000fe2000bfc5270 */
[----:B------:R-:W-:-:S02]  /*ffe0*/  ISETP.GT.AND P2, PT, R3, 0x20, P2 ;  /* 0x000000200300780c */ /* 0x000fc40001744270 */
[----:B------:R-:W-:Y:S02]  /*fff0*/  FSEL R131, R62, -INF , !P0 ;  /* 0xff8000003e837808 */ /* 0x000fe40004000000 */
[----:B------:R-:W-:Y:S01]  /*10000*/  PLOP3.LUT P0, PT, PT, PT, UP0, 0x40, 0x0 ;  /* 0x000000000000781c */ /* 0x000fe20003f0e808 */
[----:B------:R-:W-:Y:S01]  /*10010*/  UISETP.NE.AND UP0, UPT, UR4, URZ, UPT ;  /* 0x0000003f0400728c */ /* 0x000fe2000bf05270 */
[----:B------:R-:W-:Y:S02]  /*10020*/  FSEL R92, R67, -INF , !P4 ;  /* 0xff800000435c7808 */ /* 0x000fe40006000000 */
[----:B------:R-:W-:Y:S02]  /*10030*/  ISETP.GT.AND P1, PT, R3, 0x21, P1 ;  /* 0x000000210300780c */ /* 0x000fe40000f24270 */
[----:B------:R-:W-:Y:S02]  /*10040*/  ISETP.LT.OR P4, PT, R7, 0x32, P3 ;  /* 0x000000320700780c */ /* 0x000fe40001f81670 */
[----:B------:R-:W-:-:S02]  /*10050*/  ISETP.LT.OR P3, PT, R5, 0x21, P2 ;  /* 0x000000210500780c */ /* 0x000fc40001761670 */
[----:B------:R-:W-:Y:S02]  /*10060*/  ISETP.GT.AND P2, PT, R3, 0x28, P0 ;  /* 0x000000280300780c */ /* 0x000fe40000744270 */
[----:B------:R-:W-:Y:S02]  /*10070*/  ISETP.LT.OR P0, PT, R5, 0x22, P1 ;  /* 0x000000220500780c */ /* 0x000fe40000f01670 */
[----:B------:R-:W-:Y:S02]  /*10080*/  PLOP3.LUT P1, PT, PT, PT, UP2, 0x40, 0x0 ;  /* 0x000000000000781c */ /* 0x000fe40003f2e828 */
[----:B------:R-:W-:Y:S02]  /*10090*/  FSEL R166, R157, -INF , !P0 ;  /* 0xff8000009da67808 */ /* 0x000fe40004000000 */
[----:B------:R-:W-:Y:S02]  /*100a0*/  ISETP.LT.OR P2, PT, R5, 0x29, P2 ;  /* 0x000000290500780c */ /* 0x000fe40001741670 */
[----:B------:R-:W-:-:S02]  /*100b0*/  PLOP3.LUT P0, PT, PT, PT, UP1, 0x40, 0x0 ;  /* 0x000000000000781c */ /* 0x000fc40003f0e818 */
[----:B------:R-:W-:Y:S02]  /*100c0*/  ISETP.GT.AND P1, PT, R6, 0x38, P1 ;  /* 0x000000380600780c */ /* 0x000fe40000f24270 */
[----:B------:R-:W-:Y:S02]  /*100d0*/  FSEL R165, R156, -INF , !P3 ;  /* 0xff8000009ca57808 */ /* 0x000fe40005800000 */
[----:B------:R-:W-:Y:S02]  /*100e0*/  FSEL R168, R108, -INF , !P2 ;  /* 0xff8000006ca87808 */ /* 0x000fe40005000000 */
[----:B------:R-:W-:Y:S02]  /*100f0*/  ISETP.GT.AND P3, PT, R6, 0x39, P0 ;  /* 0x000000390600780c */ /* 0x000fe40000764270 */
[----:B------:R-:W-:Y:S01]  /*10100*/  PLOP3.LUT P2, PT, PT, PT, UP5, 0x40, 0x0 ;  /* 0x000000000000781c */ /* 0x000fe20003f4e858 */
[----:B------:R-:W-:Y:S01]  /*10110*/  UISETP.NE.AND UP5, UPT, UR41, URZ, UPT ;  /* 0x0000003f2900728c */ /* 0x000fe2000bfa5270 */
[----:B------:R-:W-:-:S02]  /*10120*/  ISETP.LT.OR P0, PT, R7, 0x39, P1 ;  /* 0x000000390700780c */ /* 0x000fc40000f01670 */
[----:B------:R-:W-:Y:S01]  /*10130*/  PLOP3.LUT P1, PT, PT, PT, UP4, 0x40, 0x0 ;  /* 0x000000000000781c */ /* 0x000fe20003f2e848 */
[----:B------:R-:W-:Y:S01]  /*10140*/  UISETP.NE.AND UP4, UPT, UR40, URZ, UPT ;  /* 0x0000003f2800728c */ /* 0x000fe2000bf85270 */
[----:B------:R-:W-:Y:S02]  /*10150*/  ISETP.GT.AND P2, PT, R3, 0x29, P2 ;  /* 0x000000290300780c */ /* 0x000fe40001744270 */
[----:B------:R-:W-:Y:S02]  /*10160*/  FSEL R148, R58, -INF , !P0 ;  /* 0xff8000003a947808 */ /* 0x000fe40004000000 */
[----:B------:R-:W-:Y:S01]  /*10170*/  PLOP3.LUT P0, PT, PT, PT, UP3, 0x40, 0x0 ;  /* 0x000000000000781c */ /* 0x000fe20003f0e838 */
[----:B------:R-:W-:Y:S01]  /*10180*/  UISETP.NE.AND UP3, UPT, UR39, URZ, UPT ;  /* 0x0000003f2700728c */ /* 0x000fe2000bf65270 */
[----:B------:R-:W-:Y:S02]  /*10190*/  FSEL R149, R63, -INF , !P4 ;  /* 0xff8000003f957808 */ /* 0x000fe40006000000 */
[----:B------:R-:W-:-:S02]  /*101a0*/  ISETP.GT.AND P1, PT, R3, 0x30, P1 ;  /* 0x000000300300780c */ /* 0x000fc40000f24270 */
[----:B------:R-:W-:Y:S02]  /*101b0*/  ISETP.LT.OR P4, PT, R7, 0x3a, P3 ;  /* 0x0000003a0700780c */ /* 0x000fe40001f81670 */
[----:B------:R-:W-:Y:S02]  /*101c0*/  ISETP.LT.OR P3, PT, R5, 0x2a, P2 ;  /* 0x0000002a0500780c */ /* 0x000fe40001761670 */
[----:B------:R-:W-:Y:S02]  /*101d0*/  ISETP.GT.AND P2, PT, R3, 0x31, P0 ;  /* 0x000000310300780c */ /* 0x000fe40000744270 */
[----:B------:R-:W-:Y:S02]  /*101e0*/  ISETP.LT.OR P0, PT, R5, 0x31, P1 ;  /* 0x000000310500780c */ /* 0x000fe40000f01670 */
[----:B------:R-:W-:Y:S02]  /*101f0*/  PLOP3.LUT P1, PT, PT, PT, UP0, 0x40, 0x0 ;  /* 0x000000000000781c */ /* 0x000fe40003f2e808 */
[----:B------:R-:W-:-:S02]  /*10200*/  FSEL R199, R68, -INF , !P0 ;  /* 0xff80000044c77808 */ /* 0x000fc40004000000 */
[----:B------:R-:W-:Y:S02]  /*10210*/  ISETP.LT.OR P2, PT, R5, 0x32, P2 ;  /* 0x000000320500780c */ /* 0x000fe40001741670 */
[----:B------:R-:W-:Y:S02]  /*10220*/  PLOP3.LUT P0, PT, PT, PT, UP6, 0x40, 0x0 ;  /* 0x000000000000781c */ /* 0x000fe40003f0e868 */
[C---:B------:R-:W-:Y:S02]  /*10230*/  ISETP.GT.AND P1, PT, R6.reuse, 0x40, P1 ;  /* 0x000000400600780c */ /* 0x040fe40000f24270 */
[----:B------:R-:W-:Y:S02]  /*10240*/  FSEL R169, R109, -INF , !P3 ;  /* 0xff8000006da97808 */ /* 0x000fe40005800000 */
[----:B------:R-:W-:Y:S02]  /*10250*/  FSEL R198, R69, -INF , !P2 ;  /* 0xff80000045c67808 */ /* 0x000fe40005000000 */
[----:B------:R-:W-:-:S02]  /*10260*/  ISETP.GT.AND P3, PT, R6, 0x41, P0 ;  /* 0x000000410600780c */ /* 0x000fc40000764270 */
[----:B------:R-:W-:Y:S01]  /*10270*/  PLOP3.LUT P2, PT, PT, PT, UP2, 0x40, 0x0 ;  /* 0x000000000000781c */ /* 0x000fe20003f4e828 */
[----:B------:R-:W-:Y:S01]  /*10280*/  UISETP.NE.AND UP2, UPT, UR38, URZ, UPT ;  /* 0x0000003f2600728c */ /* 0x000fe2000bf45270 */
[----:B------:R-:W-:Y:S02]  /*10290*/  ISETP.LT.OR P0, PT, R7, 0x41, P1 ;  /* 0x000000410700780c */ /* 0x000fe40000f01670 */
[----:B------:R-:W-:Y:S01]  /*102a0*/  PLOP3.LUT P1, PT, PT, PT, UP1, 0x40, 0x0 ;  /* 0x000000000000781c */ /* 0x000fe20003f2e818 */
[----:B------:R-:W-:Y:S01]  /*102b0*/  UISETP.NE.AND UP1, UPT, UR37, URZ, UPT ;  /* 0x0000003f2500728c */ /* 0x000fe2000bf25270 */
[----:B------:R-:W-:Y:S02]  /*102c0*/  ISETP.GT.AND P2, PT, R3, 0x38, P2 ;  /* 0x000000380300780c */ /* 0x000fe40001744270 */
[----:B------:R-:W-:Y:S02]  /*102d0*/  FSEL R152, R54, -INF , !P0 ;  /* 0xff80000036987808 */ /* 0x000fe40004000000 */
[----:B------:R-:W-:Y:S01]  /*102e0*/  PLOP3.LUT P0, PT, PT, PT, UP0, 0x40, 0x0 ;  /* 0x000000000000781c */ /* 0x000fe20003f0e808 */
[----:B------:R-:W-:Y:S01]  /*102f0*/  UISETP.NE.AND UP0, UPT, UR36, URZ, UPT ;  /* 0x0000003f2400728c */ /* 0x000fe2000bf05270 */
[----:B------:R-:W-:Y:S01]  /*10300*/  FSEL R150, R59, -INF , !P4 ;  /* 0xff8000003b967808 */ /* 0x000fe20006000000 */
[----:B------:R-:W-:Y:S01]  /*10310*/  UP2UR UR36, UPR, URZ, 0x40 ;  /* 0x000000403f247883 */ /* 0x000fe20008000000 */
[----:B------:R-:W-:-:S02]  /*10320*/  ISETP.GT.AND P1, PT, R3, 0x39, P1 ;  /* 0x000000390300780c */ /* 0x000fc40000f24270 */
[----:B------:R-:W-:Y:S02]  /*10330*/  ISETP.LT.OR P4, PT, R7, 0x42, P3 ;  /* 0x000000420700780c */ /* 0x000fe40001f81670 */
[----:B------:R-:W-:Y:S02]  /*10340*/  ISETP.LT.OR P3, PT, R5, 0x39, P2 ;  /* 0x000000390500780c */ /* 0x000fe40001761670 */
[----:B------:R-:W-:Y:S02]  /*10350*/  ISETP.GT.AND P2, PT, R3, 0x40, P0 ;  /* 0x000000400300780c */ /* 0x000fe40000744270 */
[----:B------:R-:W-:Y:S02]  /*10360*/  ISETP.LT.OR P0, PT, R5, 0x3a, P1 ;  /* 0x0000003a0500780c */ /* 0x000fe40000f01670 */
[----:B------:R-:W-:Y:S02]  /*10370*/  PLOP3.LUT P1, PT, PT, PT, UP5, 0x40, 0x0 ;  /* 0x000000000000781c */ /* 0x000fe40003f2e858 */
[----:B------:R-:W-:-:S02]  /*10380*/  FSEL R200, R105, -INF , !P0 ;  /* 0xff80000069c87808 */ /* 0x000fc40004000000 */
[----:B------:R-:W-:Y:S02]  /*10390*/  PLOP3.LUT P0, PT, PT, PT, UP4, 0x40, 0x0 ;  /* 0x000000000000781c */ /* 0x000fe40003f0e848 */
[----:B------:R-:W-:Y:S02]  /*103a0*/  ISETP.GT.AND P1, PT, R6, 0x48, P1 ;  /* 0x000000480600780c */ /* 0x000fe40000f24270 */
[----:B------:R-:W-:Y:S02]  /*103b0*/  ISETP.LT.OR P2, PT, R5, 0x41, P2 ;  /* 0x000000410500780c */ /* 0x000fe40001741670 */
[----:B------:R-:W-:Y:S02]  /*103c0*/  FSEL R195, R104, -INF , !P3 ;  /* 0xff80000068c37808 */ /* 0x000fe40005800000 */
[----:B------:R-:W-:Y:S02]  /*103d0*/  ISETP.GT.AND P3, PT, R6, 0x49, P0 ;  /* 0x000000490600780c */ /* 0x000fe40000764270 */
[----:B------:R-:W-:-:S02]  /*103e0*/  ISETP.LT.OR P1, PT, R7, 0x49, P1 ;  /* 0x000000490700780c */ /* 0x000fc40000f21670 */
[----:B------:R-:W-:Y:S02]  /*103f0*/  FSEL R212, R132, -INF , !P2 ;  /* 0xff80000084d47808 */ /* 0x000fe40005000000 */
[----:B------:R-:W-:Y:S01]  /*10400*/  PLOP3.LUT P2, PT, PT, PT, UP6, 0x40, 0x0 ;  /* 0x000000000000781c */ /* 0x000fe20003f4e868 */
[----:B------:R-:W-:Y:S01]  /*10410*/  UISETP.NE.AND UP6, UPT, UR12, URZ, UPT ;  /* 0x0000003f0c00728c */ /* 0x000fe2000bfc5270 */
[----:B------:R-:W-:Y:S02]  /*10420*/  PLOP3.LUT P0, PT, PT, PT, UP5, 0x40, 0x0 ;  /* 0x000000000000781c */ /* 0x000fe40003f0e858 */
[----:B------:R-:W-:Y:S02]  /*10430*/  ISETP.LT.OR P3, PT, R7, 0x4a, P3 ;  /* 0x0000004a0700780c */ /* 0x000fe40001f61670 */
[----:B------:R-:W-:Y:S02]  /*10440*/  FSEL R160, R50, -INF , !P1 ;  /* 0xff80000032a07808 */ /* 0x000fe40004800000 */
[----:B------:R-:W-:-:S02]  /*10450*/  PLOP3.LUT P1, PT, PT, PT, UP3, 0x40, 0x0 ;  /* 0x000000000000781c */ /* 0x000fc40003f2e838 */
[C---:B------:R-:W-:Y:S02]  /*10460*/  ISETP.GT.AND P2, PT, R3.reuse, 0x41, P2 ;  /* 0x000000410300780c */ /* 0x040fe40001744270 */
[----:B------:R-:W-:Y:S02]  /*10470*/  ISETP.GT.AND P0, PT, R3, 0x48, P0 ;  /* 0x000000480300780c */ /* 0x000fe40000704270 */
[----:B------:R-:W-:Y:S02]  /*10480*/  FSEL R161, R51, -INF , !P3 ;  /* 0xff80000033a17808 */ /* 0x000fe40005800000 */
[----:B------:R-:W-:Y:S02]  /*10490*/  ISETP.GT.AND P3, PT, R6, 0x50, P1 ;  /* 0x000000500600780c */ /* 0x000fe40000f64270 */
[C---:B------:R-:W-:Y:S02]  /*104a0*/  ISETP.LT.OR P2, PT, R5.reuse, 0x42, P2 ;  /* 0x000000420500780c */ /* 0x040fe40001741670 */
[----:B------:R-:W-:-:S02]  /*104b0*/  ISETP.LT.OR P1, PT, R5, 0x49, P0 ;  /* 0x000000490500780c */ /* 0x000fc40000721670 */
[----:B------:R-:W-:Y:S02]  /*104c0*/  PLOP3.LUT P0, PT, PT, PT, UP2, 0x40, 0x0 ;  /* 0x000000000000781c */ /* 0x000fe40003f0e828 */
[----:B------:R-:W-:Y:S02]  /*104d0*/  FSEL R208, R133, -INF , !P2 ;  /* 0xff80000085d07808 */ /* 0x000fe40005000000 */
[----:B------:R-:W-:Y:S02]  /*104e0*/  ISETP.LT.OR P3, PT, R7, 0x51, P3 ;  /* 0x000000510700780c */ /* 0x000fe40001f61670 */
[----:B------:R-:W-:Y:S02]  /*104f0*/  FSEL R211, R100, -INF , !P1 ;  /* 0xff80000064d37808 */ /* 0x000fe40004800000 */
[----:B------:R-:W-:Y:S02]  /*10500*/  FSEL R154, R55, -INF , !P4 ;  /* 0xff800000379a7808 */ /* 0x000fe40006000000 */
[----:B------:R-:W-:-:S02]  /*10510*/  PLOP3.LUT P2, PT, PT, PT, UP4, 0x40, 0x0 ;  /* 0x000000000000781c */ /* 0x000fc40003f4e848 */
[----:B------:R-:W-:Y:S02]  /*10520*/  ISETP.GT.AND P1, PT, R6, 0x51, P0 ;  /* 0x000000510600780c */ /* 0x000fe40000724270 */
[----:B------:R-:W-:Y:S02]  /*10530*/  PLOP3.LUT P4, PT, PT, PT, UP3, 0x40, 0x0 ;  /* 0x000000000000781c */ /* 0x000fe40003f8e838 */
[----:B------:R-:W-:Y:S02]  /*10540*/  PLOP3.LUT P0, PT, PT, PT, UP2, 0x40, 0x0 ;  /* 0x000000000000781c */ /* 0x000fe40003f0e828 */
[----:B------:R-:W-:Y:S02]  /*10550*/  FSEL R192, R34, -INF , !P3 ;  /* 0xff80000022c07808 */ /* 0x000fe40005800000 */
[----:B------:R-:W-:Y:S02]  /*10560*/  ISETP.GT.AND P2, PT, R3, 0x49, P2 ;  /* 0x000000490300780c */ /* 0x000fe40001744270 */
[----:B------:R-:W-:-:S02]  /*10570*/  ISETP.LT.OR P3, PT, R7, 0x52, P1 ;  /* 0x000000520700780c */ /* 0x000fc40000f61670 */
[C---:B------:R-:W-:Y:S02]  /*10580*/  ISETP.GT.AND P1, PT, R3.reuse, 0x50, P4 ;  /* 0x000000500300780c */ /* 0x040fe40002724270 */
[----:B------:R-:W-:Y:S02]  /*10590*/  ISETP.GT.AND P0, PT, R3, 0x51, P0 ;  /* 0x000000510300780c */ /* 0x000fe40000704270 */
[C---:B------:R-:W-:Y:S02]  /*105a0*/  ISETP.LT.OR P2, PT, R5.reuse, 0x4a, P2 ;  /* 0x0000004a0500780c */ /* 0x040fe40001741670 */
[C---:B------:R-:W-:Y:S02]  /*105b0*/  ISETP.LT.OR P1, PT, R5.reuse, 0x51, P1 ;  /* 0x000000510500780c */ /* 0x040fe40000f21670 */
[----:B------:R-:W-:Y:S02]  /*105c0*/  ISETP.LT.OR P0, PT, R5, 0x52, P0 ;  /* 0x000000520500780c */ /* 0x000fe40000701670 */
[----:B------:R-:W-:-:S02]  /*105d0*/  FSEL R205, R101, -INF , !P2 ;  /* 0xff80000065cd7808 */ /* 0x000fc40005000000 */
[----:B------:R-:W-:Y:S02]  /*105e0*/  PLOP3.LUT P2, PT, PT, PT, UP1, 0x40, 0x0 ;  /* 0x000000000000781c */ /* 0x000fe40003f4e818 */
[----:B------:R-:W-:Y:S02]  /*105f0*/  FSEL R207, R124, -INF , !P1 ;  /* 0xff8000007ccf7808 */ /* 0x000fe40004800000 */
[----:B------:R-:W-:Y:S02]  /*10600*/  PLOP3.LUT P1, PT, PT, PT, UP1, 0x40, 0x0 ;  /* 0x000000000000781c */ /* 0x000fe40003f2e818 */
[----:B------:R-:W-:Y:S02]  /*10610*/  FSEL R210, R125, -INF , !P0 ;  /* 0xff8000007dd27808 */ /* 0x000fe40004000000 */
[----:B------:R-:W-:Y:S02]  /*10620*/  PLOP3.LUT P0, PT, PT, PT, UP0, 0x40, 0x0 ;  /* 0x000000000000781c */ /* 0x000fe40003f0e808 */
[----:B------:R-:W-:-:S02]  /*10630*/  FSEL R191, R35, -INF , !P3 ;  /* 0xff80000023bf7808 */ /* 0x000fc40005800000 */
[----:B------:R-:W-:Y:S02]  /*10640*/  PLOP3.LUT P3, PT, PT, PT, UP0, 0x40, 0x0 ;  /* 0x000000000000781c */ /* 0x000fe40003f6e808 */
[C---:B------:R-:W-:Y:S02]  /*10650*/  ISETP.GT.AND P4, PT, R3.reuse, 0x58, P2 ;  /* 0x000000580300780c */ /* 0x040fe40001784270 */
[----:B------:R-:W-:Y:S02]  /*10660*/  ISETP.GT.AND P2, PT, R6, 0x58, P1 ;  /* 0x000000580600780c */ /* 0x000fe40000f44270 */
[----:B------:R-:W-:Y:S01]  /*10670*/  ISETP.GT.AND P0, PT, R3, 0x59, P0 ;  /* 0x000000590300780c */ /* 0x000fe20000704270 */
[----:B-1----:R-:W-:Y:S01]  /*10680*/  IMAD.IADD R3, R10, 0x1, R8 ;  /* 0x000000010a037824 */ /* 0x002fe200078e0208 */
[----:B------:R-:W-:Y:S02]  /*10690*/  ISETP.GT.AND P1, PT, R6, 0x59, P3 ;  /* 0x000000590600780c */ /* 0x000fe40001f24270 */
[----:B------:R-:W-:-:S02]  /*106a0*/  ISETP.LT.OR P3, PT, R7, 0x59, P2 ;  /* 0x000000590700780c */ /* 0x000fc40001761670 */
[C---:B------:R-:W-:Y:S02]  /*106b0*/  ISETP.LT.OR P2, PT, R5.reuse, 0x5a, P0 ;  /* 0x0000005a0500780c */ /* 0x040fe40000741670 */
[----:B------:R-:W-:Y:S01]  /*106c0*/  PLOP3.LUT P0, PT, PT, PT, UP6, 0x40, 0x0 ;  /* 0x000000000000781c */ /* 0x000fe20003f0e868 */
[----:B------:R-:W-:Y:S01]  /*106d0*/  UISETP.NE.AND UP6, UPT, UR36, URZ, UPT ;  /* 0x0000003f2400728c */ /* 0x000fe2000bfc5270 */
[----:B------:R-:W-:Y:S02]  /*106e0*/  ISETP.LT.OR P4, PT, R5, 0x59, P4 ;  /* 0x000000590500780c */ /* 0x000fe40002781670 */
[----:B------:R-:W-:Y:S02]  /*106f0*/  ISETP.LT.OR P1, PT, R7, 0x5a, P1 ;  /* 0x0000005a0700780c */ /* 0x000fe40000f21670 */
[----:B------:R-:W-:Y:S01]  /*10700*/  IMNMX R5, R3, R11, PT ;  /* 0x0000000b03057217 */ /* 0x000fe20003800200 */
[----:B------:R-:W-:Y:S01]  /*10710*/  IMAD.IADD R3, R12, 0x1, R8 ;  /* 0x000000010c037824 */ /* 0x000fe200078e0208 */
[----:B------:R-:W-:-:S02]  /*10720*/  FSEL R190, R30, -INF , !P3 ;  /* 0xff8000001ebe7808 */ /* 0x000fc40005800000 */
        /* <DEDUP_REMOVED lines=16> */
.L_x_449:
[----:B------:R-:W-:-:S04]  /*10830*/  MOV R7, c[0x0][0x32c] ;  /* 0x0000cb0000077a02 */ /* 0x000fc80000000f00 */
[----:B------:R-:W-:-:S13]  /*10840*/  ISETP.NE.AND P0, PT, R7, 0x1, PT ;  /* 0x000000010700780c */ /* 0x000fda0003f05270 */
[----:B------:R-:W-:-:S05]  /*10850*/  @P0 IMAD.HI.U32 R7, R6, c[0x0][0x330], RZ ;  /* 0x0000cc0006070a27 */ /* 0x000fca00078e00ff */
[----:B------:R-:W-:Y:S02]  /*10860*/  @P0 SHF.R.U32.HI R6, RZ, c[0x0][0x334], R7 ;  /* 0x0000cd00ff060a19 */ /* 0x000fe40000011607 */
.L_x_450:
[----:B------:R-:W-:Y:S05]  /*10870*/  BSYNC B0 ;  /* 0x0000000000007941 */ /* 0x000fea0003800000 */
.L_x_448:
[----:B------:R-:W-:-:S05]  /*10880*/  IMAD R6, R6, c[0x0][0x32c], R13 ;  /* 0x0000cb0006067a24 */ /* 0x000fca00078e020d */
[----:B------:R-:W-:Y:S02]  /*10890*/  IADD3 R7, R6, c[0x0][0x32c], RZ ;  /* 0x0000cb0006077a10 */ /* 0x000fe40007ffe0ff */
[----:B------:R-:W-:Y:S02]  /*108a0*/  IMNMX R3, R3, R6, !PT ;  /* 0x0000000603037217 */ /* 0x000fe40007800200 */
[----:B------:R-:W-:Y:S02]  /*108b0*/  IMNMX R5, R5, R7, PT ;  /* 0x0000000705057217 */ /* 0x000fe40003800200 */
.L_x_447:
[----:B------:R-:W-:Y:S01]  /*108c0*/  FMNMX.FTZ R130, R15, R16, !PT ;  /* 0x000000100f827209 */ /* 0x000fe20007810000 */
[----:B------:R-:W-:Y:S01]  /*108d0*/  UP2UR UR36, UPR, URZ, 0x10 ;  /* 0x000000103f247883 */ /* 0x000fe20008000000 */
[----:B------:R-:W-:Y:S01]  /*108e0*/  STL [R1+0x3c], R225 ;  /* 0x00003ce101007387 */ /* 0x000fe20000100800 */
[----:B------:R-:W-:Y:S01]  /*108f0*/  UISETP.NE.AND UP4, UPT, UR33, URZ, UPT ;  /* 0x0000003f2100728c */ /* 0x000fe2000bf85270 */
[----:B------:R-:W-:Y:S01]  /*10900*/  FMNMX.FTZ R130, R17, R130, !PT ;  /* 0x0000008211827209 */ /* 0x000fe20007810000 */
[----:B------:R-:W-:Y:S01]  /*10910*/  UP2UR UR33, UPR, URZ, 0x8 ;  /* 0x000000083f217883 */ /* 0x000fe20008000000 */
[----:B------:R-:W-:Y:S01]  /*10920*/  STL [R1+0x38], R224 ;  /* 0x000038e001007387 */ /* 0x000fe20000100800 */
[----:B------:R-:W-:Y:S01]  /*10930*/  UISETP.NE.AND UP3, UPT, UR34, URZ, UPT ;  /* 0x0000003f2200728c */ /* 0x000fe2000bf65270 */
[----:B------:R-:W-:Y:S01]  /*10940*/  FMNMX.FTZ R130, R19, R130, !PT ;  /* 0x0000008213827209 */ /* 0x000fe20007810000 */
[----:B------:R-:W-:Y:S01]  /*10950*/  UP2UR UR34, UPR, URZ, 0x4 ;  /* 0x000000043f227883 */ /* 0x000fe20008000000 */
[----:B------:R-:W-:Y:S01]  /*10960*/  PLOP3.LUT P3, PT, PT, PT, UP4, 0x40, 0x0 ;  /* 0x000000000000781c */ /* 0x000fe20003f6e848 */
[----:B------:R-:W-:Y:S01]  /*10970*/  UISETP.NE.AND UP2, UPT, UR35, URZ, UPT ;  /* 0x0000003f2300728c */ /* 0x000fe2000bf45270 */
[----:B------:R-:W-:Y:S01]  /*10980*/  FMNMX.FTZ R130, R22, R130, !PT ;  /* 0x0000008216827209 */ /* 0x000fe20007810000 */
[----:B------:R-:W-:Y:S01]  /*10990*/  UP2UR UR35, UPR, URZ, 0x1 ;  /* 0x000000013f237883 */ /* 0x000fe20008000000 */
[----:B------:R-:W-:Y:S01]  /*109a0*/  PLOP3.LUT P2, PT, PT, PT, UP3, 0x40, 0x0 ;  /* 0x000000000000781c */ /* 0x000fe20003f4e838 */
[----:B------:R-:W-:Y:S01]  /*109b0*/  UISETP.NE.AND UP0, UPT, UR32, URZ, UPT ;  /* 0x0000003f2000728c */ /* 0x000fe2000bf05270 */
[----:B------:R-:W-:Y:S01]  /*109c0*/  FMNMX.FTZ R130, R23, R130, !PT ;  /* 0x0000008217827209 */ /* 0x000fe20007810000 */
[----:B------:R-:W-:Y:S01]  /*109d0*/  UISETP.NE.AND UP3, UPT, UR31, URZ, UPT ;  /* 0x0000003f1f00728c */ /* 0x000fe2000bf65270 */
[----:B------:R-:W-:Y:S01]  /*109e0*/  PLOP3.LUT P0, PT, PT, PT, UP2, 0x40, 0x0 ;  /* 0x000000000000781c */ /* 0x000fe20003f0e828 */
[----:B------:R-:W-:Y:S01]  /*109f0*/  UISETP.NE.AND UP2, UPT, UR30, URZ, UPT ;  /* 0x0000003f1e00728c */ /* 0x000fe2000bf45270 */
[----:B------:R-:W-:Y:S01]  /*10a00*/  FMNMX.FTZ R130, R24, R130, !PT ;  /* 0x0000008218827209 */ /* 0x000fe20007810000 */
[----:B------:R-:W-:Y:S01]  /*10a10*/  UP2UR UR37, UPR, URZ, 0x2 ;  /* 0x000000023f257883 */ /* 0x000fe20008000000 */
[----:B------:R-:W-:Y:S01]  /*10a20*/  ISETP.GT.AND P0, PT, R3, RZ, P0 ;  /* 0x000000ff0300720c */ /* 0x000fe20000704270 */
[----:B------:R-:W-:Y:S01]  /*10a30*/  UISETP.NE.AND UP1, UPT, UR29, URZ, UPT ;  /* 0x0000003f1d00728c */ /* 0x000fe2000bf25270 */
[----:B------:R-:W-:Y:S01]  /*10a40*/  FMNMX.FTZ R130, R26, R130, !PT ;  /* 0x000000821a827209 */ /* 0x000fe20007810000 */
[----:B------:R-:W-:Y:S01]  /*10a50*/  UISETP.NE.AND UP4, UPT, UR23, URZ, UPT ;  /* 0x0000003f1700728c */ /* 0x000fe2000bf85270 */
[----:B------:R-:W-:Y:S01]  /*10a60*/  ISETP.LT.OR P0, PT, R5, 0x1, P0 ;  /* 0x000000010500780c */ /* 0x000fe20000701670 */
[----:B------:R-:W-:Y:S01]  /*10a70*/  STL [R1+0x34], R223 ;  /* 0x000034df01007387 */ /* 0x000fe20000100800 */
[----:B------:R-:W-:Y:S01]  /*10a80*/  FMNMX.FTZ R130, R38, R130, !PT ;  /* 0x0000008226827209 */ /* 0x000fe20007810000 */
[----:B------:R-:W-:Y:S01]  /*10a90*/  IMAD.SHL.U32 R217, R0, 0x2, RZ ;  /* 0x0000000200d97824 */ /* 0x000fe200078e00ff */
[----:B------:R-:W-:Y:S01]  /*10aa0*/  FSEL R84, R174, -INF , !P0 ;  /* 0xff800000ae547808 */ /* 0x000fe20004000000 */
[----:B------:R-:W-:Y:S01]  /*10ab0*/  STL [R1+0x30], R222 ;  /* 0x000030de01007387 */ /* 0x000fe20000100800 */
[----:B------:R-:W-:Y:S01]  /*10ac0*/  FMNMX.FTZ R130, R40, R130, !PT ;  /* 0x0000008228827209 */ /* 0x000fe20007810000 */
[--C-:B------:R-:W-:Y:S01]  /*10ad0*/  IMAD R218, R4, 0x2, R217.reuse ;  /* 0x0000000204da7824 */ /* 0x100fe200078e02d9 */
[----:B------:R-:W-:Y:S01]  /*10ae0*/  ISETP.GT.AND P0, PT, R3, 0x1, P2 ;  /* 0x000000010300780c */ /* 0x000fe20001704270 */
[----:B------:R-:W-:Y:S01]  /*10af0*/  STL [R1+0x2c], R221 ;  /* 0x00002cdd01007387 */ /* 0x000fe20000100800 */
[----:B------:R-:W-:Y:S01]  /*10b00*/  FMNMX.FTZ R130, R44, R130, !PT ;  /* 0x000000822c827209 */ /* 0x000fe20007810000 */
[----:B------:R-:W-:Y:S01]  /*10b10*/  IMAD R220, R2, 0x2, R217 ;  /* 0x0000000202dc7824 */ /* 0x000fe200078e02d9 */
[----:B------:R-:W-:Y:S01]  /*10b20*/  ISETP.LT.OR P0, PT, R5, 0x2, P0 ;  /* 0x000000020500780c */ /* 0x000fe20000701670 */
[----:B------:R-:W-:Y:S01]  /*10b30*/  STL [R1+0x28], R216 ;  /* 0x000028d801007387 */ /* 0x000fe20000100800 */
[----:B------:R-:W-:-:S02]  /*10b40*/  FMNMX.FTZ R130, R45, R130, !PT ;  /* 0x000000822d827209 */ /* 0x000fc40007810000 */
[----:B------:R-:W-:Y:S01]  /*10b50*/  FSEL R85, R175, -INF , !P0 ;  /* 0xff800000af557808 */ /* 0x000fe20004000000 */
[----:B------:R-:W-:Y:S01]  /*10b60*/  LDSM.16.MT88.4 R72, [R220+0x100] ;  /* 0x00010000dc48783b */ /* 0x000fe20000004200 */
[----:B------:R-:W-:Y:S02]  /*10b70*/  FMNMX.FTZ R130, R140, R130, !PT ;  /* 0x000000828c827209 */ /* 0x000fe40007810000 */
[----:B------:R-:W-:Y:S01]  /*10b80*/  ISETP.GT.AND P0, PT, R3, 0x8, P3 ;  /* 0x000000080300780c */ /* 0x000fe20001f04270 */
[----:B------:R-:W-:Y:S01]  /*10b90*/  LDSM.16.MT88.4 R76, [R218+0x100] ;  /* 0x00010000da4c783b */ /* 0x000fe20000004200 */
[----:B------:R-:W-:Y:S02]  /*10ba0*/  FMNMX.FTZ R130, R141, R130, !PT ;  /* 0x000000828d827209 */ /* 0x000fe40007810000 */
[----:B------:R-:W-:Y:S01]  /*10bb0*/  ISETP.LT.OR P0, PT, R5, 0x9, P0 ;  /* 0x000000090500780c */ /* 0x000fe20000701670 */
[----:B------:R-:W-:Y:S01]  /*10bc0*/  LDSM.16.MT88.4 R64, [R217+0x900] ;  /* 0x00090000d940783b */ /* 0x000fe20000004200 */
[----:B------:R-:W-:-:S02]  /*10bd0*/  FMNMX.FTZ R130, R144, R130, !PT ;  /* 0x0000008290827209 */ /* 0x000fc40007810000 */
[----:B------:R-:W-:Y:S01]  /*10be0*/  PLOP3.LUT P5, PT, PT, PT, UP0, 0x40, 0x0 ;  /* 0x000000000000781c */ /* 0x000fe20003fae808 */
[----:B------:R-:W-:Y:S01]  /*10bf0*/  UISETP.NE.AND UP0, UPT, UR28, URZ, UPT ;  /* 0x0000003f1c00728c */ /* 0x000fe2000bf05270 */
[----:B------:R-:W-:Y:S01]  /*10c00*/  FMNMX.FTZ R130, R145, R130, !PT ;  /* 0x0000008291827209 */ /* 0x000fe20007810000 */
[----:B------:R-:W-:Y:S01]  /*10c10*/  LDSM.16.MT88.4 R60, [R220+0x900] ;  /* 0x00090000dc3c783b */ /* 0x000fe20000004200 */
[----:B------:R-:W-:Y:S02]  /*10c20*/  FSEL R86, R86, -INF , !P0 ;  /* 0xff80000056567808 */ /* 0x000fe40004000000 */
[----:B------:R-:W-:Y:S01]  /*10c30*/  FMNMX.FTZ R130, R146, R130, !PT ;  /* 0x0000008292827209 */ /* 0x000fe20007810000 */
[----:B------:R-:W-:Y:S01]  /*10c40*/  LDSM.16.MT88.4 R56, [R218+0x900] ;  /* 0x00090000da38783b */ /* 0x000fe20000004200 */
[----:B------:R-:W-:Y:S02]  /*10c50*/  ISETP.GT.AND P0, PT, R3, 0x9, P5 ;  /* 0x000000090300780c */ /* 0x000fe40002f04270 */
[----:B------:R-:W-:-:S02]  /*10c60*/  FMNMX.FTZ R130, R164, R130, !PT ;  /* 0x00000082a4827209 */ /* 0x000fc40007810000 */
[----:B------:R-:W-:Y:S02]  /*10c70*/  ISETP.LT.OR P0, PT, R5, 0xa, P0 ;  /* 0x0000000a0500780c */ /* 0x000fe40000701670 */
[----:B------:R-:W-:Y:S02]  /*10c80*/  FMNMX.FTZ R130, R163, R130, !PT ;  /* 0x00000082a3827209 */ /* 0x000fe40007810000 */
[----:B------:R-:W-:Y:S01]  /*10c90*/  PLOP3.LUT P4, PT, PT, PT, UP3, 0x40, 0x0 ;  /* 0x000000000000781c */ /* 0x000fe20003f8e838 */
[----:B------:R-:W-:Y:S01]  /*10ca0*/  UISETP.NE.AND UP3, UPT, UR27, URZ, UPT ;  /* 0x0000003f1b00728c */ /* 0x000fe2000bf65270 */
[----:B------:R-:W-:Y:S02]  /*10cb0*/  FMNMX.FTZ R130, R167, R130, !PT ;  /* 0x00000082a7827209 */ /* 0x000fe40007810000 */
[----:B------:R-:W-:Y:S02]  /*10cc0*/  FSEL R87, R87, -INF , !P0 ;  /* 0xff80000057577808 */ /* 0x000fe40004000000 */
[----:B------:R-:W-:-:S02]  /*10cd0*/  FMNMX.FTZ R130, R204, R130, !PT ;  /* 0x00000082cc827209 */ /* 0x000fc40007810000 */
[----:B------:R-:W-:Y:S02]  /*10ce0*/  ISETP.GT.AND P0, PT, R3, 0x10, P4 ;  /* 0x000000100300780c */ /* 0x000fe40002704270 */
[----:B------:R-:W-:Y:S02]  /*10cf0*/  FMNMX.FTZ R130, R203, R130, !PT ;  /* 0x00000082cb827209 */ /* 0x000fe40007810000 */
[----:B------:R-:W-:Y:S02]  /*10d00*/  ISETP.LT.OR P0, PT, R5, 0x11, P0 ;  /* 0x000000110500780c */ /* 0x000fe40000701670 */
[----:B------:R-:W-:Y:S02]  /*10d10*/  FMNMX.FTZ R130, R202, R130, !PT ;  /* 0x00000082ca827209 */ /* 0x000fe40007810000 */
[----:B------:R-:W-:Y:S02]  /*10d20*/  FSEL R96, R122, -INF , !P0 ;  /* 0xff8000007a607808 */ /* 0x000fe40004000000 */
[----:B------:R-:W-:-:S02]  /*10d30*/  FMNMX.FTZ R130, R201, R130, !PT ;  /* 0x00000082c9827209 */ /* 0x000fc40007810000 */
[----:B------:R-:W-:Y:S01]  /*10d40*/  PLOP3.LUT P2, PT, PT, PT, UP1, 0x40, 0x0 ;  /* 0x000000000000781c */ /* 0x000fe20003f4e818 */
[----:B------:R-:W-:Y:S01]  /*10d50*/  UISETP.NE.AND UP1, UPT, UR25, URZ, UPT ;  /* 0x0000003f1900728c */ /* 0x000fe2000bf25270 */
[----:B------:R-:W-:Y:S01]  /*10d60*/  PLOP3.LUT P5, PT, PT, PT, UP0, 0x40, 0x0 ;  /* 0x000000000000781c */ /* 0x000fe20003fae808 */
[----:B------:R-:W1:Y:S01]  /*10d70*/  SHFL.BFLY PT, R6, R130, 0x2, 0x1f ;  /* 0x0c401f0082067f89 */ /* 0x000e6200000e0000 */
[----:B------:R-:W-:Y:S01]  /*10d80*/  PLOP3.LUT P3, PT, PT, PT, UP3, 0x40, 0x0 ;  /* 0x000000000000781c */ /* 0x000fe20003f6e838 */
[----:B------:R-:W-:Y:S01]  /*10d90*/  UISETP.NE.AND UP0, UPT, UR24, URZ, UPT ;  /* 0x0000003f1800728c */ /* 0x000fe2000bf05270 */
[----:B------:R-:W-:Y:S01]  /*10da0*/  LEA R219, R2, R218, 0x1 ;  /* 0x000000da02db7211 */ /* 0x000fe200078e08ff */
[----:B------:R-:W-:-:S04]  /*10db0*/  UISETP.NE.AND UP3, UPT, UR22, URZ, UPT ;  /* 0x0000003f1600728c */ /* 0x000fc8000bf65270 */
[----:B------:R-:W-:Y:S01]  /*10dc0*/  PLOP3.LUT P4, PT, PT, PT, UP0, 0x40, 0x0 ;  /* 0x000000000000781c */ /* 0x000fe20003f8e808 */
[----:B------:R-:W-:Y:S01]  /*10dd0*/  UISETP.NE.AND UP0, UPT, UR4, URZ, UPT ;  /* 0x0000003f0400728c */ /* 0x000fe2000bf05270 */
[----:B------:R-:W-:Y:S04]  /*10de0*/  LDSM.16.MT88.4 R80, [R219+0x100] ;  /* 0x00010000db50783b */ /* 0x000fe80000004200 */
[----:B------:R-:W-:Y:S04]  /*10df0*/  LDSM.16.MT88.4 R52, [R219+0x900] ;  /* 0x00090000db34783b */ /* 0x000fe80000004200 */
[----:B------:R-:W-:Y:S01]  /*10e00*/  LDSM.16.MT88.4 R136, [R219+0x1100] ;  /* 0x00110000db88783b */ /* 0x000fe20000004200 */
[----:B-1----:R-:W-:-:S05]  /*10e10*/  FMNMX.FTZ R130, R130, R6, !PT ;  /* 0x0000000682827209 */ /* 0x002fca0007810000 */
[----:B------:R-:W1:Y:S02]  /*10e20*/  SHFL.BFLY PT, R6, R130, 0x1, 0x1f ;  /* 0x0c201f0082067f89 */ /* 0x000e6400000e0000 */
[----:B-1----:R-:W-:-:S04]  /*10e30*/  FMNMX.FTZ R130, R130, R6, !PT ;  /* 0x0000000682827209 */ /* 0x002fc80007810000 */
[C---:B------:R-:W-:Y:S01]  /*10e40*/  FSETP.NEU.FTZ.AND P1, PT, R130.reuse, -INF , PT ;  /* 0xff8000008200780b */ /* 0x040fe20003f3d000 */
[----:B------:R-:W-:-:S05]  /*10e50*/  FMUL.FTZ R7, R130, c[0x0][0x2d0] ;  /* 0x0000b40082077a20 */ /* 0x000fca0000410000 */
[----:B------:R-:W-:Y:S02]  /*10e60*/  FSEL R7, R7, RZ, P1 ;  /* 0x000000ff07077208 */ /* 0x000fe40000800000 */
[----:B------:R-:W-:Y:S01]  /*10e70*/  PLOP3.LUT P1, PT, PT, PT, UP2, 0x40, 0x0 ;  /* 0x000000000000781c */ /* 0x000fe20003f2e828 */
[----:B------:R-:W-:Y:S02]  /*10e80*/  UISETP.NE.AND UP2, UPT, UR26, URZ, UPT ;  /* 0x0000003f1a00728c */ /* 0x000fe4000bf45270 */
[----:B------:R-:W-:Y:S01]  /*10e90*/  FFMA.FTZ R9, R17, c[0x0][0x2d0], -R7 ;  /* 0x0000b40011097a23 */ /* 0x000fe20000010807 */
[----:B------:R-:W-:-:S03]  /*10ea0*/  ISETP.GT.AND P0, PT, R3, 0x11, P1 ;  /* 0x000000110300780c */ /* 0x000fc60000f04270 */
[----:B------:R-:W-:Y:S01]  /*10eb0*/  PLOP3.LUT P1, PT, PT, PT, UP2, 0x40, 0x0 ;  /* 0x000000000000781c */ /* 0x000fe20003f2e828 */
[----:B------:R-:W-:Y:S01]  /*10ec0*/  UISETP.NE.AND UP2, UPT, UR21, URZ, UPT ;  /* 0x0000003f1500728c */ /* 0x000fe2000bf45270 */
[----:B------:R-:W-:Y:S01]  /*10ed0*/  ISETP.LT.OR P0, PT, R5, 0x12, P0 ;  /* 0x000000120500780c */ /* 0x000fe20000701670 */
[----:B------:R-:W-:Y:S03]  /*10ee0*/  MUFU.EX2 R216, R9 ;  /* 0x0000000900d87308 */ /* 0x000fe60000000800 */
[----:B------:R-:W-:Y:S02]  /*10ef0*/  FSEL R97, R123, -INF , !P0 ;  /* 0xff8000007b617808 */ /* 0x000fe40004000000 */
[----:B------:R-:W-:Y:S01]  /*10f00*/  ISETP.GT.AND P0, PT, R3, 0x18, P2 ;  /* 0x000000180300780c */ /* 0x000fe20001704270 */
[----:B------:R-:W-:Y:S01]  /*10f10*/  LDSM.16.MT88.4 R120, [R220+0x1100] ;  /* 0x00110000dc78783b */ /* 0x000fe20000004200 */
[----:B------:R-:W-:Y:S01]  /*10f20*/  PLOP3.LUT P2, PT, PT, PT, UP1, 0x40, 0x0 ;  /* 0x000000000000781c */ /* 0x000fe20003f4e818 */
[----:B------:R-:W-:Y:S01]  /*10f30*/  UISETP.NE.AND UP1, UPT, UR20, URZ, UPT ;  /* 0x0000003f1400728c */ /* 0x000fe2000bf25270 */
[----:B------:R-:W-:-:S02]  /*10f40*/  ISETP.LT.OR P0, PT, R5, 0x19, P0 ;  /* 0x000000190500780c */ /* 0x000fc40000701670 */
[----:B------:R-:W-:Y:S02]  /*10f50*/  ULDC.64 UR20, c[0x0][0x2c8] ;  /* 0x0000b20000147ab9 */ /* 0x000fe40000000a00 */
[----:B------:R-:W-:Y:S02]  /*10f60*/  FSEL R98, R118, -INF , !P0 ;  /* 0xff80000076627808 */ /* 0x000fe40004000000 */
[----:B------:R-:W-:Y:S02]  /*10f70*/  ISETP.GT.AND P0, PT, R3, 0x19, P5 ;  /* 0x000000190300780c */ /* 0x000fe40002f04270 */
[----:B------:R-:W-:Y:S01]  /*10f80*/  PLOP3.LUT P5, PT, PT, PT, UP0, 0x40, 0x0 ;  /* 0x000000000000781c */ /* 0x000fe20003fae808 */
[----:B------:R-:W-:Y:S01]  /*10f90*/  UISETP.NE.AND UP0, UPT, UR35, URZ, UPT ;  /* 0x0000003f2300728c */ /* 0x000fe2000bf05270 */
[----:B------:R-:W-:-:S04]  /*10fa0*/  ISETP.LT.OR P0, PT, R5, 0x1a, P0 ;  /* 0x0000001a0500780c */ /* 0x000fc80000701670 */
        /* <DEDUP_REMOVED lines=19> */
[----:B------:R-:W-:Y:S02]  /*110e0*/  ISETP.LT.OR P0, PT, R5, 0x2a, P0 ;  /* 0x0000002a0500780c */ /* 0x000fe40000701670 */
[----:B------:R-:W-:Y:S02]  /*110f0*/  P2R R6, PR, RZ, 0x10 ;  /* 0x00000010ff067803 */ /* 0x000fe40000000000 */
[----:B------:R-:W-:-:S02]  /*11100*/  FSEL R162, R111, -INF , !P0 ;  /* 0xff8000006fa27808 */ /* 0x000fc40004000000 */
[----:B------:R-:W-:Y:S02]  /*11110*/  ISETP.GT.AND P0, PT, R3, 0x30, P3 ;  /* 0x000000300300780c */ /* 0x000fe40001f04270 */
[----:B------:R-:W-:Y:S01]  /*11120*/  PLOP3.LUT P3, PT, PT, PT, UP6, 0x40, 0x0 ;  /* 0x000000000000781c */ /* 0x000fe20003f6e868 */
[----:B------:R-:W-:Y:S01]  /*11130*/  UISETP.NE.AND UP6, UPT, UR12, URZ, UPT ;  /* 0x0000003f0c00728c */ /* 0x000fe2000bfc5270 */
[----:B------:R-:W-:Y:S02]  /*11140*/  ISETP.LT.OR P0, PT, R5, 0x31, P0 ;  /* 0x000000310500780c */ /* 0x000fe40000701670 */
[----:B------:R-:W-:Y:S01]  /*11150*/  PLOP3.LUT P4, PT, PT, PT, UP5, 0x40, 0x0 ;  /* 0x000000000000781c */ /* 0x000fe20003f8e858 */
[----:B------:R-:W-:Y:S01]  /*11160*/  UISETP.NE.AND UP5, UPT, UR13, URZ, UPT ;  /* 0x0000003f0d00728c */ /* 0x000fe2000bfa5270 */
[----:B------:R-:W-:Y:S02]  /*11170*/  FSEL R170, R70, -INF , !P0 ;  /* 0xff80000046aa7808 */ /* 0x000fe40004000000 */
[----:B------:R-:W-:-:S02]  /*11180*/  ISETP.GT.AND P0, PT, R3, 0x31, P1 ;  /* 0x000000310300780c */ /* 0x000fc40000f04270 */
[----:B------:R-:W-:Y:S02]  /*11190*/  ISETP.NE.AND P1, PT, R6, RZ, PT ;  /* 0x000000ff0600720c */ /* 0x000fe40003f25270 */
[----:B------:R-:W-:Y:S02]  /*111a0*/  FMNMX.FTZ R6, R14, R18, !PT ;  /* 0x000000120e067209 */ /* 0x000fe40007810000 */
[----:B------:R-:W-:Y:S02]  /*111b0*/  ISETP.LT.OR P0, PT, R5, 0x32, P0 ;  /* 0x000000320500780c */ /* 0x000fe40000701670 */
[----:B------:R-:W-:Y:S02]  /*111c0*/  FMNMX.FTZ R6, R20, R6, !PT ;  /* 0x0000000614067209 */ /* 0x000fe40007810000 */
[----:B------:R-:W-:Y:S02]  /*111d0*/  FSEL R171, R71, -INF , !P0 ;  /* 0xff80000047ab7808 */ /* 0x000fe40004000000 */
[----:B------:R-:W-:Y:S01]  /*111e0*/  FMNMX.FTZ R6, R21, R6, !PT ;  /* 0x0000000615067209 */ /* 0x000fe20007810000 */
[----:B------:R-:W-:Y:S01]  /*111f0*/  LDSM.16.MT88.4 R68, [R217+0x100] ;  /* 0x00010000d944783b */ /* 0x000fe20000004200 */
[----:B------:R-:W-:-:S02]  /*11200*/  ISETP.GT.AND P0, PT, R3, 0x38, P2 ;  /* 0x000000380300780c */ /* 0x000fc40001704270 */
[----:B------:R-:W-:Y:S02]  /*11210*/  FMNMX.FTZ R6, R25, R6, !PT ;  /* 0x0000000619067209 */ /* 0x000fe40007810000 */
[----:B------:R-:W-:Y:S02]  /*11220*/  ISETP.LT.OR P0, PT, R5, 0x39, P0 ;  /* 0x000000390500780c */ /* 0x000fe40000701670 */
[----:B------:R-:W-:Y:S02]  /*11230*/  FMNMX.FTZ R6, R27, R6, !PT ;  /* 0x000000061b067209 */ /* 0x000fe40007810000 */
[----:B------:R-:W-:Y:S02]  /*11240*/  FSEL R188, R106, -INF , !P0 ;  /* 0xff8000006abc7808 */ /* 0x000fe40004000000 */
[----:B------:R-:W-:Y:S02]  /*11250*/  FMNMX.FTZ R6, R36, R6, !PT ;  /* 0x0000000624067209 */ /* 0x000fe40007810000 */
[----:B------:R-:W-:-:S02]  /*11260*/  ISETP.GT.AND P0, PT, R3, 0x39, P1 ;  /* 0x000000390300780c */ /* 0x000fc40000f04270 */
[----:B------:R-:W-:Y:S02]  /*11270*/  FMNMX.FTZ R6, R37, R6, !PT ;  /* 0x0000000625067209 */ /* 0x000fe40007810000 */
[----:B------:R-:W-:Y:S02]  /*11280*/  ISETP.LT.OR P2, PT, R5, 0x3a, P0 ;  /* 0x0000003a0500780c */ /* 0x000fe40000741670 */
[----:B------:R-:W-:Y:S02]  /*11290*/  FMNMX.FTZ R6, R88, R6, !PT ;  /* 0x0000000658067209 */ /* 0x000fe40007810000 */
[----:B------:R-:W-:Y:S02]  /*112a0*/  ISETP.GT.AND P1, PT, R3, 0x40, P5 ;  /* 0x000000400300780c */ /* 0x000fe40002f24270 */
[----:B------:R-:W-:Y:S02]  /*112b0*/  FMNMX.FTZ R6, R89, R6, !PT ;  /* 0x0000000659067209 */ /* 0x000fe40007810000 */
[----:B------:R-:W-:-:S02]  /*112c0*/  ISETP.GT.AND P0, PT, R3, 0x41, P3 ;  /* 0x000000410300780c */ /* 0x000fc40001f04270 */
[----:B------:R-:W-:Y:S02]  /*112d0*/  FMNMX.FTZ R6, R90, R6, !PT ;  /* 0x000000065a067209 */ /* 0x000fe40007810000 */
[----:B------:R-:W-:Y:S02]  /*112e0*/  FSEL R183, R107, -INF , !P2 ;  /* 0xff8000006bb77808 */ /* 0x000fe40005000000 */
[----:B------:R-:W-:Y:S02]  /*112f0*/  FMNMX.FTZ R6, R92, R6, !PT ;  /* 0x000000065c067209 */ /* 0x000fe40007810000 */
[----:B------:R-:W-:Y:S02]  /*11300*/  ISETP.LT.OR P2, PT, R5, 0x41, P1 ;  /* 0x000000410500780c */ /* 0x000fe40000f41670 */
[----:B------:R-:W-:Y:S02]  /*11310*/  FMNMX.FTZ R6, R131, R6, !PT ;  /* 0x0000000683067209 */ /* 0x000fe40007810000 */
[----:B------:R-:W-:-:S02]  /*11320*/  ISETP.LT.OR P1, PT, R5, 0x42, P0 ;  /* 0x000000420500780c */ /* 0x000fc40000721670 */
[----:B------:R-:W-:Y:S02]  /*11330*/  FMNMX.FTZ R6, R149, R6, !PT ;  /* 0x0000000695067209 */ /* 0x000fe40007810000 */
[----:B------:R-:W-:Y:S02]  /*11340*/  PLOP3.LUT P0, PT, PT, PT, UP4, 0x40, 0x0 ;  /* 0x000000000000781c */ /* 0x000fe40003f0e848 */
[----:B------:R-:W-:Y:S02]  /*11350*/  FMNMX.FTZ R6, R148, R6, !PT ;  /* 0x0000000694067209 */ /* 0x000fe40007810000 */
[----:B------:R-:W-:Y:S02]  /*11360*/  ISETP.GT.AND P0, PT, R3, 0x49, P0 ;  /* 0x000000490300780c */ /* 0x000fe40000704270 */
[----:B------:R-:W-:Y:S02]  /*11370*/  FMNMX.FTZ R6, R150, R6, !PT ;  /* 0x0000000696067209 */ /* 0x000fe40007810000 */
[----:B------:R-:W-:-:S02]  /*11380*/  ISETP.LT.OR P0, PT, R5, 0x4a, P0 ;  /* 0x0000004a0500780c */ /* 0x000fc40000701670 */
[----:B------:R-:W-:Y:S02]  /*11390*/  FMNMX.FTZ R6, R152, R6, !PT ;  /* 0x0000000698067209 */ /* 0x000fe40007810000 */
[----:B------:R-:W-:Y:S02]  /*113a0*/  FSEL R194, R103, -INF , !P0 ;  /* 0xff80000067c27808 */ /* 0x000fe40004000000 */
[----:B------:R-:W-:Y:S02]  /*113b0*/  FMNMX.FTZ R6, R154, R6, !PT ;  /* 0x000000069a067209 */ /* 0x000fe40007810000 */
[----:B------:R-:W-:Y:S02]  /*113c0*/  FSEL R197, R135, -INF , !P1 ;  /* 0xff80000087c57808 */ /* 0x000fe40004800000 */
[----:B------:R-:W-:Y:S02]  /*113d0*/  FMNMX.FTZ R6, R160, R6, !PT ;  /* 0x00000006a0067209 */ /* 0x000fe40007810000 */
[----:B------:R-:W-:-:S02]  /*113e0*/  ISETP.GT.AND P1, PT, R3, 0x48, P4 ;  /* 0x000000480300780c */ /* 0x000fc40002724270 */
[----:B------:R-:W-:Y:S02]  /*113f0*/  FMNMX.FTZ R6, R161, R6, !PT ;  /* 0x00000006a1067209 */ /* 0x000fe40007810000 */
[----:B------:R-:W-:Y:S02]  /*11400*/  ISETP.LT.OR P1, PT, R5, 0x49, P1 ;  /* 0x000000490500780c */ /* 0x000fe40000f21670 */
[----:B------:R-:W-:Y:S02]  /*11410*/  FMNMX.FTZ R6, R192, R6, !PT ;  /* 0x00000006c0067209 */ /* 0x000fe40007810000 */
[----:B------:R-:W-:Y:S02]  /*11420*/  FSEL R196, R134, -INF , !P2 ;  /* 0xff80000086c47808 */ /* 0x000fe40005000000 */
[----:B------:R-:W-:Y:S01]  /*11430*/  FMNMX.FTZ R6, R191, R6, !PT ;  /* 0x00000006bf067209 */ /* 0x000fe20007810000 */
[----:B------:R-:W-:Y:S01]  /*11440*/  LDSM.16.MT88.4 R132, [R218+0x1100] ;  /* 0x00110000da84783b */ /* 0x000fe20000004200 */
[----:B------:R-:W-:-:S02]  /*11450*/  FSEL R193, R102, -INF , !P1 ;  /* 0xff80000066c17808 */ /* 0x000fc40004800000 */
[----:B------:R-:W-:Y:S02]  /*11460*/  FMNMX.FTZ R6, R190, R6, !PT ;  /* 0x00000006be067209 */ /* 0x000fe40007810000 */
[----:B------:R-:W-:Y:S02]  /*11470*/  PLOP3.LUT P2, PT, PT, PT, UP3, 0x40, 0x0 ;  /* 0x000000000000781c */ /* 0x000fe40003f4e838 */
[----:B------:R-:W-:Y:S02]  /*11480*/  FMNMX.FTZ R6, R189, R6, !PT ;  /* 0x00000006bd067209 */ /* 0x000fe40007810000 */
[----:B------:R-:W-:Y:S02]  /*11490*/  PLOP3.LUT P1, PT, PT, PT, UP2, 0x40, 0x0 ;  /* 0x000000000000781c */ /* 0x000fe40003f2e828 */
[----:B------:R-:W-:Y:S01]  /*114a0*/  PLOP3.LUT P3, PT, PT, PT, UP0, 0x40, 0x0 ;  /* 0x000000000000781c */ /* 0x000fe20003f6e808 */
[----:B------:R-:W1:Y:S01]  /*114b0*/  SHFL.BFLY PT, R8, R6, 0x2, 0x1f ;  /* 0x0c401f0006087f89 */ /* 0x000e6200000e0000 */
[----:B------:R-:W-:-:S02]  /*114c0*/  ISETP.GT.AND P4, PT, R3, 0x50, P2 ;  /* 0x000000500300780c */ /* 0x000fc40001784270 */
[----:B------:R-:W-:-:S04]  /*114d0*/  ISETP.GT.AND P2, PT, R3, 0x51, P1 ;  /* 0x000000510300780c */ /* 0x000fc80000f44270 */
[----:B------:R-:W-:-:S04]  /*114e0*/  ISETP.LT.OR P2, PT, R5, 0x52, P2 ;  /* 0x000000520500780c */ /* 0x000fc80001741670 */
[----:B------:R-:W-:Y:S02]  /*114f0*/  FSEL R185, R127, -INF , !P2 ;  /* 0xff8000007fb97808 */ /* 0x000fe40005000000 */
[----:B-1----:R-:W-:Y:S01]  /*11500*/  FMNMX.FTZ R6, R6, R8, !PT ;  /* 0x0000000806067209 */ /* 0x002fe20007810000 */
[----:B------:R-:W-:-:S04]  /*11510*/  FFMA.FTZ R8, R15, c[0x0][0x2d0], -R7 ;  /* 0x0000b4000f087a23 */ /* 0x000fc80000010807 */
[----:B------:R-:W1:Y:S01]  /*11520*/  SHFL.BFLY PT, R129, R6, 0x1, 0x1f ;  /* 0x0c201f0006817f89 */ /* 0x000e6200000e0000 */
[----:B------:R2:W-:Y:S02]  /*11530*/  MUFU.EX2 R238, R8 ;  /* 0x0000000800ee7308 */ /* 0x0005e40000000800 */
[----:B--2---:R-:W-:-:S04]  /*11540*/  FMNMX.FTZ R8, R91, R93, !PT ;  /* 0x0000005d5b087209 */ /* 0x004fc80007810000 */
[----:B------:R-:W-:Y:S02]  /*11550*/  FMNMX.FTZ R8, R94, R8, !PT ;  /* 0x000000085e087209 */ /* 0x000fe40007810000 */
[----:B-1----:R-:W-:Y:S01]  /*11560*/  FMNMX.FTZ R129, R6, R129, !PT ;  /* 0x0000008106817209 */ /* 0x002fe20007810000 */
[--C-:B------:R-:W-:Y:S01]  /*11570*/  FFMA.FTZ R6, R16, c[0x0][0x2d0], -R7.reuse ;  /* 0x0000b40010067a23 */ /* 0x100fe20000010807 */
[----:B------:R-:W-:Y:S01]  /*11580*/  FMNMX.FTZ R9, R95, R8, !PT ;  /* 0x000000085f097209 */ /* 0x000fe20007810000 */
[----:B------:R-:W-:Y:S01]  /*11590*/  FFMA.FTZ R8, R19, c[0x0][0x2d0], -R7 ;  /* 0x0000b40013087a23 */ /* 0x000fe20000010807 */
[----:B------:R-:W-:Y:S01]  /*115a0*/  FSETP.NEU.FTZ.AND P0, PT, R129, -INF , PT ;  /* 0xff8000008100780b */ /* 0x000fe20003f1d000 */
[----:B------:R1:W-:Y:S01]  /*115b0*/  MUFU.EX2 R214, R6 ;  /* 0x0000000600d67308 */ /* 0x0003e20000000800 */
[----:B------:R-:W-:-:S04]  /*115c0*/  FMNMX.FTZ R9, R112, R9, !PT ;  /* 0x0000000970097209 */ /* 0x000fc80007810000 */
[----:B------:R-:W-:Y:S02]  /*115d0*/  FMNMX.FTZ R0, R113, R9, !PT ;  /* 0x0000000971007209 */ /* 0x000fe40007810000 */
[----:B------:R-:W-:Y:S01]  /*115e0*/  FMNMX.FTZ R9, R84, R85, !PT ;  /* 0x0000005554097209 */ /* 0x000fe20007810000 */
[----:B------:R2:W3:Y:S01]  /*115f0*/  MUFU.EX2 R240, R8 ;  /* 0x0000000800f07308 */ /* 0x0004e20000000800 */
[----:B------:R-:W-:Y:S02]  /*11600*/  FMNMX.FTZ R0, R114, R0, !PT ;  /* 0x0000000072007209 */ /* 0x000fe40007810000 */
[----:B------:R-:W-:Y:S02]  /*11610*/  FMNMX.FTZ R9, R86, R9, !PT ;  /* 0x0000000956097209 */ /* 0x000fe40007810000 */
[----:B------:R-:W-:Y:S02]  /*11620*/  FMNMX.FTZ R0, R115, R0, !PT ;  /* 0x0000000073007209 */ /* 0x000fe40007810000 */
[----:B------:R-:W-:Y:S01]  /*11630*/  FMNMX.FTZ R9, R87, R9, !PT ;  /* 0x0000000957097209 */ /* 0x000fe20007810000 */
[----:B-1----:R-:W-:Y:S01]  /*11640*/  FMUL.FTZ R6, R129, c[0x0][0x2d0] ;  /* 0x0000b40081067a20 */ /* 0x002fe20000410000 */
[----:B------:R-:W-:-:S02]  /*11650*/  FMNMX.FTZ R0, R165, R0, !PT ;  /* 0x00000000a5007209 */ /* 0x000fc40007810000 */
[----:B------:R-:W-:Y:S02]  /*11660*/  FMNMX.FTZ R9, R96, R9, !PT ;  /* 0x0000000960097209 */ /* 0x000fe40007810000 */
[----:B------:R-:W-:Y:S02]  /*11670*/  FSEL R6, R6, RZ, P0 ;  /* 0x000000ff06067208 */ /* 0x000fe40000000000 */
[----:B------:R-:W-:Y:S02]  /*11680*/  FMNMX.FTZ R0, R166, R0, !PT ;  /* 0x00000000a6007209 */ /* 0x000fe40007810000 */
[----:B------:R-:W-:Y:S01]  /*11690*/  FMNMX.FTZ R4, R97, R9, !PT ;  /* 0x0000000961047209 */ /* 0x000fe20007810000 */
[----:B--2---:R-:W-:Y:S01]  /*116a0*/  FFMA.FTZ R8, R14, c[0x0][0x2d0], -R6 ;  /* 0x0000b4000e087a23 */ /* 0x004fe20000010806 */
[----:B------:R-:W-:Y:S02]  /*116b0*/  FMNMX.FTZ R0, R168, R0, !PT ;  /* 0x00000000a8007209 */ /* 0x000fe40007810000 */
[----:B------:R-:W-:Y:S01]  /*116c0*/  PLOP3.LUT P0, PT, PT, PT, UP1, 0x40, 0x0 ;  /* 0x000000000000781c */ /* 0x000fe20003f0e818 */
[----:B------:R1:W-:Y:S01]  /*116d0*/  MUFU.EX2 R223, R8 ;  /* 0x0000000800df7308 */ /* 0x0003e20000000800 */
[----:B------:R-:W-:-:S02]  /*116e0*/  FMNMX.FTZ R0, R169, R0, !PT ;  /* 0x00000000a9007209 */ /* 0x000fc40007810000 */
[----:B------:R-:W-:Y:S02]  /*116f0*/  ISETP.GT.AND P1, PT, R3, 0x58, P0 ;  /* 0x000000580300780c */ /* 0x000fe40000724270 */
[----:B------:R-:W-:Y:S02]  /*11700*/  FMNMX.FTZ R0, R199, R0, !PT ;  /* 0x00000000c7007209 */ /* 0x000fe40007810000 */
[----:B------:R-:W-:Y:S02]  /*11710*/  ISETP.GT.AND P0, PT, R3, 0x59, P3 ;  /* 0x000000590300780c */ /* 0x000fe40001f04270 */
[----:B------:R-:W-:Y:S02]  /*11720*/  FMNMX.FTZ R0, R198, R0, !PT ;  /* 0x00000000c6007209 */ /* 0x000fe40007810000 */
[----:B------:R-:W-:Y:S02]  /*11730*/  ISETP.LT.OR P3, PT, R5, 0x51, P4 ;  /* 0x000000510500780c */ /* 0x000fe40002761670 */
[----:B------:R-:W-:-:S02]  /*11740*/  FMNMX.FTZ R0, R195, R0, !PT ;  /* 0x00000000c3007209 */ /* 0x000fc40007810000 */
[----:B------:R-:W-:Y:S01]  /*11750*/  FSEL R184, R126, -INF , !P3 ;  /* 0xff8000007eb87808 */ /* 0x000fe20005800000 */
[--C-:B-1----:R-:W-:Y:S01]  /*11760*/  FFMA.FTZ R8, R18, c[0x0][0x2d0], -R6.reuse ;  /* 0x0000b40012087a23 */ /* 0x102fe20000010806 */
[C---:B------:R-:W-:Y:S01]  /*11770*/  ISETP.LT.OR P1, PT, R5.reuse, 0x59, P1 ;  /* 0x000000590500780c */ /* 0x040fe20000f21670 */
[----:B------:R-:W-:Y:S01]  /*11780*/  LDSM.16.MT88.4 R124, [R217+0x1100] ;  /* 0x00110000d97c783b */ /* 0x000fe20000004200 */
[----:B------:R-:W-:Y:S01]  /*11790*/  ISETP.LT.OR P0, PT, R5, 0x5a, P0 ;  /* 0x0000005a0500780c */ /* 0x000fe20000701670 */
[----:B------:R1:W2:Y:S01]  /*117a0*/  MUFU.EX2 R224, R8 ;  /* 0x0000000800e07308 */ /* 0x0002a20000000800 */
[----:B------:R-:W-:Y:S02]  /*117b0*/  FSEL R186, R186, -INF , !P1 ;  /* 0xff800000baba7808 */ /* 0x000fe40004800000 */
[----:B------:R-:W-:Y:S02]  /*117c0*/  FSEL R187, R187, -INF , !P0 ;  /* 0xff800000bbbb7808 */ /* 0x000fe40004000000 */
[----:B---3--:R-:W-:Y:S01]  /*117d0*/  F2FP.PACK_AB R10, R240, R216 ;  /* 0x000000d8f00a723e */ /* 0x008fe200000000ff */
[----:B-1----:R-:W-:Y:S01]  /*117e0*/  FFMA.FTZ R8, R20, c[0x0][0x2d0], -R6 ;  /* 0x0000b40014087a23 */ /* 0x002fe20000010806 */
[----:B--2---:R-:W-:-:S03]  /*117f0*/  F2FP.PACK_AB R9, R224, R223 ;  /* 0x000000dfe009723e */ /* 0x004fc600000000ff */
[----:B------:R1:W-:Y:S02]  /*11800*/  MUFU.EX2 R239, R8 ;  /* 0x0000000800ef7308 */ /* 0x0003e40000000800 */
[----:B-1----:R-:W-:Y:S01]  /*11810*/  FMNMX.FTZ R8, R98, R4, !PT ;  /* 0x0000000462087209 */ /* 0x002fe20007810000 */
[----:B------:R-:W-:-:S03]  /*11820*/  FFMA.FTZ R4, R21, c[0x0][0x2d0], -R6 ;  /* 0x0000b40015047a23 */ /* 0x000fc60000010806 */
[----:B------:R-:W-:Y:S02]  /*11830*/  FMNMX.FTZ R2, R99, R8, !PT ;  /* 0x0000000863027209 */ /* 0x000fe40007810000 */
[----:B------:R1:W2:Y:S01]  /*11840*/  MUFU.EX2 R215, R4 ;  /* 0x0000000400d77308 */ /* 0x0002a20000000800 */
[----:B------:R-:W-:Y:S02]  /*11850*/  F2FP.PACK_AB R8, R214, R238 ;  /* 0x000000eed608723e */ /* 0x000fe400000000ff */
[----:B------:R-:W-:-:S04]  /*11860*/  FMNMX.FTZ R2, R151, R2, !PT ;  /* 0x0000000297027209 */ /* 0x000fc80007810000 */
[----:B------:R-:W-:-:S04]  /*11870*/  FMNMX.FTZ R2, R153, R2, !PT ;  /* 0x0000000299027209 */ /* 0x000fc80007810000 */
[----:B------:R-:W-:Y:S02]  /*11880*/  FMNMX.FTZ R3, R155, R2, !PT ;  /* 0x000000029b037209 */ /* 0x000fe40007810000 */
[----:B------:R-:W-:Y:S01]  /*11890*/  FMNMX.FTZ R2, R200, R0, !PT ;  /* 0x00000000c8027209 */ /* 0x000fe20007810000 */
[--C-:B------:R-:W-:Y:S01]  /*118a0*/  FFMA.FTZ R0, R23, c[0x0][0x2d0], -R7.reuse ;  /* 0x0000b40017007a23 */ /* 0x100fe20000010807 */
[----:B------:R-:W-:Y:S01]  /*118b0*/  FMNMX.FTZ R3, R162, R3, !PT ;  /* 0x00000003a2037209 */ /* 0x000fe20007810000 */
[----:B-1----:R-:W-:Y:S01]  /*118c0*/  FFMA.FTZ R4, R22, c[0x0][0x2d0], -R7 ;  /* 0x0000b40016047a23 */ /* 0x002fe20000010807 */
[----:B------:R-:W-:Y:S01]  /*118d0*/  FMNMX.FTZ R2, R212, R2, !PT ;  /* 0x00000002d4027209 */ /* 0x000fe20007810000 */
[----:B------:R1:W-:Y:S01]  /*118e0*/  MUFU.EX2 R178, R0 ;  /* 0x0000000000b27308 */ /* 0x0003e20000000800 */
[----:B------:R-:W-:Y:S02]  /*118f0*/  FMNMX.FTZ R3, R170, R3, !PT ;  /* 0x00000003aa037209 */ /* 0x000fe40007810000 */
[----:B------:R-:W-:-:S02]  /*11900*/  FMNMX.FTZ R2, R208, R2, !PT ;  /* 0x00000002d0027209 */ /* 0x000fc40007810000 */
[----:B------:R-:W-:Y:S02]  /*11910*/  FMNMX.FTZ R3, R171, R3, !PT ;  /* 0x00000003ab037209 */ /* 0x000fe40007810000 */
[----:B--2---:R-:W-:Y:S01]  /*11920*/  F2FP.PACK_AB R11, R215, R239 ;  /* 0x000000efd70b723e */ /* 0x004fe200000000ff */
[----:B------:R-:W2:Y:S01]  /*11930*/  MUFU.EX2 R156, R4 ;  /* 0x00000004009c7308 */ /* 0x000ea20000000800 */
[----:B------:R-:W-:-:S04]  /*11940*/  FMNMX.FTZ R3, R188, R3, !PT ;  /* 0x00000003bc037209 */ /* 0x000fc80007810000 */
[----:B------:R-:W-:Y:S01]  /*11950*/  FMNMX.FTZ R3, R183, R3, !PT ;  /* 0x00000003b7037209 */ /* 0x000fe20007810000 */
[C---:B------:R-:W-:Y:S01]  /*11960*/  HMMA.16816.F32 R32, R8.reuse, R68, RZ ;  /* 0x000000440820723c */ /* 0x040fe200000018ff */
[----:B-1----:R-:W-:Y:S02]  /*11970*/  FFMA.FTZ R0, R24, c[0x0][0x2d0], -R7 ;  /* 0x0000b40018007a23 */ /* 0x002fe40000010807 */
[----:B------:R-:W-:Y:S02]  /*11980*/  FMNMX.FTZ R3, R196, R3, !PT ;  /* 0x00000003c4037209 */ /* 0x000fe40007810000 */
[----:B------:R1:W-:Y:S02]  /*11990*/  MUFU.EX2 R245, R0 ;  /* 0x0000000000f57308 */ /* 0x0003e40000000800 */
[----:B------:R-:W-:Y:S01]  /*119a0*/  FMNMX.FTZ R3, R197, R3, !PT ;  /* 0x00000003c5037209 */ /* 0x000fe20007810000 */
[----:B------:R-:W-:Y:S01]  /*119b0*/  HMMA.16816.F32 R28, R8, R72, RZ ;  /* 0x00000048081c723c */ /* 0x000fe200000018ff */
[----:B--2---:R-:W-:-:S02]  /*119c0*/  F2FP.PACK_AB R12, R178, R156 ;  /* 0x0000009cb20c723e */ /* 0x004fc400000000ff */
[----:B------:R-:W-:-:S04]  /*119d0*/  FMNMX.FTZ R3, R193, R3, !PT ;  /* 0x00000003c1037209 */ /* 0x000fc80007810000 */
[----:B------:R-:W-:Y:S01]  /*119e0*/  FMNMX.FTZ R3, R194, R3, !PT ;  /* 0x00000003c2037209 */ /* 0x000fe20007810000 */
[C---:B------:R-:W-:Y:S03]  /*119f0*/  HMMA.16816.F32 R16, R8.reuse, R80, RZ ;  /* 0x000000500810723c */ /* 0x040fe600000018ff */
[----:B------:R-:W-:Y:S02]  /*11a00*/  FMNMX.FTZ R3, R184, R3, !PT ;  /* 0x00000003b8037209 */ /* 0x000fe40007810000 */
[----:B-1----:R-:W-:Y:S01]  /*11a10*/  FMNMX.FTZ R0, R211, R2, !PT ;  /* 0x00000002d3007209 */ /* 0x002fe20007810000 */
[----:B------:R-:W-:Y:S01]  /*11a20*/  FFMA.FTZ R2, R26, c[0x0][0x2d0], -R7 ;  /* 0x0000b4001a027a23 */ /* 0x000fe20000010807 */
[----:B------:R-:W-:Y:S01]  /*11a30*/  FMNMX.FTZ R3, R185, R3, !PT ;  /* 0x00000003b9037209 */ /* 0x000fe20007810000 */
[----:B------:R-:W-:Y:S01]  /*11a40*/  HMMA.16816.F32 R20, R8, R70, RZ ;  /* 0x000000460814723c */ /* 0x000fe200000018ff */
[----:B------:R-:W-:Y:S01]  /*11a50*/  FMNMX.FTZ R0, R205, R0, !PT ;  /* 0x00000000cd007209 */ /* 0x000fe20007810000 */
[----:B------:R1:W2:Y:S01]  /*11a60*/  MUFU.EX2 R247, R2 ;  /* 0x0000000200f77308 */ /* 0x0002a20000000800 */
[----:B------:R-:W-:-:S02]  /*11a70*/  FMNMX.FTZ R3, R186, R3, !PT ;  /* 0x00000003ba037209 */ /* 0x000fc40007810000 */
[----:B------:R-:W-:Y:S02]  /*11a80*/  FMNMX.FTZ R0, R207, R0, !PT ;  /* 0x00000000cf007209 */ /* 0x000fe40007810000 */
[----:B------:R-:W-:Y:S02]  /*11a90*/  FMNMX.FTZ R3, R187, R3, !PT ;  /* 0x00000003bb037209 */ /* 0x000fe40007810000 */
[----:B------:R-:W-:-:S03]  /*11aa0*/  FMNMX.FTZ R0, R210, R0, !PT ;  /* 0x00000000d2007209 */ /* 0x000fc60007810000 */
[----:B------:R-:W3:Y:S01]  /*11ab0*/  SHFL.BFLY PT, R5, R3, 0x2, 0x1f ;  /* 0x0c401f0003057f89 */ /* 0x000ee200000e0000 */
[----:B------:R-:W-:-:S04]  /*11ac0*/  FMNMX.FTZ R0, R206, R0, !PT ;  /* 0x00000000ce007209 */ /* 0x000fc80007810000 */
[----:B------:R-:W-:Y:S01]  /*11ad0*/  FMNMX.FTZ R0, R209, R0, !PT ;  /* 0x00000000d1007209 */ /* 0x000fe20007810000 */
[----:B-1----:R-:W-:Y:S01]  /*11ae0*/  FFMA.FTZ R2, R25, c[0x0][0x2d0], -R6 ;  /* 0x0000b40019027a23 */ /* 0x002fe20000010806 */
[----:B--2---:R-:W-:-:S03]  /*11af0*/  F2FP.PACK_AB R14, R247, R245 ;  /* 0x000000f5f70e723e */ /* 0x004fc600000000ff */
[----:B------:R-:W1:Y:S01]  /*11b00*/  SHFL.BFLY PT, R4, R0, 0x2, 0x1f ;  /* 0x0c401f0000047f89 */ /* 0x000e6200000e0000 */
[----:B------:R2:W-:Y:S01]  /*11b10*/  MUFU.EX2 R173, R2 ;  /* 0x0000000200ad7308 */ /* 0x0005e20000000800 */
[----:B---3--:R-:W-:Y:S01]  /*11b20*/  FMNMX.FTZ R3, R3, R5, !PT ;  /* 0x0000000503037209 */ /* 0x008fe20007810000 */
[----:B--2---:R-:W-:-:S04]  /*11b30*/  FFMA.FTZ R2, R27, c[0x0][0x2d0], -R6 ;  /* 0x0000b4001b027a23 */ /* 0x004fc80000010806 */
[----:B------:R-:W2:Y:S01]  /*11b40*/  SHFL.BFLY PT, R5, R3, 0x1, 0x1f ;  /* 0x0c201f0003057f89 */ /* 0x000ea200000e0000 */
[----:B------:R-:W-:Y:S01]  /*11b50*/  HMMA.16816.F32 R24, R8, R76, RZ ;  /* 0x0000004c0818723c */ /* 0x000fe200000018ff */
[----:B------:R3:W4:Y:S01]  /*11b60*/  MUFU.EX2 R244, R2 ;  /* 0x0000000200f47308 */ /* 0x0007220000000800 */
[----:B-1----:R-:W-:-:S05]  /*11b70*/  FMNMX.FTZ R0, R0, R4, !PT ;  /* 0x0000000400007209 */ /* 0x002fca0007810000 */
[----:B------:R-:W1:Y:S01]  /*11b80*/  SHFL.BFLY PT, R4, R0, 0x1, 0x1f ;  /* 0x0c201f0000047f89 */ /* 0x000e6200000e0000 */
[----:B---3--:R-:W-:Y:S01]  /*11b90*/  FFMA.FTZ R2, R36, c[0x0][0x2d0], -R6 ;  /* 0x0000b40024027a23 */ /* 0x008fe20000010806 */
[----:B----4-:R-:W-:-:S03]  /*11ba0*/  F2FP.PACK_AB R13, R244, R173 ;  /* 0x000000adf40d723e */ /* 0x010fc600000000ff */
[----:B------:R3:W-:Y:S01]  /*11bb0*/  MUFU.EX2 R143, R2 ;  /* 0x00000002008f7308 */ /* 0x0007e20000000800 */
[----:B--2---:R-:W-:Y:S01]  /*11bc0*/  FMNMX.FTZ R3, R5, R3, !PT ;  /* 0x0000000305037209 */ /* 0x004fe20007810000 */
[----:B------:R-:W-:Y:S01]  /*11bd0*/  IMAD.MOV.U32 R5, RZ, RZ, R178 ;  /* 0x000000ffff057224 */ /* 0x000fe200078e00b2 */
[----:B-1----:R-:W-:Y:S01]  /*11be0*/  FMNMX.FTZ R128, R0, R4, !PT ;  /* 0x0000000400807209 */ /* 0x002fe20007810000 */
[--C-:B------:R-:W-:Y:S02]  /*11bf0*/  FFMA.FTZ R0, R90, c[0x0][0x2d0], -R6.reuse ;  /* 0x0000b4005a007a23 */ /* 0x100fe40000010806 */
[--C-:B---3--:R-:W-:Y:S01]  /*11c00*/  FFMA.FTZ R2, R37, c[0x0][0x2d0], -R6.reuse ;  /* 0x0000b40025027a23 */ /* 0x108fe20000010806 */
[----:B------:R-:W-:Y:S01]  /*11c10*/  FSETP.NEU.FTZ.AND P0, PT, R128, -INF , PT ;  /* 0xff8000008000780b */ /* 0x000fe20003f1d000 */
[----:B------:R1:W-:Y:S08]  /*11c20*/  MUFU.EX2 R246, R0 ;  /* 0x0000000000f67308 */ /* 0x0003f00000000800 */
[----:B------:R2:W3:Y:S01]  /*11c30*/  MUFU.EX2 R157, R2 ;  /* 0x00000002009d7308 */ /* 0x0004e20000000800 */
[----:B-1----:R-:W-:-:S07]  /*11c40*/  FFMA.FTZ R0, R92, c[0x0][0x2d0], -R6 ;  /* 0x0000b4005c007a23 */ /* 0x002fce0000010806 */
[----:B------:R-:W-:Y:S01]  /*11c50*/  MUFU.EX2 R213, R0 ;  /* 0x0000000000d57308 */ /* 0x000fe20000000800 */
[--C-:B--2---:R-:W-:Y:S01]  /*11c60*/  FFMA.FTZ R2, R38, c[0x0][0x2d0], -R7.reuse ;  /* 0x0000b40026027a23 */ /* 0x104fe20000010807 */
[----:B---3--:R-:W-:Y:S01]  /*11c70*/  F2FP.PACK_AB R15, R157, R143 ;  /* 0x0000008f9d0f723e */ /* 0x008fe200000000ff */
[----:B------:R-:W-:Y:S05]  /*11c80*/  HMMA.16816.F32 R36, R8, R74, RZ ;  /* 0x0000004a0824723c */ /* 0x000fea00000018ff */
[----:B------:R1:W-:Y:S03]  /*11c90*/  MUFU.EX2 R142, R2 ;  /* 0x00000002008e7308 */ /* 0x0003e60000000800 */
[C---:B------:R-:W-:Y:S08]  /*11ca0*/  HMMA.16816.F32 R48, R12.reuse, R64, R32 ;  /* 0x000000400c30723c */ /* 0x040ff00000001820 */
[----:B------:R-:W-:Y:S01]  /*11cb0*/  HMMA.16816.F32 R32, R12, R56, R24 ;  /* 0x000000380c20723c */ /* 0x000fe20000001818 */
[----:B-1----:R-:W-:-:S04]  /*11cc0*/  FFMA.FTZ R2, R40, c[0x0][0x2d0], -R7 ;  /* 0x0000b40028027a23 */ /* 0x002fc80000010807 */
[----:B------:R1:W2:Y:S03]  /*11cd0*/  MUFU.EX2 R147, R2 ;  /* 0x0000000200937308 */ /* 0x0002a60000000800 */
[C---:B------:R-:W-:Y:S08]  /*11ce0*/  HMMA.16816.F32 R40, R8.reuse, R78, RZ ;  /* 0x0000004e0828723c */ /* 0x040ff000000018ff */
[----:B------:R-:W-:Y:S01]  /*11cf0*/  HMMA.16816.F32 R8, R8, R82, RZ ;  /* 0x000000520808723c */ /* 0x000fe200000018ff */
[----:B-1----:R-:W-:-:S07]  /*11d00*/  FFMA.FTZ R2, R44, c[0x0][0x2d0], -R7 ;  /* 0x0000b4002c027a23 */ /* 0x002fce0000010807 */
[C---:B------:R-:W-:Y:S01]  /*11d10*/  HMMA.16816.F32 R24, R12.reuse, R66, R20 ;  /* 0x000000420c18723c */ /* 0x040fe20000001814 */
[----:B------:R1:W-:Y:S07]  /*11d20*/  MUFU.EX2 R248, R2 ;  /* 0x0000000200f87308 */ /* 0x0003ee0000000800 */
[----:B------:R-:W-:Y:S01]  /*11d30*/  HMMA.16816.F32 R20, R12, R62, R36 ;  /* 0x0000003e0c14723c */ /* 0x000fe20000001824 */
[----:B-1----:R-:W-:-:S07]  /*11d40*/  FFMA.FTZ R2, R45, c[0x0][0x2d0], -R7 ;  /* 0x0000b4002d027a23 */ /* 0x002fce0000010807 */
[C---:B------:R-:W-:Y:S01]  /*11d50*/  HMMA.16816.F32 R44, R12.reuse, R60, R28 ;  /* 0x0000003c0c2c723c */ /* 0x040fe2000000181c */
[----:B------:R1:W3:Y:S07]  /*11d60*/  MUFU.EX2 R249, R2 ;  /* 0x0000000200f97308 */ /* 0x0002ee0000000800 */
[C---:B------:R-:W-:Y:S08]  /*11d70*/  HMMA.16816.F32 R28, R12.reuse, R52, R16 ;  /* 0x000000340c1c723c */ /* 0x040ff00000001810 */
[----:B------:R-:W-:Y:S01]  /*11d80*/  HMMA.16816.F32 R16, R12, R58, R40 ;  /* 0x0000003a0c10723c */ /* 0x000fe20000001828 */
[----:B-1----:R-:W-:-:S04]  /*11d90*/  FFMA.FTZ R2, R88, c[0x0][0x2d0], -R6 ;  /* 0x0000b40058027a23 */ /* 0x002fc80000010806 */
[----:B------:R1:W-:Y:S03]  /*11da0*/  MUFU.EX2 R175, R2 ;  /* 0x0000000200af7308 */ /* 0x0003e60000000800 */
[----:B------:R-:W-:Y:S07]  /*11db0*/  HMMA.16816.F32 R12, R12, R54, R8 ;  /* 0x000000360c0c723c */ /* 0x000fee0000001808 */
[----:B--2---:R-:W-:-:S02]  /*11dc0*/  F2FP.PACK_AB R8, R147, R142 ;  /* 0x0000008e9308723e */ /* 0x004fc400000000ff */
[----:B---3--:R-:W-:Y:S02]  /*11dd0*/  F2FP.PACK_AB R10, R249, R248 ;  /* 0x000000f8f90a723e */ /* 0x008fe400000000ff */
[----:B------:R-:W-:Y:S01]  /*11de0*/  F2FP.PACK_AB R11, R213, R246 ;  /* 0x000000f6d50b723e */ /* 0x000fe200000000ff */
[----:B-1----:R-:W-:-:S04]  /*11df0*/  FFMA.FTZ R2, R89, c[0x0][0x2d0], -R6 ;  /* 0x0000b40059027a23 */ /* 0x002fc80000010806 */
[----:B------:R1:W2:Y:S02]  /*11e00*/  MUFU.EX2 R174, R2 ;  /* 0x0000000200ae7308 */ /* 0x0002a40000000800 */
[----:B-1----:R-:W-:Y:S01]  /*11e10*/  FMUL.FTZ R2, R128, c[0x0][0x2d0] ;  /* 0x0000b40080027a20 */ /* 0x002fe20000410000 */
[----:B--2---:R-:W-:-:S04]  /*11e20*/  F2FP.PACK_AB R9, R174, R175 ;  /* 0x000000afae09723e */ /* 0x004fc800000000ff */
[----:B------:R-:W-:Y:S02]  /*11e30*/  FSEL R2, R2, RZ, P0 ;  /* 0x000000ff02027208 */ /* 0x000fe40000000000 */
[----:B------:R-:W-:Y:S01]  /*11e40*/  FSETP.NEU.FTZ.AND P0, PT, R3, -INF , PT ;  /* 0xff8000000300780b */ /* 0x000fe20003f1d000 */
[C---:B------:R-:W-:Y:S02]  /*11e50*/  HMMA.16816.F32 R100, R8.reuse, R124, R48 ;  /* 0x0000007c0864723c */ /* 0x040fe40000001830 */
[--C-:B------:R-:W-:Y:S02]  /*11e60*/  FFMA.FTZ R0, R91, c[0x0][0x2d0], -R2.reuse ;  /* 0x0000b4005b007a23 */ /* 0x100fe40000010802 */
[----:B------:R-:W-:Y:S02]  /*11e70*/  FFMA.FTZ R4, R95, c[0x0][0x2d0], -R2 ;  /* 0x0000b4005f047a23 */ /* 0x000fe40000010802 */
[----:B------:R1:W-:Y:S01]  /*11e80*/  MUFU.EX2 R221, R0 ;  /* 0x0000000000dd7308 */ /* 0x0003e20000000800 */
[----:B------:R-:W-:Y:S01]  /*11e90*/  IMAD.MOV.U32 R51, RZ, RZ, R142 ;  /* 0x000000ffff337224 */ /* 0x000fe200078e008e */
[C---:B------:R-:W-:Y:S06]  /*11ea0*/  HMMA.16816.F32 R104, R8.reuse, R120, R44 ;  /* 0x000000780868723c */ /* 0x040fec000000182c */
[----:B------:R-:W-:Y:S02]  /*11eb0*/  MUFU.EX2 R172, R4 ;  /* 0x0000000400ac7308 */ /* 0x000fe40000000800 */
[----:B------:R-:W-:Y:S01]  /*11ec0*/  HMMA.16816.F32 R108, R8, R132, R32 ;  /* 0x00000084086c723c */ /* 0x000fe20000001820 */
[----:B-1----:R-:W-:-:S07]  /*11ed0*/  FFMA.FTZ R0, R93, c[0x0][0x2d0], -R2 ;  /* 0x0000b4005d007a23 */ /* 0x002fce0000010802 */
[C---:B------:R-:W-:Y:S01]  /*11ee0*/  HMMA.16816.F32 R116, R8.reuse, R136, R28 ;  /* 0x000000880874723c */ /* 0x040fe2000000181c */
[----:B------:R1:W2:Y:S07]  /*11ef0*/  MUFU.EX2 R222, R0 ;  /* 0x0000000000de7308 */ /* 0x0002ae0000000800 */
[C---:B------:R-:W-:Y:S08]  /*11f00*/  HMMA.16816.F32 R44, R8.reuse, R126, R24 ;  /* 0x0000007e082c723c */ /* 0x040ff00000001818 */
[----:B------:R-:W-:Y:S01]  /*11f10*/  HMMA.16816.F32 R88, R8, R134, R16 ;  /* 0x000000860858723c */ /* 0x000fe20000001810 */
[----:B-1----:R-:W-:-:S04]  /*11f20*/  FFMA.FTZ R0, R94, c[0x0][0x2d0], -R2 ;  /* 0x0000b4005e007a23 */ /* 0x002fc80000010802 */
[----:B------:R1:W3:Y:S03]  /*11f30*/  MUFU.EX2 R241, R0 ;  /* 0x0000000000f17308 */ /* 0x0002e60000000800 */
[----:B------:R-:W-:Y:S01]  /*11f40*/  HMMA.16816.F32 R92, R8, R138, R12 ;  /* 0x0000008a085c723c */ /* 0x000fe2000000180c */
[----:B-1----:R-:W-:-:S05]  /*11f50*/  FMUL.FTZ R0, R3, c[0x0][0x2d0] ;  /* 0x0000b40003007a20 */ /* 0x002fca0000410000 */
[----:B------:R-:W-:-:S05]  /*11f60*/  FSEL R0, R0, RZ, P0 ;  /* 0x000000ff00007208 */ /* 0x000fca0000000000 */
[----:B------:R-:W-:-:S04]  /*11f70*/  FFMA.FTZ R4, R84, c[0x0][0x2d0], -R0 ;  /* 0x0000b40054047a23 */ /* 0x000fc80000010800 */
[----:B------:R1:W-:Y:S02]  /*11f80*/  MUFU.EX2 R182, R4 ;  /* 0x0000000400b67308 */ /* 0x0003e40000000800 */
[----:B-1----:R-:W-:-:S06]  /*11f90*/  FFMA.FTZ R4, R85, c[0x0][0x2d0], -R0 ;  /* 0x0000b40055047a23 */ /* 0x002fcc0000010800 */
[----:B------:R1:W4:Y:S02]  /*11fa0*/  MUFU.EX2 R181, R4 ;  /* 0x0000000400b57308 */ /* 0x0003240000000800 */
[----:B-1----:R-:W-:-:S06]  /*11fb0*/  FFMA.FTZ R4, R86, c[0x0][0x2d0], -R0 ;  /* 0x0000b40056047a23 */ /* 0x002fcc0000010800 */
[----:B------:R1:W-:Y:S02]  /*11fc0*/  MUFU.EX2 R242, R4 ;  /* 0x0000000400f27308 */ /* 0x0003e40000000800 */
[----:B-1----:R-:W-:Y:S02]  /*11fd0*/  FFMA.FTZ R4, R87, c[0x0][0x2d0], -R0 ;  /* 0x0000b40057047a23 */ /* 0x002fe40000010800 */
[----:B------:R-:W-:Y:S04]  /*11fe0*/  HMMA.16816.F32 R84, R8, R122, R20 ;  /* 0x0000007a0854723c */ /* 0x000fe80000001814 */
[----:B------:R1:W1:Y:S03]  /*11ff0*/  MUFU.EX2 R180, R4 ;  /* 0x0000000400b47308 */ /* 0x0002660000000800 */
[----:B--2---:R-:W-:-:S02]  /*12000*/  F2FP.PACK_AB R8, R222, R221 ;  /* 0x000000ddde08723e */ /* 0x004fc400000000ff */
[----:B---3--:R-:W-:Y:S02]  /*12010*/  F2FP.PACK_AB R10, R172, R241 ;  /* 0x000000f1ac0a723e */ /* 0x008fe400000000ff */
[----:B----4-:R-:W-:Y:S01]  /*12020*/  F2FP.PACK_AB R9, R181, R182 ;  /* 0x000000b6b509723e */ /* 0x010fe200000000ff */
[----:B-1----:R-:W-:Y:S01]  /*12030*/  FFMA.FTZ R4, R112, c[0x0][0x2d0], -R2 ;  /* 0x0000b40070047a23 */ /* 0x002fe20000010802 */
[----:B------:R-:W-:-:S03]  /*12040*/  F2FP.PACK_AB R11, R180, R242 ;  /* 0x000000f2b40b723e */ /* 0x000fc600000000ff */
[----:B------:R1:W-:Y:S04]  /*12050*/  MUFU.EX2 R176, R4 ;  /* 0x0000000400b07308 */ /* 0x0003e80000000800 */
[C---:B------:R-:W-:Y:S08]  /*12060*/  HMMA.16816.F32 R16, R8.reuse, R76, RZ ;  /* 0x0000004c0810723c */ /* 0x040ff000000018ff */
[----:B------:R-:W-:Y:S01]  /*12070*/  HMMA.16816.F32 R32, R8, R78, RZ ;  /* 0x0000004e0820723c */ /* 0x000fe200000018ff */
[----:B-1----:R-:W-:-:S06]  /*12080*/  FFMA.FTZ R4, R113, c[0x0][0x2d0], -R2 ;  /* 0x0000b40071047a23 */ /* 0x002fcc0000010802 */
[----:B------:R-:W-:Y:S01]  /*12090*/  MOV R79, R143 ;  /* 0x0000008f004f7202 */ /* 0x000fe20000000f00 */
[----:B------:R1:W2:Y:S01]  /*120a0*/  MUFU.EX2 R179, R4 ;  /* 0x0000000400b37308 */ /* 0x0002a20000000800 */
[C---:B------:R-:W-:Y:S08]  /*120b0*/  HMMA.16816.F32 R24, R8.reuse, R72, RZ ;  /* 0x000000480818723c */ /* 0x040ff000000018ff */
[----:B------:R-:W-:Y:S01]  /*120c0*/  HMMA.16816.F32 R12, R8, R80, RZ ;  /* 0x00000050080c723c */ /* 0x000fe200000018ff */
[----:B-1----:R-:W-:-:S07]  /*120d0*/  FFMA.FTZ R4, R114, c[0x0][0x2d0], -R2 ;  /* 0x0000b40072047a23 */ /* 0x002fce0000010802 */
[C---:B------:R-:W-:Y:S01]  /*120e0*/  HMMA.16816.F32 R28, R8.reuse, R68, RZ ;  /* 0x00000044081c723c */ /* 0x040fe200000018ff */
[----:B--2---:R-:W-:Y:S01]  /*120f0*/  IMAD.MOV.U32 R76, RZ, RZ, R179 ;  /* 0x000000ffff4c7224 */ /* 0x004fe200078e00b3 */
[----:B------:R1:W-:Y:S06]  /*12100*/  MUFU.EX2 R225, R4 ;  /* 0x0000000400e17308 */ /* 0x0003ec0000000800 */
[C---:B------:R-:W-:Y:S08]  /*12110*/  HMMA.16816.F32 R40, R8.reuse, R70, RZ ;  /* 0x000000460828723c */ /* 0x040ff000000018ff */
[----:B------:R-:W-:Y:S01]  /*12120*/  HMMA.16816.F32 R36, R8, R74, RZ ;  /* 0x0000004a0824723c */ /* 0x000fe200000018ff */
[----:B-1----:R-:W-:-:S04]  /*12130*/  FFMA.FTZ R4, R115, c[0x0][0x2d0], -R2 ;  /* 0x0000b40073047a23 */ /* 0x002fc80000010802 */
[----:B------:R1:W2:Y:S03]  /*12140*/  MUFU.EX2 R50, R4 ;  /* 0x0000000400327308 */ /* 0x0002a60000000800 */
[----:B------:R-:W-:Y:S01]  /*12150*/  HMMA.16816.F32 R20, R8, R82, RZ ;  /* 0x000000520814723c */ /* 0x000fe200000018ff */
[----:B-1----:R-:W-:-:S06]  /*12160*/  FFMA.FTZ R4, R96, c[0x0][0x2d0], -R0 ;  /* 0x0000b40060047a23 */ /* 0x002fcc0000010800 */
[----:B--2---:R-:W-:Y:S01]  /*12170*/  F2FP.PACK_AB R10, R50, R225 ;  /* 0x000000e1320a723e */ /* 0x004fe200000000ff */
[----:B------:R-:W-:Y:S01]  /*12180*/  IMAD.MOV.U32 R96, RZ, RZ, R176 ;  /* 0x000000ffff607224 */ /* 0x000fe200078e00b0 */
[----:B------:R1:W-:Y:S04]  /*12190*/  MUFU.EX2 R177, R4 ;  /* 0x0000000400b17308 */ /* 0x0003e80000000800 */
[----:B------:R-:W-:Y:S01]  /*121a0*/  F2FP.PACK_AB R8, R76, R96 ;  /* 0x000000604c08723e */ /* 0x000fe200000000ff */
        /* <DEDUP_REMOVED lines=11> */
[----:B--2---:R-:W-:-:S05]  /*12260*/  F2FP.PACK_AB R11, R178, R179 ;  /* 0x000000b3b20b723e */ /* 0x004fca00000000ff */
[----:B------:R1:W2:Y:S02]  /*12270*/  MUFU.EX2 R49, R4 ;  /* 0x0000000400317308 */ /* 0x0002a40000000800 */
[C---:B------:R-:W-:Y:S07]  /*12280*/  HMMA.16816.F32 R156, R8.reuse, R60, R24 ;  /* 0x0000003c089c723c */ /* 0x040fee0000001818 */
[----:B------:R-:W-:Y:S01]  /*12290*/  IMAD.MOV.U32 R24, RZ, RZ, R50 ;  /* 0x000000ffff187224 */ /* 0x000fe200078e0032 */
[----:B------:R-:W-:Y:S01]  /*122a0*/  MOV R60, R247 ;  /* 0x000000f7003c7202 */ /* 0x000fe20000000f00 */
[----:B------:R-:W-:Y:S01]  /*122b0*/  IMAD.MOV.U32 R61, RZ, RZ, R51 ;  /* 0x000000ffff3d7224 */ /* 0x000fe200078e0033 */
[----:B------:R-:W-:Y:S01]  /*122c0*/  HMMA.16816.F32 R68, R8, R66, R40 ;  /* 0x000000420844723c */ /* 0x000fe20000001828 */
[----:B------:R-:W-:Y:S01]  /*122d0*/  IMAD.MOV.U32 R25, RZ, RZ, R97 ;  /* 0x000000ffff197224 */ /* 0x000fe200078e0061 */
[----:B------:R-:W-:Y:S01]  /*122e0*/  MOV R26, R96 ;  /* 0x00000060001a7202 */ /* 0x000fe20000000f00 */
[----:B-1----:R-:W-:-:S02]  /*122f0*/  FFMA.FTZ R4, R141, c[0x0][0x2d0], -R7 ;  /* 0x0000b4008d047a23 */ /* 0x002fc40000010807 */
[----:B------:R-:W-:Y:S02]  /*12300*/  IMAD.MOV.U32 R27, RZ, RZ, R5 ;  /* 0x000000ffff1b7224 */ /* 0x000fe400078e0005 */
[----:B------:R1:W-:Y:S01]  /*12310*/  MUFU.EX2 R78, R4 ;  /* 0x00000004004e7308 */ /* 0x0003e20000000800 */
[----:B------:R-:W-:Y:S01]  /*12320*/  HMMA.16816.F32 R140, R8, R64, R28 ;  /* 0x00000040088c723c */ /* 0x000fe2000000181c */
[----:B------:R-:W-:Y:S01]  /*12330*/  LDSM.16.MT88.4 R64, [R217+0x1900] ;  /* 0x00190000d940783b */ /* 0x000fe20000004200 */
[----:B------:R-:W-:-:S05]  /*12340*/  IMAD.MOV.U32 R5, RZ, RZ, R245 ;  /* 0x000000ffff057224 */ /* 0x000fca00078e00f5 */
[----:B------:R-:W-:Y:S01]  /*12350*/  MOV R28, R248 ;  /* 0x000000f8001c7202 */ /* 0x000fe20000000f00 */
[----:B------:R-:W-:Y:S01]  /*12360*/  IMAD.MOV.U32 R30, RZ, RZ, R98 ;  /* 0x000000ffff1e7224 */ /* 0x000fe200078e0062 */
[----:B------:R-:W-:Y:S01]  /*12370*/  MOV R31, R99 ;  /* 0x00000063001f7202 */ /* 0x000fe20000000f00 */
[----:B------:R-:W-:Y:S01]  /*12380*/  IMAD.MOV.U32 R29, RZ, RZ, R246 ;  /* 0x000000ffff1d7224 */ /* 0x000fe200078e00f6 */
[----:B------:R-:W-:Y:S01]  /*12390*/  HMMA.16816.F32 R96, R8, R54, R20 ;  /* 0x000000360860723c */ /* 0x000fe20000001814 */
[----:B-1----:R-:W-:-:S04]  /*123a0*/  FFMA.FTZ R4, R144, c[0x0][0x2d0], -R7 ;  /* 0x0000b40090047a23 */ /* 0x002fc80000010807 */
[----:B------:R1:W-:Y:S03]  /*123b0*/  MUFU.EX2 R77, R4 ;  /* 0x00000004004d7308 */ /* 0x0003e60000000800 */
[C---:B------:R-:W-:Y:S08]  /*123c0*/  HMMA.16816.F32 R112, R8.reuse, R56, R16 ;  /* 0x000000380870723c */ /* 0x040ff00000001810 */
[----:B------:R-:W-:Y:S01]  /*123d0*/  HMMA.16816.F32 R72, R8, R62, R36 ;  /* 0x0000003e0848723c */ /* 0x000fe20000001824 */
[----:B-1----:R-:W-:-:S07]  /*123e0*/  FFMA.FTZ R4, R145, c[0x0][0x2d0], -R7 ;  /* 0x0000b40091047a23 */ /* 0x002fce0000010807 */
[C---:B------:R-:W-:Y:S01]  /*123f0*/  HMMA.16816.F32 R80, R8.reuse, R58, R32 ;  /* 0x0000003a0850723c */ /* 0x040fe20000001820 */
[----:B------:R-:W-:Y:S01]  /*12400*/  IMAD.MOV.U32 R63, RZ, RZ, R61 ;  /* 0x000000ffff3f7224 */ /* 0x000fe200078e003d */
[----:B------:R-:W-:Y:S01]  /*12410*/  LDSM.16.MT88.4 R56, [R218+0x1900] ;  /* 0x00190000da38783b */ /* 0x000fe20000004200 */
[----:B------:R1:W3:Y:S01]  /*12420*/  MUFU.EX2 R48, R4 ;  /* 0x0000000400307308 */ /* 0x0002e20000000800 */
[----:B------:R-:W-:Y:S02]  /*12430*/  IMAD.MOV.U32 R62, RZ, RZ, R24 ;  /* 0x000000ffff3e7224 */ /* 0x000fe400078e0018 */
[----:B-1----:R-:W-:Y:S02]  /*12440*/  FFMA.FTZ R4, R146, c[0x0][0x2d0], -R7 ;  /* 0x0000b40092047a23 */ /* 0x002fe40000010807 */
[----:B------:R-:W-:Y:S01]  /*12450*/  HMMA.16816.F32 R144, R8, R52, R12 ;  /* 0x000000340890723c */ /* 0x000fe2000000180c */
[----:B------:R-:W-:Y:S02]  /*12460*/  LDSM.16.MT88.4 R52, [R219+0x1900] ;  /* 0x00190000db34783b */ /* 0x000fe40000004200 */
[----:B------:R1:W-:Y:S04]  /*12470*/  MUFU.EX2 R252, R4 ;  /* 0x0000000400fc7308 */ /* 0x0003e80000000800 */
[----:B--2---:R-:W-:Y:S01]  /*12480*/  IMAD.MOV.U32 R12, RZ, RZ, R49 ;  /* 0x000000ffff0c7224 */ /* 0x004fe200078e0031 */
[----:B------:R-:W-:Y:S01]  /*12490*/  MOV R15, R30 ;  /* 0x0000001e000f7202 */ /* 0x000fe20000000f00 */
[----:B------:R-:W-:-:S02]  /*124a0*/  IMAD.MOV.U32 R13, RZ, RZ, R28 ;  /* 0x000000ffff0d7224 */ /* 0x000fc400078e001c */
[----:B------:R-:W-:Y:S02]  /*124b0*/  IMAD.MOV.U32 R14, RZ, RZ, R29 ;  /* 0x000000ffff0e7224 */ /* 0x000fe400078e001d */
[----:B-1----:R-:W-:Y:S01]  /*124c0*/  FFMA.FTZ R4, R131, c[0x0][0x2d0], -R6 ;  /* 0x0000b40083047a23 */ /* 0x002fe20000010806 */
[----:B------:R-:W-:-:S03]  /*124d0*/  MOV R131, R27 ;  /* 0x0000001b00837202 */ /* 0x000fc60000000f00 */
[----:B------:R1:W-:Y:S02]  /*124e0*/  MUFU.EX2 R251, R4 ;  /* 0x0000000400fb7308 */ /* 0x0003e40000000800 */
[----:B-1----:R-:W-:Y:S02]  /*124f0*/  FFMA.FTZ R4, R149, c[0x0][0x2d0], -R6 ;  /* 0x0000b40095047a23 */ /* 0x002fe40000010806 */
[----:B------:R-:W-:-:S04]  /*12500*/  IMAD.MOV.U32 R149, RZ, RZ, R26 ;  /* 0x000000ffff957224 */ /* 0x000fc800078e001a */
[----:B------:R1:W2:Y:S02]  /*12510*/  MUFU.EX2 R250, R4 ;  /* 0x0000000400fa7308 */ /* 0x0002a40000000800 */
[--C-:B-1----:R-:W-:Y:S01]  /*12520*/  FFMA.FTZ R4, R148, c[0x0][0x2d0], -R6.reuse ;  /* 0x0000b40094047a23 */ /* 0x102fe20000010806 */
[----:B---3--:R-:W-:Y:S02]  /*12530*/  MOV R148, R48 ;  /* 0x0000003000947202 */ /* 0x008fe40000000f00 */
[----:B------:R-:W1:Y:S03]  /*12540*/  LDSM.16.MT88.4 R48, [R220+0x1900] ;  /* 0x00190000dc30783b */ /* 0x000e660000004200 */
[----:B------:R3:W-:Y:S01]  /*12550*/  MUFU.EX2 R247, R4 ;  /* 0x0000000400f77308 */ /* 0x0007e20000000800 */
[----:B--2---:R-:W-:Y:S02]  /*12560*/  F2FP.PACK_AB R9, R250, R251 ;  /* 0x000000fbfa09723e */ /* 0x004fe400000000ff */
[----:B------:R-:W-:Y:S01]  /*12570*/  F2FP.PACK_AB R10, R148, R77 ;  /* 0x0000004d940a723e */ /* 0x000fe200000000ff */
[----:B---3--:R-:W-:-:S02]  /*12580*/  FFMA.FTZ R4, R150, c[0x0][0x2d0], -R6 ;  /* 0x0000b40096047a23 */ /* 0x008fc40000010806 */
[----:B------:R-:W-:Y:S02]  /*12590*/  IMAD.MOV.U32 R150, RZ, RZ, R78 ;  /* 0x000000ffff967224 */ /* 0x000fe400078e004e */
[----:B------:R-:W-:Y:S02]  /*125a0*/  IMAD.MOV.U32 R78, RZ, RZ, R79 ;  /* 0x000000ffff4e7224 */ /* 0x000fe400078e004f */
[----:B------:R-:W-:Y:S01]  /*125b0*/  IMAD.MOV.U32 R79, RZ, RZ, R249 ;  /* 0x000000ffff4f7224 */ /* 0x000fe200078e00f9 */
[----:B------:R-:W-:Y:S01]  /*125c0*/  F2FP.PACK_AB R8, R150, R12 ;  /* 0x0000000c9608723e */ /* 0x000fe200000000ff */
[----:B------:R2:W3:Y:S01]  /*125d0*/  MUFU.EX2 R249, R4 ;  /* 0x0000000400f97308 */ /* 0x0004e20000000800 */
[----:B------:R-:W-:Y:S01]  /*125e0*/  IMAD.MOV.U32 R61, RZ, RZ, R78 ;  /* 0x000000ffff3d7224 */ /* 0x000fe200078e004e */
[----:B------:R-:W-:Y:S01]  /*125f0*/  MOV R78, R242 ;  /* 0x000000f2004e7202 */ /* 0x000fe20000000f00 */
[----:B--2---:R-:W-:Y:S01]  /*12600*/  FFMA.FTZ R4, R164, c[0x0][0x2d0], -R7 ;  /* 0x0000b400a4047a23 */ /* 0x004fe20000010807 */
[----:B------:R-:W-:-:S02]  /*12610*/  MOV R164, R244 ;  /* 0x000000f400a47202 */ /* 0x000fc40000000f00 */
[----:B---3--:R-:W-:Y:S02]  /*12620*/  F2FP.PACK_AB R11, R249, R247 ;  /* 0x000000f7f90b723e */ /* 0x008fe400000000ff */
[----:B------:R2:W3:Y:S05]  /*12630*/  MUFU.EX2 R248, R4 ;  /* 0x0000000400f87308 */ /* 0x0004ea0000000800 */
[C---:B-1----:R-:W-:Y:S07]  /*12640*/  HMMA.16816.F32 R32, R8.reuse, R48, R104 ;  /* 0x000000300820723c */ /* 0x042fee0000001868 */
[----:B------:R-:W-:Y:S01]  /*12650*/  IMAD.MOV.U32 R106, RZ, RZ, R77 ;  /* 0x000000ffff6a7224 */ /* 0x000fe200078e004d */
[----:B------:R-:W-:Y:S01]  /*12660*/  MOV R105, R240 ;  /* 0x000000f000697202 */ /* 0x000fe20000000f00 */
[----:B------:R-:W-:Y:S01]  /*12670*/  IMAD.MOV.U32 R77, RZ, RZ, R241 ;  /* 0x000000ffff4d7224 */ /* 0x000fe200078e00f1 */
[----:B------:R-:W-:Y:S01]  /*12680*/  HMMA.16816.F32 R36, R8, R66, R44 ;  /* 0x000000420824723c */ /* 0x000fe2000000182c */
[----:B--2---:R-:W-:Y:S01]  /*12690*/  FFMA.FTZ R4, R163, c[0x0][0x2d0], -R7 ;  /* 0x0000b400a3047a23 */ /* 0x004fe20000010807 */
[----:B------:R-:W-:Y:S01]  /*126a0*/  MOV R163, R149 ;  /* 0x0000009500a37202 */ /* 0x000fe20000000f00 */
[----:B------:R-:W-:-:S02]  /*126b0*/  IMAD.MOV.U32 R104, RZ, RZ, R215 ;  /* 0x000000ffff687224 */ /* 0x000fc400078e00d7 */
[----:B------:R1:W-:Y:S01]  /*126c0*/  MUFU.EX2 R246, R4 ;  /* 0x0000000400f67308 */ /* 0x0003e20000000800 */
[----:B------:R-:W-:Y:S01]  /*126d0*/  IMAD.MOV.U32 R107, RZ, RZ, R15 ;  /* 0x000000ffff6b7224 */ /* 0x000fe200078e000f */
[----:B------:R-:W-:Y:S01]  /*126e0*/  MOV R46, R239 ;  /* 0x000000ef002e7202 */ /* 0x000fe20000000f00 */
[----:B------:R-:W-:Y:S01]  /*126f0*/  IMAD.MOV.U32 R47, RZ, RZ, R238 ;  /* 0x000000ffff2f7224 */ /* 0x000fe200078e00ee */
[C---:B------:R-:W-:Y:S01]  /*12700*/  HMMA.16816.F32 R40, R8.reuse, R64, R100 ;  /* 0x000000400828723c */ /* 0x040fe20000001864 */
[----:B------:R-:W-:Y:S02]  /*12710*/  IMAD.MOV.U32 R149, RZ, RZ, R61 ;  /* 0x000000ffff957224 */ /* 0x000fe400078e003d */
[----:B------:R-:W-:Y:S02]  /*12720*/  IMAD.MOV.U32 R44, RZ, RZ, R76 ;  /* 0x000000ffff2c7224 */ /* 0x000fe400078e004c */
[----:B------:R-:W-:Y:S02]  /*12730*/  IMAD.MOV.U32 R45, RZ, RZ, R77 ;  /* 0x000000ffff2d7224 */ /* 0x000fe400078e004d */
[----:B------:R-:W-:Y:S01]  /*12740*/  IMAD.MOV.U32 R100, RZ, RZ, R214 ;  /* 0x000000ffff647224 */ /* 0x000fe200078e00d6 */
[----:B------:R-:W-:Y:S01]  /*12750*/  HMMA.16816.F32 R16, R8, R52, R116 ;  /* 0x000000340810723c */ /* 0x000fe20000001874 */
[----:B------:R-:W-:Y:S01]  /*12760*/  IMAD.MOV.U32 R103, RZ, RZ, R12 ;  /* 0x000000ffff677224 */ /* 0x000fe200078e000c */
[----:B------:R-:W-:Y:S01]  /*12770*/  MOV R102, R13 ;  /* 0x0000000d00667202 */ /* 0x000fe20000000f00 */
[----:B------:R-:W-:-:S02]  /*12780*/  IMAD.MOV.U32 R101, RZ, RZ, R14 ;  /* 0x000000ffff657224 */ /* 0x000fc400078e000e */
[----:B-1----:R-:W-:Y:S02]  /*12790*/  FFMA.FTZ R4, R167, c[0x0][0x2d0], -R7 ;  /* 0x0000b400a7047a23 */ /* 0x002fe40000010807 */
[----:B------:R-:W-:Y:S01]  /*127a0*/  IMAD.MOV.U32 R119, RZ, RZ, R164 ;  /* 0x000000ffff777224 */ /* 0x000fe200078e00a4 */
[----:B------:R-:W-:Y:S01]  /*127b0*/  MOV R118, R62 ;  /* 0x0000003e00767202 */ /* 0x000fe20000000f00 */
[----:B------:R1:W2:Y:S01]  /*127c0*/  MUFU.EX2 R245, R4 ;  /* 0x0000000400f57308 */ /* 0x0002a20000000800 */
[----:B------:R-:W-:Y:S01]  /*127d0*/  IMAD.MOV.U32 R116, RZ, RZ, R148 ;  /* 0x000000ffff747224 */ /* 0x000fe200078e0094 */
[----:B------:R-:W-:Y:S01]  /*127e0*/  MOV R164, R79 ;  /* 0x0000004f00a47202 */ /* 0x000fe20000000f00 */
[----:B------:R-:W-:Y:S01]  /*127f0*/  IMAD.MOV.U32 R167, RZ, RZ, R131 ;  /* 0x000000ffffa77224 */ /* 0x000fe200078e0083 */
[----:B------:R-:W-:Y:S01]  /*12800*/  HMMA.16816.F32 R12, R8, R54, R92 ;  /* 0x00000036080c723c */ /* 0x000fe2000000185c */
[----:B------:R-:W-:Y:S01]  /*12810*/  IMAD.MOV.U32 R117, RZ, RZ, R63 ;  /* 0x000000ffff757224 */ /* 0x000fe200078e003f */
[----:B------:R-:W-:Y:S01]  /*12820*/  LDSM.16.MT88.4 R92, [R219+0x2100] ;  /* 0x00210000db5c783b */ /* 0x000fe20000004200 */
[----:B------:R-:W-:-:S03]  /*12830*/  IMAD.MOV.U32 R148, RZ, RZ, R78 ;  /* 0x000000ffff947224 */ /* 0x000fc600078e004e */
[----:B------:R-:W-:Y:S02]  /*12840*/  LDSM.16.MT88.4 R76, [R220+0x2100] ;  /* 0x00210000dc4c783b */ /* 0x000fe40000004200 */
[C---:B------:R-:W-:Y:S02]  /*12850*/  HMMA.16816.F32 R20, R8.reuse, R58, R88 ;  /* 0x0000003a0814723c */ /* 0x040fe40000001858 */
[----:B------:R-:W-:Y:S01]  /*12860*/  LDSM.16.MT88.4 R88, [R219+0x2900] ;  /* 0x00290000db58783b */ /* 0x000fe20000004200 */
[----:B-1----:R-:W-:Y:S01]  /*12870*/  FFMA.FTZ R4, R152, c[0x0][0x2d0], -R6 ;  /* 0x0000b40098047a23 */ /* 0x002fe20000010806 */
[----:B------:R-:W-:Y:S01]  /*12880*/  MOV R152, R60 ;  /* 0x0000003c00987202 */ /* 0x000fe20000000f00 */
[----:B------:R-:W-:Y:S02]  /*12890*/  IMAD.MOV.U32 R60, RZ, RZ, R31 ;  /* 0x000000ffff3c7224 */ /* 0x000fe400078e001f */
[----:B------:R1:W-:Y:S01]  /*128a0*/  MUFU.EX2 R244, R4 ;  /* 0x0000000400f47308 */ /* 0x0003e20000000800 */
[----:B------:R-:W-:Y:S01]  /*128b0*/  HMMA.16816.F32 R28, R8, R50, R84 ;  /* 0x00000032081c723c */ /* 0x000fe20000001854 */
[----:B------:R-:W-:Y:S01]  /*128c0*/  LDSM.16.MT88.4 R84, [R218+0x2100] ;  /* 0x00210000da54783b */ /* 0x000fe20000004200 */
[----:B------:R-:W-:-:S03]  /*128d0*/  MOV R131, R60 ;  /* 0x0000003c00837202 */ /* 0x000fc60000000f00 */
[----:B------:R-:W4:Y:S01]  /*128e0*/  LDSM.16.MT88.4 R60, [R217+0x2100] ;  /* 0x00210000d93c783b */ /* 0x000f220000004200 */
[----:B-1----:R-:W-:Y:S02]  /*128f0*/  FFMA.FTZ R4, R154, c[0x0][0x2d0], -R6 ;  /* 0x0000b4009a047a23 */ /* 0x002fe40000010806 */
[----:B------:R-:W-:Y:S02]  /*12900*/  IMAD.MOV.U32 R154, RZ, RZ, R25 ;  /* 0x000000ffff9a7224 */ /* 0x000fe400078e0019 */
[----:B------:R1:W1:Y:S01]  /*12910*/  MUFU.EX2 R242, R4 ;  /* 0x0000000400f27308 */ /* 0x0002620000000800 */
[----:B------:R-:W-:Y:S07]  /*12920*/  HMMA.16816.F32 R24, R8, R56, R108 ;  /* 0x000000380818723c */ /* 0x000fee000000186c */
[----:B---3--:R-:W-:Y:S01]  /*12930*/  F2FP.PACK_AB R8, R248, R252 ;  /* 0x000000fcf808723e */ /* 0x008fe200000000ff */
[----:B------:R-:W-:Y:S01]  /*12940*/  IMAD.MOV.U32 R110, RZ, RZ, R45 ;  /* 0x000000ffff6e7224 */ /* 0x000fe200078e002d */
[----:B--2---:R-:W-:Y:S01]  /*12950*/  F2FP.PACK_AB R10, R245, R246 ;  /* 0x000000f6f50a723e */ /* 0x004fe200000000ff */
[----:B------:R-:W-:Y:S01]  /*12960*/  IMAD.MOV.U32 R111, RZ, RZ, R46 ;  /* 0x000000ffff6f7224 */ /* 0x000fe200078e002e */
[----:B------:R-:W-:Y:S01]  /*12970*/  MOV R109, R44 ;  /* 0x0000002c006d7202 */ /* 0x000fe20000000f00 */
[----:B-1----:R-:W-:Y:S01]  /*12980*/  FFMA.FTZ R4, R160, c[0x0][0x2d0], -R6 ;  /* 0x0000b400a0047a23 */ /* 0x002fe20000010806 */
[----:B------:R-:W-:Y:S01]  /*12990*/  F2FP.PACK_AB R9, R242, R244 ;  /* 0x000000f4f209723e */ /* 0x000fe200000000ff */
[----:B------:R-:W-:Y:S01]  /*129a0*/  IMAD.MOV.U32 R160, RZ, RZ, R100 ;  /* 0x000000ffffa07224 */ /* 0x000fe200078e0064 */
[----:B------:R-:W-:Y:S01]  /*129b0*/  MOV R100, R102 ;  /* 0x0000006600647202 */ /* 0x000fe20000000f00 */
[----:B------:R1:W-:Y:S01]  /*129c0*/  MUFU.EX2 R241, R4 ;  /* 0x0000000400f17308 */ /* 0x0003e20000000800 */
[----:B------:R-:W-:Y:S01]  /*129d0*/  MOV R102, R163 ;  /* 0x000000a300667202 */ /* 0x000fe20000000f00 */
[----:B------:R-:W-:-:S02]  /*129e0*/  IMAD.MOV.U32 R163, RZ, RZ, R173 ;  /* 0x000000ffffa37224 */ /* 0x000fc400078e00ad */
[----:B-1----:R-:W-:Y:S01]  /*129f0*/  FFMA.FTZ R4, R161, c[0x0][0x2d0], -R6 ;  /* 0x0000b400a1047a23 */ /* 0x002fe20000010806 */
[----:B------:R-:W-:-:S03]  /*12a00*/  MOV R161, R47 ;  /* 0x0000002f00a17202 */ /* 0x000fc60000000f00 */
[----:B------:R1:W2:Y:S02]  /*12a10*/  MUFU.EX2 R240, R4 ;  /* 0x0000000400f07308 */ /* 0x0002a40000000800 */
[----:B-1----:R-:W-:Y:S01]  /*12a20*/  FFMA.FTZ R4, R165, c[0x0][0x2d0], -R2 ;  /* 0x0000b400a5047a23 */ /* 0x002fe20000010802 */
[----:B--2---:R-:W-:-:S05]  /*12a30*/  F2FP.PACK_AB R11, R240, R241 ;  /* 0x000000f1f00b723e */ /* 0x004fca00000000ff */
[----:B------:R1:W-:Y:S02]  /*12a40*/  MUFU.EX2 R215, R4 ;  /* 0x0000000400d77308 */ /* 0x0003e40000000800 */
[C---:B----4-:R-:W-:Y:S08]  /*12a50*/  HMMA.16816.F32 R40, R8.reuse, R60, R40 ;  /* 0x0000003c0828723c */ /* 0x050ff00000001828 */
        /* <DEDUP_REMOVED lines=11> */
[----:B------:R1:W3:Y:S03]  /*12b10*/  MUFU.EX2 R239, R4 ;  /* 0x0000000400ef7308 */ /* 0x0002e60000000800 */
[----:B------:R-:W-:Y:S07]  /*12b20*/  HMMA.16816.F32 R12, R8, R94, R12 ;  /* 0x0000005e080c723c */ /* 0x000fee000000180c */
[----:B--2---:R-:W-:Y:S01]  /*12b30*/  F2FP.PACK_AB R8, R238, R215 ;  /* 0x000000d7ee08723e */ /* 0x004fe200000000ff */
[----:B-1----:R-:W-:Y:S01]  /*12b40*/  FFMA.FTZ R4, R151, c[0x0][0x2d0], -R0 ;  /* 0x0000b40097047a23 */ /* 0x002fe20000010800 */
[----:B------:R-:W-:-:S02]  /*12b50*/  MOV R151, R172 ;  /* 0x000000ac00977202 */ /* 0x000fc40000000f00 */
[----:B---3--:R-:W-:Y:S01]  /*12b60*/  F2FP.PACK_AB R10, R239, R214 ;  /* 0x000000d6ef0a723e */ /* 0x008fe200000000ff */
[----:B------:R1:W-:Y:S02]  /*12b70*/  MUFU.EX2 R172, R4 ;  /* 0x0000000400ac7308 */ /* 0x0003e40000000800 */
[----:B-1----:R-:W-:Y:S02]  /*12b80*/  FFMA.FTZ R4, R153, c[0x0][0x2d0], -R0 ;  /* 0x0000b40099047a23 */ /* 0x002fe40000010800 */
[----:B------:R-:W-:-:S04]  /*12b90*/  IMAD.MOV.U32 R153, RZ, RZ, R175 ;  /* 0x000000ffff997224 */ /* 0x000fc800078e00af */
[----:B------:R1:W2:Y:S02]  /*12ba0*/  MUFU.EX2 R175, R4 ;  /* 0x0000000400af7308 */ /* 0x0002a40000000800 */
[----:B-1----:R-:W-:Y:S01]  /*12bb0*/  FFMA.FTZ R4, R155, c[0x0][0x2d0], -R0 ;  /* 0x0000b4009b047a23 */ /* 0x002fe20000010800 */
[----:B--2---:R-:W-:Y:S01]  /*12bc0*/  F2FP.PACK_AB R9, R175, R172 ;  /* 0x000000acaf09723e */ /* 0x004fe200000000ff */
[----:B------:R-:W-:Y:S02]  /*12bd0*/  IMAD.MOV.U32 R155, RZ, RZ, R107 ;  /* 0x000000ffff9b7224 */ /* 0x000fe400078e006b */
[----:B------:R-:W-:Y:S02]  /*12be0*/  IMAD.MOV.U32 R107, RZ, RZ, R101 ;  /* 0x000000ffff6b7224 */ /* 0x000fe400078e0065 */
[----:B------:R-:W-:Y:S02]  /*12bf0*/  IMAD.MOV.U32 R101, RZ, RZ, R103 ;  /* 0x000000ffff657224 */ /* 0x000fe400078e0067 */
[----:B------:R-:W-:-:S02]  /*12c00*/  IMAD.MOV.U32 R103, RZ, RZ, R167 ;  /* 0x000000ffff677224 */ /* 0x000fc400078e00a7 */
[----:B------:R-:W-:Y:S02]  /*12c10*/  IMAD.MOV.U32 R167, RZ, RZ, R174 ;  /* 0x000000ffffa77224 */ /* 0x000fe400078e00ae */
        /* <DEDUP_REMOVED lines=9> */
[----:B------:R-:W-:-:S02]  /*12cb0*/  IMAD.MOV.U32 R127, RZ, RZ, R111 ;  /* 0x000000ffff7f7224 */ /* 0x000fc400078e006f */
[----:B-1----:R-:W-:-:S04]  /*12cc0*/  FFMA.FTZ R4, R203, c[0x0][0x2d0], -R7 ;  /* 0x0000b400cb047a23 */ /* 0x002fc80000010807 */
[----:B------:R-:W-:Y:S01]  /*12cd0*/  MOV R120, R109 ;  /* 0x0000006d00787202 */ /* 0x000fe20000000f00 */
[----:B------:R1:W2:Y:S01]  /*12ce0*/  MUFU.EX2 R203, R4 ;  /* 0x0000000400cb7308 */ /* 0x0002a20000000800 */
[----:B------:R-:W-:Y:S01]  /*12cf0*/  HMMA.16816.F32 R108, R8, R132, R112 ;  /* 0x00000084086c723c */ /* 0x000fe20000001870 */
[----:B------:R-:W-:-:S06]  /*12d00*/  IMAD.MOV.U32 R121, RZ, RZ, R131 ;  /* 0x000000ffff797224 */ /* 0x000fcc00078e0083 */
[----:B------:R-:W-:Y:S01]  /*12d10*/  MOV R114, R213 ;  /* 0x000000d500727202 */ /* 0x000fe20000000f00 */
[----:B------:R-:W-:Y:S01]  /*12d20*/  HMMA.16816.F32 R80, R8, R134, R80 ;  /* 0x000000860850723c */ /* 0x000fe20000001850 */
[----:B------:R-:W-:Y:S02]  /*12d30*/  IMAD.MOV.U32 R115, RZ, RZ, R164 ;  /* 0x000000ffff737224 */ /* 0x000fe400078e00a4 */
[----:B-1----:R-:W-:-:S05]  /*12d40*/  FFMA.FTZ R4, R202, c[0x0][0x2d0], -R7 ;  /* 0x0000b400ca047a23 */ /* 0x002fca0000010807 */
[C---:B------:R-:W-:Y:S01]  /*12d50*/  HMMA.16816.F32 R68, R8.reuse, R122, R72 ;  /* 0x0000007a0844723c */ /* 0x040fe20000001848 */
[----:B------:R-:W-:Y:S01]  /*12d60*/  FFMA.FTZ R7, R201, c[0x0][0x2d0], -R7 ;  /* 0x0000b400c9077a23 */ /* 0x000fe20000010807 */
[----:B--2---:R-:W-:Y:S01]  /*12d70*/  F2FP.PACK_AB R168, R203, R204 ;  /* 0x000000cccba8723e */ /* 0x004fe200000000ff */
[----:B------:R1:W-:Y:S04]  /*12d80*/  MUFU.EX2 R213, R4 ;  /* 0x0000000400d57308 */ /* 0x0003e80000000800 */
[----:B------:R-:W-:Y:S01]  /*12d90*/  MOV R122, R100 ;  /* 0x00000064007a7202 */ /* 0x000fe20000000f00 */
[----:B------:R-:W-:Y:S01]  /*12da0*/  HMMA.16816.F32 R72, R8, R136, R144 ;  /* 0x000000880848723c */ /* 0x000fe20000001890 */
[----:B------:R-:W2:Y:S01]  /*12db0*/  LDSM.16.MT88.4 R144, [R217+0x2900] ;  /* 0x00290000d990783b */ /* 0x000ea20000004200 */
[----:B------:R-:W-:Y:S01]  /*12dc0*/  IMAD.MOV.U32 R123, RZ, RZ, R107 ;  /* 0x000000ffff7b7224 */ /* 0x000fe200078e006b */
[----:B------:R-:W-:Y:S01]  /*12dd0*/  MUFU.EX2 R202, R7 ;  /* 0x0000000700ca7308 */ /* 0x000fe20000000800 */
[----:B------:R-:W-:Y:S01]  /*12de0*/  MOV R100, R163 ;  /* 0x000000a300647202 */ /* 0x000fe20000000f00 */
[----:B------:R-:W-:-:S02]  /*12df0*/  IMAD.MOV.U32 R107, RZ, RZ, R101 ;  /* 0x000000ffff6b7224 */ /* 0x000fc400078e0065 */
[----:B------:R-:W-:Y:S01]  /*12e00*/  IMAD.MOV.U32 R101, RZ, RZ, R167 ;  /* 0x000000ffff657224 */ /* 0x000fe200078e00a7 */
[----:B------:R-:W-:Y:S01]  /*12e10*/  HMMA.16816.F32 R140, R8, R124, R140 ;  /* 0x0000007c088c723c */ /* 0x000fe2000000188c */
[----:B------:R-:W-:Y:S01]  /*12e20*/  LDSM.16.MT88.4 R164, [R218+0x2900] ;  /* 0x00290000daa4783b */ /* 0x000fe20000004200 */
[----:B-1----:R-:W-:-:S04]  /*12e30*/  FFMA.FTZ R4, R192, c[0x0][0x2d0], -R6 ;  /* 0x0000b400c0047a23 */ /* 0x002fc80000010806 */
[----:B------:R1:W-:Y:S01]  /*12e40*/  MUFU.EX2 R192, R4 ;  /* 0x0000000400c07308 */ /* 0x0003e20000000800 */
[----:B------:R-:W-:Y:S01]  /*12e50*/  MOV R124, R161 ;  /* 0x000000a1007c7202 */ /* 0x000fe20000000f00 */
[----:B------:R-:W-:Y:S01]  /*12e60*/  IMAD.MOV.U32 R125, RZ, RZ, R160 ;  /* 0x000000ffff7d7224 */ /* 0x000fe200078e00a0 */
[----:B------:R-:W-:Y:S01]  /*12e70*/  HMMA.16816.F32 R96, R8, R138, R96 ;  /* 0x0000008a0860723c */ /* 0x000fe20000001860 */
[----:B------:R-:W3:Y:S01]  /*12e80*/  LDSM.16.MT88.4 R160, [R220+0x2900] ;  /* 0x00290000dca0783b */ /* 0x000ee20000004200 */
[----:B-1----:R-:W-:-:S04]  /*12e90*/  FFMA.FTZ R4, R191, c[0x0][0x2d0], -R6 ;  /* 0x0000b400bf047a23 */ /* 0x002fc80000010806 */
[----:B------:R1:W4:Y:S02]  /*12ea0*/  MUFU.EX2 R191, R4 ;  /* 0x0000000400bf7308 */ /* 0x0003240000000800 */
[--C-:B-1----:R-:W-:Y:S01]  /*12eb0*/  FFMA.FTZ R4, R190, c[0x0][0x2d0], -R6.reuse ;  /* 0x0000b400be047a23 */ /* 0x102fe20000010806 */
[----:B----4-:R-:W-:Y:S01]  /*12ec0*/  F2FP.PACK_AB R169, R191, R192 ;  /* 0x000000c0bfa9723e */ /* 0x010fe200000000ff */
[----:B------:R-:W-:-:S04]  /*12ed0*/  FFMA.FTZ R6, R189, c[0x0][0x2d0], -R6 ;  /* 0x0000b400bd067a23 */ /* 0x000fc80000010806 */
[----:B------:R1:W-:Y:S08]  /*12ee0*/  MUFU.EX2 R201, R4 ;  /* 0x0000000400c97308 */ /* 0x0003f00000000800 */
[----:B------:R-:W4:Y:S01]  /*12ef0*/  MUFU.EX2 R190, R6 ;  /* 0x0000000600be7308 */ /* 0x000f220000000800 */
[----:B-1----:R-:W-:-:S07]  /*12f00*/  FFMA.FTZ R4, R199, c[0x0][0x2d0], -R2 ;  /* 0x0000b400c7047a23 */ /* 0x002fce0000010802 */
[----:B------:R1:W-:Y:S02]  /*12f10*/  MUFU.EX2 R135, R4 ;  /* 0x0000000400877308 */ /* 0x0003e40000000800 */
[----:B-1----:R-:W-:-:S06]  /*12f20*/  FFMA.FTZ R4, R198, c[0x0][0x2d0], -R2 ;  /* 0x0000b400c6047a23 */ /* 0x002fcc0000010802 */
[----:B------:R1:W-:Y:S02]  /*12f30*/  MUFU.EX2 R189, R4 ;  /* 0x0000000400bd7308 */ /* 0x0003e40000000800 */
[----:B-1----:R-:W-:-:S06]  /*12f40*/  FFMA.FTZ R4, R195, c[0x0][0x2d0], -R2 ;  /* 0x0000b400c3047a23 */ /* 0x002fcc0000010802 */
[----:B------:R1:W-:Y:S02]  /*12f50*/  MUFU.EX2 R133, R4 ;  /* 0x0000000400857308 */ /* 0x0003e40000000800 */
[----:B-1----:R-:W-:-:S06]  /*12f60*/  FFMA.FTZ R4, R200, c[0x0][0x2d0], -R2 ;  /* 0x0000b400c8047a23 */ /* 0x002fcc0000010802 */
[----:B------:R1:W-:Y:S02]  /*12f70*/  MUFU.EX2 R134, R4 ;  /* 0x0000000400867308 */ /* 0x0003e40000000800 */
[----:B-1----:R-:W-:Y:S01]  /*12f80*/  FFMA.FTZ R4, R170, c[0x0][0x2d0], -R0 ;  /* 0x0000b400aa047a23 */ /* 0x002fe20000010800 */
[----:B------:R-:W-:-:S05]  /*12f90*/  F2FP.PACK_AB R170, R202, R213 ;  /* 0x000000d5caaa723e */ /* 0x000fca00000000ff */
[----:B------:R1:W-:Y:S02]  /*12fa0*/  MUFU.EX2 R131, R4 ;  /* 0x0000000400837308 */ /* 0x0003e40000000800 */
[----:B-1----:R-:W-:Y:S01]  /*12fb0*/  FFMA.FTZ R4, R171, c[0x0][0x2d0], -R0 ;  /* 0x0000b400ab047a23 */ /* 0x002fe20000010800 */
[----:B----4-:R-:W-:-:S05]  /*12fc0*/  F2FP.PACK_AB R171, R190, R201 ;  /* 0x000000c9beab723e */ /* 0x010fca00000000ff */
[----:B------:R1:W4:Y:S02]  /*12fd0*/  MUFU.EX2 R132, R4 ;  /* 0x0000000400847308 */ /* 0x0003240000000800 */
[----:B-1----:R-:W-:Y:S02]  /*12fe0*/  FFMA.FTZ R4, R188, c[0x0][0x2d0], -R0 ;  /* 0x0000b400bc047a23 */ /* 0x002fe40000010800 */
[----:B------:R-:W-:Y:S02]  /*12ff0*/  IMAD.MOV.U32 R188, RZ, RZ, R114 ;  /* 0x000000ffffbc7224 */ /* 0x000fe400078e0072 */
[----:B------:R-:W-:Y:S01]  /*13000*/  IMAD.MOV.U32 R114, RZ, RZ, R115 ;  /* 0x000000ffff727224 */ /* 0x000fe200078e0073 */
[----:B------:R-:W-:Y:S01]  /*13010*/  MOV R115, R122 ;  /* 0x0000007a00737202 */ /* 0x000fe20000000f00 */
[----:B------:R-:W-:Y:S02]  /*13020*/  IMAD.MOV.U32 R122, RZ, RZ, R123 ;  /* 0x000000ffff7a7224 */ /* 0x000fe400078e007b */
[----:B------:R-:W-:Y:S01]  /*13030*/  IMAD.MOV.U32 R123, RZ, RZ, R120 ;  /* 0x000000ffff7b7224 */ /* 0x000fe200078e0078 */
[----:B------:R-:W-:Y:S01]  /*13040*/  MOV R120, R155 ;  /* 0x0000009b00787202 */ /* 0x000fe20000000f00 */
[----:B------:R-:W-:-:S02]  /*13050*/  IMAD.MOV.U32 R155, RZ, RZ, R153 ;  /* 0x000000ffff9b7224 */ /* 0x000fc400078e0099 */
[----:B------:R-:W-:Y:S01]  /*13060*/  IMAD.MOV.U32 R153, RZ, RZ, R151 ;  /* 0x000000ffff997224 */ /* 0x000fe200078e0097 */
[----:B------:R-:W-:Y:S01]  /*13070*/  MOV R151, R116 ;  /* 0x0000007400977202 */ /* 0x000fe20000000f00 */
        /* <DEDUP_REMOVED lines=9> */
[----:B------:R-:W-:Y:S01]  /*13110*/  IMAD.MOV.U32 R150, RZ, RZ, R225 ;  /* 0x000000ffff967224 */ /* 0x000fe200078e00e1 */
[----:B--2---:R-:W-:Y:S01]  /*13120*/  HMMA.16816.F32 R136, R168, R144, R40 ;  /* 0x00000090a888723c */ /* 0x004fe20000001828 */
[----:B------:R1:W-:Y:S01]  /*13130*/  MUFU.EX2 R40, R4 ;  /* 0x0000000400287308 */ /* 0x0003e20000000800 */
[----:B------:R-:W-:Y:S01]  /*13140*/  IMAD.MOV.U32 R198, RZ, RZ, R122 ;  /* 0x000000ffffc67224 */ /* 0x000fe200078e007a */
[----:B------:R-:W-:Y:S01]  /*13150*/  MOV R195, R115 ;  /* 0x0000007300c37202 */ /* 0x000fe20000000f00 */
[----:B------:R-:W-:Y:S01]  /*13160*/  IMAD.MOV.U32 R122, RZ, RZ, R116 ;  /* 0x000000ffff7a7224 */ /* 0x000fe200078e0074 */
[----:B------:R-:W-:Y:S01]  /*13170*/  MOV R116, R105 ;  /* 0x0000006900747202 */ /* 0x000fe20000000f00 */
[----:B------:R-:W-:Y:S02]  /*13180*/  IMAD.MOV.U32 R112, RZ, RZ, R117 ;  /* 0x000000ffff707224 */ /* 0x000fe400078e0075 */
[----:B------:R-:W-:Y:S01]  /*13190*/  IMAD.MOV.U32 R199, RZ, RZ, R123 ;  /* 0x000000ffffc77224 */ /* 0x000fe200078e007b */
[----:B------:R-:W-:Y:S01]  /*131a0*/  MOV R123, R151 ;  /* 0x00000097007b7202 */ /* 0x000fe20000000f00 */
[----:B------:R-:W-:Y:S01]  /*131b0*/  IMAD.MOV.U32 R115, RZ, RZ, R104 ;  /* 0x000000ffff737224 */ /* 0x000fe200078e0068 */
[----:B------:R-:W-:Y:S01]  /*131c0*/  MOV R6, R120 ;  /* 0x0000007800067202 */ /* 0x000fe20000000f00 */
[----:B------:R-:W-:Y:S01]  /*131d0*/  IMAD.MOV.U32 R117, RZ, RZ, R106 ;  /* 0x000000ffff757224 */ /* 0x000fe200078e006a */
[----:B------:R-:W-:Y:S01]  /*131e0*/  MOV R106, R149 ;  /* 0x00000095006a7202 */ /* 0x000fe20000000f00 */
[----:B------:R-:W-:-:S02]  /*131f0*/  IMAD.MOV.U32 R104, RZ, RZ, R150 ;  /* 0x000000ffff687224 */ /* 0x000fc400078e0096 */
[----:B------:R-:W-:Y:S02]  /*13200*/  IMAD.MOV.U32 R7, RZ, RZ, R153 ;  /* 0x000000ffff077224 */ /* 0x000fe400078e0099 */
[----:B------:R-:W-:Y:S01]  /*13210*/  IMAD.MOV.U32 R11, RZ, RZ, R5 ;  /* 0x000000ffff0b7224 */ /* 0x000fe200078e0005 */
[----:B------:R-:W-:Y:S01]  /*13220*/  MOV R113, R118 ;  /* 0x0000007600717202 */ /* 0x000fe20000000f00 */
[----:B-1----:R-:W-:Y:S01]  /*13230*/  FFMA.FTZ R4, R183, c[0x0][0x2d0], -R0 ;  /* 0x0000b400b7047a23 */ /* 0x002fe20000010800 */
[----:B------:R-:W-:Y:S01]  /*13240*/  MOV R10, R107 ;  /* 0x0000006b000a7202 */ /* 0x000fe20000000f00 */
[----:B------:R-:W-:Y:S01]  /*13250*/  IMAD.MOV.U32 R105, RZ, RZ, R148 ;  /* 0x000000ffff697224 */ /* 0x000fe200078e0094 */
[----:B------:R1:W5:Y:S01]  /*13260*/  LDL.LU R225, [R1+0x3c] ;  /* 0x00003c0001e17983 */ /* 0x0003620000300800 */
[C---:B------:R-:W-:Y:S01]  /*13270*/  HMMA.16816.F32 R148, R168.reuse, R146, R36 ;  /* 0x00000092a894723c */ /* 0x040fe20000001824 */
[----:B------:R2:W2:Y:S01]  /*13280*/  MUFU.EX2 R36, R4 ;  /* 0x0000000400247308 */ /* 0x0004a20000000800 */
[----:B----4-:R-:W-:Y:S01]  /*13290*/  F2FP.PACK_AB R5, R132, R131 ;  /* 0x000000838405723e */ /* 0x010fe200000000ff */
[----:B------:R-:W-:Y:S01]  /*132a0*/  IMAD.MOV.U32 R8, RZ, RZ, R105 ;  /* 0x000000ffff087224 */ /* 0x000fe200078e0069 */
[----:B------:R-:W-:Y:S01]  /*132b0*/  MOV R42, R117 ;  /* 0x00000075002a7202 */ /* 0x000fe20000000f00 */
[----:B------:R-:W-:Y:S01]  /*132c0*/  IMAD.MOV.U32 R183, RZ, RZ, R114 ;  /* 0x000000ffffb77224 */ /* 0x000fe200078e0072 */
[----:B------:R-:W-:Y:S01]  /*132d0*/  MOV R200, R104 ;  /* 0x0000006800c87202 */ /* 0x000fe20000000f00 */
[----:B------:R-:W-:Y:S01]  /*132e0*/  IMAD.MOV.U32 R37, RZ, RZ, R6 ;  /* 0x000000ffff257224 */ /* 0x000fe200078e0006 */
[----:B------:R-:W-:Y:S01]  /*132f0*/  MOV R38, R7 ;  /* 0x0000000700267202 */ /* 0x000fe20000000f00 */
[----:B------:R-:W-:Y:S01]  /*13300*/  IMAD.MOV.U32 R114, RZ, RZ, R119 ;  /* 0x000000ffff727224 */ /* 0x000fe200078e0077 */
[----:B------:R-:W-:Y:S01]  /*13310*/  F2FP.PACK_AB R6, R134, R133 ;  /* 0x000000858606723e */ /* 0x000fe200000000ff */
[----:B------:R-:W-:Y:S01]  /*13320*/  IMAD.MOV.U32 R120, RZ, RZ, R155 ;  /* 0x000000ffff787224 */ /* 0x000fe200078e009b */
[----:B------:R-:W-:Y:S01]  /*13330*/  MOV R119, R152 ;  /* 0x0000009800777202 */ /* 0x000fe20000000f00 */
[----:B------:R-:W-:Y:S01]  /*13340*/  IMAD.MOV.U32 R118, RZ, RZ, R154 ;  /* 0x000000ffff767224 */ /* 0x000fe200078e009a */
[----:B------:R-:W-:Y:S01]  /*13350*/  MOV R39, R114 ;  /* 0x0000007200277202 */ /* 0x000fe20000000f00 */
[----:B---3--:R-:W-:Y:S01]  /*13360*/  HMMA.16816.F32 R152, R168, R160, R32 ;  /* 0x000000a0a898723c */ /* 0x008fe20000001820 */
[----:B------:R-:W-:Y:S01]  /*13370*/  IMAD.MOV.U32 R41, RZ, RZ, R115 ;  /* 0x000000ffff297224 */ /* 0x000fe200078e0073 */
[----:B--2---:R-:W-:Y:S01]  /*13380*/  F2FP.PACK_AB R4, R189, R135 ;  /* 0x00000087bd04723e */ /* 0x004fe200000000ff */
[----:B------:R-:W-:Y:S01]  /*13390*/  IMAD.MOV.U32 R43, RZ, RZ, R118 ;  /* 0x000000ffff2b7224 */ /* 0x000fe200078e0076 */
[----:B------:R-:W-:Y:S01]  /*133a0*/  F2FP.PACK_AB R7, R36, R40 ;  /* 0x000000282407723e */ /* 0x000fe200000000ff */
[----:B------:R-:W-:-:S02]  /*133b0*/  IMAD.MOV.U32 R9, RZ, RZ, R106 ;  /* 0x000000ffff097224 */ /* 0x000fc400078e006a */
[----:B------:R-:W-:Y:S01]  /*133c0*/  IMAD.MOV.U32 R35, RZ, RZ, R100 ;  /* 0x000000ffff237224 */ /* 0x000fe200078e0064 */
[----:B------:R-:W-:Y:S01]  /*133d0*/  MOV R33, R102 ;  /* 0x0000006600217202 */ /* 0x000fe20000000f00 */
[----:B------:R-:W-:Y:S01]  /*133e0*/  IMAD.MOV.U32 R34, RZ, RZ, R101 ;  /* 0x000000ffff227224 */ /* 0x000fe200078e0065 */
[----:B------:R-:W-:Y:S01]  /*133f0*/  HMMA.16816.F32 R104, R168, R164, R24 ;  /* 0x000000a4a868723c */ /* 0x000fe20000001818 */
[----:B------:R-:W-:-:S07]  /*13400*/  IMAD.MOV.U32 R32, RZ, RZ, R103 ;  /* 0x000000ffff207224 */ /* 0x000fce00078e0067 */
[C---:B------:R-:W-:Y:S07]  /*13410*/  HMMA.16816.F32 R156, R4.reuse, R48, R156 ;  /* 0x00000030049c723c */ /* 0x040fee000000189c */
[----:B------:R-:W-:Y:S01]  /*13420*/  IMAD.MOV.U32 R49, RZ, RZ, R8 ;  /* 0x000000ffff317224 */ /* 0x000fe200078e0008 */
[----:B------:R-:W-:Y:S01]  /*13430*/  HMMA.16816.F32 R108, R4, R56, R108 ;  /* 0x00000038046c723c */ /* 0x000fe2000000186c */
[----:B------:R-:W-:Y:S01]  /*13440*/  FFMA.FTZ R8, R212, c[0x0][0x2d0], -R2 ;  /* 0x0000b400d4087a23 */ /* 0x000fe20000010802 */
[----:B------:R-:W-:-:S05]  /*13450*/  MOV R48, R9 ;  /* 0x0000000900307202 */ /* 0x000fca0000000f00 */
[----:B------:R-:W-:Y:S01]  /*13460*/  IMAD.MOV.U32 R57, RZ, RZ, R37 ;  /* 0x000000ffff397224 */ /* 0x000fe200078e0025 */
[----:B------:R-:W-:Y:S01]  /*13470*/  HMMA.16816.F32 R100, R168, R162, R28 ;  /* 0x000000a2a864723c */ /* 0x000fe2000000181c */
[----:B------:R2:W-:Y:S01]  /*13480*/  MUFU.EX2 R37, R8 ;  /* 0x0000000800257308 */ /* 0x0005e20000000800 */
[----:B------:R-:W-:-:S05]  /*13490*/  IMAD.MOV.U32 R56, RZ, RZ, R38 ;  /* 0x000000ffff387224 */ /* 0x000fca00078e0026 */
[----:B------:R-:W-:Y:S01]  /*134a0*/  IMAD.MOV.U32 R28, RZ, RZ, R199 ;  /* 0x000000ffff1c7224 */ /* 0x000fe200078e00c7 */
[----:B------:R-:W-:Y:S01]  /*134b0*/  MOV R30, R198 ;  /* 0x000000c6001e7202 */ /* 0x000fe20000000f00 */
[----:B------:R-:W-:Y:S01]  /*134c0*/  IMAD.MOV.U32 R199, RZ, RZ, R112 ;  /* 0x000000ffffc77224 */ /* 0x000fe200078e0070 */
[----:B------:R-:W-:Y:S01]  /*134d0*/  HMMA.16816.F32 R140, R4, R64, R140 ;  /* 0x00000040048c723c */ /* 0x000fe2000000188c */
[----:B------:R-:W-:Y:S02]  /*134e0*/  IMAD.MOV.U32 R29, RZ, RZ, R113 ;  /* 0x000000ffff1d7224 */ /* 0x000fe400078e0071 */
[----:B------:R-:W-:Y:S02]  /*134f0*/  IMAD.MOV.U32 R31, RZ, RZ, R195 ;  /* 0x000000ffff1f7224 */ /* 0x000fe400078e00c3 */
[----:B------:R-:W-:Y:S02]  /*13500*/  IMAD.MOV.U32 R198, RZ, RZ, R116 ;  /* 0x000000ffffc67224 */ /* 0x000fe400078e0074 */
[----:B--2---:R-:W-:Y:S01]  /*13510*/  FFMA.FTZ R8, R208, c[0x0][0x2d0], -R2 ;  /* 0x0000b400d0087a23 */ /* 0x004fe20000010802 */
[----:B------:R-:W-:Y:S01]  /*13520*/  HMMA.16816.F32 R112, R168, R166, R20 ;  /* 0x000000a6a870723c */ /* 0x000fe20000001814 */
[----:B------:R-:W-:-:S02]  /*13530*/  IMAD.MOV.U32 R195, RZ, RZ, R119 ;  /* 0x000000ffffc37224 */ /* 0x000fc400078e0077 */
[----:B------:R2:W-:Y:S01]  /*13540*/  MUFU.EX2 R38, R8 ;  /* 0x0000000800267308 */ /* 0x0005e20000000800 */
[----:B------:R-:W-:Y:S02]  /*13550*/  IMAD.MOV.U32 R64, RZ, RZ, R31 ;  /* 0x000000ffff407224 */ /* 0x000fe400078e001f */
[----:B------:R-:W-:Y:S02]  /*13560*/  IMAD.MOV.U32 R65, RZ, RZ, R30 ;  /* 0x000000ffff417224 */ /* 0x000fe400078e001e */
[----:B------:R-:W-:Y:S07]  /*13570*/  HMMA.16816.F32 R20, R4, R58, R80 ;  /* 0x0000003a0414723c */ /* 0x000fee0000001850 */
[----:B------:R-:W-:Y:S01]  /*13580*/  IMAD.MOV.U32 R82, RZ, RZ, R41 ;  /* 0x000000ffff527224 */ /* 0x000fe200078e0029 */
[----:B------:R-:W-:Y:S01]  /*13590*/  HMMA.16816.F32 R116, R168, R88, R16 ;  /* 0x00000058a874723c */ /* 0x000fe20000001810 */
[----:B------:R-:W-:Y:S01]  /*135a0*/  MOV R83, R39 ;  /* 0x0000002700537202 */ /* 0x000fe20000000f00 */
[----:B------:R-:W-:Y:S01]  /*135b0*/  IMAD.MOV.U32 R59, RZ, RZ, R124 ;  /* 0x000000ffff3b7224 */ /* 0x000fe200078e007c */
[----:B------:R-:W-:Y:S01]  /*135c0*/  MOV R58, R125 ;  /* 0x0000007d003a7202 */ /* 0x000fe20000000f00 */
[----:B--2---:R-:W-:Y:S01]  /*135d0*/  FFMA.FTZ R8, R211, c[0x0][0x2d0], -R2 ;  /* 0x0000b400d3087a23 */ /* 0x004fe20000010802 */
[----:B------:R-:W-:Y:S01]  /*135e0*/  MOV R81, R126 ;  /* 0x0000007e00517202 */ /* 0x000fe20000000f00 */
[----:B------:R-:W-:-:S02]  /*135f0*/  IMAD.MOV.U32 R80, RZ, RZ, R127 ;  /* 0x000000ffff507224 */ /* 0x000fc400078e007f */
[----:B------:R2:W-:Y:S01]  /*13600*/  MUFU.EX2 R41, R8 ;  /* 0x0000000800297308 */ /* 0x0005e20000000800 */
[----:B------:R-:W-:Y:S08]  /*13610*/  HMMA.16816.F32 R168, R168, R90, R12 ;  /* 0x0000005aa8a8723c */ /* 0x000ff0000000180c */
[----:B------:R-:W-:Y:S01]  /*13620*/  HMMA.16816.F32 R12, R4, R66, R44 ;  /* 0x00000042040c723c */ /* 0x000fe2000000182c */
[----:B--2---:R-:W-:-:S07]  /*13630*/  FFMA.FTZ R8, R205, c[0x0][0x2d0], -R2 ;  /* 0x0000b400cd087a23 */ /* 0x004fce0000010802 */
[C---:B------:R-:W-:Y:S01]  /*13640*/  HMMA.16816.F32 R16, R4.reuse, R50, R68 ;  /* 0x000000320410723c */ /* 0x040fe20000001844 */
[----:B------:R-:W-:Y:S01]  /*13650*/  IMAD.MOV.U32 R46, RZ, RZ, R42 ;  /* 0x000000ffff2e7224 */ /* 0x000fe200078e002a */
[----:B------:R-:W-:Y:S01]  /*13660*/  MOV R67, R43 ;  /* 0x0000002b00437202 */ /* 0x000fe20000000f00 */
[----:B------:R2:W-:Y:S01]  /*13670*/  MUFU.EX2 R42, R8 ;  /* 0x00000008002a7308 */ /* 0x0005e20000000800 */
[----:B------:R-:W-:Y:S02]  /*13680*/  IMAD.MOV.U32 R47, RZ, RZ, R34 ;  /* 0x000000ffff2f7224 */ /* 0x000fe400078e0022 */
[----:B------:R-:W-:Y:S01]  /*13690*/  IMAD.MOV.U32 R66, RZ, RZ, R200 ;  /* 0x000000ffff427224 */ /* 0x000fe200078e00c8 */
[----:B------:R-:W-:Y:S01]  /*136a0*/  MOV R68, R32 ;  /* 0x0000002000447202 */ /* 0x000fe20000000f00 */
[----:B------:R-:W-:Y:S01]  /*136b0*/  IMAD.MOV.U32 R51, RZ, RZ, R33 ;  /* 0x000000ffff337224 */ /* 0x000fe200078e0021 */
[----:B------:R-:W-:Y:S01]  /*136c0*/  MOV R50, R35 ;  /* 0x0000002300327202 */ /* 0x000fe20000000f00 */
[----:B------:R-:W-:Y:S01]  /*136d0*/  IMAD.MOV.U32 R200, RZ, RZ, R10 ;  /* 0x000000ffffc87224 */ /* 0x000fe200078e000a */
[----:B------:R-:W-:Y:S01]  /*136e0*/  HMMA.16816.F32 R24, R4, R52, R72 ;  /* 0x000000340418723c */ /* 0x000fe20000001848 */
[----:B------:R-:W-:Y:S01]  /*136f0*/  IMAD.MOV.U32 R71, RZ, RZ, R11 ;  /* 0x000000ffff477224 */ /* 0x000fe200078e000b */
[----:B------:R-:W-:Y:S01]  /*13700*/  MOV R69, R29 ;  /* 0x0000001d00457202 */ /* 0x000fe20000000f00 */
[----:B------:R-:W-:-:S02]  /*13710*/  IMAD.MOV.U32 R70, RZ, RZ, R28 ;  /* 0x000000ffff467224 */ /* 0x000fc400078e001c */
[----:B--2---:R-:W-:-:S04]  /*13720*/  FFMA.FTZ R8, R207, c[0x0][0x2d0], -R2 ;  /* 0x0000b400cf087a23 */ /* 0x004fc80000010802 */
[----:B------:R2:W-:Y:S02]  /*13730*/  MUFU.EX2 R44, R8 ;  /* 0x00000008002c7308 */ /* 0x0005e40000000800 */
[----:B--2---:R-:W-:-:S06]  /*13740*/  FFMA.FTZ R8, R210, c[0x0][0x2d0], -R2 ;  /* 0x0000b400d2087a23 */ /* 0x004fcc0000010802 */
[----:B------:R2:W3:Y:S02]  /*13750*/  MUFU.EX2 R45, R8 ;  /* 0x00000008002d7308 */ /* 0x0004e40000000800 */
[----:B--2---:R-:W-:Y:S01]  /*13760*/  FFMA.FTZ R8, R196, c[0x0][0x2d0], -R0 ;  /* 0x0000b400c4087a23 */ /* 0x004fe20000010800 */
[----:B------:R-:W-:Y:S01]  /*13770*/  UIMAD.WIDE.U32 UR22, UR17, UR20, URZ ;  /* 0x00000014111672a5 */ /* 0x000fe2000f8e003f */
[----:B------:R-:W-:-:S04]  /*13780*/  PLOP3.LUT P0, PT, PT, PT, UP6, 0x40, 0x0 ;  /* 0x000000000000781c */ /* 0x000fc80003f0e868 */
[----:B------:R2:W-:Y:S01]  /*13790*/  MUFU.EX2 R32, R8 ;  /* 0x0000000800207308 */ /* 0x0005e20000000800 */
[----:B---3--:R-:W-:Y:S01]  /*137a0*/  F2FP.PACK_AB R124, R45, R44 ;  /* 0x0000002c2d7c723e */ /* 0x008fe200000000ff */
[----:B--2---:R-:W-:-:S06]  /*137b0*/  FFMA.FTZ R8, R197, c[0x0][0x2d0], -R0 ;  /* 0x0000b400c5087a23 */ /* 0x004fcc0000010800 */
[----:B------:R2:W3:Y:S02]  /*137c0*/  MUFU.EX2 R33, R8 ;  /* 0x0000000800217308 */ /* 0x0004e40000000800 */
[----:B--2---:R-:W-:-:S06]  /*137d0*/  FFMA.FTZ R8, R193, c[0x0][0x2d0], -R0 ;  /* 0x0000b400c1087a23 */ /* 0x004fcc0000010800 */
[----:B------:R2:W-:Y:S02]  /*137e0*/  MUFU.EX2 R34, R8 ;  /* 0x0000000800227308 */ /* 0x0005e40000000800 */
[----:B--2---:R-:W-:-:S06]  /*137f0*/  FFMA.FTZ R8, R194, c[0x0][0x2d0], -R0 ;  /* 0x0000b400c2087a23 */ /* 0x004fcc0000010800 */
[----:B------:R2:W4:Y:S02]  /*13800*/  MUFU.EX2 R35, R8 ;  /* 0x0000000800237308 */ /* 0x0005240000000800 */
[--C-:B--2---:R-:W-:Y:S02]  /*13810*/  FFMA.FTZ R8, R206, c[0x0][0x2d0], -R2.reuse ;  /* 0x0000b400ce087a23 */ /* 0x104fe40000010802 */
[----:B------:R-:W-:-:S04]  /*13820*/  FFMA.FTZ R2, R209, c[0x0][0x2d0], -R2 ;  /* 0x0000b400d1027a23 */ /* 0x000fc80000010802 */
[----:B------:R2:W-:Y:S08]  /*13830*/  MUFU.EX2 R43, R8 ;  /* 0x00000008002b7308 */ /* 0x0005f00000000800 */
[----:B------:R1:W1:Y:S01]  /*13840*/  MUFU.EX2 R39, R2 ;  /* 0x0000000200277308 */ /* 0x0002620000000800 */
[----:B--2---:R-:W-:Y:S07]  /*13850*/  HMMA.16816.F32 R8, R4, R54, R96 ;  /* 0x000000360408723c */ /* 0x004fee0000001860 */
[----:B------:R-:W-:Y:S01]  /*13860*/  F2FP.PACK_AB R4, R38, R37 ;  /* 0x000000252604723e */ /* 0x000fe200000000ff */
[----:B-1----:R-:W-:Y:S01]  /*13870*/  FFMA.FTZ R2, R184, c[0x0][0x2d0], -R0 ;  /* 0x0000b400b8027a23 */ /* 0x002fe20000010800 */
[----:B------:R-:W-:-:S02]  /*13880*/  F2FP.PACK_AB R6, R42, R41 ;  /* 0x000000292a06723e */ /* 0x000fc400000000ff */
[----:B---3--:R-:W-:Y:S01]  /*13890*/  F2FP.PACK_AB R5, R33, R32 ;  /* 0x000000202105723e */ /* 0x008fe200000000ff */
[----:B------:R1:W-:Y:S01]  /*138a0*/  MUFU.EX2 R31, R2 ;  /* 0x00000002001f7308 */ /* 0x0003e20000000800 */
[----:B----4-:R-:W-:Y:S01]  /*138b0*/  F2FP.PACK_AB R7, R35, R34 ;  /* 0x000000222307723e */ /* 0x010fe200000000ff */
[----:B------:R-:W-:Y:S01]  /*138c0*/  @UP5 USHF.R.U32.HI UR17, URZ, UR21, UR23 ;  /* 0x000000153f115299 */ /* 0x000fe20008011617 */
[----:B------:R-:W-:-:S05]  /*138d0*/  F2FP.PACK_AB R126, R39, R43 ;  /* 0x0000002b277e723e */ /* 0x000fca00000000ff */
        /* <DEDUP_REMOVED lines=9> */
[----:B------:R1:W-:Y:S03]  /*13970*/  MUFU.EX2 R29, R2 ;  /* 0x00000002001d7308 */ /* 0x0003e60000000800 */
[C---:B------:R-:W-:Y:S05]  /*13980*/  HMMA.16816.F32 R108, R4.reuse, R84, R108 ;  /* 0x00000054046c723c */ /* 0x040fea000000186c */
[----:B------:R2:W3:Y:S03]  /*13990*/  MUFU.EX2 R28, R0 ;  /* 0x00000000001c7308 */ /* 0x0004e60000000800 */
[----:B------:R-:W-:Y:S01]  /*139a0*/  HMMA.16816.F32 R20, R4, R86, R20 ;  /* 0x000000560414723c */ /* 0x000fe20000001814 */
[----:B-1----:R-:W-:-:S07]  /*139b0*/  FADD.FTZ R2, R223, R224 ;  /* 0x000000e0df027221 */ /* 0x002fce0000010000 */
[----:B------:R-:W-:Y:S01]  /*139c0*/  HMMA.16816.F32 R24, R4, R92, R24 ;  /* 0x0000005c0418723c */ /* 0x000fe20000001818 */
[----:B------:R1:W5:Y:S01]  /*139d0*/  LDL.LU R224, [R1+0x38] ;  /* 0x0000380001e07983 */ /* 0x0003620000300800 */
[----:B------:R-:W-:-:S03]  /*139e0*/  FADD.FTZ R2, R80, R2 ;  /* 0x0000000250027221 */ /* 0x000fc60000010000 */
[----:B------:R1:W5:Y:S01]  /*139f0*/  LDL.LU R223, [R1+0x34] ;  /* 0x0000340001df7983 */ /* 0x0003620000300800 */
[----:B--2---:R-:W-:Y:S02]  /*13a00*/  FADD.FTZ R0, R59, R58 ;  /* 0x0000003a3b007221 */ /* 0x004fe40000010000 */
[----:B------:R-:W-:Y:S01]  /*13a10*/  HMMA.16816.F32 R8, R4, R94, R8 ;  /* 0x0000005e0408723c */ /* 0x000fe20000001808 */
[----:B------:R-:W-:Y:S01]  /*13a20*/  FADD.FTZ R2, R83, R2 ;  /* 0x0000000253027221 */ /* 0x000fe20000010000 */
[----:B---3--:R-:W-:Y:S01]  /*13a30*/  F2FP.PACK_AB R127, R28, R29 ;  /* 0x0000001d1c7f723e */ /* 0x008fe200000000ff */
[----:B------:R-:W-:-:S04]  /*13a40*/  FADD.FTZ R0, R216, R0 ;  /* 0x00000000d8007221 */ /* 0x000fc80000010000 */
[----:B------:R-:W-:Y:S02]  /*13a50*/  FADD.FTZ R5, R221, R222 ;  /* 0x000000dedd057221 */ /* 0x000fe40000010000 */
[----:B------:R-:W-:Y:S01]  /*13a60*/  FADD.FTZ R0, R82, R0 ;  /* 0x0000000052007221 */ /* 0x000fe20000010000 */
[----:B------:R1:W5:Y:S01]  /*13a70*/  LDL.LU R222, [R1+0x30] ;  /* 0x0000300001de7983 */ /* 0x0003620000300800 */
[----:B------:R-:W-:Y:S01]  /*13a80*/  FADD.FTZ R5, R81, R5 ;  /* 0x0000000551057221 */ /* 0x000fe20000010000 */
[----:B------:R-:W-:Y:S01]  /*13a90*/  UIADD3 UR16, UR16, UR17, URZ ;  /* 0x0000001110107290 */ /* 0x000fe2000fffe03f */
[----:B------:R-:W-:Y:S01]  /*13aa0*/  FADD.FTZ R2, R50, R2 ;  /* 0x0000000232027221 */ /* 0x000fe20000010000 */
[----:B------:R1:W5:Y:S01]  /*13ab0*/  LDL.LU R221, [R1+0x2c] ;  /* 0x00002c0001dd7983 */ /* 0x0003620000300800 */
[----:B------:R-:W-:Y:S01]  /*13ac0*/  FADD.FTZ R5, R56, R5 ;  /* 0x0000000538057221 */ /* 0x000fe20000010000 */
[----:B------:R-:W-:Y:S01]  /*13ad0*/  HMMA.16816.F32 R140, R124, R144, R140 ;  /* 0x000000907c8c723c */ /* 0x000fe2000000188c */
[----:B------:R-:W-:Y:S01]  /*13ae0*/  FADD.FTZ R4, R57, R0 ;  /* 0x0000000039047221 */ /* 0x000fe20000010000 */
[----:B------:R1:W5:Y:S01]  /*13af0*/  LDL.LU R216, [R1+0x28] ;  /* 0x0000280001d87983 */ /* 0x0003620000300800 */
        /* <DEDUP_REMOVED lines=13> */
[----:B------:R-:W-:Y:S01]  /*13bd0*/  ULDC UR4, c[0x0][0x328] ;  /* 0x0000ca0000047ab9 */ /* 0x000fe20000000800 */
[----:B------:R-:W-:Y:S01]  /*13be0*/  FADD.FTZ R5, R67, R4 ;  /* 0x0000000443057221 */ /* 0x000fe20000010000 */
[----:B------:R-:W-:Y:S01]  /*13bf0*/  HMMA.16816.F32 R144, R124, R146, R12 ;  /* 0x000000927c90723c */ /* 0x000fe2000000180c */
        /* <DEDUP_REMOVED lines=26> */
[----:B------:R-:W-:Y:S02]  /*13da0*/  IMAD.MOV.U32 R199, RZ, RZ, R123 ;  /* 0x000000ffffc77224 */ /* 0x000fe400078e007b */
        /* <DEDUP_REMOVED lines=29> */
[----:B------:R-:W-:-:S04]  /*13f80*/  FADD.FTZ R0, R34, R2 ;  /* 0x0000000222007221 */ /* 0x000fc80000010000 */
[----:B------:R-:W-:-:S04]  /*13f90*/  FADD.FTZ R0, R35, R0 ;  /* 0x0000000023007221 */ /* 0x000fc80000010000 */
        /* <DEDUP_REMOVED lines=11> */
[----:B------:R-:W-:Y:S01]  /*14050*/  FADD.FTZ R2, R39, R2 ;  /* 0x0000000227027221 */ /* 0x000fe20000010000 */
[----:B------:R1:W-:Y:S04]  /*14060*/  STL [R1+0x4], R5 ;  /* 0x0000040501007387 */ /* 0x0003e80000100800 */
[----:B------:R1:W-:Y:S04]  /*14070*/  STL [R1+0x8], R4 ;  /* 0x0000080401007387 */ /* 0x0003e80000100800 */
[----:B------:R1:W-:Y:S04]  /*14080*/  STL [R1+0x10], R0 ;  /* 0x0000100001007387 */ /* 0x0003e80000100800 */
[----:B------:R1:W-:Y:S01]  /*14090*/  STL [R1+0xc], R2 ;  /* 0x00000c0201007387 */ /* 0x0003e20000100800 */
[----:B------:R-:W-:Y:S01]  /*140a0*/  HMMA.16816.F32 R160, R124, R162, R16 ;  /* 0x000000a27ca0723c */ /* 0x000fe20000001810 */
[----:B------:R-:W-:-:S02]  /*140b0*/  UIADD3 UR19, UR19, -0x2, URZ ;  /* 0xfffffffe13137890 */ /* 0x000fc4000fffe03f */
[----:B------:R-:W-:-:S05]  /*140c0*/  UIADD3 UR4, UR16, UR4, URZ ;  /* 0x0000000410047290 */ /* 0x000fca000fffe03f */
[C---:B------:R-:W-:Y:S08]  /*140d0*/  HMMA.16816.F32 R164, R124.reuse, R166, R20 ;  /* 0x000000a67ca4723c */ /* 0x040ff00000001814 */
[C---:B------:R-:W-:Y:S08]  /*140e0*/  HMMA.16816.F32 R120, R124.reuse, R88, R24 ;  /* 0x000000587c78723c */ /* 0x040ff00000001818 */
[----:B------:R-:W-:Y:S01]  /*140f0*/  HMMA.16816.F32 R124, R124, R90, R8 ;  /* 0x0000005a7c7c723c */ /* 0x000fe20000001808 */
[----:B------:R-:W-:Y:S07]  /*14100*/  @P0 BRA `(.L_x_451) ;  /* 0x0000018000000947 */ /* 0x000fee0003800000 */
[----:B-1----:R-:W-:Y:S01]  /*14110*/  ISETP.LT.AND P0, PT, RZ, UR16, PT ;  /* 0x00000010ff007c0c */ /* 0x002fe2000bf01270 */
        /* <DEDUP_REMOVED lines=12> */
.L_x_452:
[----:B------:R-:W-:Y:S02]  /*141e0*/  UMOV UR17, 0x1 ;  /* 0x0000000100117882 */ /* 0x000fe40000000000 */
[----:B------:R-:W-:Y:S02]  /*141f0*/  ULDC UR16, c[0x0][0x32c] ;  /* 0x0000cb0000107ab9 */ /* 0x000fe40000000800 */
[----:B------:R-:W-:-:S03]  /*14200*/  UISETP.NE.AND UP0, UPT, UR17, UR16, UPT ;  /* 0x000000101100728c */ /* 0x000fc6000bf05270 */
[----:B------:R-:W-:Y:S02]  /*14210*/  ULDC.64 UR16, c[0x0][0x330] ;  /* 0x0000cc0000107ab9 */ /* 0x000fe40000000a00 */
[----:B------:R-:W-:-:S07]  /*14220*/  UIMAD.WIDE.U32 UR22, UR20, UR16, URZ ;  /* 0x00000010141672a5 */ /* 0x000fce000f8e003f */
[----:B------:R-:W-:Y:S02]  /*14230*/  @UP0 UMOV UR21, UR23 ;  /* 0x0000001700150c82 */ /* 0x000fe40008000000 */
[----:B------:R-:W-:Y:S02]  /*14240*/  @UP0 USHF.R.U32.HI UR20, URZ, UR17, UR21 ;  /* 0x000000113f140299 */ /* 0x000fe40008011615 */
.L_x_453:
[----:B------:R-:W-:Y:S02]  /*14250*/  ULDC UR16, c[0x0][0x32c] ;  /* 0x0000cb0000107ab9 */ /* 0x000fe40000000800 */
[----:B------:R-:W-:-:S04]  /*14260*/  UIMAD UR16, UR20, UR16, UR16 ;  /* 0x00000010141072a4 */ /* 0x000fc8000f8e0210 */
[----:B------:R-:W-:-:S04]  /*14270*/  UISETP.LT.AND UP0, UPT, UR4, UR16, UPT ;  /* 0x000000100400728c */ /* 0x000fc8000bf01270 */
[----:B------:R-:W-:-:S04]  /*14280*/  USEL UR4, UR4, UR16, UP0 ;  /* 0x0000001004047287 */ /* 0x000fc80008000000 */
.L_x_451:
[----:B-1----:R-:W-:-:S04]  /*14290*/  UIMAD.WIDE UR16, UR4, 0x2aaaaaab, URZ ;  /* 0x2aaaaaab041078a5 */ /* 0x002fc8000f8e023f */
        /* <DEDUP_REMOVED lines=11> */
[----:B------:R-:W-:Y:S02]  /*14350*/  ULDC UR4, c[0x0][0x324] ;  /* 0x0000c90000047ab9 */ /* 0x000fe40000000800 */
[----:B------:R-:W-:Y:S02]  /*14360*/  ULOP3.LUT UR4, URZ, UR4, URZ, 0x33, !UPT ;  /* 0x000000043f047292 */ /* 0x000fe4000f8e333f */
.L_x_473:
[----:B------:R-:W-:Y:S04]  /*14370*/  DEPBAR.LE SB0, 0x0 ;  /* 0x000080000000791a */ /* 0x000fe80000000000 */
[----:B------:R-:W-:Y:S01]  /*14380*/  BAR.SYNC.DEFER_BLOCKING 0x0 ;  /* 0x0000000000007b1d */ /* 0x000fe20000010000 */
[----:B------:R-:W-:Y:S06]  /*14390*/  UISETP.GT.AND UP0, UPT, UR18, UR19, UPT ;  /* 0x000000131200728c */ /* 0x000fec000bf04270 */
[----:B------:R-:W-:Y:S01]  /*143a0*/  PLOP3.LUT P0, PT, PT, PT, UP0, 0x80, 0x0 ;  /* 0x000000000000781c */ /* 0x000fe20003f0f008 */
[----:B-1---5:R1:W2:Y:S04]  /*143b0*/  LDSM.16.M88.4 R96, [R223+0x6100] ;  /* 0x00610000df60783b */ /* 0x0222a80000000200 */
        /* <DEDUP_REMOVED lines=17> */
[----:B------:R-:W-:Y:S01]  /*144d0*/  IMAD.WIDE.U32 R2, R236, c[0x0][0x208], RZ ;  /* 0x00008200ec027a25 */ /* 0x000fe200078e00ff */
[----:B------:R-:W-:Y:S03]  /*144e0*/  SHF.R.S32.HI R4, RZ, 0x1f, R235 ;  /* 0x0000001fff047819 */ /* 0x000fe600000114eb */
[----:B------:R-:W-:Y:S02]  /*144f0*/  IMAD R0, R0, c[0x0][0x208], RZ ;  /* 0x0000820000007a24 */ /* 0x000fe400078e02ff */
[----:B------:R-:W-:Y:S02]  /*14500*/  IMAD R4, R4, c[0x0][0x218], RZ ;  /* 0x0000860004047a24 */ /* 0x000fe400078e02ff */
[----:B------:R-:W-:Y:S02]  /*14510*/  IMAD R0, R236, c[0x0][0x20c], R0 ;  /* 0x00008300ec007a24 */ /* 0x000fe400078e0200 */
[----:B------:R-:W-:Y:S02]  /*14520*/  IMAD R4, R235, c[0x0][0x21c], R4 ;  /* 0x00008700eb047a24 */ /* 0x000fe400078e0204 */
[----:B------:R-:W-:Y:S04]  /*14530*/  IMAD.IADD R3, R3, 0x1, R0 ;  /* 0x0000000103037824 */ /* 0x000fe800078e0200 */
[----:B------:R-:W-:Y:S05]  /*14540*/  IMAD.WIDE.U32 R2, R235, c[0x0][0x218], R2 ;  /* 0x00008600eb027a25 */ /* 0x000fea00078e0002 */
[----:B------:R-:W-:Y:S04]  /*14550*/  IADD3 R0, P0, R2, UR46, RZ ;  /* 0x0000002e02007c10 */ /* 0x000fe8000ff1e0ff */
[----:B------:R-:W-:Y:S02]  /*14560*/  IADD3.X R3, R3, UR5, R4, P0, !PT ;  /* 0x0000000503037c10 */ /* 0x000fe400087fe404 */
[C---:B------:R-:W-:Y:S04]  /*14570*/  LEA R2, P0, R0.reuse, c[0x0][0x1f8], 0x1 ;  /* 0x00007e0000027a11 */ /* 0x040fe800078008ff */
[----:B------:R-:W-:Y:S01]  /*14580*/  LEA.HI.X R0, R0, c[0x0][0x1fc], R3, 0x1, P0 ;  /* 0x00007f0000007a11 */ /* 0x000fe200000f0c03 */
[----:B------:R-:W2:Y:S04]  /*14590*/  SHFL.IDX PT, R4, R2, RZ, 0x181f ;  /* 0x00181fff02047589 */ /* 0x000ea800000e0000 */
[----:B------:R-:W-:Y:S04]  /*145a0*/  SHFL.IDX PT, R3, R0, RZ, 0x181f ;  /* 0x00181fff00037589 */ /* 0x000fe800000e0000 */
[----:B------:R-:W-:Y:S04]  /*145b0*/  SHFL.IDX PT, R10, R2, 0x1, 0x181f ;  /* 0x00381f00020a7f89 */ /* 0x000fe800000e0000 */
[----:B------:R-:W3:Y:S04]  /*145c0*/  SHFL.IDX PT, R8, R2, 0x2, 0x181f ;  /* 0x00581f0002087f89 */ /* 0x000ee800000e0000 */
[----:B------:R-:W-:Y:S04]  /*145d0*/  SHFL.IDX PT, R7, R0, 0x1, 0x181f ;  /* 0x00381f0000077f89 */ /* 0x000fe800000e0000 */
[----:B------:R-:W4:Y:S04]  /*145e0*/  SHFL.IDX PT, R6, R2, 0x3, 0x181f ;  /* 0x00781f0002067f89 */ /* 0x000f2800000e0000 */
[----:B------:R-:W-:Y:S04]  /*145f0*/  SHFL.IDX PT, R9, R2, 0x4, 0x181f ;  /* 0x00981f0002097f89 */ /* 0x000fe800000e0000 */
[----:B------:R-:W-:Y:S04]  /*14600*/  SHFL.IDX PT, R14, R0, 0x2, 0x181f ;  /* 0x00581f00000e7f89 */ /* 0x000fe800000e0000 */
[----:B------:R-:W5:Y:S04]  /*14610*/  SHFL.IDX PT, R13, R0, 0x3, 0x181f ;  /* 0x00781f00000d7f89 */ /* 0x000f6800000e0000 */
[----:B------:R-:W1:Y:S04]  /*14620*/  SHFL.IDX PT, R2, R2, 0x5, 0x181f ;  /* 0x00b81f0002027f89 */ /* 0x000e6800000e0000 */
[----:B------:R-:W-:Y:S04]  /*14630*/  SHFL.IDX PT, R12, R0, 0x4, 0x181f ;  /* 0x00981f00000c7f89 */ /* 0x000fe800000e0000 */
[----:B------:R-:W1:Y:S01]  /*14640*/  SHFL.IDX PT, R0, R0, 0x5, 0x181f ;  /* 0x00b81f0000007f89 */ /* 0x000e6200000e0000 */
[-C--:B--2---:R-:W-:Y:S02]  /*14650*/  IADD3 R4, P0, R4, R234.reuse, RZ ;  /* 0x000000ea04047210 */ /* 0x084fe40007f1e0ff */
[-C--:B---3--:R-:W-:Y:S02]  /*14660*/  IADD3 R8, P3, R8, R234.reuse, RZ ;  /* 0x000000ea08087210 */ /* 0x088fe40007f7e0ff */
[-C--:B----4-:R-:W-:Y:S01]  /*14670*/  IADD3 R6, P2, R6, R234.reuse, RZ ;  /* 0x000000ea06067210 */ /* 0x090fe20007f5e0ff */
[--C-:B------:R-:W-:Y:S01]  /*14680*/  IMAD.X R5, R3, 0x1, R233.reuse, P0 ;  /* 0x0000000103057824 */ /* 0x100fe200000e06e9 */
[-C--:B------:R-:W-:Y:S04]  /*14690*/  IADD3 R10, P0, R10, R234.reuse, RZ ;  /* 0x000000ea0a0a7210 */ /* 0x080fe80007f1e0ff */
[----:B------:R2:W-:Y:S01]  /*146a0*/  LDGSTS.E.BYPASS.LTC128B.128 [R243], [R4.64], !P6 ;  /* 0x0000000004f37fae */ /* 0x0005e2000f101d4e */
[--C-:B------:R-:W-:Y:S02]  /*146b0*/  IMAD.X R11, R7, 0x1, R233.reuse, P0 ;  /* 0x00000001070b7824 */ /* 0x100fe400000e06e9 */
[--C-:B-----5:R-:W-:Y:S01]  /*146c0*/  IMAD.X R7, R13, 0x1, R233.reuse, P2 ;  /* 0x000000010d077824 */ /* 0x120fe200010e06e9 */
[-C--:B-1----:R-:W-:Y:S02]  /*146d0*/  IADD3 R2, P0, R2, R234.reuse, RZ ;  /* 0x000000ea02027210 */ /* 0x082fe40007f1e0ff */
[----:B------:R1:W-:Y:S02]  /*146e0*/  LDGSTS.E.BYPASS.LTC128B.128 [R243+0x800], [R10.64], !P6 ;  /* 0x008000000af37fae */ /* 0x0003e4000f101d4e */
[-C--:B------:R-:W-:Y:S02]  /*146f0*/  IADD3.X R3, R0, R233.reuse, RZ, P0, !PT ;  /* 0x000000e900037210 */ /* 0x080fe400007fe4ff */
[----:B--2---:R-:W-:Y:S02]  /*14700*/  IADD3 R4, P1, R9, R234, RZ ;  /* 0x000000ea09047210 */ /* 0x004fe40007f3e0ff */
[----:B------:R-:W-:Y:S03]  /*14710*/  IADD3.X R9, R14, R233, RZ, P3, !PT ;  /* 0x000000e90e097210 */ /* 0x000fe60001ffe4ff */
[----:B------:R-:W-:Y:S02]  /*14720*/  IMAD.X R5, R12, 0x1, R233, P1 ;  /* 0x000000010c057824 */ /* 0x000fe400008e06e9 */
[----:B------:R1:W-:Y:S04]  /*14730*/  LDGSTS.E.BYPASS.LTC128B.128 [R243+0x1000], [R8.64], !P6 ;  /* 0x0100000008f37fae */ /* 0x0003e8000f101d4e */
[----:B------:R1:W-:Y:S04]  /*14740*/  LDGSTS.E.BYPASS.LTC128B.128 [R243+0x1800], [R6.64], !P6 ;  /* 0x0180000006f37fae */ /* 0x0003e8000f101d4e */
[----:B------:R1:W-:Y:S04]  /*14750*/  LDGSTS.E.BYPASS.LTC128B.128 [R243+0x2000], [R4.64], !P6 ;  /* 0x0200000004f37fae */ /* 0x0003e8000f101d4e */
[----:B------:R1:W-:Y:S02]  /*14760*/  LDGSTS.E.BYPASS.LTC128B.128 [R243+0x2800], [R2.64], !P6 ;  /* 0x0280000002f37fae */ /* 0x0003e4000f101d4e */
.L_x_455:
[-C--:B-1234-:R-:W-:Y:S01]  /*14770*/  HMMA.16816.F32 R4, R96, R16.reuse, RZ ;  /* 0x000000106004723c */ /* 0x09efe200000018ff */
[----:B------:R-:W-:Y:S01]  /*14780*/  LDSM.16.M88.4 R208, [R222+0x4100] ;  /* 0x00410000ded0783b */ /* 0x000fe20000000200 */
[----:B------:R-:W-:Y:S06]  /*14790*/  UISETP.GT.AND UP0, UPT, UR19, UR18, UPT ;  /* 0x000000121300728c */ /* 0x000fec000bf04270 */
[C---:B------:R-:W-:Y:S01]  /*147a0*/  HMMA.16816.F32 R8, R92.reuse, R16, RZ ;  /* 0x000000105c08723c */ /* 0x040fe200000018ff */
        /* <DEDUP_REMOVED lines=114> */
[----:B------:R-:W2:Y:S01]  /*14ed0*/  LDL R0, [R1+0x14] ;  /* 0x0000140001007983 */ /* 0x000ea20000100800 */
[----:B------:R-:W-:Y:S01]  /*14ee0*/  IMAD.MOV.U32 R235, RZ, RZ, RZ ;  /* 0x000000ffffeb7224 */ /* 0x000fe200078e00ff */
[----:B------:R-:W-:Y:S01]  /*14ef0*/  UIMAD UR16, UR19, 0x60, UR9 ;  /* 0x00000060131078a4 */ /* 0x000fe2000f8e0209 */
[----:B------:R-:W-:Y:S01]  /*14f00*/  IMAD.MOV.U32 R2, RZ, RZ, c[0x0][0x2b8] ;  /* 0x0000ae00ff027624 */ /* 0x000fe200078e00ff */
[----:B------:R-:W3:Y:S04]  /*14f10*/  LDL.64 R238, [R1+0x20] ;  /* 0x0000200001ee7983 */ /* 0x000ee80000100a00 */
[----:B------:R-:W4:Y:S01]  /*14f20*/  LDL R128, [R1+0x1c] ;  /* 0x00001c0001807983 */ /* 0x000f220000100800 */
[----:B------:R-:W-:Y:S01]  /*14f30*/  ISETP.NE.AND P2, PT, R2, 0x1, PT ;  /* 0x000000010200780c */ /* 0x000fe20003f45270 */
[----:B------:R-:W-:Y:S05]  /*14f40*/  IMAD.U32 R2, RZ, RZ, UR16 ;  /* 0x00000010ff027e24 */ /* 0x000fea000f8e00ff */
[----:B--2---:R-:W-:Y:S02]  /*14f50*/  IADD3 R2, R2, -0x60, R0 ;  /* 0xffffffa002027810 */ /* 0x004fe40007ffe000 */
[----:B------:R-:W-:Y:S05]  /*14f60*/  ISETP.GT.AND P1, PT, R0, 0x5f, PT ;  /* 0x0000005f0000780c */ /* 0x000fea0003f24270 */
[----:B------:R-:W-:Y:S04]  /*14f70*/  @P2 IMAD.HI.U32 R3, R2, c[0x0][0x2bc], RZ ;  /* 0x0000af0002032a27 */ /* 0x000fe800078e00ff */
[----:B------:R-:W-:Y:S01]  /*14f80*/  IMAD.MOV.U32 R0, RZ, RZ, R2 ;  /* 0x000000ffff007224 */ /* 0x000fe200078e0002 */
[----:B------:R-:W-:Y:S04]  /*14f90*/  @P2 SHF.R.U32.HI R0, RZ, c[0x0][0x2c0], R3 ;  /* 0x0000b000ff002a19 */ /* 0x000fe80000011603 */
[C---:B---3--:R-:W-:Y:S04]  /*14fa0*/  @!P1 IADD3 R3, P0, R0.reuse, R238, RZ ;  /* 0x000000ee00039210 */ /* 0x048fe80007f1e0ff */
[----:B----4-:R-:W-:Y:S01]  /*14fb0*/  @!P1 LEA.HI.X.SX32 R129, R0, R128, 0x1, P0 ;  /* 0x0000008000819211 */ /* 0x010fe200000f0eff */
[----:B------:R-:W-:Y:S01]  /*14fc0*/  IMAD.MOV R0, RZ, RZ, -R0 ;  /* 0x000000ffff007224 */ /* 0x000fe200078e0a00 */
[C---:B------:R-:W-:Y:S03]  /*14fd0*/  @!P1 LEA R128, P0, R3.reuse, c[0x0][0x2a0], 0x2 ;  /* 0x0000a80003809a11 */ /* 0x040fe600078010ff */
[----:B------:R-:W-:Y:S01]  /*14fe0*/  IMAD R236, R0, c[0x0][0x2b8], R2 ;  /* 0x0000ae0000ec7a24 */ /* 0x000fe200078e0202 */
[----:B------:R-:W-:Y:S03]  /*14ff0*/  @!P1 LEA.HI.X R129, R3, c[0x0][0x2a4], R129, 0x2, P0 ;  /* 0x0000a90003819a11 */ /* 0x000fe600000f1481 */
[----:B------:R-:W-:Y:S01]  /*15000*/  IMAD.WIDE.U32 R2, R236, c[0x0][0x1e0], RZ ;  /* 0x00007800ec027a25 */ /* 0x000fe200078e00ff */
[----:B------:R-:W-:Y:S01]  /*15010*/  SHF.R.S32.HI R0, RZ, 0x1f, R236 ;  /* 0x0000001fff007819 */ /* 0x000fe200000114ec */
[----:B------:R-:W2:Y:S04]  /*15020*/  @!P1 LDG.E R235, [R128.64] ;  /* 0x0000000e80eb9981 */ /* 0x000ea8000c1e1900 */
[----:B------:R-:W-:Y:S04]  /*15030*/  IMAD R0, R0, c[0x0][0x1e0], RZ ;  /* 0x0000780000007a24 */ /* 0x000fe800078e02ff */
        /* <DEDUP_REMOVED lines=13> */
[----:B------:R-:W4:Y:S04]  /*15110*/  SHFL.IDX PT, R174, R2, 0x2, 0x181f ;  /* 0x00581f0002ae7f89 */ /* 0x000f2800000e0000 */
[----:B------:R-:W5:Y:S04]  /*15120*/  SHFL.IDX PT, R130, R0, 0x1, 0x181f ;  /* 0x00381f0000827f89 */ /* 0x000f6800000e0000 */
[----:B------:R-:W5:Y:S04]  /*15130*/  SHFL.IDX PT, R172, R2, 0x3, 0x181f ;  /* 0x00781f0002ac7f89 */ /* 0x000f6800000e0000 */
[----:B------:R-:W5:Y:S01]  /*15140*/  SHFL.IDX PT, R175, R0, 0x2, 0x181f ;  /* 0x00581f0000af7f89 */ /* 0x000f6200000e0000 */
[-C--:B-1----:R-:W-:Y:S03]  /*15150*/  IADD3 R128, P0, R128, R234.reuse, RZ ;  /* 0x000000ea80807210 */ /* 0x082fe60007f1e0ff */
[----:B------:R-:W-:Y:S02]  /*15160*/  SHFL.IDX PT, R135, R2, 0x4, 0x181f ;  /* 0x00981f0002877f89 */ /* 0x000fe400000e0000 */
[--C-:B--2---:R-:W-:Y:S02]  /*15170*/  IMAD.X R129, R3, 0x1, R233.reuse, P0 ;  /* 0x0000000103817824 */ /* 0x104fe400000e06e9 */
[----:B------:R-:W1:Y:S01]  /*15180*/  SHFL.IDX PT, R173, R0, 0x3, 0x181f ;  /* 0x00781f0000ad7f89 */ /* 0x000e6200000e0000 */
[-C--:B---3--:R-:W-:Y:S03]  /*15190*/  IADD3 R176, P0, R176, R234.reuse, RZ ;  /* 0x000000eab0b07210 */ /* 0x088fe60007f1e0ff */
[----:B------:R2:W-:Y:S01]  /*151a0*/  LDGSTS.E.BYPASS.LTC128B.128 [R237+0x3100], [R128.64], !P6 ;  /* 0x0310000080ed7fae */ /* 0x0005e2000f101d4e */
[-C--:B----4-:R-:W-:Y:S03]  /*151b0*/  IADD3 R174, P3, R174, R234.reuse, RZ ;  /* 0x000000eaaeae7210 */ /* 0x090fe60007f7e0ff */
[----:B------:R-:W3:Y:S01]  /*151c0*/  SHFL.IDX PT, R2, R2, 0x5, 0x181f ;  /* 0x00b81f0002027f89 */ /* 0x000ee200000e0000 */
[--C-:B-----5:R-:W-:Y:S03]  /*151d0*/  IMAD.X R177, R130, 0x1, R233.reuse, P0 ;  /* 0x0000000182b17824 */ /* 0x120fe600000e06e9 */
[----:B------:R-:W4:Y:S01]  /*151e0*/  SHFL.IDX PT, R178, R0, 0x4, 0x181f ;  /* 0x00981f0000b27f89 */ /* 0x000f2200000e0000 */
[-C--:B------:R-:W-:Y:S03]  /*151f0*/  IADD3 R172, P2, R172, R234.reuse, RZ ;  /* 0x000000eaacac7210 */ /* 0x080fe60007f5e0ff */
[----:B------:R-:W5:Y:S01]  /*15200*/  SHFL.IDX PT, R0, R0, 0x5, 0x181f ;  /* 0x00b81f0000007f89 */ /* 0x000f6200000e0000 */
[--C-:B------:R-:W-:Y:S03]  /*15210*/  IMAD.X R175, R175, 0x1, R233.reuse, P3 ;  /* 0x00000001afaf7824 */ /* 0x100fe600018e06e9 */
[----:B------:R5:W-:Y:S04]  /*15220*/  LDGSTS.E.BYPASS.LTC128B.128 [R237+0x3900], [R176.64], !P6 ;  /* 0x03900000b0ed7fae */ /* 0x000be8000f101d4e */
[----:B------:R5:W-:Y:S01]  /*15230*/  LDGSTS.E.BYPASS.LTC128B.128 [R237+0x4100], [R174.64], !P6 ;  /* 0x04100000aeed7fae */ /* 0x000be2000f101d4e */
[--C-:B-1----:R-:W-:Y:S05]  /*15240*/  IMAD.X R173, R173, 0x1, R233.reuse, P2 ;  /* 0x00000001adad7824 */ /* 0x102fea00010e06e9 */
[----:B------:R1:W-:Y:S01]  /*15250*/  LDGSTS.E.BYPASS.LTC128B.128 [R237+0x4900], [R172.64], !P6 ;  /* 0x04900000aced7fae */ /* 0x0003e2000f101d4e */
[-C--:B--2---:R-:W-:Y:S02]  /*15260*/  IADD3 R128, P1, R135, R234.reuse, RZ ;  /* 0x000000ea87807210 */ /* 0x084fe40007f3e0ff */
[----:B---3--:R-:W-:Y:S03]  /*15270*/  IADD3 R2, P0, R2, R234, RZ ;  /* 0x000000ea02027210 */ /* 0x008fe60007f1e0ff */
[--C-:B----4-:R-:W-:Y:S02]  /*15280*/  IMAD.X R129, R178, 0x1, R233.reuse, P1 ;  /* 0x00000001b2817824 */ /* 0x110fe400008e06e9 */
[----:B-----5:R-:W-:Y:S03]  /*15290*/  IMAD.X R3, R0, 0x1, R233, P0 ;  /* 0x0000000100037824 */ /* 0x020fe600000e06e9 */
[----:B------:R1:W-:Y:S04]  /*152a0*/  LDGSTS.E.BYPASS.LTC128B.128 [R237+0x5100], [R128.64], !P6 ;  /* 0x0510000080ed7fae */ /* 0x0003e8000f101d4e */
[----:B------:R1:W-:Y:S02]  /*152b0*/  LDGSTS.E.BYPASS.LTC128B.128 [R237+0x5900], [R2.64], !P6 ;  /* 0x0590000002ed7fae */ /* 0x0003e4000f101d4e */
.L_x_456:
[----:B-1----:R-:W2:Y:S01]  /*152c0*/  LDL R2, [R1+0x18] ;  /* 0x0000180001027983 */ /* 0x002ea20000100800 */
[----:B------:R-:W-:Y:S01]  /*152d0*/  UISETP.NE.AND UP1, UPT, UR13, URZ, UPT ;  /* 0x0000003f0d00728c */ /* 0x000fe2000bf25270 */
[----:B------:R-:W-:Y:S01]  /*152e0*/  IMAD.U32 R174, RZ, RZ, UR10 ;  /* 0x0000000affae7e24 */ /* 0x000fe2000f8e00ff */
[----:B------:R-:W-:Y:S01]  /*152f0*/  UIMAD UR16, UR19, -0x60, URZ ;  /* 0xffffffa0131078a4 */ /* 0x000fe2000f8e023f */
[----:B------:R-:W3:Y:S01]  /*15300*/  LDL R194, [R1] ;  /* 0x0000000001c27983 */ /* 0x000ee20000100800 */
[----:B------:R-:W-:Y:S02]  /*15310*/  UISETP.NE.AND UP0, UPT, UR12, URZ, UPT ;  /* 0x0000003f0c00728c */ /* 0x000fe4000bf05270 */
[----:B------:R-:W-:Y:S01]  /*15320*/  PLOP3.LUT P1, PT, PT, PT, UP1, 0x80, 0x0 ;  /* 0x000000000000781c */ /* 0x000fe20003f2f018 */
[----:B------:R-:W0:Y:S01]  /*15330*/  LDGDEPBAR ;  /* 0x00000000000079af */ /* 0x000e220000000000 */
[----:B------:R-:W-:Y:S11]  /*15340*/  PLOP3.LUT P0, PT, PT, PT, UP1, 0x80, 0x0 ;  /* 0x000000000000781c */ /* 0x000ff60003f0f018 */
[----:B--2---:R-:W-:Y:S04]  /*15350*/  @P1 IMAD.HI.U32 R0, R2, c[0x0][0x2c8], RZ ;  /* 0x0000b20002001a27 */ /* 0x004fe800078e00ff */
[----:B------:R-:W-:Y:S01]  /*15360*/  IMAD.MOV.U32 R172, RZ, RZ, R2 ;  /* 0x000000ffffac7224 */ /* 0x000fe200078e0002 */
[----:B------:R-:W-:Y:S01]  /*15370*/  @P0 SHF.R.U32.HI R172, RZ, c[0x0][0x2cc], R0 ;  /* 0x0000b300ffac0a19 */ /* 0x000fe20000011600 */
[----:B------:R-:W-:Y:S01]  /*15380*/  IMAD.U32 R2, RZ, RZ, UR16 ;  /* 0x00000010ff027e24 */ /* 0x000fe2000f8e00ff */
[----:B------:R-:W-:Y:S03]  /*15390*/  PLOP3.LUT P0, PT, PT, PT, UP0, 0x40, 0x0 ;  /* 0x000000000000781c */ /* 0x000fe60003f0e808 */
[----:B------:R-:W1:Y:S01]  /*153a0*/  SHFL.IDX PT, R0, R172, RZ, 0x1c1f ;  /* 0x001c1fffac007589 */ /* 0x000e6200000e0000 */
[----:B---3--:R-:W-:Y:S04]  /*153b0*/  IADD3 R2, -R194, 0x1, R2 ;  /* 0x00000001c2027810 */ /* 0x008fe80007ffe102 */
[----:B------:R-:W-:Y:S04]  /*153c0*/  IADD3 R174, -R174, UR7, R2 ;  /* 0x00000007aeae7c10 */ /* 0x000fe8000fffe102 */
[C---:B------:R-:W-:Y:S02]  /*153d0*/  IADD3 R173, R174.reuse, c[0x0][0x328], RZ ;  /* 0x0000ca00aead7a10 */ /* 0x040fe40007ffe0ff */
[----:B------:R-:W-:Y:S03]  /*153e0*/  IADD3 R174, R174, UR4, RZ ;  /* 0x00000004aeae7c10 */ /* 0x000fe6000fffe0ff */
[--C-:B-1----:R-:W-:Y:S02]  /*153f0*/  IMAD.IADD R130, R173, 0x1, R0.reuse ;  /* 0x00000001ad827824 */ /* 0x102fe400078e0200 */
[----:B------:R-:W-:Y:S01]  /*15400*/  IMAD.IADD R129, R174, 0x1, R0 ;  /* 0x00000001ae817824 */ /* 0x000fe200078e0200 */
        /* <DEDUP_REMOVED lines=15> */
.L_x_459:
[----:B------:R-:W-:Y:S04]  /*15500*/  MOV R2, c[0x0][0x32c] ;  /* 0x0000cb0000027a02 */ /* 0x000fe80000000f00 */
[----:B------:R-:W-:Y:S11]  /*15510*/  ISETP.NE.AND P0, PT, R2, 0x1, PT ;  /* 0x000000010200780c */ /* 0x000ff60003f05270 */
[----:B------:R-:W-:Y:S02]  /*15520*/  @!UPT UIADD3 URZ, URZ, URZ, URZ ;  /* 0x0000003f3f3ff290 */ /* 0x000fe4000fffe03f */
[----:B------:R-:W-:Y:S05]  /*15530*/  @P0 IMAD.HI.U32 R2, R0, c[0x0][0x330], RZ ;  /* 0x0000cc0000020a27 */ /* 0x000fea00078e00ff */
[----:B------:R-:W-:Y:S02]  /*15540*/  @P0 SHF.R.U32.HI R0, RZ, c[0x0][0x334], R2 ;  /* 0x0000cd00ff000a19 */ /* 0x000fe40000011602 */
.L_x_460:
[----:B------:R-:W-:Y:S05]  /*15550*/  BSYNC B0 ;  /* 0x0000000000007941 */ /* 0x000fea0003800000 */
.L_x_458:
[----:B------:R-:W-:Y:S05]  /*15560*/  IADD3 R2, -R194, UR16, RZ ;  /* 0x00000010c2027c10 */ /* 0x000fea000fffe1ff */
[----:B------:R-:W-:Y:S05]  /*15570*/  IMAD R0, R0, c[0x0][0x32c], R2 ;  /* 0x0000cb0000007a24 */ /* 0x000fea00078e0202 */
[----:B------:R-:W-:Y:S02]  /*15580*/  IADD3 R2, R0, c[0x0][0x32c], RZ ;  /* 0x0000cb0000027a10 */ /* 0x000fe40007ffe0ff */
[----:B------:R-:W-:Y:S02]  /*15590*/  IMNMX R129, R129, R0, !PT ;  /* 0x0000000081817217 */ /* 0x000fe40007800200 */
[----:B------:R-:W-:Y:S02]  /*155a0*/  IMNMX R130, R130, R2, PT ;  /* 0x0000000282827217 */ /* 0x000fe40003800200 */
.L_x_457:
        /* <DEDUP_REMOVED lines=20> */
.L_x_463:
[----:B------:R-:W-:Y:S04]  /*156f0*/  MOV R2, c[0x0][0x32c] ;  /* 0x0000cb0000027a02 */ /* 0x000fe80000000f00 */
[----:B------:R-:W-:Y:S11]  /*15700*/  ISETP.NE.AND P0, PT, R2, 0x1, PT ;  /* 0x000000010200780c */ /* 0x000ff60003f05270 */
[----:B------:R-:W-:Y:S02]  /*15710*/  @!UPT UIADD3 URZ, URZ, URZ, URZ ;  /* 0x0000003f3f3ff290 */ /* 0x000fe4000fffe03f */
[----:B------:R-:W-:Y:S05]  /*15720*/  @P0 IMAD.HI.U32 R2, R0, c[0x0][0x330], RZ ;  /* 0x0000cc0000020a27 */ /* 0x000fea00078e00ff */
[----:B------:R-:W-:Y:S02]  /*15730*/  @P0 SHF.R.U32.HI R0, RZ, c[0x0][0x334], R2 ;  /* 0x0000cd00ff000a19 */ /* 0x000fe40000011602 */
.L_x_464:
[----:B------:R-:W-:Y:S05]  /*15740*/  BSYNC B0 ;  /* 0x0000000000007941 */ /* 0x000fea0003800000 */
.L_x_462:
[----:B------:R-:W-:Y:S05]  /*15750*/  IADD3 R2, -R194, UR16, RZ ;  /* 0x00000010c2027c10 */ /* 0x000fea000fffe1ff */
[----:B------:R-:W-:Y:S05]  /*15760*/  IMAD R0, R0, c[0x0][0x32c], R2 ;  /* 0x0000cb0000007a24 */ /* 0x000fea00078e0202 */
[----:B------:R-:W-:Y:S02]  /*15770*/  IADD3 R2, R0, c[0x0][0x32c], RZ ;  /* 0x0000cb0000027a10 */ /* 0x000fe40007ffe0ff */
[----:B------:R-:W-:Y:S02]  /*15780*/  IMNMX R3, R3, R0, !PT ;  /* 0x0000000003037217 */ /* 0x000fe40007800200 */
[----:B------:R-:W-:Y:S02]  /*15790*/  IMNMX R128, R128, R2, PT ;  /* 0x0000000280807217 */ /* 0x000fe40003800200 */
.L_x_461:
        /* <DEDUP_REMOVED lines=20> */
.L_x_467:
[----:B------:R-:W-:Y:S04]  /*158e0*/  MOV R175, c[0x0][0x32c] ;  /* 0x0000cb0000af7a02 */ /* 0x000fe80000000f00 */
[----:B------:R-:W-:Y:S11]  /*158f0*/  ISETP.NE.AND P0, PT, R175, 0x1, PT ;  /* 0x00000001af00780c */ /* 0x000ff60003f05270 */
[----:B------:R-:W-:Y:S02]  /*15900*/  @!UPT UIADD3 URZ, URZ, URZ, URZ ;  /* 0x0000003f3f3ff290 */ /* 0x000fe4000fffe03f */
[----:B------:R-:W-:Y:S05]  /*15910*/  @P0 IMAD.HI.U32 R175, R135, c[0x0][0x330], RZ ;  /* 0x0000cc0087af0a27 */ /* 0x000fea00078e00ff */
[----:B------:R-:W-:Y:S02]  /*15920*/  @P0 SHF.R.U32.HI R135, RZ, c[0x0][0x334], R175 ;  /* 0x0000cd00ff870a19 */ /* 0x000fe400000116af */
.L_x_468:
[----:B------:R-:W-:Y:S05]  /*15930*/  BSYNC B0 ;  /* 0x0000000000007941 */ /* 0x000fea0003800000 */
.L_x_466:
[----:B------:R-:W-:Y:S05]  /*15940*/  IADD3 R175, -R194, UR16, RZ ;  /* 0x00000010c2af7c10 */ /* 0x000fea000fffe1ff */
[----:B------:R-:W-:Y:S05]  /*15950*/  IMAD R135, R135, c[0x0][0x32c], R175 ;  /* 0x0000cb0087877a24 */ /* 0x000fea00078e02af */
[----:B------:R-:W-:Y:S02]  /*15960*/  IADD3 R175, R135, c[0x0][0x32c], RZ ;  /* 0x0000cb0087af7a10 */ /* 0x000fe40007ffe0ff */
[----:B------:R-:W-:Y:S02]  /*15970*/  IMNMX R0, R0, R135, !PT ;  /* 0x0000008700007217 */ /* 0x000fe40007800200 */
[----:B------:R-:W-:Y:S02]  /*15980*/  IMNMX R2, R2, R175, PT ;  /* 0x000000af02027217 */ /* 0x000fe40003800200 */
.L_x_465:
        /* <DEDUP_REMOVED lines=15> */
[C---:B------:R-:W-:Y:S01]  /*15a80*/  ISETP.GT.AND P5, PT, R129.reuse, RZ, P3 ;  /* 0x000000ff8100720c */ /* 0x040fe20001fa4270 */
[----:B------:R-:W-:Y:S01]  /*15a90*/  UISETP.GE.AND UP5, UPT, UR16, 0x49, UPT ;  /* 0x000000491000788c */ /* 0x000fe2000bfa6270 */
[----:B------:R-:W-:Y:S01]  /*15aa0*/  ISETP.GT.AND P4, PT, R129, 0x1, P2 ;  /* 0x000000018100780c */ /* 0x000fe20001784270 */
[----:B------:R-:W-:Y:S01]  /*15ab0*/  UISETP.GE.AND UP4, UPT, UR16, 0x4a, UPT ;  /* 0x0000004a1000788c */ /* 0x000fe2000bf86270 */
[C---:B------:R-:W-:Y:S01]  /*15ac0*/  ISETP.LT.OR P3, PT, R128.reuse, 0x1, P1 ;  /* 0x000000018000780c */ /* 0x040fe20000f61670 */
[----:B------:R-:W-:Y:S01]  /*15ad0*/  UP2UR UR36, UPR, URZ, 0x8 ;  /* 0x000000083f247883 */ /* 0x000fe20008000000 */
[----:B------:R-:W-:Y:S01]  /*15ae0*/  ISETP.LT.OR P0, PT, R128, 0x2, P0 ;  /* 0x000000028000780c */ /* 0x000fe20000701670 */
[----:B------:R-:W-:Y:S01]  /*15af0*/  UP2UR UR34, UPR, URZ, 0x4 ;  /* 0x000000043f227883 */ /* 0x000fe20008000000 */
[C---:B------:R-:W-:Y:S01]  /*15b00*/  ISETP.LT.OR P2, PT, R130.reuse, 0x1, P5 ;  /* 0x000000018200780c */ /* 0x040fe20002f41670 */
[----:B------:R-:W-:Y:S01]  /*15b10*/  UISETP.GE.AND UP3, UPT, UR16, 0x51, UPT ;  /* 0x000000511000788c */ /* 0x000fe2000bf66270 */
[----:B------:R-:W-:Y:S01]  /*15b20*/  ISETP.LT.OR P1, PT, R130, 0x2, P4 ;  /* 0x000000028200780c */ /* 0x000fe20002721670 */
[----:B------:R-:W-:Y:S01]  /*15b30*/  UP2UR UR38, UPR, URZ, 0x20 ;  /* 0x000000203f267883 */ /* 0x000fe20008000000 */
[----:B------:R-:W-:Y:S01]  /*15b40*/  FSEL R175, R6, -INF , !P3 ;  /* 0xff80000006af7808 */ /* 0x000fe20005800000 */
[----:B------:R-:W-:Y:S01]  /*15b50*/  UP2UR UR37, UPR, URZ, 0x40 ;  /* 0x000000403f257883 */ /* 0x000fe20008000000 */
[----:B------:R-:W-:Y:S01]  /*15b60*/  FSEL R176, R7, -INF , !P0 ;  /* 0xff80000007b07808 */ /* 0x000fe20004000000 */
[----:B------:R-:W-:Y:S01]  /*15b70*/  UP2UR UR40, UPR, URZ, 0x8 ;  /* 0x000000083f287883 */ /* 0x000fe20008000000 */
[----:B------:R-:W-:Y:S01]  /*15b80*/  FSEL R7, R4, -INF , !P2 ;  /* 0xff80000004077808 */ /* 0x000fe20005000000 */
[----:B------:R-:W-:Y:S01]  /*15b90*/  UP2UR UR39, UPR, URZ, 0x10 ;  /* 0x000000103f277883 */ /* 0x000fe20008000000 */
[----:B------:R-:W-:Y:S02]  /*15ba0*/  FSEL R135, R5, -INF , !P1 ;  /* 0xff80000005877808 */ /* 0x000fe40004800000 */
[----:B------:R-:W-:Y:S02]  /*15bb0*/  PLOP3.LUT P1, PT, PT, PT, UP2, 0x40, 0x0 ;  /* 0x000000000000781c */ /* 0x000fe40003f2e828 */
[----:B------:R-:W-:Y:S02]  /*15bc0*/  PLOP3.LUT P0, PT, PT, PT, UP0, 0x40, 0x0 ;  /* 0x000000000000781c */ /* 0x000fe40003f0e808 */
[----:B------:R-:W-:Y:S01]  /*15bd0*/  PLOP3.LUT P3, PT, PT, PT, UP2, 0x40, 0x0 ;  /* 0x000000000000781c */ /* 0x000fe20003f6e828 */
[----:B------:R-:W-:Y:S01]  /*15be0*/  UISETP.GE.AND UP2, UPT, UR16, 0x52, UPT ;  /* 0x000000521000788c */ /* 0x000fe2000bf46270 */
[----:B------:R-:W-:Y:S01]  /*15bf0*/  PLOP3.LUT P2, PT, PT, PT, UP0, 0x40, 0x0 ;  /* 0x000000000000781c */ /* 0x000fe20003f4e808 */
[----:B------:R-:W-:Y:S01]  /*15c00*/  UISETP.GE.AND UP0, UPT, UR16, 0x12, UPT ;  /* 0x000000121000788c */ /* 0x000fe2000bf06270 */
[C---:B------:R-:W-:Y:S01]  /*15c10*/  ISETP.GT.AND P1, PT, R3.reuse, 0x8, P1 ;  /* 0x000000080300780c */ /* 0x040fe20000f24270 */
[----:B------:R-:W-:Y:S01]  /*15c20*/  UP2UR UR41, UPR, URZ, 0x4 ;  /* 0x000000043f297883 */ /* 0x000fe20008000000 */
        /* <DEDUP_REMOVED lines=9> */
[----:B------:R-:W-:Y:S02]  /*15cc0*/  FSEL R19, R19, -INF , !P0 ;  /* 0xff80000013137808 */ /* 0x000fe40004000000 */
[----:B------:R-:W-:Y:S02]  /*15cd0*/  FSEL R16, R16, -INF , !P2 ;  /* 0xff80000010107808 */ /* 0x000fe40005000000 */
        /* <DEDUP_REMOVED lines=126> */
[----:B------:R-:W-:Y:S01]  /*164c0*/  UISETP.NE.AND UP6, UPT, UR34, URZ, UPT ;  /* 0x0000003f2200728c */ /* 0x000fe2000bfc5270 */
[C---:B------:R-:W-:Y:S01]  /*164d0*/  ISETP.GT.AND P1, PT, R3.reuse, 0x40, P1 ;  /* 0x000000400300780c */ /* 0x040fe20000f24270 */
[----:B------:R-:W-:Y:S01]  /*164e0*/  UP2UR UR43, UPR, URZ, 0x1 ;  /* 0x000000013f2b7883 */ /* 0x000fe20008000000 */
        /* <DEDUP_REMOVED lines=14> */
[----:B------:R-:W-:Y:S01]  /*165d0*/  UISETP.NE.AND UP5, UPT, UR36, URZ, UPT ;  /* 0x0000003f2400728c */ /* 0x000fe2000bfa5270 */
        /* <DEDUP_REMOVED lines=31> */
[----:B------:R-:W-:Y:S02]  /*167d0*/  PLOP3.LUT P1, PT, PT, PT, UP1, 0x40, 0x0 ;  /* 0x000000000000781c */ /* 0x000fe40003f2e818 */
[----:B------:R-:W-:Y:S02]  /*167e0*/  PLOP3.LUT P0, PT, PT, PT, UP0, 0x40, 0x0 ;  /* 0x000000000000781c */ /* 0x000fe40003f0e808 */
[----:B------:R-:W-:Y:S01]  /*167f0*/  PLOP3.LUT P2, PT, PT, PT, UP0, 0x40, 0x0 ;  /* 0x000000000000781c */ /* 0x000fe20003f4e808 */
[----:B------:R-:W-:Y:S01]  /*16800*/  UISETP.NE.AND UP0, UPT, UR35, URZ, UPT ;  /* 0x0000003f2300728c */ /* 0x000fe2000bf05270 */
[----:B------:R-:W-:Y:S02]  /*16810*/  FSEL R248, R86, -INF , !P3 ;  /* 0xff80000056f87808 */ /* 0x000fe40005800000 */
[----:B------:R-:W-:Y:S01]  /*16820*/  PLOP3.LUT P3, PT, PT, PT, UP1, 0x40, 0x0 ;  /* 0x000000000000781c */ /* 0x000fe20003f6e818 */
[----:B------:R-:W-:Y:S01]  /*16830*/  UISETP.NE.AND UP1, UPT, UR33, URZ, UPT ;  /* 0x0000003f2100728c */ /* 0x000fe2000bf25270 */
[C---:B------:R-:W-:Y:S02]  /*16840*/  ISETP.GT.AND P4, PT, R3.reuse, 0x58, P1 ;  /* 0x000000580300780c */ /* 0x040fe40000f84270 */
[----:B------:R-:W-:Y:S02]  /*16850*/  ISETP.GT.AND P0, PT, R3, 0x59, P0 ;  /* 0x000000590300780c */ /* 0x000fe40000704270 */
[C---:B------:R-:W-:Y:S01]  /*16860*/  ISETP.GT.AND P1, PT, R129.reuse, 0x59, P2 ;  /* 0x000000598100780c */ /* 0x040fe20001724270 */
[----:B------:R-:W1:Y:S01]  /*16870*/  SHFL.IDX PT, R3, R172, 0x3, 0x1c1f ;  /* 0x007c1f00ac037f89 */ /* 0x000e6200000e0000 */
[----:B------:R-:W-:Y:S02]  /*16880*/  ISETP.GT.AND P5, PT, R129, 0x58, P3 ;  /* 0x000000588100780c */ /* 0x000fe40001fa4270 */
[----:B------:R-:W-:Y:S02]  /*16890*/  ISETP.LT.OR P2, PT, R128, 0x5a, P0 ;  /* 0x0000005a8000780c */ /* 0x000fe40000741670 */
[----:B------:R-:W-:Y:S02]  /*168a0*/  ISETP.LT.OR P0, PT, R130, 0x5a, P1 ;  /* 0x0000005a8200780c */ /* 0x000fe40000f01670 */
[----:B------:R-:W-:Y:S02]  /*168b0*/  ISETP.LT.OR P3, PT, R128, 0x59, P4 ;  /* 0x000000598000780c */ /* 0x000fe40002761670 */
[----:B------:R-:W-:Y:S02]  /*168c0*/  ISETP.LT.OR P4, PT, R130, 0x59, P5 ;  /* 0x000000598200780c */ /* 0x000fe40002f81670 */
[----:B------:R-:W-:Y:S02]  /*168d0*/  FSEL R251, R97, -INF , !P0 ;  /* 0xff80000061fb7808 */ /* 0x000fe40004000000 */
[----:B------:R-:W-:Y:S01]  /*168e0*/  PLOP3.LUT P0, PT, PT, PT, UP0, 0x40, 0x0 ;  /* 0x000000000000781c */ /* 0x000fe20003f0e808 */
[----:B------:R-:W-:Y:S01]  /*168f0*/  UISETP.NE.AND UP0, UPT, UR26, URZ, UPT ;  /* 0x0000003f1a00728c */ /* 0x000fe2000bf05270 */
[----:B------:R-:W-:Y:S01]  /*16900*/  PLOP3.LUT P1, PT, PT, PT, UP5, 0x40, 0x0 ;  /* 0x000000000000781c */ /* 0x000fe20003f2e858 */
[----:B------:R-:W-:Y:S01]  /*16910*/  UISETP.NE.AND UP5, UPT, UR29, URZ, UPT ;  /* 0x0000003f1d00728c */ /* 0x000fe2000bfa5270 */
[----:B------:R-:W-:Y:S01]  /*16920*/  FSEL R250, R96, -INF , !P4 ;  /* 0xff80000060fa7808 */ /* 0x000fe20006000000 */
[----:B------:R-:W-:Y:S01]  /*16930*/  UP2UR UR44, UPR, URZ, 0x1 ;  /* 0x000000013f2c7883 */ /* 0x000fe20008000000 */
[----:B------:R-:W-:Y:S01]  /*16940*/  ISETP.GT.AND P4, PT, R0, 0x1, P0 ;  /* 0x000000010000780c */ /* 0x000fe20000784270 */
[----:B------:R-:W-:Y:S01]  /*16950*/  UISETP.NE.AND UP0, UPT, UR27, URZ, UPT ;  /* 0x0000003f1b00728c */ /* 0x000fe2000bf05270 */
[----:B------:R-:W-:Y:S01]  /*16960*/  PLOP3.LUT P0, PT, PT, PT, UP1, 0x40, 0x0 ;  /* 0x000000000000781c */ /* 0x000fe20003f0e818 */
[----:B------:R-:W-:Y:S01]  /*16970*/  UISETP.NE.AND UP1, UPT, UR25, URZ, UPT ;  /* 0x0000003f1900728c */ /* 0x000fe2000bf25270 */
[----:B------:R-:W-:Y:S02]  /*16980*/  FSEL R203, R98, -INF , !P3 ;  /* 0xff80000062cb7808 */ /* 0x000fe40005800000 */
[----:B------:R-:W-:Y:S02]  /*16990*/  ISETP.GT.AND P1, PT, R0, RZ, P1 ;  /* 0x000000ff0000720c */ /* 0x000fe40000f24270 */
[----:B------:R-:W-:Y:S01]  /*169a0*/  PLOP3.LUT P3, PT, PT, PT, UP6, 0x40, 0x0 ;  /* 0x000000000000781c */ /* 0x000fe20003f6e868 */
[----:B------:R-:W-:Y:S01]  /*169b0*/  UISETP.NE.AND UP6, UPT, UR28, URZ, UPT ;  /* 0x0000003f1c00728c */ /* 0x000fe2000bfc5270 */
[----:B------:R-:W-:Y:S02]  /*169c0*/  ISETP.LT.OR P5, PT, R2, 0x2, P4 ;  /* 0x000000020200780c */ /* 0x000fe400027a1670 */
[----:B------:R-:W-:Y:S02]  /*169d0*/  ISETP.GT.AND P4, PT, R0, 0x9, P0 ;  /* 0x000000090000780c */ /* 0x000fe40000784270 */
[----:B------:R-:W-:Y:S01]  /*169e0*/  PLOP3.LUT P0, PT, PT, PT, UP3, 0x40, 0x0 ;  /* 0x000000000000781c */ /* 0x000fe20003f0e838 */
[----:B------:R-:W-:Y:S01]  /*169f0*/  UISETP.NE.AND UP3, UPT, UR23, URZ, UPT ;  /* 0x0000003f1700728c */ /* 0x000fe2000bf65270 */
[----:B------:R-:W-:Y:S02]  /*16a00*/  FSEL R198, R99, -INF , !P2 ;  /* 0xff80000063c67808 */ /* 0x000fe40005000000 */
        /* <DEDUP_REMOVED lines=31> */
[----:B------:R-:W-:Y:S02]  /*16c00*/  FSEL R49, R28, -INF , !P2 ;  /* 0xff8000001c317808 */ /* 0x000fe40005000000 */
[----:B------:R-:W-:Y:S02]  /*16c10*/  ISETP.GT.AND P4, PT, R0, 0x21, P0 ;  /* 0x000000210000780c */ /* 0x000fe40000784270 */
[----:B------:R-:W-:Y:S02]  /*16c20*/  ISETP.LT.OR P2, PT, R2, 0x21, P1 ;  /* 0x000000210200780c */ /* 0x000fe40000f41670 */
[----:B------:R-:W-:Y:S01]  /*16c30*/  PLOP3.LUT P0, PT, PT, PT, UP1, 0x40, 0x0 ;  /* 0x000000000000781c */ /* 0x000fe20003f0e818 */
[----:B------:R-:W-:Y:S01]  /*16c40*/  UISETP.NE.AND UP1, UPT, UR42, URZ, UPT ;  /* 0x0000003f2a00728c */ /* 0x000fe2000bf25270 */
[----:B------:R-:W-:Y:S02]  /*16c50*/  ISETP.GT.AND P1, PT, R0, 0x28, P3 ;  /* 0x000000280000780c */ /* 0x000fe40001f24270 */
[----:B------:R-:W-:Y:S02]  /*16c60*/  FSEL R50, R29, -INF , !P5 ;  /* 0xff8000001d327808 */ /* 0x000fe40006800000 */
[----:B------:R-:W-:Y:S02]  /*16c70*/  ISETP.LT.OR P5, PT, R2, 0x22, P4 ;  /* 0x000000220200780c */ /* 0x000fe400027a1670 */
[----:B------:R-:W-:Y:S02]  /*16c80*/  FSEL R99, R40, -INF , !P2 ;  /* 0xff80000028637808 */ /* 0x000fe40005000000 */
[----:B------:R-:W-:Y:S02]  /*16c90*/  ISETP.GT.AND P4, PT, R0, 0x29, P0 ;  /* 0x000000290000780c */ /* 0x000fe40000784270 */
[----:B------:R-:W-:Y:S02]  /*16ca0*/  ISETP.LT.OR P0, PT, R2, 0x29, P1 ;  /* 0x000000290200780c */ /* 0x000fe40000f01670 */
[----:B------:R-:W-:Y:S01]  /*16cb0*/  PLOP3.LUT P2, PT, PT, PT, UP3, 0x40, 0x0 ;  /* 0x000000000000781c */ /* 0x000fe20003f4e838 */
[----:B------:R-:W-:Y:S01]  /*16cc0*/  UISETP.NE.AND UP3, UPT, UR40, URZ, UPT ;  /* 0x0000003f2800728c */ /* 0x000fe2000bf65270 */
[----:B------:R-:W-:Y:S01]  /*16cd0*/  PLOP3.LUT P3, PT, PT, PT, UP2, 0x40, 0x0 ;  /* 0x000000000000781c */ /* 0x000fe20003f6e828 */
[----:B------:R-:W-:Y:S01]  /*16ce0*/  UISETP.NE.AND UP2, UPT, UR41, URZ, UPT ;  /* 0x0000003f2900728c */ /* 0x000fe2000bf45270 */
[----:B------:R-:W-:Y:S02]  /*16cf0*/  FSEL R185, R44, -INF , !P0 ;  /* 0xff8000002cb97808 */ /* 0x000fe40004000000 */
[----:B------:R-:W-:Y:S01]  /*16d00*/  PLOP3.LUT P1, PT, PT, PT, UP4, 0x40, 0x0 ;  /* 0x000000000000781c */ /* 0x000fe20003f2e848 */
[----:B------:R-:W-:Y:S01]  /*16d10*/  UISETP.NE.AND UP4, UPT, UR39, URZ, UPT ;  /* 0x0000003f2700728c */ /* 0x000fe2000bf85270 */
[----:B------:R-:W-:Y:S02]  /*16d20*/  ISETP.GT.AND P2, PT, R0, 0x31, P2 ;  /* 0x000000310000780c */ /* 0x000fe40001744270 */
[----:B------:R-:W-:Y:S01]  /*16d30*/  PLOP3.LUT P0, PT, PT, PT, UP5, 0x40, 0x0 ;  /* 0x000000000000781c */ /* 0x000fe20003f0e858 */
[----:B------:R-:W-:Y:S01]  /*16d40*/  UISETP.NE.AND UP5, UPT, UR38, URZ, UPT ;  /* 0x0000003f2600728c */ /* 0x000fe2000bfa5270 */
[----:B------:R-:W-:Y:S02]  /*16d50*/  ISETP.LT.OR P4, PT, R2, 0x2a, P4 ;  /* 0x0000002a0200780c */ /* 0x000fe40002781670 */
[C---:B------:R-:W-:Y:S02]  /*16d60*/  ISETP.GT.AND P3, PT, R0.reuse, 0x30, P3 ;  /* 0x000000300000780c */ /* 0x040fe40001f64270 */
[----:B------:R-:W-:Y:S02]  /*16d70*/  ISETP.GT.AND P1, PT, R0, 0x38, P1 ;  /* 0x000000380000780c */ /* 0x000fe40000f24270 */
[----:B------:R-:W-:Y:S02]  /*16d80*/  ISETP.LT.OR P2, PT, R2, 0x32, P2 ;  /* 0x000000320200780c */ /* 0x000fe40001741670 */
[----:B------:R-:W-:Y:S02]  /*16d90*/  ISETP.GT.AND P0, PT, R0, 0x39, P0 ;  /* 0x000000390000780c */ /* 0x000fe40000704270 */
[----:B------:R-:W-:Y:S02]  /*16da0*/  FSEL R188, R45, -INF , !P4 ;  /* 0xff8000002dbc7808 */ /* 0x000fe40006000000 */
[----:B------:R-:W-:Y:S01]  /*16db0*/  PLOP3.LUT P4, PT, PT, PT, UP6, 0x40, 0x0 ;  /* 0x000000000000781c */ /* 0x000fe20003f8e868 */
[----:B------:R-:W-:Y:S01]  /*16dc0*/  UISETP.NE.AND UP6, UPT, UR37, URZ, UPT ;  /* 0x0000003f2500728c */ /* 0x000fe2000bfc5270 */
[C---:B------:R-:W-:Y:S02]  /*16dd0*/  ISETP.LT.OR P3, PT, R2.reuse, 0x31, P3 ;  /* 0x000000310200780c */ /* 0x040fe40001f61670 */
[C---:B------:R-:W-:Y:S01]  /*16de0*/  ISETP.LT.OR P1, PT, R2.reuse, 0x39, P1 ;  /* 0x000000390200780c */ /* 0x040fe20000f21670 */
[----:B------:R-:W-:Y:S01]  /*16df0*/  UP2UR UR37, UPR, URZ, 0x40 ;  /* 0x000000403f257883 */ /* 0x000fe20008000000 */
[----:B------:R-:W-:Y:S02]  /*16e00*/  FSEL R199, R57, -INF , !P2 ;  /* 0xff80000039c77808 */ /* 0x000fe40005000000 */
[----:B------:R-:W-:Y:S02]  /*16e10*/  ISETP.LT.OR P2, PT, R2, 0x3a, P0 ;  /* 0x0000003a0200780c */ /* 0x000fe40000741670 */
[----:B------:R-:W-:Y:S02]  /*16e20*/  FSEL R197, R56, -INF , !P3 ;  /* 0xff80000038c57808 */ /* 0x000fe40005800000 */
[----:B------:R-:W-:Y:S01]  /*16e30*/  PLOP3.LUT P3, PT, PT, PT, UP6, 0x40, 0x0 ;  /* 0x000000000000781c */ /* 0x000fe20003f6e868 */
[----:B------:R-:W-:Y:S01]  /*16e40*/  UISETP.NE.AND UP6, UPT, UR12, URZ, UPT ;  /* 0x0000003f0c00728c */ /* 0x000fe2000bfc5270 */
[----:B------:R-:W-:Y:S02]  /*16e50*/  FSEL R202, R60, -INF , !P1 ;  /* 0xff8000003cca7808 */ /* 0x000fe40004800000 */
[----:B------:R-:W-:Y:S02]  /*16e60*/  PLOP3.LUT P0, PT, PT, PT, UP5, 0x40, 0x0 ;  /* 0x000000000000781c */ /* 0x000fe40003f0e858 */
[C---:B------:R-:W-:Y:S02]  /*16e70*/  ISETP.GT.AND P1, PT, R0.reuse, 0x40, P4 ;  /* 0x000000400000780c */ /* 0x040fe40002724270 */
[----:B------:R-:W-:Y:S02]  /*16e80*/  FSEL R204, R61, -INF , !P2 ;  /* 0xff8000003dcc7808 */ /* 0x000fe40005000000 */
[----:B------:R-:W-:Y:S02]  /*16e90*/  PLOP3.LUT P2, PT, PT, PT, UP4, 0x40, 0x0 ;  /* 0x000000000000781c */ /* 0x000fe40003f4e848 */
[----:B------:R-:W-:Y:S02]  /*16ea0*/  ISETP.GT.AND P3, PT, R0, 0x41, P3 ;  /* 0x000000410000780c */ /* 0x000fe40001f64270 */
[----:B------:R-:W-:Y:S02]  /*16eb0*/  ISETP.LT.OR P4, PT, R2, 0x41, P1 ;  /* 0x000000410200780c */ /* 0x000fe40000f81670 */
[C---:B------:R-:W-:Y:S02]  /*16ec0*/  ISETP.GT.AND P1, PT, R0.reuse, 0x48, P0 ;  /* 0x000000480000780c */ /* 0x040fe40000724270 */
[----:B------:R-:W-:Y:S02]  /*16ed0*/  ISETP.GT.AND P0, PT, R0, 0x49, P2 ;  /* 0x000000490000780c */ /* 0x000fe40001704270 */
[C---:B------:R-:W-:Y:S02]  /*16ee0*/  ISETP.LT.OR P2, PT, R2.reuse, 0x42, P3 ;  /* 0x000000420200780c */ /* 0x040fe40001f41670 */
        /* <DEDUP_REMOVED lines=14> */
[----:B------:R-:W-:Y:S01]  /*16fd0*/  PLOP3.LUT P0, PT, PT, PT, UP6, 0x40, 0x0 ;  /* 0x000000000000781c */ /* 0x000fe20003f0e868 */
[----:B------:R-:W-:Y:S01]  /*16fe0*/  UISETP.NE.AND UP6, UPT, UR37, URZ, UPT ;  /* 0x0000003f2500728c */ /* 0x000fe2000bfc5270 */
[----:B------:R-:W-:Y:S02]  /*16ff0*/  FSEL R214, R72, -INF , !P4 ;  /* 0xff80000048d67808 */ /* 0x000fe40006000000 */
[----:B------:R-:W-:Y:S02]  /*17000*/  PLOP3.LUT P4, PT, PT, PT, UP3, 0x40, 0x0 ;  /* 0x000000000000781c */ /* 0x000fe40003f8e838 */
[----:B------:R-:W-:Y:S02]  /*17010*/  FSEL R184, R41, -INF , !P5 ;  /* 0xff80000029b87808 */ /* 0x000fe40006800000 */
[----:B------:R-:W-:Y:S01]  /*17020*/  ISETP.GT.AND P4, PT, R0, 0x50, P4 ;  /* 0x000000500000780c */ /* 0x000fe20002784270 */
[--C-:B-1----:R-:W-:Y:S01]  /*17030*/  IMAD.IADD R0, R174, 0x1, R3.reuse ;  /* 0x00000001ae007824 */ /* 0x102fe200078e0203 */
[----:B------:R-:W-:Y:S02]  /*17040*/  FSEL R89, R89, -INF , !P3 ;  /* 0xff80000059597808 */ /* 0x000fe40005800000 */
[----:B------:R-:W-:Y:S01]  /*17050*/  ISETP.LT.OR P4, PT, R2, 0x51, P4 ;  /* 0x000000510200780c */ /* 0x000fe20002781670 */
[----:B------:R-:W-:Y:S01]  /*17060*/  IMAD.IADD R2, R173, 0x1, R3 ;  /* 0x00000001ad027824 */ /* 0x000fe200078e0203 */
        /* <DEDUP_REMOVED lines=18> */
.L_x_471:
[----:B------:R-:W-:Y:S04]  /*17190*/  MOV R2, c[0x0][0x32c] ;  /* 0x0000cb0000027a02 */ /* 0x000fe80000000f00 */
[----:B------:R-:W-:Y:S11]  /*171a0*/  ISETP.NE.AND P0, PT, R2, 0x1, PT ;  /* 0x000000010200780c */ /* 0x000ff60003f05270 */
[----:B------:R-:W-:Y:S02]  /*171b0*/  @!UPT UIADD3 URZ, URZ, URZ, URZ ;  /* 0x0000003f3f3ff290 */ /* 0x000fe4000fffe03f */
[----:B------:R-:W-:Y:S05]  /*171c0*/  @P0 IMAD.HI.U32 R2, R0, c[0x0][0x330], RZ ;  /* 0x0000cc0000020a27 */ /* 0x000fea00078e00ff */
[----:B------:R-:W-:Y:S02]  /*171d0*/  @P0 SHF.R.U32.HI R0, RZ, c[0x0][0x334], R2 ;  /* 0x0000cd00ff000a19 */ /* 0x000fe40000011602 */
.L_x_472:
[----:B------:R-:W-:Y:S05]  /*171e0*/  BSYNC B0 ;  /* 0x0000000000007941 */ /* 0x000fea0003800000 */
.L_x_470:
        /* <DEDUP_REMOVED lines=11> */
.L_x_469:
        /* <DEDUP_REMOVED lines=24> */
[----:B------:R-:W-:Y:S01]  /*17420*/  FMNMX.FTZ R130, R34, R130, !PT ;  /* 0x0000008222827209 */ /* 0x000fe20007810000 */
[----:B------:R-:W-:Y:S01]  /*17430*/  IMAD.MOV.U32 R40, RZ, RZ, R203 ;  /* 0x000000ffff287224 */ /* 0x000fe200078e00cb */
[----:B------:R-:W-:Y:S01]  /*17440*/  PLOP3.LUT P1, PT, PT, PT, UP1, 0x40, 0x0 ;  /* 0x000000000000781c */ /* 0x000fe20003f2e818 */
[----:B------:R-:W-:Y:S01]  /*17450*/  UISETP.NE.AND UP1, UPT, UR30, URZ, UPT ;  /* 0x0000003f1e00728c */ /* 0x000fe2000bf25270 */
[----:B------:R-:W-:Y:S01]  /*17460*/  FMNMX.FTZ R130, R33, R130, !PT ;  /* 0x0000008221827209 */ /* 0x000fe20007810000 */
[----:B------:R-:W-:Y:S01]  /*17470*/  UISETP.NE.AND UP5, UPT, UR16, URZ, UPT ;  /* 0x0000003f1000728c */ /* 0x000fe2000bfa5270 */
[----:B------:R-:W-:Y:S01]  /*17480*/  ISETP.GT.AND P0, PT, R0, 0x1, P1 ;  /* 0x000000010000780c */ /* 0x000fe20000f04270 */
[----:B------:R-:W-:Y:S01]  /*17490*/  LDSM.16.MT88.4 R36, [R220+0x100] ;  /* 0x00010000dc24783b */ /* 0x000fe20000004200 */
[----:B------:R-:W-:Y:S02]  /*174a0*/  FMNMX.FTZ R130, R181, R130, !PT ;  /* 0x00000082b5827209 */ /* 0x000fe40007810000 */
[----:B------:R-:W-:Y:S02]  /*174b0*/  ISETP.LT.OR P0, PT, R2, 0x2, P0 ;  /* 0x000000020200780c */ /* 0x000fe40000701670 */
[----:B------:R-:W-:Y:S02]  /*174c0*/  FMNMX.FTZ R130, R182, R130, !PT ;  /* 0x00000082b6827209 */ /* 0x000fe40007810000 */
[----:B------:R-:W-:Y:S01]  /*174d0*/  PLOP3.LUT P2, PT, PT, PT, UP0, 0x40, 0x0 ;  /* 0x000000000000781c */ /* 0x000fe20003f4e808 */
[----:B------:R-:W-:Y:S01]  /*174e0*/  UISETP.NE.AND UP0, UPT, UR29, URZ, UPT ;  /* 0x0000003f1d00728c */ /* 0x000fe2000bf05270 */
[----:B------:R-:W-:Y:S01]  /*174f0*/  FMNMX.FTZ R130, R187, R130, !PT ;  /* 0x00000082bb827209 */ /* 0x000fe20007810000 */
[----:B------:R-:W-:Y:S01]  /*17500*/  LDSM.16.MT88.4 R52, [R218+0x100] ;  /* 0x00010000da34783b */ /* 0x000fe20000004200 */
[----:B------:R-:W-:Y:S02]  /*17510*/  FSEL R11, R11, -INF , !P0 ;  /* 0xff8000000b0b7808 */ /* 0x000fe40004000000 */
[----:B------:R-:W-:Y:S02]  /*17520*/  FMNMX.FTZ R130, R189, R130, !PT ;  /* 0x00000082bd827209 */ /* 0x000fe40007810000 */
[----:B------:R-:W-:Y:S02]  /*17530*/  ISETP.GT.AND P0, PT, R0, 0x8, P2 ;  /* 0x000000080000780c */ /* 0x000fe40001704270 */
[----:B------:R-:W-:Y:S02]  /*17540*/  FMNMX.FTZ R3, R18, R3, !PT ;  /* 0x0000000312037209 */ /* 0x000fe40007810000 */
[----:B------:R-:W-:Y:S02]  /*17550*/  ISETP.LT.OR P0, PT, R2, 0x9, P0 ;  /* 0x000000090200780c */ /* 0x000fe40000701670 */
[----:B------:R-:W-:Y:S02]  /*17560*/  FMNMX.FTZ R130, R192, R130, !PT ;  /* 0x00000082c0827209 */ /* 0x000fe40007810000 */
[----:B------:R-:W-:Y:S01]  /*17570*/  PLOP3.LUT P5, PT, PT, PT, UP2, 0x40, 0x0 ;  /* 0x000000000000781c */ /* 0x000fe20003fae828 */
[----:B------:R-:W-:Y:S01]  /*17580*/  UISETP.NE.AND UP2, UPT, UR27, URZ, UPT ;  /* 0x0000003f1b00728c */ /* 0x000fe2000bf45270 */
[----:B------:R-:W-:Y:S02]  /*17590*/  FMNMX.FTZ R3, R19, R3, !PT ;  /* 0x0000000313037209 */ /* 0x000fe40007810000 */
        /* <DEDUP_REMOVED lines=19> */
[----:B------:R-:W-:Y:S02]  /*176d0*/  ISETP.GT.AND P0, PT, R0, 0x11, P3 ;  /* 0x000000110000780c */ /* 0x000fe40001f04270 */
[----:B------:R-:W-:Y:S02]  /*176e0*/  FMNMX.FTZ R130, R210, R130, !PT ;  /* 0x00000082d2827209 */ /* 0x000fe40007810000 */
[----:B------:R-:W-:Y:S02]  /*176f0*/  FMNMX.FTZ R3, R183, R3, !PT ;  /* 0x00000003b7037209 */ /* 0x000fe40007810000 */
[----:B------:R-:W-:Y:S02]  /*17700*/  ISETP.LT.OR P0, PT, R2, 0x12, P0 ;  /* 0x000000120200780c */ /* 0x000fe40000701670 */
[----:B------:R-:W-:Y:S02]  /*17710*/  FMNMX.FTZ R130, R238, R130, !PT ;  /* 0x00000082ee827209 */ /* 0x000fe40007810000 */
[----:B------:R-:W-:Y:S01]  /*17720*/  PLOP3.LUT P1, PT, PT, PT, UP1, 0x40, 0x0 ;  /* 0x000000000000781c */ /* 0x000fe20003f2e818 */
[----:B------:R-:W-:Y:S01]  /*17730*/  UISETP.NE.AND UP1, UPT, UR26, URZ, UPT ;  /* 0x0000003f1a00728c */ /* 0x000fe2000bf25270 */
[----:B------:R-:W-:Y:S02]  /*17740*/  FMNMX.FTZ R4, R8, R133, !PT ;  /* 0x0000008508047209 */ /* 0x000fe40007810000 */
[----:B------:R-:W-:Y:S02]  /*17750*/  FMNMX.FTZ R3, R186, R3, !PT ;  /* 0x00000003ba037209 */ /* 0x000fe40007810000 */
[----:B------:R-:W-:Y:S02]  /*17760*/  FMNMX.FTZ R130, R241, R130, !PT ;  /* 0x00000082f1827209 */ /* 0x000fe40007810000 */
[----:B------:R-:W-:Y:S02]  /*17770*/  FSEL R57, R27, -INF , !P0 ;  /* 0xff8000001b397808 */ /* 0x000fe40004000000 */
[----:B------:R-:W-:Y:S02]  /*17780*/  ISETP.GT.AND P0, PT, R0, 0x18, P1 ;  /* 0x000000180000780c */ /* 0x000fe40000f04270 */
[----:B------:R-:W-:Y:S02]  /*17790*/  FMNMX.FTZ R4, R9, R4, !PT ;  /* 0x0000000409047209 */ /* 0x000fe40007810000 */
[----:B------:R-:W-:Y:S02]  /*177a0*/  FMNMX.FTZ R3, R190, R3, !PT ;  /* 0x00000003be037209 */ /* 0x000fe40007810000 */
[----:B------:R-:W-:Y:S02]  /*177b0*/  ISETP.LT.OR P0, PT, R2, 0x19, P0 ;  /* 0x000000190200780c */ /* 0x000fe40000701670 */
        /* <DEDUP_REMOVED lines=20> */
[----:B------:R-:W-:Y:S01]  /*17900*/  FMNMX.FTZ R4, R48, R4, !PT ;  /* 0x0000000430047209 */ /* 0x000fe20007810000 */
[----:B------:R-:W1:Y:S01]  /*17910*/  SHFL.BFLY PT, R5, R130, 0x2, 0x1f ;  /* 0x0c401f0082057f89 */ /* 0x000e6200000e0000 */
[----:B------:R-:W-:Y:S02]  /*17920*/  ISETP.LT.OR P0, PT, R2, 0x21, P0 ;  /* 0x000000210200780c */ /* 0x000fe40000701670 */
[----:B------:R-:W-:Y:S01]  /*17930*/  PLOP3.LUT P2, PT, PT, PT, UP2, 0x40, 0x0 ;  /* 0x000000000000781c */ /* 0x000fe20003f4e828 */
[----:B------:R-:W-:Y:S01]  /*17940*/  UISETP.NE.AND UP2, UPT, UR22, URZ, UPT ;  /* 0x0000003f1600728c */ /* 0x000fe2000bf45270 */
        /* <DEDUP_REMOVED lines=29> */
[----:B-1----:R-:W-:Y:S02]  /*17b20*/  FMNMX.FTZ R130, R130, R5, !PT ;  /* 0x0000000582827209 */ /* 0x002fe40007810000 */
[----:B------:R-:W-:Y:S02]  /*17b30*/  FSEL R172, R47, -INF , !P0 ;  /* 0xff8000002fac7808 */ /* 0x000fe40004000000 */
[----:B------:R-:W-:Y:S01]  /*17b40*/  ISETP.GT.AND P0, PT, R0, 0x30, P4 ;  /* 0x000000300000780c */ /* 0x000fe20002704270 */
[----:B------:R-:W1:Y:S01]  /*17b50*/  SHFL.BFLY PT, R5, R130, 0x1, 0x1f ;  /* 0x0c201f0082057f89 */ /* 0x000e6200000e0000 */
[----:B------:R-:W-:Y:S02]  /*17b60*/  MOV R41, R198 ;  /* 0x000000c600297202 */ /* 0x000fe40000000f00 */
[----:B------:R-:W-:Y:S02]  /*17b70*/  FMNMX.FTZ R3, R40, R3, !PT ;  /* 0x0000000328037209 */ /* 0x000fe40007810000 */
[----:B------:R-:W-:Y:S02]  /*17b80*/  FMNMX.FTZ R4, R199, R4, !PT ;  /* 0x00000004c7047209 */ /* 0x000fe40007810000 */
[----:B------:R-:W-:Y:S02]  /*17b90*/  ISETP.LT.OR P0, PT, R2, 0x31, P0 ;  /* 0x000000310200780c */ /* 0x000fe40000701670 */
[----:B------:R-:W-:Y:S01]  /*17ba0*/  PLOP3.LUT P3, PT, PT, PT, UP3, 0x40, 0x0 ;  /* 0x000000000000781c */ /* 0x000fe20003f6e838 */
[----:B------:R-:W-:Y:S01]  /*17bb0*/  UISETP.NE.AND UP3, UPT, UR31, URZ, UPT ;  /* 0x0000003f1f00728c */ /* 0x000fe2000bf65270 */
[----:B------:R-:W-:Y:S02]  /*17bc0*/  FMNMX.FTZ R129, R41, R3, !PT ;  /* 0x0000000329817209 */ /* 0x000fe40007810000 */
[----:B------:R-:W-:Y:S02]  /*17bd0*/  FMNMX.FTZ R3, R202, R4, !PT ;  /* 0x00000004ca037209 */ /* 0x000fe40007810000 */
[----:B------:R-:W-:Y:S01]  /*17be0*/  FSEL R174, R58, -INF , !P0 ;  /* 0xff8000003aae7808 */ /* 0x000fe20004000000 */
[----:B------:R-:W2:Y:S01]  /*17bf0*/  SHFL.BFLY PT, R6, R129, 0x2, 0x1f ;  /* 0x0c401f0081067f89 */ /* 0x000ea200000e0000 */
[----:B------:R-:W-:Y:S02]  /*17c00*/  ISETP.GT.AND P0, PT, R0, 0x31, P3 ;  /* 0x000000310000780c */ /* 0x000fe40001f04270 */
[----:B------:R-:W-:Y:S02]  /*17c10*/  FMNMX.FTZ R3, R204, R3, !PT ;  /* 0x00000003cc037209 */ /* 0x000fe40007810000 */
[----:B------:R-:W-:Y:S02]  /*17c20*/  ISETP.LT.OR P0, PT, R2, 0x32, P0 ;  /* 0x000000320200780c */ /* 0x000fe40000701670 */
[----:B------:R-:W-:Y:S01]  /*17c30*/  PLOP3.LUT P1, PT, PT, PT, UP2, 0x40, 0x0 ;  /* 0x000000000000781c */ /* 0x000fe20003f2e828 */
[----:B------:R-:W-:Y:S01]  /*17c40*/  UISETP.NE.AND UP2, UPT, UR32, URZ, UPT ;  /* 0x0000003f2000728c */ /* 0x000fe2000bf45270 */
[----:B------:R-:W-:Y:S02]  /*17c50*/  FMNMX.FTZ R4, R10, R134, !PT ;  /* 0x000000860a047209 */ /* 0x000fe40007810000 */
[----:B------:R-:W-:Y:S02]  /*17c60*/  FMNMX.FTZ R3, R214, R3, !PT ;  /* 0x00000003d6037209 */ /* 0x000fe40007810000 */
[----:B------:R-:W-:Y:S01]  /*17c70*/  FSEL R194, R59, -INF , !P0 ;  /* 0xff8000003bc27808 */ /* 0x000fe20004000000 */
[----:B------:R-:W-:Y:S01]  /*17c80*/  IMAD.MOV.U32 R59, RZ, RZ, R92 ;  /* 0x000000ffff3b7224 */ /* 0x000fe200078e005c */
        /* <DEDUP_REMOVED lines=12> */
[----:B-1----:R-:W-:Y:S02]  /*17d50*/  FMNMX.FTZ R130, R130, R5, !PT ;  /* 0x0000000582827209 */ /* 0x002fe40007810000 */
[----:B------:R-:W-:Y:S02]  /*17d60*/  ISETP.LT.OR P0, PT, R2, 0x3a, P0 ;  /* 0x0000003a0200780c */ /* 0x000fe40000701670 */
[----:B------:R-:W-:Y:S01]  /*17d70*/  PLOP3.LUT P2, PT, PT, PT, UP0, 0x40, 0x0 ;  /* 0x000000000000781c */ /* 0x000fe20003f4e808 */
[----:B------:R-:W-:Y:S01]  /*17d80*/  FMUL.FTZ R71, R130, c[0x0][0x2d0] ;  /* 0x0000b40082477a20 */ /* 0x000fe20000410000 */
[----:B------:R-:W-:Y:S01]  /*17d90*/  MOV R62, R89 ;  /* 0x00000059003e7202 */ /* 0x000fe20000000f00 */
[----:B------:R-:W-:Y:S01]  /*17da0*/  UISETP.NE.AND UP0, UPT, UR35, URZ, UPT ;  /* 0x0000003f2300728c */ /* 0x000fe2000bf05270 */
[----:B------:R-:W-:Y:S02]  /*17db0*/  FMNMX.FTZ R4, R56, R4, !PT ;  /* 0x0000000438047209 */ /* 0x000fe40007810000 */
[----:B------:R-:W-:Y:S02]  /*17dc0*/  FMNMX.FTZ R3, R252, R3, !PT ;  /* 0x00000003fc037209 */ /* 0x000fe40007810000 */
[----:B------:R-:W-:Y:S02]  /*17dd0*/  FSEL R173, R63, -INF , !P0 ;  /* 0xff8000003fad7808 */ /* 0x000fe40004000000 */
[----:B------:R-:W-:Y:S02]  /*17de0*/  ISETP.GT.AND P0, PT, R0, 0x40, P2 ;  /* 0x000000400000780c */ /* 0x000fe40001704270 */
[----:B------:R-:W-:Y:S02]  /*17df0*/  FSETP.NEU.FTZ.AND P2, PT, R130, -INF , PT ;  /* 0xff8000008200780b */ /* 0x000fe40003f5d000 */
[----:B------:R-:W-:Y:S02]  /*17e00*/  FMNMX.FTZ R3, R62, R3, !PT ;  /* 0x000000033e037209 */ /* 0x000fe40007810000 */
[----:B------:R-:W-:Y:S02]  /*17e10*/  FMNMX.FTZ R4, R57, R4, !PT ;  /* 0x0000000439047209 */ /* 0x000fe40007810000 */
[----:B------:R-:W-:Y:S02]  /*17e20*/  FSEL R71, R71, RZ, P2 ;  /* 0x000000ff47477208 */ /* 0x000fe40001000000 */
[----:B------:R-:W-:Y:S02]  /*17e30*/  FMNMX.FTZ R3, R59, R3, !PT ;  /* 0x000000033b037209 */ /* 0x000fe40007810000 */
[----:B------:R-:W-:Y:S02]  /*17e40*/  FMNMX.FTZ R4, R60, R4, !PT ;  /* 0x000000043c047209 */ /* 0x000fe40007810000 */
[----:B------:R-:W-:Y:S02]  /*17e50*/  MOV R58, R93 ;  /* 0x0000005d003a7202 */ /* 0x000fe40000000f00 */
[----:B--2---:R-:W-:Y:S02]  /*17e60*/  FMNMX.FTZ R129, R129, R6, !PT ;  /* 0x0000000681817209 */ /* 0x004fe40007810000 */
[----:B------:R-:W-:Y:S02]  /*17e70*/  FMNMX.FTZ R128, R58, R3, !PT ;  /* 0x000000033a807209 */ /* 0x000fe40007810000 */
[----:B------:R-:W-:Y:S01]  /*17e80*/  FMNMX.FTZ R3, R84, R4, !PT ;  /* 0x0000000454037209 */ /* 0x000fe20007810000 */
[--C-:B------:R-:W-:Y:S01]  /*17e90*/  FFMA.FTZ R4, R7, c[0x0][0x2d0], -R71.reuse ;  /* 0x0000b40007047a23 */ /* 0x100fe20000010847 */
[----:B------:R-:W-:Y:S01]  /*17ea0*/  ISETP.LT.OR P0, PT, R2, 0x41, P0 ;  /* 0x000000410200780c */ /* 0x000fe20000701670 */
[----:B------:R-:W1:Y:S01]  /*17eb0*/  SHFL.BFLY PT, R6, R129, 0x1, 0x1f ;  /* 0x0c201f0081067f89 */ /* 0x000e6200000e0000 */
[----:B------:R-:W-:Y:S01]  /*17ec0*/  FMNMX.FTZ R3, R96, R3, !PT ;  /* 0x0000000360037209 */ /* 0x000fe20007810000 */
[----:B------:R2:W-:Y:S01]  /*17ed0*/  MUFU.EX2 R87, R4 ;  /* 0x0000000400577308 */ /* 0x0005e20000000800 */
[----:B------:R-:W-:Y:S02]  /*17ee0*/  FSEL R198, R74, -INF , !P0 ;  /* 0xff8000004ac67808 */ /* 0x000fe40004000000 */
[----:B------:R-:W-:Y:S02]  /*17ef0*/  FMNMX.FTZ R3, R97, R3, !PT ;  /* 0x0000000361037209 */ /* 0x000fe40007810000 */
[----:B------:R-:W-:Y:S01]  /*17f00*/  PLOP3.LUT P0, PT, PT, PT, UP4, 0x40, 0x0 ;  /* 0x000000000000781c */ /* 0x000fe20003f0e848 */
[----:B------:R-:W3:Y:S01]  /*17f10*/  SHFL.BFLY PT, R5, R128, 0x2, 0x1f ;  /* 0x0c401f0080057f89 */ /* 0x000ee200000e0000 */
[----:B------:R-:W-:Y:S02]  /*17f20*/  FMNMX.FTZ R3, R98, R3, !PT ;  /* 0x0000000362037209 */ /* 0x000fe40007810000 */
[----:B------:R-:W-:Y:S02]  /*17f30*/  PLOP3.LUT P3, PT, PT, PT, UP6, 0x40, 0x0 ;  /* 0x000000000000781c */ /* 0x000fe40003f6e868 */
[----:B------:R-:W-:Y:S02]  /*17f40*/  FMNMX.FTZ R3, R172, R3, !PT ;  /* 0x00000003ac037209 */ /* 0x000fe40007810000 */
[----:B------:R-:W-:Y:S02]  /*17f50*/  PLOP3.LUT P1, PT, PT, PT, UP5, 0x40, 0x0 ;  /* 0x000000000000781c */ /* 0x000fe40003f2e858 */
[----:B------:R-:W-:Y:S02]  /*17f60*/  FMNMX.FTZ R3, R174, R3, !PT ;  /* 0x00000003ae037209 */ /* 0x000fe40007810000 */
[----:B------:R-:W-:Y:S02]  /*17f70*/  ISETP.GT.AND P0, PT, R0, 0x49, P0 ;  /* 0x000000490000780c */ /* 0x000fe40000704270 */
[----:B------:R-:W-:Y:S02]  /*17f80*/  FMNMX.FTZ R3, R194, R3, !PT ;  /* 0x00000003c2037209 */ /* 0x000fe40007810000 */
[C---:B------:R-:W-:Y:S02]  /*17f90*/  ISETP.GT.AND P3, PT, R0.reuse, 0x41, P3 ;  /* 0x000000410000780c */ /* 0x040fe40001f64270 */
[----:B------:R-:W-:Y:S01]  /*17fa0*/  ISETP.GT.AND P1, PT, R0, 0x48, P1 ;  /* 0x000000480000780c */ /* 0x000fe20000f24270 */
[--C-:B--2---:R-:W-:Y:S01]  /*17fb0*/  FFMA.FTZ R4, R135, c[0x0][0x2d0], -R71.reuse ;  /* 0x0000b40087047a23 */ /* 0x104fe20000010847 */
[C---:B------:R-:W-:Y:S02]  /*17fc0*/  ISETP.LT.OR P0, PT, R2.reuse, 0x4a, P0 ;  /* 0x0000004a0200780c */ /* 0x040fe40000701670 */
[C---:B------:R-:W-:Y:S01]  /*17fd0*/  ISETP.LT.OR P1, PT, R2.reuse, 0x49, P1 ;  /* 0x000000490200780c */ /* 0x040fe20000f21670 */
[----:B------:R2:W4:Y:S01]  /*17fe0*/  MUFU.EX2 R88, R4 ;  /* 0x0000000400587308 */ /* 0x0005220000000800 */
[----:B------:R-:W-:Y:S02]  /*17ff0*/  ISETP.LT.OR P3, PT, R2, 0x42, P3 ;  /* 0x000000420200780c */ /* 0x000fe40001f61670 */
[----:B-1----:R-:W-:Y:S02]  /*18000*/  FMNMX.FTZ R129, R129, R6, !PT ;  /* 0x0000000681817209 */ /* 0x002fe40007810000 */
[----:B------:R-:W-:Y:S02]  /*18010*/  FSEL R205, R79, -INF , !P0 ;  /* 0xff8000004fcd7808 */ /* 0x000fe40004000000 */
[----:B------:R-:W-:Y:S01]  /*18020*/  FSEL R135, R75, -INF , !P3 ;  /* 0xff8000004b877808 */ /* 0x000fe20005800000 */
[C---:B------:R-:W-:Y:S01]  /*18030*/  FMUL.FTZ R92, R129.reuse, c[0x0][0x2d0] ;  /* 0x0000b400815c7a20 */ /* 0x040fe20000410000 */
[----:B------:R-:W-:Y:S02]  /*18040*/  PLOP3.LUT P3, PT, PT, PT, UP2, 0x40, 0x0 ;  /* 0x000000000000781c */ /* 0x000fe40003f6e828 */
[----:B------:R-:W-:Y:S02]  /*18050*/  PLOP3.LUT P0, PT, PT, PT, UP3, 0x40, 0x0 ;  /* 0x000000000000781c */ /* 0x000fe40003f0e838 */
[----:B---3--:R-:W-:Y:S02]  /*18060*/  FMNMX.FTZ R128, R128, R5, !PT ;  /* 0x0000000580807209 */ /* 0x008fe40007810000 */
[----:B------:R-:W-:Y:S02]  /*18070*/  FSEL R203, R78, -INF , !P1 ;  /* 0xff8000004ecb7808 */ /* 0x000fe40004800000 */
[----:B------:R-:W-:Y:S01]  /*18080*/  FSETP.NEU.FTZ.AND P1, PT, R129, -INF , PT ;  /* 0xff8000008100780b */ /* 0x000fe20003f3d000 */
[----:B------:R-:W1:Y:S01]  /*18090*/  SHFL.BFLY PT, R5, R128, 0x1, 0x1f ;  /* 0x0c201f0080057f89 */ /* 0x000e6200000e0000 */
[C---:B------:R-:W-:Y:S02]  /*180a0*/  ISETP.GT.AND P4, PT, R0.reuse, 0x50, P0 ;  /* 0x000000500000780c */ /* 0x040fe40000784270 */
[----:B------:R-:W-:Y:S02]  /*180b0*/  ISETP.GT.AND P0, PT, R0, 0x51, P3 ;  /* 0x000000510000780c */ /* 0x000fe40001f04270 */
[----:B------:R-:W-:Y:S01]  /*180c0*/  FSEL R92, R92, RZ, P1 ;  /* 0x000000ff5c5c7208 */ /* 0x000fe20000800000 */
[--C-:B--2---:R-:W-:Y:S01]  /*180d0*/  FFMA.FTZ R4, R16, c[0x0][0x2d0], -R71.reuse ;  /* 0x0000b40010047a23 */ /* 0x104fe20000010847 */
[----:B----4-:R-:W-:Y:S01]  /*180e0*/  F2FP.PACK_AB R72, R88, R87 ;  /* 0x000000575848723e */ /* 0x010fe200000000ff */
[----:B------:R-:W-:Y:S01]  /*180f0*/  LDSM.16.MT88.4 R76, [R219+0x100] ;  /* 0x00010000db4c783b */ /* 0x000fe20000004200 */
[C---:B------:R-:W-:Y:S01]  /*18100*/  ISETP.LT.OR P3, PT, R2.reuse, 0x51, P4 ;  /* 0x000000510200780c */ /* 0x040fe20002761670 */
[----:B------:R2:W-:Y:S01]  /*18110*/  MUFU.EX2 R83, R4 ;  /* 0x0000000400537308 */ /* 0x0005e20000000800 */
[----:B------:R-:W-:Y:S01]  /*18120*/  ISETP.LT.OR P0, PT, R2, 0x52, P0 ;  /* 0x000000520200780c */ /* 0x000fe20000701670 */
[--C-:B------:R-:W-:Y:S01]  /*18130*/  FFMA.FTZ R16, R34, c[0x0][0x2d0], -R71.reuse ;  /* 0x0000b40022107a23 */ /* 0x100fe20000010847 */
[----:B------:R-:W-:Y:S01]  /*18140*/  MOV R63, R41 ;  /* 0x00000029003f7202 */ /* 0x000fe20000000f00 */
[--C-:B------:R-:W-:Y:S01]  /*18150*/  FFMA.FTZ R28, R35, c[0x0][0x2d0], -R92.reuse ;  /* 0x0000b400231c7a23 */ /* 0x100fe2000001085c */
[----:B------:R-:W-:Y:S02]  /*18160*/  FSEL R211, R91, -INF , !P0 ;  /* 0xff8000005bd37808 */ /* 0x000fe40004000000 */
[----:B------:R-:W-:Y:S01]  /*18170*/  PLOP3.LUT P0, PT, PT, PT, UP0, 0x40, 0x0 ;  /* 0x000000000000781c */ /* 0x000fe20003f0e808 */
[----:B------:R-:W-:Y:S02]  /*18180*/  UISETP.GT.AND UP0, UPT, UR19, UR17, UPT ;  /* 0x000000111300728c */ /* 0x000fe4000bf04270 */
[----:B------:R-:W-:Y:S01]  /*18190*/  MUFU.EX2 R42, R16 ;  /* 0x00000010002a7308 */ /* 0x000fe20000000800 */
[----:B------:R-:W-:Y:S01]  /*181a0*/  ISETP.GT.AND P0, PT, R0, 0x59, P0 ;  /* 0x000000590000780c */ /* 0x000fe20000704270 */
[----:B------:R-:W-:Y:S01]  /*181b0*/  UIADD3 UR19, UR19, -0x1, URZ ;  /* 0xffffffff13137890 */ /* 0x000fe2000fffe03f */
[----:B-1----:R-:W-:Y:S02]  /*181c0*/  FMNMX.FTZ R128, R128, R5, !PT ;  /* 0x0000000580807209 */ /* 0x002fe40007810000 */
[----:B------:R-:W-:Y:S03]  /*181d0*/  ISETP.LT.OR P0, PT, R2, 0x5a, P0 ;  /* 0x0000005a0200780c */ /* 0x000fe60000701670 */
[C---:B------:R-:W-:Y:S01]  /*181e0*/  FMUL.FTZ R93, R128.reuse, c[0x0][0x2d0] ;  /* 0x0000b400805d7a20 */ /* 0x040fe20000410000 */
[----:B------:R-:W-:Y:S02]  /*181f0*/  FSEL R70, R95, -INF , !P0 ;  /* 0xff8000005f467808 */ /* 0x000fe40004000000 */
[----:B------:R-:W-:Y:S02]  /*18200*/  FSETP.NEU.FTZ.AND P0, PT, R128, -INF , PT ;  /* 0xff8000008000780b */ /* 0x000fe40003f1d000 */
[----:B--2---:R-:W-:Y:S01]  /*18210*/  FMNMX.FTZ R4, R196, R3, !PT ;  /* 0x00000003c4047209 */ /* 0x004fe20007810000 */
[----:B------:R-:W-:Y:S01]  /*18220*/  FFMA.FTZ R3, R17, c[0x0][0x2d0], -R71 ;  /* 0x0000b40011037a23 */ /* 0x000fe20000010847 */
[----:B------:R-:W-:Y:S02]  /*18230*/  FSEL R93, R93, RZ, P0 ;  /* 0x000000ff5d5d7208 */ /* 0x000fe40000000000 */
[----:B------:R-:W-:Y:S01]  /*18240*/  FMNMX.FTZ R4, R173, R4, !PT ;  /* 0x00000004ad047209 */ /* 0x000fe20007810000 */
[----:B------:R1:W2:Y:S02]  /*18250*/  MUFU.EX2 R51, R3 ;  /* 0x0000000300337308 */ /* 0x0002a40000000800 */
[--C-:B------:R-:W-:Y:S02]  /*18260*/  FFMA.FTZ R32, R32, c[0x0][0x2d0], -R93.reuse ;  /* 0x0000b40020207a23 */ /* 0x100fe4000001085d */
[--C-:B------:R-:W-:Y:S01]  /*18270*/  FFMA.FTZ R44, R50, c[0x0][0x2d0], -R93.reuse ;  /* 0x0000b400322c7a23 */ /* 0x100fe2000001085d */
[----:B-1----:R-:W-:Y:S01]  /*18280*/  FMNMX.FTZ R3, R198, R4, !PT ;  /* 0x00000004c6037209 */ /* 0x002fe20007810000 */
[----:B------:R-:W-:Y:S01]  /*18290*/  FFMA.FTZ R4, R175, c[0x0][0x2d0], -R92 ;  /* 0x0000b400af047a23 */ /* 0x000fe2000001085c */
[----:B------:R-:W-:Y:S01]  /*182a0*/  FSEL R175, R90, -INF , !P3 ;  /* 0xff8000005aaf7808 */ /* 0x000fe20005800000 */
[----:B------:R-:W-:Y:S01]  /*182b0*/  IMAD.MOV.U32 R90, RZ, RZ, R40 ;  /* 0x000000ffff5a7224 */ /* 0x000fe200078e0028 */
[----:B------:R-:W-:Y:S01]  /*182c0*/  FMNMX.FTZ R3, R135, R3, !PT ;  /* 0x0000000387037209 */ /* 0x000fe20007810000 */
[----:B------:R1:W-:Y:S01]  /*182d0*/  MUFU.EX2 R61, R4 ;  /* 0x00000004003d7308 */ /* 0x0003e20000000800 */
[----:B------:R-:W-:Y:S01]  /*182e0*/  PLOP3.LUT P3, PT, PT, PT, UP1, 0x40, 0x0 ;  /* 0x000000000000781c */ /* 0x000fe20003f6e818 */
[--C-:B------:R-:W-:Y:S01]  /*182f0*/  FFMA.FTZ R40, R49, c[0x0][0x2d0], -R93.reuse ;  /* 0x0000b40031287a23 */ /* 0x100fe2000001085d */
[----:B------:R-:W-:Y:S02]  /*18300*/  FMNMX.FTZ R3, R203, R3, !PT ;  /* 0x00000003cb037209 */ /* 0x000fe40007810000 */
[----:B------:R-:W-:Y:S02]  /*18310*/  ISETP.GT.AND P3, PT, R0, 0x58, P3 ;  /* 0x000000580000780c */ /* 0x000fe40001f64270 */
[----:B------:R-:W-:Y:S02]  /*18320*/  FMNMX.FTZ R3, R205, R3, !PT ;  /* 0x00000003cd037209 */ /* 0x000fe40007810000 */
[----:B------:R-:W-:Y:S01]  /*18330*/  ISETP.LT.OR P3, PT, R2, 0x59, P3 ;  /* 0x000000590200780c */ /* 0x000fe20001f61670 */
[--C-:B------:R-:W-:Y:S01]  /*18340*/  FFMA.FTZ R2, R18, c[0x0][0x2d0], -R92.reuse ;  /* 0x0000b40012027a23 */ /* 0x100fe2000001085c */
[----:B------:R-:W-:Y:S01]  /*18350*/  FMNMX.FTZ R0, R175, R3, !PT ;  /* 0x00000003af007209 */ /* 0x000fe20007810000 */
[--C-:B------:R-:W-:Y:S01]  /*18360*/  FFMA.FTZ R3, R19, c[0x0][0x2d0], -R92.reuse ;  /* 0x0000b40013037a23 */ /* 0x100fe2000001085c */
[----:B--2---:R-:W-:Y:S01]  /*18370*/  F2FP.PACK_AB R74, R51, R83 ;  /* 0x00000053334a723e */ /* 0x004fe200000000ff */
[----:B------:R2:W-:Y:S01]  /*18380*/  MUFU.EX2 R82, R2 ;  /* 0x0000000200527308 */ /* 0x0005e20000000800 */
[----:B------:R-:W-:Y:S09]  /*18390*/  FMNMX.FTZ R0, R211, R0, !PT ;  /* 0x00000000d3007209 */ /* 0x000ff20007810000 */
[----:B------:R3:W4:Y:S01]  /*183a0*/  MUFU.EX2 R80, R3 ;  /* 0x0000000300507308 */ /* 0x0007220000000800 */
[--C-:B-1----:R-:W-:Y:S01]  /*183b0*/  FFMA.FTZ R4, R176, c[0x0][0x2d0], -R92.reuse ;  /* 0x0000b400b0047a23 */ /* 0x102fe2000001085c */
[----:B------:R-:W-:Y:S04]  /*183c0*/  FSEL R176, R94, -INF , !P3 ;  /* 0xff8000005eb07808 */ /* 0x000fe80005800000 */
[----:B------:R-:W-:Y:S04]  /*183d0*/  FMNMX.FTZ R0, R176, R0, !PT ;  /* 0x00000000b0007209 */ /* 0x000fe80007810000 */
[----:B------:R1:W5:Y:S01]  /*183e0*/  MUFU.EX2 R89, R4 ;  /* 0x0000000400597308 */ /* 0x0003620000000800 */
[----:B------:R-:W-:Y:S05]  /*183f0*/  FMNMX.FTZ R0, R70, R0, !PT ;  /* 0x0000000046007209 */ /* 0x000fea0007810000 */
[----:B--2---:R-:W2:Y:S01]  /*18400*/  SHFL.BFLY PT, R2, R0, 0x2, 0x1f ;  /* 0x0c401f0000027f89 */ /* 0x004ea200000e0000 */
[----:B---3--:R-:W-:Y:S01]  /*18410*/  FFMA.FTZ R3, R8, c[0x0][0x2d0], -R93 ;  /* 0x0000b40008037a23 */ /* 0x008fe2000001085d */
[----:B----4-:R-:W-:Y:S01]  /*18420*/  F2FP.PACK_AB R75, R80, R82 ;  /* 0x00000052504b723e */ /* 0x010fe200000000ff */
[--C-:B------:R-:W-:Y:S02]  /*18430*/  FFMA.FTZ R8, R178, c[0x0][0x2d0], -R92.reuse ;  /* 0x0000b400b2087a23 */ /* 0x100fe4000001085c */
[----:B------:R3:W-:Y:S01]  /*18440*/  MUFU.EX2 R86, R3 ;  /* 0x0000000300567308 */ /* 0x0007e20000000800 */
[----:B------:R-:W-:Y:S02]  /*18450*/  IMAD.MOV.U32 R178, RZ, RZ, R59 ;  /* 0x000000ffffb27224 */ /* 0x000fe400078e003b */
[--C-:B-1----:R-:W-:Y:S01]  /*18460*/  FFMA.FTZ R4, R13, c[0x0][0x2d0], -R93.reuse ;  /* 0x0000b4000d047a23 */ /* 0x102fe2000001085d */
[----:B-----5:R-:W-:Y:S06]  /*18470*/  F2FP.PACK_AB R73, R89, R61 ;  /* 0x0000003d5949723e */ /* 0x020fec00000000ff */
[----:B------:R-:W-:Y:S10]  /*18480*/  MUFU.EX2 R24, R4 ;  /* 0x0000000400187308 */ /* 0x000ff40000000800 */
[----:B------:R-:W-:Y:S01]  /*18490*/  MUFU.EX2 R91, R8 ;  /* 0x00000008005b7308 */ /* 0x000fe20000000800 */
[--C-:B---3--:R-:W-:Y:S09]  /*184a0*/  FFMA.FTZ R3, R9, c[0x0][0x2d0], -R93.reuse ;  /* 0x0000b40009037a23 */ /* 0x108ff2000001085d */
[----:B------:R1:W3:Y:S02]  /*184b0*/  MUFU.EX2 R85, R3 ;  /* 0x0000000300557308 */ /* 0x0002e40000000800 */
[----:B-1----:R-:W-:Y:S01]  /*184c0*/  FFMA.FTZ R3, R12, c[0x0][0x2d0], -R93 ;  /* 0x0000b4000c037a23 */ /* 0x002fe2000001085d */
[----:B---3--:R-:W-:Y:S01]  /*184d0*/  F2FP.PACK_AB R64, R85, R86 ;  /* 0x000000565540723e */ /* 0x008fe200000000ff */
[----:B------:R-:W-:Y:S01]  /*184e0*/  FFMA.FTZ R12, R179, c[0x0][0x2d0], -R92 ;  /* 0x0000b400b30c7a23 */ /* 0x000fe2000001085c */
[----:B------:R-:W-:Y:S05]  /*184f0*/  MOV R179, R58 ;  /* 0x0000003a00b37202 */ /* 0x000fea0000000f00 */
[----:B------:R2:W-:Y:S02]  /*18500*/  MUFU.EX2 R81, R3 ;  /* 0x0000000300517308 */ /* 0x0005e40000000800 */
[----:B--2---:R-:W-:Y:S01]  /*18510*/  FMNMX.FTZ R3, R0, R2, !PT ;  /* 0x0000000200037209 */ /* 0x004fe20007810000 */
[----:B------:R-:W-:Y:S01]  /*18520*/  FFMA.FTZ R2, R20, c[0x0][0x2d0], -R71 ;  /* 0x0000b40014027a23 */ /* 0x000fe20000010847 */
[----:B------:R-:W-:Y:S01]  /*18530*/  FSEL R0, R130, RZ, P2 ;  /* 0x000000ff82007208 */ /* 0x000fe20001000000 */
[----:B------:R-:W-:Y:S05]  /*18540*/  LDSM.16.MT88.4 R20, [R217+0x100] ;  /* 0x00010000d914783b */ /* 0x000fea0000004200 */
[----:B------:R1:W-:Y:S01]  /*18550*/  MUFU.EX2 R95, R2 ;  /* 0x00000002005f7308 */ /* 0x0003e20000000800 */
[----:B------:R-:W-:Y:S04]  /*18560*/  FADD.FTZ R0, -R0, R131 ;  /* 0x0000008300007221 */ /* 0x000fe80000010100 */
[----:B------:R-:W-:Y:S01]  /*18570*/  FMUL.FTZ R0, R0, c[0x0][0x2d0] ;  /* 0x0000b40000007a20 */ /* 0x000fe20000410000 */
[----:B------:R-:W2:Y:S04]  /*18580*/  SHFL.BFLY PT, R4, R3, 0x1, 0x1f ;  /* 0x0c201f0003047f89 */ /* 0x000ea800000e0000 */
[----:B------:R3:W4:Y:S01]  /*18590*/  MUFU.EX2 R69, R0 ;  /* 0x0000000000457308 */ /* 0x0007220000000800 */
[----:B-1----:R-:W-:Y:S05]  /*185a0*/  FSEL R2, R129, RZ, P1 ;  /* 0x000000ff81027208 */ /* 0x002fea0000800000 */
[----:B------:R-:W-:Y:S01]  /*185b0*/  FADD.FTZ R2, -R2, R132 ;  /* 0x0000008402027221 */ /* 0x000fe20000010100 */
[----:B--2---:R-:W-:Y:S03]  /*185c0*/  FMNMX.FTZ R3, R4, R3, !PT ;  /* 0x0000000304037209 */ /* 0x004fe60007810000 */
[----:B------:R-:W-:Y:S01]  /*185d0*/  FMUL.FTZ R2, R2, c[0x0][0x2d0] ;  /* 0x0000b40002027a20 */ /* 0x000fe20000410000 */
[----:B---3--:R-:W-:Y:S01]  /*185e0*/  FSEL R0, R128, RZ, P0 ;  /* 0x000000ff80007208 */ /* 0x008fe20000000000 */
[----:B----4-:R-:W-:Y:S01]  /*185f0*/  FMUL.FTZ R16, R69, R148 ;  /* 0x0000009445107220 */ /* 0x010fe20000410000 */
[----:B------:R-:W-:Y:S01]  /*18600*/  MOV R148, R81 ;  /* 0x0000005100947202 */ /* 0x000fe20000000f00 */
[----:B------:R-:W1:Y:S01]  /*18610*/  MUFU.EX2 R68, R2 ;  /* 0x0000000200447308 */ /* 0x000e620000000800 */
[C---:B------:R-:W-:Y:S01]  /*18620*/  FMUL.FTZ R94, R3.reuse, c[0x0][0x2d0] ;  /* 0x0000b400035e7a20 */ /* 0x040fe20000410000 */
[----:B------:R-:W-:Y:S01]  /*18630*/  FSETP.NEU.FTZ.AND P0, PT, R3, -INF , PT ;  /* 0xff8000000300780b */ /* 0x000fe20003f1d000 */
[----:B------:R-:W-:Y:S02]  /*18640*/  FADD.FTZ R0, -R0, R133 ;  /* 0x0000008500007221 */ /* 0x000fe40000010100 */
[C---:B------:R-:W-:Y:S01]  /*18650*/  FMUL.FTZ R5, R69.reuse, R137 ;  /* 0x0000008945057220 */ /* 0x040fe20000410000 */
[----:B------:R-:W-:Y:S01]  /*18660*/  FSEL R94, R94, RZ, P0 ;  /* 0x000000ff5e5e7208 */ /* 0x000fe20000000000 */
[----:B------:R-:W-:Y:S02]  /*18670*/  FMUL.FTZ R0, R0, c[0x0][0x2d0] ;  /* 0x0000b40000007a20 */ /* 0x000fe40000410000 */
[----:B------:R-:W-:Y:S02]  /*18680*/  FMUL.FTZ R17, R69, R149 ;  /* 0x0000009545117220 */ /* 0x000fe40000410000 */
[----:B------:R2:W3:Y:S01]  /*18690*/  MUFU.EX2 R2, R0 ;  /* 0x0000000000027308 */ /* 0x0004e20000000800 */
[----:B------:R-:W-:Y:S02]  /*186a0*/  FFMA.FTZ R4, R14, c[0x0][0x2d0], -R94 ;  /* 0x0000b4000e047a23 */ /* 0x000fe4000001085e */
[----:B------:R-:W-:Y:S02]  /*186b0*/  IMAD.MOV.U32 R149, RZ, RZ, R82 ;  /* 0x000000ffff957224 */ /* 0x000fe400078e0052 */
[----:B------:R-:W-:Y:S02]  /*186c0*/  FFMA.FTZ R58, R57, c[0x0][0x2d0], -R94 ;  /* 0x0000b400393a7a23 */ /* 0x000fe4000001085e */
[----:B------:R-:W-:Y:S03]  /*186d0*/  FMUL.FTZ R49, R69, R113 ;  /* 0x0000007145317220 */ /* 0x000fe60000410000 */
[----:B------:R4:W-:Y:S01]  /*186e0*/  MUFU.EX2 R133, R4 ;  /* 0x0000000400857308 */ /* 0x0009e20000000800 */
[C---:B-1----:R-:W-:Y:S02]  /*186f0*/  FMUL.FTZ R7, R68.reuse, R139 ;  /* 0x0000008b44077220 */ /* 0x042fe40000410000 */
[----:B------:R-:W-:Y:S02]  /*18700*/  FMUL.FTZ R6, R68, R138 ;  /* 0x0000008a44067220 */ /* 0x000fe40000410000 */
[----:B------:R-:W-:Y:S02]  /*18710*/  IMAD.MOV.U32 R138, RZ, RZ, R24 ;  /* 0x000000ffff8a7224 */ /* 0x000fe400078e0018 */
[----:B------:R-:W-:Y:S02]  /*18720*/  FFMA.FTZ R24, R180, c[0x0][0x2d0], -R92 ;  /* 0x0000b400b4187a23 */ /* 0x000fe4000001085c */
[----:B------:R-:W-:Y:S01]  /*18730*/  IMAD.MOV.U32 R180, RZ, RZ, R89 ;  /* 0x000000ffffb47224 */ /* 0x000fe200078e0059 */
[----:B------:R-:W-:Y:S01]  /*18740*/  F2FP.PACK_AB R66, R138, R81 ;  /* 0x000000518a42723e */ /* 0x000fe200000000ff */
[----:B------:R1:W-:Y:S01]  /*18750*/  MUFU.EX2 R31, R24 ;  /* 0x00000018001f7308 */ /* 0x0003e20000000800 */
[----:B--2---:R-:W-:Y:S02]  /*18760*/  FFMA.FTZ R0, R10, c[0x0][0x2d0], -R94 ;  /* 0x0000b4000a007a23 */ /* 0x004fe4000001085e */
[C---:B---3--:R-:W-:Y:S02]  /*18770*/  FMUL.FTZ R8, R2.reuse, R140 ;  /* 0x0000008c02087220 */ /* 0x048fe40000410000 */
[----:B------:R-:W-:Y:S02]  /*18780*/  IMAD.MOV.U32 R140, RZ, RZ, R80 ;  /* 0x000000ffff8c7224 */ /* 0x000fe400078e0050 */
[C---:B------:R-:W-:Y:S01]  /*18790*/  FMUL.FTZ R9, R2.reuse, R141 ;  /* 0x0000008d02097220 */ /* 0x040fe20000410000 */
[----:B------:R-:W-:Y:S01]  /*187a0*/  MOV R141, R95 ;  /* 0x0000005f008d7202 */ /* 0x000fe20000000f00 */
[----:B------:R-:W-:Y:S01]  /*187b0*/  FMUL.FTZ R13, R2, R145 ;  /* 0x00000091020d7220 */ /* 0x000fe20000410000 */
[----:B------:R2:W-:Y:S01]  /*187c0*/  MUFU.EX2 R131, R0 ;  /* 0x0000000000837308 */ /* 0x0005e20000000800 */
[--C-:B----4-:R-:W-:Y:S01]  /*187d0*/  FFMA.FTZ R4, R15, c[0x0][0x2d0], -R94.reuse ;  /* 0x0000b4000f047a23 */ /* 0x110fe2000001085e */
[----:B------:R-:W-:Y:S01]  /*187e0*/  MOV R95, R90 ;  /* 0x0000005a005f7202 */ /* 0x000fe20000000f00 */
[C---:B------:R-:W-:Y:S01]  /*187f0*/  FMUL.FTZ R18, R68.reuse, R150 ;  /* 0x0000009644127220 */ /* 0x040fe20000410000 */
[----:B------:R-:W-:Y:S01]  /*18800*/  MOV R150, R83 ;  /* 0x0000005300967202 */ /* 0x000fe20000000f00 */
[----:B------:R-:W-:Y:S01]  /*18810*/  FMUL.FTZ R19, R68, R151 ;  /* 0x0000009744137220 */ /* 0x000fe20000410000 */
[----:B------:R-:W3:Y:S01]  /*18820*/  LDSM.16.MT88.4 R80, [R217+0x900] ;  /* 0x00090000d950783b */ /* 0x000ee20000004200 */
[----:B------:R-:W-:Y:S01]  /*18830*/  IMAD.MOV.U32 R151, RZ, RZ, R85 ;  /* 0x000000ffff977224 */ /* 0x000fe200078e0055 */
[----:B------:R-:W-:Y:S01]  /*18840*/  MOV R145, R61 ;  /* 0x0000003d00917202 */ /* 0x000fe20000000f00 */
[C---:B------:R-:W-:Y:S01]  /*18850*/  FMUL.FTZ R25, R2.reuse, R157 ;  /* 0x0000009d02197220 */ /* 0x040fe20000410000 */
[----:B------:R4:W5:Y:S01]  /*18860*/  MUFU.EX2 R213, R4 ;  /* 0x0000000400d57308 */ /* 0x0009620000000800 */
[----:B------:R-:W-:Y:S02]  /*18870*/  FMUL.FTZ R29, R2, R161 ;  /* 0x000000a1021d7220 */ /* 0x000fe40000410000 */
[----:B------:R-:W-:Y:S01]  /*18880*/  FMUL.FTZ R35, R68, R103 ;  /* 0x0000006744237220 */ /* 0x000fe20000410000 */
[----:B------:R-:W-:Y:S01]  /*18890*/  MOV R103, R179 ;  /* 0x000000b300677202 */ /* 0x000fe20000000f00 */
[C---:B-1----:R-:W-:Y:S02]  /*188a0*/  FMUL.FTZ R24, R2.reuse, R156 ;  /* 0x0000009c02187220 */ /* 0x042fe40000410000 */
[C---:B------:R-:W-:Y:S02]  /*188b0*/  FMUL.FTZ R41, R2.reuse, R109 ;  /* 0x0000006d02297220 */ /* 0x040fe40000410000 */
[----:B------:R-:W-:Y:S01]  /*188c0*/  FMUL.FTZ R45, R2, R165 ;  /* 0x000000a5022d7220 */ /* 0x000fe20000410000 */
[----:B------:R1:W-:Y:S01]  /*188d0*/  MUFU.EX2 R156, R32 ;  /* 0x00000020009c7308 */ /* 0x0003e20000000800 */
[C---:B------:R-:W-:Y:S02]  /*188e0*/  FMUL.FTZ R34, R68.reuse, R102 ;  /* 0x0000006644227220 */ /* 0x040fe40000410000 */
[----:B------:R-:W-:Y:S02]  /*188f0*/  FMUL.FTZ R50, R68, R114 ;  /* 0x0000007244327220 */ /* 0x000fe40000410000 */
[----:B--2---:R-:W-:Y:S02]  /*18900*/  FFMA.FTZ R0, R11, c[0x0][0x2d0], -R94 ;  /* 0x0000b4000b007a23 */ /* 0x004fe4000001085e */
[C---:B------:R-:W-:Y:S02]  /*18910*/  FMUL.FTZ R57, R2.reuse, R121 ;  /* 0x0000007902397220 */ /* 0x040fe40000410000 */
[----:B------:R-:W-:Y:S01]  /*18920*/  FMUL.FTZ R61, R2, R125 ;  /* 0x0000007d023d7220 */ /* 0x000fe20000410000 */
[----:B------:R2:W2:Y:S01]  /*18930*/  MUFU.EX2 R132, R0 ;  /* 0x0000000000847308 */ /* 0x0004a20000000800 */
[----:B------:R-:W-:Y:S02]  /*18940*/  IMAD.MOV.U32 R125, RZ, RZ, R150 ;  /* 0x000000ffff7d7224 */ /* 0x000fe400078e0096 */
[----:B----4-:R-:W-:Y:S01]  /*18950*/  FFMA.FTZ R4, R177, c[0x0][0x2d0], -R71 ;  /* 0x0000b400b1047a23 */ /* 0x010fe20000010847 */
[----:B-----5:R-:W-:Y:S02]  /*18960*/  F2FP.PACK_AB R67, R213, R133 ;  /* 0x00000085d543723e */ /* 0x020fe400000000ff */
[----:B------:R-:W-:Y:S01]  /*18970*/  MOV R177, R62 ;  /* 0x0000003e00b17202 */ /* 0x000fe20000000f00 */
[----:B------:R-:W-:Y:S02]  /*18980*/  FFMA.FTZ R62, R60, c[0x0][0x2d0], -R94 ;  /* 0x0000b4003c3e7a23 */ /* 0x000fe4000001085e */
[----:B------:R-:W-:Y:S02]  /*18990*/  FMUL.FTZ R60, R2, R124 ;  /* 0x0000007c023c7220 */ /* 0x000fe40000410000 */
[----:B------:R-:W-:Y:S02]  /*189a0*/  IMAD.MOV.U32 R124, RZ, RZ, R95 ;  /* 0x000000ffff7c7224 */ /* 0x000fe400078e005f */
[----:B-1----:R-:W-:Y:S02]  /*189b0*/  FMUL.FTZ R32, R69, R100 ;  /* 0x0000006445207220 */ /* 0x002fe40000410000 */
[----:B------:R-:W-:Y:S01]  /*189c0*/  IMAD.MOV.U32 R100, RZ, RZ, R87 ;  /* 0x000000ffff647224 */ /* 0x000fe200078e0057 */
[----:B--2---:R-:W-:Y:S02]  /*189d0*/  FSEL R0, R3, RZ, P0 ;  /* 0x000000ff03007208 */ /* 0x004fe40000000000 */
[----:B------:R-:W-:Y:S02]  /*189e0*/  F2FP.PACK_AB R65, R132, R131 ;  /* 0x000000838441723e */ /* 0x000fe400000000ff */
[----:B------:R-:W-:Y:S01]  /*189f0*/  PLOP3.LUT P0, PT, PT, PT, UP0, 0x80, 0x0 ;  /* 0x000000000000781c */ /* 0x000fe20003f0f008 */
[----:B------:R-:W-:Y:S02]  /*18a00*/  FADD.FTZ R0, -R0, R134 ;  /* 0x0000008600007221 */ /* 0x000fe40000010100 */
[----:B------:R1:W2:Y:S02]  /*18a10*/  MUFU.EX2 R134, R4 ;  /* 0x0000000400867308 */ /* 0x0002a40000000800 */
[----:B------:R-:W-:Y:S08]  /*18a20*/  FMUL.FTZ R0, R0, c[0x0][0x2d0] ;  /* 0x0000b40000007a20 */ /* 0x000ff00000410000 */
[----:B------:R-:W4:Y:S01]  /*18a30*/  MUFU.EX2 R0, R0 ;  /* 0x0000000000007308 */ /* 0x000f220000000800 */
[----:B-1----:R-:W-:Y:S09]  /*18a40*/  FMUL.FTZ R4, R69, R136 ;  /* 0x0000008845047220 */ /* 0x002ff20000410000 */
[----:B------:R-:W1:Y:S01]  /*18a50*/  MUFU.EX2 R136, R12 ;  /* 0x0000000c00887308 */ /* 0x000e620000000800 */
[----:B--2---:R-:W-:Y:S02]  /*18a60*/  IMAD.MOV.U32 R114, RZ, RZ, R134 ;  /* 0x000000ffff727224 */ /* 0x004fe400078e0086 */
[----:B------:R-:W-:Y:S01]  /*18a70*/  IMAD.MOV.U32 R134, RZ, RZ, R63 ;  /* 0x000000ffff867224 */ /* 0x000fe200078e003f */
[-C--:B------:R-:W-:Y:S01]  /*18a80*/  HMMA.16816.F32 R4, R72, R20.reuse, R4 ;  /* 0x000000144804723c */ /* 0x080fe20000001804 */
[C---:B----4-:R-:W-:Y:S02]  /*18a90*/  FMUL.FTZ R11, R0.reuse, R143 ;  /* 0x0000008f000b7220 */ /* 0x050fe40000410000 */
[C---:B------:R-:W-:Y:S02]  /*18aa0*/  FMUL.FTZ R10, R0.reuse, R142 ;  /* 0x0000008e000a7220 */ /* 0x040fe40000410000 */
[----:B------:R-:W-:Y:S02]  /*18ab0*/  IMAD.MOV.U32 R143, RZ, RZ, R91 ;  /* 0x000000ffff8f7224 */ /* 0x000fe400078e005b */
[C---:B------:R-:W-:Y:S03]  /*18ac0*/  FMUL.FTZ R63, R0.reuse, R127 ;  /* 0x0000007f003f7220 */ /* 0x040fe60000410000 */
[C---:B------:R-:W-:Y:S02]  /*18ad0*/  HMMA.16816.F32 R8, R64.reuse, R20, R8 ;  /* 0x000000144008723c */ /* 0x040fe40000001808 */
[C---:B------:R-:W-:Y:S01]  /*18ae0*/  FMUL.FTZ R15, R0.reuse, R147 ;  /* 0x00000093000f7220 */ /* 0x040fe20000410000 */
[----:B------:R-:W-:Y:S01]  /*18af0*/  MOV R127, R100 ;  /* 0x00000064007f7202 */ /* 0x000fe20000000f00 */
[C---:B------:R-:W-:Y:S02]  /*18b00*/  FMUL.FTZ R14, R0.reuse, R146 ;  /* 0x00000092000e7220 */ /* 0x040fe40000410000 */
[----:B------:R2:W-:Y:S01]  /*18b10*/  MUFU.EX2 R146, R28 ;  /* 0x0000001c00927308 */ /* 0x0005e20000000800 */
[----:B------:R-:W-:Y:S01]  /*18b20*/  FMUL.FTZ R26, R0, R158 ;  /* 0x0000009e001a7220 */ /* 0x000fe20000410000 */
[----:B-1----:R-:W-:Y:S01]  /*18b30*/  MOV R113, R136 ;  /* 0x0000008800717202 */ /* 0x002fe20000000f00 */
[----:B------:R-:W-:Y:S03]  /*18b40*/  FFMA.FTZ R20, R33, c[0x0][0x2d0], -R71 ;  /* 0x0000b40021147a23 */ /* 0x000fe60000010847 */
[----:B------:R-:W-:Y:S02]  /*18b50*/  FMUL.FTZ R12, R2, R144 ;  /* 0x00000090020c7220 */ /* 0x000fe40000410000 */
[C---:B------:R-:W-:Y:S02]  /*18b60*/  FMUL.FTZ R33, R69.reuse, R101 ;  /* 0x0000006545217220 */ /* 0x040fe40000410000 */
[----:B------:R1:W-:Y:S01]  /*18b70*/  MUFU.EX2 R147, R20 ;  /* 0x0000001400937308 */ /* 0x0003e20000000800 */
[----:B------:R-:W-:Y:S01]  /*18b80*/  MOV R101, R88 ;  /* 0x0000005800657202 */ /* 0x000fe20000000f00 */
[----:B------:R-:W-:Y:S01]  /*18b90*/  FFMA.FTZ R88, R186, c[0x0][0x2d0], -R92 ;  /* 0x0000b400ba587a23 */ /* 0x000fe2000001085c */
[-C--:B------:R-:W-:Y:S01]  /*18ba0*/  HMMA.16816.F32 R12, R64, R22.reuse, R12 ;  /* 0x00000016400c723c */ /* 0x080fe2000000180c */
[C---:B------:R-:W-:Y:S02]  /*18bb0*/  FMUL.FTZ R21, R69.reuse, R153 ;  /* 0x0000009945157220 */ /* 0x040fe40000410000 */
[C---:B------:R-:W-:Y:S02]  /*18bc0*/  FMUL.FTZ R27, R0.reuse, R159 ;  /* 0x0000009f001b7220 */ /* 0x040fe40000410000 */
[C---:B------:R-:W-:Y:S02]  /*18bd0*/  FMUL.FTZ R30, R0.reuse, R162 ;  /* 0x000000a2001e7220 */ /* 0x040fe40000410000 */
[----:B------:R4:W-:Y:S01]  /*18be0*/  MUFU.EX2 R136, R88 ;  /* 0x0000005800887308 */ /* 0x0009e20000000800 */
[----:B------:R-:W-:Y:S01]  /*18bf0*/  MOV R162, R31 ;  /* 0x0000001f00a27202 */ /* 0x000fe20000000f00 */
[C---:B------:R-:W-:Y:S03]  /*18c00*/  HMMA.16816.F32 R16, R72.reuse, R22, R16 ;  /* 0x000000164810723c */ /* 0x040fe60000001810 */
[----:B------:R-:W-:Y:S02]  /*18c10*/  FMUL.FTZ R31, R0, R163 ;  /* 0x000000a3001f7220 */ /* 0x000fe40000410000 */
[----:B--2---:R-:W-:Y:S02]  /*18c20*/  FMUL.FTZ R28, R2, R160 ;  /* 0x000000a0021c7220 */ /* 0x004fe40000410000 */
[----:B------:R-:W-:Y:S02]  /*18c30*/  IMAD.MOV.U32 R163, RZ, RZ, R42 ;  /* 0x000000ffffa37224 */ /* 0x000fe400078e002a */
[C---:B------:R-:W-:Y:S01]  /*18c40*/  FMUL.FTZ R22, R68.reuse, R154 ;  /* 0x0000009a44167220 */ /* 0x040fe20000410000 */
[----:B------:R2:W-:Y:S02]  /*18c50*/  MUFU.EX2 R160, R40 ;  /* 0x0000002800a07308 */ /* 0x0005e40000000800 */
[C---:B-1----:R-:W-:Y:S01]  /*18c60*/  FMUL.FTZ R20, R69.reuse, R152 ;  /* 0x0000009845147220 */ /* 0x042fe20000410000 */
[----:B------:R-:W-:Y:S01]  /*18c70*/  MOV R154, R86 ;  /* 0x00000056009a7202 */ /* 0x000fe20000000f00 */
[----:B------:R-:W-:Y:S02]  /*18c80*/  FMUL.FTZ R23, R68, R155 ;  /* 0x0000009b44177220 */ /* 0x000fe40000410000 */
[C---:B------:R-:W-:Y:S02]  /*18c90*/  FMUL.FTZ R42, R0.reuse, R110 ;  /* 0x0000006e002a7220 */ /* 0x040fe40000410000 */
[C---:B------:R-:W-:Y:S02]  /*18ca0*/  FMUL.FTZ R43, R0.reuse, R111 ;  /* 0x0000006f002b7220 */ /* 0x040fe40000410000 */
[----:B------:R1:W-:Y:S01]  /*18cb0*/  MUFU.EX2 R155, R44 ;  /* 0x0000002c009b7308 */ /* 0x0003e20000000800 */
[C---:B------:R-:W-:Y:S01]  /*18cc0*/  FMUL.FTZ R46, R0.reuse, R166 ;  /* 0x000000a6002e7220 */ /* 0x040fe20000410000 */
[-C--:B------:R-:W-:Y:S01]  /*18cd0*/  HMMA.16816.F32 R20, R72, R36.reuse, R20 ;  /* 0x000000244814723c */ /* 0x080fe20000001814 */
[----:B----4-:R-:W-:Y:S01]  /*18ce0*/  LDSM.16.MT88.4 R88, [R218+0x900] ;  /* 0x00090000da58783b */ /* 0x010fe20000004200 */
[C---:B------:R-:W-:Y:S02]  /*18cf0*/  FMUL.FTZ R47, R0.reuse, R167 ;  /* 0x000000a7002f7220 */ /* 0x040fe40000410000 */
[----:B------:R-:W-:Y:S02]  /*18d00*/  FMUL.FTZ R59, R0, R123 ;  /* 0x0000007b003b7220 */ /* 0x000fe40000410000 */
[----:B------:R-:W-:Y:S02]  /*18d10*/  IMAD.MOV.U32 R144, RZ, RZ, R51 ;  /* 0x000000ffff907224 */ /* 0x000fe400078e0033 */
[C---:B------:R-:W-:Y:S01]  /*18d20*/  HMMA.16816.F32 R24, R64.reuse, R36, R24 ;  /* 0x000000244018723c */ /* 0x040fe20000001818 */
[----:B------:R-:W-:Y:S03]  /*18d30*/  FMUL.FTZ R51, R68, R115 ;  /* 0x0000007344337220 */ /* 0x000fe60000410000 */
[----:B--2---:R-:W-:Y:S01]  /*18d40*/  FMUL.FTZ R40, R2, R108 ;  /* 0x0000006c02287220 */ /* 0x004fe20000410000 */
[----:B------:R-:W-:Y:S02]  /*18d50*/  MOV R115, R177 ;  /* 0x000000b100737202 */ /* 0x000fe40000000f00 */
[----:B------:R-:W-:Y:S01]  /*18d60*/  FFMA.FTZ R36, R48, c[0x0][0x2d0], -R93 ;  /* 0x0000b40030247a23 */ /* 0x000fe2000001085d */
[-C--:B------:R-:W-:Y:S01]  /*18d70*/  HMMA.16816.F32 R28, R64, R38.reuse, R28 ;  /* 0x00000026401c723c */ /* 0x080fe2000000181c */
[----:B------:R-:W-:Y:S02]  /*18d80*/  FMUL.FTZ R37, R69, R105 ;  /* 0x0000006945257220 */ /* 0x000fe40000410000 */
[----:B------:R2:W-:Y:S01]  /*18d90*/  MUFU.EX2 R161, R36 ;  /* 0x0000002400a17308 */ /* 0x0005e20000000800 */
[--C-:B------:R-:W-:Y:S02]  /*18da0*/  FFMA.FTZ R48, R181, c[0x0][0x2d0], -R71.reuse ;  /* 0x0000b400b5307a23 */ /* 0x100fe40000010847 */
[----:B-1----:R-:W-:Y:S02]  /*18db0*/  FMUL.FTZ R44, R2, R164 ;  /* 0x000000a4022c7220 */ /* 0x002fe40000410000 */
[C---:B------:R-:W-:Y:S05]  /*18dc0*/  HMMA.16816.F32 R32, R72.reuse, R38, R32 ;  /* 0x000000264820723c */ /* 0x040fea0000001820 */
[----:B------:R1:W-:Y:S02]  /*18dd0*/  MUFU.EX2 R153, R48 ;  /* 0x0000003000997308 */ /* 0x0003e40000000800 */
[C---:B------:R-:W-:Y:S02]  /*18de0*/  FMUL.FTZ R38, R68.reuse, R106 ;  /* 0x0000006a44267220 */ /* 0x040fe40000410000 */
[----:B------:R-:W-:Y:S06]  /*18df0*/  FMUL.FTZ R39, R68, R107 ;  /* 0x0000006b44277220 */ /* 0x000fec0000410000 */
[----:B------:R4:W-:Y:S01]  /*18e00*/  MUFU.EX2 R105, R58 ;  /* 0x0000003a00697308 */ /* 0x0009e20000000800 */
[C---:B--2---:R-:W-:Y:S09]  /*18e10*/  FMUL.FTZ R36, R69.reuse, R104 ;  /* 0x0000006845247220 */ /* 0x044ff20000410000 */
[----:B------:R2:W-:Y:S01]  /*18e20*/  MUFU.EX2 R104, R62 ;  /* 0x0000003e00687308 */ /* 0x0005e20000000800 */
[-C--:B------:R-:W-:Y:S01]  /*18e30*/  HMMA.16816.F32 R36, R72, R52.reuse, R36 ;  /* 0x000000344824723c */ /* 0x080fe20000001824 */
[C---:B-1----:R-:W-:Y:S02]  /*18e40*/  FMUL.FTZ R48, R69.reuse, R112 ;  /* 0x0000007045307220 */ /* 0x042fe40000410000 */
[----:B------:R-:W-:Y:S05]  /*18e50*/  IMAD.MOV.U32 R112, RZ, RZ, R178 ;  /* 0x000000ffff707224 */ /* 0x000fea00078e00b2 */
[C---:B------:R-:W-:Y:S01]  /*18e60*/  HMMA.16816.F32 R40, R64.reuse, R52, R40 ;  /* 0x000000344028723c */ /* 0x040fe20000001828 */
[----:B----4-:R-:W-:Y:S06]  /*18e70*/  FMUL.FTZ R58, R0, R122 ;  /* 0x0000007a003a7220 */ /* 0x010fec0000410000 */
[--C-:B------:R-:W-:Y:S01]  /*18e80*/  FFMA.FTZ R52, R56, c[0x0][0x2d0], -R94.reuse ;  /* 0x0000b40038347a23 */ /* 0x100fe2000001085e */
[-C--:B------:R-:W-:Y:S01]  /*18e90*/  HMMA.16816.F32 R44, R64, R54.reuse, R44 ;  /* 0x00000036402c723c */ /* 0x080fe2000000182c */
[----:B------:R-:W-:Y:S02]  /*18ea0*/  FMUL.FTZ R56, R2, R120 ;  /* 0x0000007802387220 */ /* 0x000fe40000410000 */
[----:B------:R1:W4:Y:S01]  /*18eb0*/  MUFU.EX2 R106, R52 ;  /* 0x00000034006a7308 */ /* 0x0003220000000800 */
[C---:B------:R-:W-:Y:S02]  /*18ec0*/  FMUL.FTZ R53, R69.reuse, R117 ;  /* 0x0000007545357220 */ /* 0x040fe40000410000 */
[----:B--2---:R-:W-:Y:S02]  /*18ed0*/  FMUL.FTZ R62, R0, R126 ;  /* 0x0000007e003e7220 */ /* 0x004fe40000410000 */
[C---:B------:R-:W-:Y:S01]  /*18ee0*/  HMMA.16816.F32 R48, R72.reuse, R54, R48 ;  /* 0x000000364830723c */ /* 0x040fe20000001830 */
[----:B------:R-:W-:Y:S06]  /*18ef0*/  MOV R126, R151 ;  /* 0x00000097007e7202 */ /* 0x000fec0000000f00 */
[C---:B------:R-:W-:Y:S02]  /*18f00*/  FMUL.FTZ R54, R68.reuse, R118 ;  /* 0x0000007644367220 */ /* 0x040fe40000410000 */
[----:B------:R-:W-:Y:S03]  /*18f10*/  FMUL.FTZ R55, R68, R119 ;  /* 0x0000007744377220 */ /* 0x000fe60000410000 */
[----:B-1----:R-:W-:Y:S07]  /*18f20*/  FMUL.FTZ R52, R69, R116 ;  /* 0x0000007445347220 */ /* 0x002fee0000410000 */
[-C--:B------:R-:W-:Y:S08]  /*18f30*/  HMMA.16816.F32 R52, R72, R76.reuse, R52 ;  /* 0x0000004c4834723c */ /* 0x080ff00000001834 */
[C---:B------:R-:W-:Y:S07]  /*18f40*/  HMMA.16816.F32 R56, R64.reuse, R76, R56 ;  /* 0x0000004c4038723c */ /* 0x040fee0000001838 */
[----:B------:R-:W-:Y:S01]  /*18f50*/  FFMA.FTZ R76, R84, c[0x0][0x2d0], -R94 ;  /* 0x0000b400544c7a23 */ /* 0x000fe2000001085e */
[-C--:B------:R-:W-:Y:S01]  /*18f60*/  HMMA.16816.F32 R60, R64, R78.reuse, R60 ;  /* 0x0000004e403c723c */ /* 0x080fe2000000183c */
[----:B----4-:R-:W-:Y:S01]  /*18f70*/  F2FP.PACK_AB R77, R105, R106 ;  /* 0x0000006a694d723e */ /* 0x010fe200000000ff */
[----:B------:R-:W1:Y:S01]  /*18f80*/  LDSM.16.MT88.4 R84, [R220+0x900] ;  /* 0x00090000dc54783b */ /* 0x000e620000004200 */
[----:B------:R2:W4:Y:S04]  /*18f90*/  MUFU.EX2 R109, R76 ;  /* 0x0000004c006d7308 */ /* 0x0005280000000800 */
[C---:B------:R-:W-:Y:S02]  /*18fa0*/  FMUL.FTZ R64, R69.reuse, R168 ;  /* 0x000000a845407220 */ /* 0x040fe40000410000 */
[----:B------:R-:W-:Y:S03]  /*18fb0*/  FMUL.FTZ R65, R69, R169 ;  /* 0x000000a945417220 */ /* 0x000fe60000410000 */
[C---:B------:R-:W-:Y:S02]  /*18fc0*/  FMUL.FTZ R66, R68.reuse, R170 ;  /* 0x000000aa44427220 */ /* 0x040fe40000410000 */
[----:B------:R-:W-:Y:S07]  /*18fd0*/  FMUL.FTZ R67, R68, R171 ;  /* 0x000000ab44437220 */ /* 0x000fee0000410000 */
[----:B------:R-:W-:Y:S01]  /*18fe0*/  HMMA.16816.F32 R64, R72, R78, R64 ;  /* 0x0000004e4840723c */ /* 0x000fe20000001840 */
[--C-:B--2---:R-:W-:Y:S06]  /*18ff0*/  FFMA.FTZ R76, R182, c[0x0][0x2d0], -R71.reuse ;  /* 0x0000b400b64c7a23 */ /* 0x104fec0000010847 */
[----:B------:R-:W-:Y:S02]  /*19000*/  F2FP.PACK_AB R72, R114, R141 ;  /* 0x0000008d7248723e */ /* 0x000fe400000000ff */
[----:B------:R-:W-:Y:S01]  /*19010*/  F2FP.PACK_AB R73, R113, R143 ;  /* 0x0000008f7149723e */ /* 0x000fe200000000ff */
[----:B------:R2:W-:Y:S02]  /*19020*/  MUFU.EX2 R137, R76 ;  /* 0x0000004c00897308 */ /* 0x0005e40000000800 */
[----:B------:R-:W-:Y:S02]  /*19030*/  F2FP.PACK_AB R74, R147, R163 ;  /* 0x000000a3934a723e */ /* 0x000fe400000000ff */
[----:B------:R-:W-:Y:S02]  /*19040*/  F2FP.PACK_AB R75, R146, R162 ;  /* 0x000000a2924b723e */ /* 0x000fe400000000ff */
[----:B------:R-:W-:Y:S02]  /*19050*/  F2FP.PACK_AB R78, R155, R160 ;  /* 0x000000a09b4e723e */ /* 0x000fe400000000ff */
[----:B----4-:R-:W-:Y:S03]  /*19060*/  F2FP.PACK_AB R79, R109, R104 ;  /* 0x000000686d4f723e */ /* 0x010fe600000000ff */
[-C--:B---3--:R-:W-:Y:S01]  /*19070*/  HMMA.16816.F32 R4, R72, R80.reuse, R4 ;  /* 0x000000504804723c */ /* 0x088fe20000001804 */
[--C-:B--2---:R-:W-:Y:S04]  /*19080*/  FFMA.FTZ R76, R183, c[0x0][0x2d0], -R92.reuse ;  /* 0x0000b400b74c7a23 */ /* 0x104fe8000001085c */
[----:B------:R2:W-:Y:S02]  /*19090*/  MUFU.EX2 R152, R76 ;  /* 0x0000004c00987308 */ /* 0x0005e40000000800 */
[----:B--2---:R-:W-:Y:S07]  /*190a0*/  F2FP.PACK_AB R76, R161, R156 ;  /* 0x0000009ca14c723e */ /* 0x004fee00000000ff */
[C---:B------:R-:W-:Y:S07]  /*190b0*/  HMMA.16816.F32 R8, R76.reuse, R80, R8 ;  /* 0x000000504c08723c */ /* 0x040fee0000001808 */
[--C-:B------:R-:W-:Y:S01]  /*190c0*/  FFMA.FTZ R80, R187, c[0x0][0x2d0], -R71.reuse ;  /* 0x0000b400bb507a23 */ /* 0x100fe20000010847 */
[-C--:B------:R-:W-:Y:S03]  /*190d0*/  HMMA.16816.F32 R12, R76, R82.reuse, R12 ;  /* 0x000000524c0c723c */ /* 0x080fe6000000180c */
[----:B------:R2:W-:Y:S05]  /*190e0*/  MUFU.EX2 R142, R80 ;  /* 0x00000050008e7308 */ /* 0x0005ea0000000800 */
[C---:B------:R-:W-:Y:S08]  /*190f0*/  HMMA.16816.F32 R16, R72.reuse, R82, R16 ;  /* 0x000000524810723c */ /* 0x040ff00000001810 */
[-C--:B-1----:R-:W-:Y:S08]  /*19100*/  HMMA.16816.F32 R20, R72, R84.reuse, R20 ;  /* 0x000000544814723c */ /* 0x082ff00000001814 */
[C---:B------:R-:W-:Y:S01]  /*19110*/  HMMA.16816.F32 R24, R76.reuse, R84, R24 ;  /* 0x000000544c18723c */ /* 0x040fe20000001818 */
[----:B--2---:R-:W-:Y:S06]  /*19120*/  FFMA.FTZ R80, R189, c[0x0][0x2d0], -R71 ;  /* 0x0000b400bd507a23 */ /* 0x004fec0000010847 */
[--C-:B------:R-:W-:Y:S01]  /*19130*/  FFMA.FTZ R84, R184, c[0x0][0x2d0], -R93.reuse ;  /* 0x0000b400b8547a23 */ /* 0x100fe2000001085d */
[-C--:B------:R-:W-:Y:S01]  /*19140*/  HMMA.16816.F32 R28, R76, R86.reuse, R28 ;  /* 0x000000564c1c723c */ /* 0x080fe2000000181c */
[----:B------:R1:W-:Y:S07]  /*19150*/  MUFU.EX2 R157, R80 ;  /* 0x00000050009d7308 */ /* 0x0003ee0000000800 */
[C---:B------:R-:W-:Y:S03]  /*19160*/  HMMA.16816.F32 R32, R72.reuse, R86, R32 ;  /* 0x000000564820723c */ /* 0x040fe60000001820 */
[----:B------:R2:W-:Y:S05]  /*19170*/  MUFU.EX2 R107, R84 ;  /* 0x00000054006b7308 */ /* 0x0005ea0000000800 */
[-C--:B------:R-:W-:Y:S08]  /*19180*/  HMMA.16816.F32 R36, R72, R88.reuse, R36 ;  /* 0x000000584824723c */ /* 0x080ff00000001824 */
[C---:B------:R-:W-:Y:S01]  /*19190*/  HMMA.16816.F32 R40, R76.reuse, R88, R40 ;  /* 0x000000584c28723c */ /* 0x040fe20000001828 */
[----:B-1----:R-:W-:Y:S04]  /*191a0*/  FFMA.FTZ R80, R190, c[0x0][0x2d0], -R92 ;  /* 0x0000b400be507a23 */ /* 0x002fe8000001085c */
[----:B------:R1:W-:Y:S02]  /*191b0*/  MUFU.EX2 R159, R80 ;  /* 0x00000050009f7308 */ /* 0x0003e40000000800 */
[----:B------:R-:W-:Y:S01]  /*191c0*/  FFMA.FTZ R88, R97, c[0x0][0x2d0], -R94 ;  /* 0x0000b40061587a23 */ /* 0x000fe2000001085e */
[-C--:B------:R-:W-:Y:S01]  /*191d0*/  HMMA.16816.F32 R44, R76, R90.reuse, R44 ;  /* 0x0000005a4c2c723c */ /* 0x080fe2000000182c */
[--C-:B--2---:R-:W-:Y:S06]  /*191e0*/  FFMA.FTZ R84, R185, c[0x0][0x2d0], -R93.reuse ;  /* 0x0000b400b9547a23 */ /* 0x104fec000001085d */
[----:B------:R2:W-:Y:S01]  /*191f0*/  MUFU.EX2 R121, R88 ;  /* 0x0000005800797308 */ /* 0x0005e20000000800 */
[C---:B------:R-:W-:Y:S09]  /*19200*/  HMMA.16816.F32 R48, R72.reuse, R90, R48 ;  /* 0x0000005a4830723c */ /* 0x040ff20000001830 */
[----:B------:R3:W-:Y:S03]  /*19210*/  MUFU.EX2 R111, R84 ;  /* 0x00000054006f7308 */ /* 0x0007e60000000800 */
[----:B-1----:R-:W-:Y:S07]  /*19220*/  FFMA.FTZ R80, R191, c[0x0][0x2d0], -R92 ;  /* 0x0000b400bf507a23 */ /* 0x002fee000001085c */
[----:B------:R1:W-:Y:S01]  /*19230*/  MUFU.EX2 R158, R80 ;  /* 0x00000050009e7308 */ /* 0x0003e20000000800 */
[----:B--2---:R-:W-:Y:S09]  /*19240*/  FFMA.FTZ R88, R98, c[0x0][0x2d0], -R94 ;  /* 0x0000b40062587a23 */ /* 0x004ff2000001085e */
[----:B------:R2:W-:Y:S01]  /*19250*/  MUFU.EX2 R120, R88 ;  /* 0x0000005800787308 */ /* 0x0005e20000000800 */
[--C-:B---3--:R-:W-:Y:S09]  /*19260*/  FFMA.FTZ R84, R188, c[0x0][0x2d0], -R93.reuse ;  /* 0x0000b400bc547a23 */ /* 0x108ff2000001085d */
[----:B------:R3:W4:Y:S01]  /*19270*/  MUFU.EX2 R110, R84 ;  /* 0x00000054006e7308 */ /* 0x0007220000000800 */
[----:B-1----:R-:W-:Y:S09]  /*19280*/  FFMA.FTZ R80, R99, c[0x0][0x2d0], -R93 ;  /* 0x0000b40063507a23 */ /* 0x002ff2000001085d */
[----:B------:R1:W-:Y:S01]  /*19290*/  MUFU.EX2 R139, R80 ;  /* 0x00000050008b7308 */ /* 0x0003e20000000800 */
[----:B--2---:R-:W-:Y:S09]  /*192a0*/  FFMA.FTZ R88, R200, c[0x0][0x2d0], -R92 ;  /* 0x0000b400c8587a23 */ /* 0x004ff2000001085c */
[----:B------:R2:W-:Y:S01]  /*192b0*/  MUFU.EX2 R165, R88 ;  /* 0x0000005800a57308 */ /* 0x0005e20000000800 */
[--C-:B---3--:R-:W-:Y:S09]  /*192c0*/  FFMA.FTZ R84, R192, c[0x0][0x2d0], -R71.reuse ;  /* 0x0000b400c0547a23 */ /* 0x108ff20000010847 */
[----:B------:R3:W-:Y:S01]  /*192d0*/  MUFU.EX2 R102, R84 ;  /* 0x0000005400667308 */ /* 0x0007e20000000800 */
[----:B-1----:R-:W1:Y:S08]  /*192e0*/  LDSM.16.MT88.4 R80, [R219+0x900] ;  /* 0x00090000db50783b */ /* 0x002e700000004200 */
[----:B--2---:R-:W-:Y:S01]  /*192f0*/  LDSM.16.MT88.4 R88, [R218+0x1100] ;  /* 0x00110000da58783b */ /* 0x004fe20000004200 */
[--C-:B---3--:R-:W-:Y:S04]  /*19300*/  FFMA.FTZ R84, R96, c[0x0][0x2d0], -R94.reuse ;  /* 0x0000b40060547a23 */ /* 0x108fe8000001085e */
[----:B------:R2:W3:Y:S01]  /*19310*/  MUFU.EX2 R108, R84 ;  /* 0x00000054006c7308 */ /* 0x0004e20000000800 */
[-C--:B-1----:R-:W-:Y:S08]  /*19320*/  HMMA.16816.F32 R52, R72, R80.reuse, R52 ;  /* 0x000000504834723c */ /* 0x082ff00000001834 */
[C---:B------:R-:W-:Y:S01]  /*19330*/  HMMA.16816.F32 R56, R76.reuse, R80, R56 ;  /* 0x000000504c38723c */ /* 0x040fe20000001838 */
[----:B--2---:R-:W1:Y:S06]  /*19340*/  LDSM.16.MT88.4 R84, [R217+0x1100] ;  /* 0x00110000d954783b */ /* 0x004e6c0000004200 */
[----:B------:R-:W-:Y:S01]  /*19350*/  FFMA.FTZ R80, R172, c[0x0][0x2d0], -R94 ;  /* 0x0000b400ac507a23 */ /* 0x000fe2000001085e */
[-C--:B------:R-:W-:Y:S03]  /*19360*/  HMMA.16816.F32 R60, R76, R82.reuse, R60 ;  /* 0x000000524c3c723c */ /* 0x080fe6000000183c */
[----:B------:R2:W5:Y:S04]  /*19370*/  MUFU.EX2 R119, R80 ;  /* 0x0000005000777308 */ /* 0x0005680000000800 */
[--C-:B------:R-:W-:Y:S01]  /*19380*/  FFMA.FTZ R76, R193, c[0x0][0x2d0], -R71.reuse ;  /* 0x0000b400c14c7a23 */ /* 0x100fe20000010847 */
[----:B------:R-:W-:Y:S01]  /*19390*/  HMMA.16816.F32 R64, R72, R82, R64 ;  /* 0x000000524840723c */ /* 0x000fe20000001840 */
[----:B----4-:R-:W-:Y:S03]  /*193a0*/  F2FP.PACK_AB R78, R110, R111 ;  /* 0x0000006f6e4e723e */ /* 0x010fe600000000ff */
[----:B---3--:R-:W-:Y:S01]  /*193b0*/  F2FP.PACK_AB R77, R121, R108 ;  /* 0x0000006c794d723e */ /* 0x008fe200000000ff */
[----:B------:R3:W-:Y:S02]  /*193c0*/  MUFU.EX2 R167, R76 ;  /* 0x0000004c00a77308 */ /* 0x0007e40000000800 */
[----:B------:R-:W-:Y:S02]  /*193d0*/  F2FP.PACK_AB R72, R137, R153 ;  /* 0x000000998948723e */ /* 0x000fe400000000ff */
[----:B------:R-:W-:Y:S03]  /*193e0*/  F2FP.PACK_AB R73, R136, R152 ;  /* 0x000000988849723e */ /* 0x000fe600000000ff */
[----:B------:R-:W-:Y:S02]  /*193f0*/  F2FP.PACK_AB R74, R157, R142 ;  /* 0x0000008e9d4a723e */ /* 0x000fe400000000ff */
[----:B------:R-:W-:Y:S01]  /*19400*/  F2FP.PACK_AB R75, R158, R159 ;  /* 0x0000009f9e4b723e */ /* 0x000fe200000000ff */
[----:B--2---:R-:W2:Y:S01]  /*19410*/  LDSM.16.MT88.4 R80, [R220+0x1100] ;  /* 0x00110000dc50783b */ /* 0x004ea20000004200 */
[----:B-----5:R-:W-:Y:S05]  /*19420*/  F2FP.PACK_AB R79, R119, R120 ;  /* 0x00000078774f723e */ /* 0x020fea00000000ff */
[-C--:B-1----:R-:W-:Y:S01]  /*19430*/  HMMA.16816.F32 R4, R72, R84.reuse, R4 ;  /* 0x000000544804723c */ /* 0x082fe20000001804 */
[----:B---3--:R-:W-:Y:S04]  /*19440*/  FFMA.FTZ R76, R195, c[0x0][0x2d0], -R92 ;  /* 0x0000b400c34c7a23 */ /* 0x008fe8000001085c */
[----:B------:R1:W-:Y:S02]  /*19450*/  MUFU.EX2 R166, R76 ;  /* 0x0000004c00a67308 */ /* 0x0003e40000000800 */
[----:B-1----:R-:W-:Y:S07]  /*19460*/  F2FP.PACK_AB R76, R107, R139 ;  /* 0x0000008b6b4c723e */ /* 0x002fee00000000ff */
[C---:B------:R-:W-:Y:S07]  /*19470*/  HMMA.16816.F32 R8, R76.reuse, R84, R8 ;  /* 0x000000544c08723c */ /* 0x040fee0000001808 */
[--C-:B------:R-:W-:Y:S01]  /*19480*/  FFMA.FTZ R84, R201, c[0x0][0x2d0], -R71.reuse ;  /* 0x0000b400c9547a23 */ /* 0x100fe20000010847 */
[-C--:B------:R-:W-:Y:S03]  /*19490*/  HMMA.16816.F32 R12, R76, R86.reuse, R12 ;  /* 0x000000564c0c723c */ /* 0x080fe6000000180c */
[----:B------:R1:W-:Y:S05]  /*194a0*/  MUFU.EX2 R201, R84 ;  /* 0x0000005400c97308 */ /* 0x0003ea0000000800 */
[C---:B------:R-:W-:Y:S08]  /*194b0*/  HMMA.16816.F32 R16, R72.reuse, R86, R16 ;  /* 0x000000564810723c */ /* 0x040ff00000001810 */
[-C--:B--2---:R-:W-:Y:S08]  /*194c0*/  HMMA.16816.F32 R20, R72, R80.reuse, R20 ;  /* 0x000000504814723c */ /* 0x084ff00000001814 */
[C---:B------:R-:W-:Y:S01]  /*194d0*/  HMMA.16816.F32 R24, R76.reuse, R80, R24 ;  /* 0x000000504c18723c */ /* 0x040fe20000001818 */
[----:B-1----:R-:W-:Y:S03]  /*194e0*/  FFMA.FTZ R84, R206, c[0x0][0x2d0], -R71 ;  /* 0x0000b400ce547a23 */ /* 0x002fe60000010847 */
[----:B------:R-:W-:Y:S01]  /*194f0*/  MOV R206, R102 ;  /* 0x0000006600ce7202 */ /* 0x000fe20000000f00 */
[----:B------:R-:W-:Y:S03]  /*19500*/  IMAD.MOV.U32 R102, RZ, RZ, R180 ;  /* 0x000000ffff667224 */ /* 0x000fe600078e00b4 */
[-C--:B------:R-:W-:Y:S01]  /*19510*/  HMMA.16816.F32 R28, R76, R82.reuse, R28 ;  /* 0x000000524c1c723c */ /* 0x080fe2000000181c */
[----:B------:R-:W-:Y:S01]  /*19520*/  FFMA.FTZ R80, R197, c[0x0][0x2d0], -R93 ;  /* 0x0000b400c5507a23 */ /* 0x000fe2000001085d */
[----:B------:R1:W-:Y:S02]  /*19530*/  MUFU.EX2 R200, R84 ;  /* 0x0000005400c87308 */ /* 0x0003e40000000800 */
[----:B------:R-:W-:Y:S04]  /*19540*/  IMAD.MOV.U32 R197, RZ, RZ, R141 ;  /* 0x000000ffffc57224 */ /* 0x000fe800078e008d */
[C---:B------:R-:W-:Y:S04]  /*19550*/  HMMA.16816.F32 R32, R72.reuse, R82, R32 ;  /* 0x000000524820723c */ /* 0x040fe80000001820 */
[----:B------:R2:W-:Y:S04]  /*19560*/  MUFU.EX2 R164, R80 ;  /* 0x0000005000a47308 */ /* 0x0005e80000000800 */
[-C--:B------:R-:W-:Y:S08]  /*19570*/  HMMA.16816.F32 R36, R72, R88.reuse, R36 ;  /* 0x000000584824723c */ /* 0x080ff00000001824 */
[C---:B------:R-:W-:Y:S01]  /*19580*/  HMMA.16816.F32 R40, R76.reuse, R88, R40 ;  /* 0x000000584c28723c */ /* 0x040fe20000001828 */
[----:B-1----:R-:W-:Y:S03]  /*19590*/  FFMA.FTZ R84, R207, c[0x0][0x2d0], -R92 ;  /* 0x0000b400cf547a23 */ /* 0x002fe6000001085c */
[----:B------:R-:W-:Y:S04]  /*195a0*/  IMAD.MOV.U32 R207, RZ, RZ, R143 ;  /* 0x000000ffffcf7224 */ /* 0x000fe800078e008f */
[-C--:B------:R-:W-:Y:S01]  /*195b0*/  HMMA.16816.F32 R44, R76, R90.reuse, R44 ;  /* 0x0000005a4c2c723c */ /* 0x080fe2000000182c */
[----:B------:R1:W-:Y:S03]  /*195c0*/  MUFU.EX2 R193, R84 ;  /* 0x0000005400c17308 */ /* 0x0003e60000000800 */
[--C-:B--2---:R-:W-:Y:S02]  /*195d0*/  FFMA.FTZ R80, R199, c[0x0][0x2d0], -R93.reuse ;  /* 0x0000b400c7507a23 */ /* 0x104fe4000001085d */
[----:B------:R-:W-:Y:S02]  /*195e0*/  FFMA.FTZ R88, R194, c[0x0][0x2d0], -R94 ;  /* 0x0000b400c2587a23 */ /* 0x000fe4000001085e */
[C---:B------:R-:W-:Y:S01]  /*195f0*/  HMMA.16816.F32 R48, R72.reuse, R90, R48 ;  /* 0x0000005a4830723c */ /* 0x040fe20000001830 */
[----:B------:R-:W-:Y:S02]  /*19600*/  IMAD.MOV.U32 R199, RZ, RZ, R136 ;  /* 0x000000ffffc77224 */ /* 0x000fe400078e0088 */
[----:B------:R2:W-:Y:S01]  /*19610*/  MUFU.EX2 R192, R80 ;  /* 0x0000005000c07308 */ /* 0x0005e20000000800 */
[----:B------:R-:W-:Y:S09]  /*19620*/  IMAD.MOV.U32 R194, RZ, RZ, R146 ;  /* 0x000000ffffc27224 */ /* 0x000ff200078e0092 */
[----:B------:R3:W-:Y:S01]  /*19630*/  MUFU.EX2 R117, R88 ;  /* 0x0000005800757308 */ /* 0x0007e20000000800 */
[----:B-1----:R-:W-:Y:S01]  /*19640*/  FFMA.FTZ R84, R208, c[0x0][0x2d0], -R92 ;  /* 0x0000b400d0547a23 */ /* 0x002fe2000001085c */
[----:B------:R-:W-:Y:S08]  /*19650*/  MOV R208, R142 ;  /* 0x0000008e00d07202 */ /* 0x000ff00000000f00 */
[----:B------:R1:W-:Y:S01]  /*19660*/  MUFU.EX2 R195, R84 ;  /* 0x0000005400c37308 */ /* 0x0003e20000000800 */
[--C-:B--2---:R-:W-:Y:S01]  /*19670*/  FFMA.FTZ R80, R202, c[0x0][0x2d0], -R93.reuse ;  /* 0x0000b400ca507a23 */ /* 0x104fe2000001085d */
[----:B------:R-:W-:Y:S08]  /*19680*/  MOV R202, R137 ;  /* 0x0000008900ca7202 */ /* 0x000ff00000000f00 */
[----:B------:R2:W-:Y:S01]  /*19690*/  MUFU.EX2 R190, R80 ;  /* 0x0000005000be7308 */ /* 0x0005e20000000800 */
[----:B---3--:R-:W-:Y:S01]  /*196a0*/  FFMA.FTZ R88, R196, c[0x0][0x2d0], -R94 ;  /* 0x0000b400c4587a23 */ /* 0x008fe2000001085e */
[----:B------:R-:W-:Y:S08]  /*196b0*/  MOV R196, R147 ;  /* 0x0000009300c47202 */ /* 0x000ff00000000f00 */
[----:B------:R3:W-:Y:S01]  /*196c0*/  MUFU.EX2 R116, R88 ;  /* 0x0000005800747308 */ /* 0x0007e20000000800 */
[----:B-1----:R-:W1:Y:S01]  /*196d0*/  LDSM.16.MT88.4 R84, [R219+0x1100] ;  /* 0x00110000db54783b */ /* 0x002e620000004200 */
[----:B--2---:R-:W-:Y:S01]  /*196e0*/  FFMA.FTZ R80, R204, c[0x0][0x2d0], -R93 ;  /* 0x0000b400cc507a23 */ /* 0x004fe2000001085d */
[----:B------:R-:W-:Y:S07]  /*196f0*/  MOV R204, R138 ;  /* 0x0000008a00cc7202 */ /* 0x000fee0000000f00 */
[----:B------:R2:W4:Y:S01]  /*19700*/  MUFU.EX2 R191, R80 ;  /* 0x0000005000bf7308 */ /* 0x0005220000000800 */
[----:B---3--:R-:W-:Y:S02]  /*19710*/  FFMA.FTZ R88, R215, c[0x0][0x2d0], -R92 ;  /* 0x0000b400d7587a23 */ /* 0x008fe4000001085c */
[----:B------:R-:W-:Y:S07]  /*19720*/  IMAD.MOV.U32 R215, RZ, RZ, R125 ;  /* 0x000000ffffd77224 */ /* 0x000fee00078e007d */
[----:B------:R3:W-:Y:S01]  /*19730*/  MUFU.EX2 R187, R88 ;  /* 0x0000005800bb7308 */ /* 0x0007e20000000800 */
[----:B--2---:R-:W-:Y:S01]  /*19740*/  FFMA.FTZ R80, R209, c[0x0][0x2d0], -R71 ;  /* 0x0000b400d1507a23 */ /* 0x004fe20000010847 */
[-C--:B-1----:R-:W-:Y:S01]  /*19750*/  HMMA.16816.F32 R52, R72, R84.reuse, R52 ;  /* 0x000000544834723c */ /* 0x082fe20000001834 */
[----:B------:R-:W-:Y:S07]  /*19760*/  IMAD.MOV.U32 R209, RZ, RZ, R139 ;  /* 0x000000ffffd17224 */ /* 0x000fee00078e008b */
[----:B------:R1:W-:Y:S01]  /*19770*/  MUFU.EX2 R189, R80 ;  /* 0x0000005000bd7308 */ /* 0x0003e20000000800 */
[C---:B------:R-:W-:Y:S01]  /*19780*/  HMMA.16816.F32 R56, R76.reuse, R84, R56 ;  /* 0x000000544c38723c */ /* 0x040fe20000001838 */
[----:B---3--:R-:W-:Y:S06]  /*19790*/  LDSM.16.MT88.4 R88, [R218+0x1900] ;  /* 0x00190000da58783b */ /* 0x008fec0000004200 */
[--C-:B------:R-:W-:Y:S01]  /*197a0*/  FFMA.FTZ R84, R173, c[0x0][0x2d0], -R94.reuse ;  /* 0x0000b400ad547a23 */ /* 0x100fe2000001085e */
[-C--:B------:R-:W-:Y:S03]  /*197b0*/  HMMA.16816.F32 R60, R76, R86.reuse, R60 ;  /* 0x000000564c3c723c */ /* 0x080fe6000000183c */
[----:B------:R-:W2:Y:S04]  /*197c0*/  MUFU.EX2 R99, R84 ;  /* 0x0000005400637308 */ /* 0x000ea80000000800 */
[--C-:B------:R-:W-:Y:S01]  /*197d0*/  FFMA.FTZ R76, R210, c[0x0][0x2d0], -R71.reuse ;  /* 0x0000b400d24c7a23 */ /* 0x100fe20000010847 */
[----:B------:R-:W-:Y:S01]  /*197e0*/  HMMA.16816.F32 R64, R72, R86, R64 ;  /* 0x000000564840723c */ /* 0x000fe20000001840 */
[----:B----4-:R-:W-:Y:S03]  /*197f0*/  F2FP.PACK_AB R78, R191, R190 ;  /* 0x000000bebf4e723e */ /* 0x010fe600000000ff */
[----:B-1----:R-:W-:Y:S01]  /*19800*/  FFMA.FTZ R80, R174, c[0x0][0x2d0], -R94 ;  /* 0x0000b400ae507a23 */ /* 0x002fe2000001085e */
[----:B------:R1:W-:Y:S02]  /*19810*/  MUFU.EX2 R188, R76 ;  /* 0x0000004c00bc7308 */ /* 0x0003e40000000800 */
[----:B------:R-:W-:Y:S02]  /*19820*/  F2FP.PACK_AB R72, R167, R206 ;  /* 0x000000cea748723e */ /* 0x000fe400000000ff */
[----:B------:R-:W-:Y:S03]  /*19830*/  F2FP.PACK_AB R73, R165, R166 ;  /* 0x000000a6a549723e */ /* 0x000fe600000000ff */
[----:B------:R-:W-:Y:S02]  /*19840*/  F2FP.PACK_AB R74, R200, R201 ;  /* 0x000000c9c84a723e */ /* 0x000fe400000000ff */
[----:B------:R-:W-:Y:S01]  /*19850*/  F2FP.PACK_AB R75, R195, R193 ;  /* 0x000000c1c34b723e */ /* 0x000fe200000000ff */
[----:B------:R3:W4:Y:S01]  /*19860*/  MUFU.EX2 R118, R80 ;  /* 0x0000005000767308 */ /* 0x0007220000000800 */
[----:B--2---:R-:W-:Y:S01]  /*19870*/  F2FP.PACK_AB R79, R99, R116 ;  /* 0x00000074634f723e */ /* 0x004fe200000000ff */
[----:B------:R-:W-:Y:S01]  /*19880*/  LDSM.16.MT88.4 R84, [R220+0x1900] ;  /* 0x00190000dc54783b */ /* 0x000fe20000004200 */
[----:B-1----:R-:W-:Y:S07]  /*19890*/  FFMA.FTZ R76, R212, c[0x0][0x2d0], -R92 ;  /* 0x0000b400d44c7a23 */ /* 0x002fee000001085c */
[----:B------:R1:W-:Y:S01]  /*198a0*/  MUFU.EX2 R185, R76 ;  /* 0x0000004c00b97308 */ /* 0x0003e20000000800 */
[----:B---3--:R-:W2:Y:S01]  /*198b0*/  LDSM.16.MT88.4 R80, [R217+0x1900] ;  /* 0x00190000d950783b */ /* 0x008ea20000004200 */
[----:B----4-:R-:W-:Y:S02]  /*198c0*/  F2FP.PACK_AB R77, R117, R118 ;  /* 0x00000076754d723e */ /* 0x010fe400000000ff */
[----:B-1----:R-:W-:Y:S01]  /*198d0*/  F2FP.PACK_AB R76, R192, R164 ;  /* 0x000000a4c04c723e */ /* 0x002fe200000000ff */
[-C--:B--2---:R-:W-:Y:S08]  /*198e0*/  HMMA.16816.F32 R4, R72, R80.reuse, R4 ;  /* 0x000000504804723c */ /* 0x084ff00000001804 */
[C---:B------:R-:W-:Y:S07]  /*198f0*/  HMMA.16816.F32 R8, R76.reuse, R80, R8 ;  /* 0x000000504c08723c */ /* 0x040fee0000001808 */
[--C-:B------:R-:W-:Y:S01]  /*19900*/  FFMA.FTZ R80, R238, c[0x0][0x2d0], -R71.reuse ;  /* 0x0000b400ee507a23 */ /* 0x100fe20000010847 */
[-C--:B------:R-:W-:Y:S01]  /*19910*/  HMMA.16816.F32 R12, R76, R82.reuse, R12 ;  /* 0x000000524c0c723c */ /* 0x080fe2000000180c */
[----:B------:R-:W-:Y:S02]  /*19920*/  IMAD.MOV.U32 R238, RZ, RZ, R154 ;  /* 0x000000ffffee7224 */ /* 0x000fe400078e009a */
[----:B------:R1:W-:Y:S01]  /*19930*/  MUFU.EX2 R184, R80 ;  /* 0x0000005000b87308 */ /* 0x0003e20000000800 */
[----:B------:R-:W-:Y:S04]  /*19940*/  IMAD.MOV.U32 R154, RZ, RZ, R148 ;  /* 0x000000ffff9a7224 */ /* 0x000fe800078e0094 */
[C---:B------:R-:W-:Y:S01]  /*19950*/  HMMA.16816.F32 R16, R72.reuse, R82, R16 ;  /* 0x000000524810723c */ /* 0x040fe20000001810 */
[----:B------:R-:W-:Y:S03]  /*19960*/  IMAD.MOV.U32 R210, RZ, RZ, R154 ;  /* 0x000000ffffd27224 */ /* 0x000fe600078e009a */
[----:B------:R-:W-:Y:S04]  /*19970*/  MOV R154, R144 ;  /* 0x00000090009a7202 */ /* 0x000fe80000000f00 */
[-C--:B------:R-:W-:Y:S08]  /*19980*/  HMMA.16816.F32 R20, R72, R84.reuse, R20 ;  /* 0x000000544814723c */ /* 0x080ff00000001814 */
[C---:B------:R-:W-:Y:S01]  /*19990*/  HMMA.16816.F32 R24, R76.reuse, R84, R24 ;  /* 0x000000544c18723c */ /* 0x040fe20000001818 */
[----:B-1----:R-:W-:Y:S03]  /*199a0*/  FFMA.FTZ R80, R241, c[0x0][0x2d0], -R71 ;  /* 0x0000b400f1507a23 */ /* 0x002fe60000010847 */
[----:B------:R-:W-:Y:S03]  /*199b0*/  MOV R241, R114 ;  /* 0x0000007200f17202 */ /* 0x000fe60000000f00 */
[--C-:B------:R-:W-:Y:S01]  /*199c0*/  FFMA.FTZ R84, R239, c[0x0][0x2d0], -R93.reuse ;  /* 0x0000b400ef547a23 */ /* 0x100fe2000001085d */
[-C--:B------:R-:W-:Y:S01]  /*199d0*/  HMMA.16816.F32 R28, R76, R86.reuse, R28 ;  /* 0x000000564c1c723c */ /* 0x080fe2000000181c */
[----:B------:R1:W-:Y:S07]  /*199e0*/  MUFU.EX2 R186, R80 ;  /* 0x0000005000ba7308 */ /* 0x0003ee0000000800 */
[C---:B------:R-:W-:Y:S03]  /*199f0*/  HMMA.16816.F32 R32, R72.reuse, R86, R32 ;  /* 0x000000564820723c */ /* 0x040fe60000001820 */
[----:B------:R2:W-:Y:S05]  /*19a00*/  MUFU.EX2 R123, R84 ;  /* 0x00000054007b7308 */ /* 0x0005ea0000000800 */
[-C--:B------:R-:W-:Y:S08]  /*19a10*/  HMMA.16816.F32 R36, R72, R88.reuse, R36 ;  /* 0x000000584824723c */ /* 0x080ff00000001824 */
[C---:B------:R-:W-:Y:S01]  /*19a20*/  HMMA.16816.F32 R40, R76.reuse, R88, R40 ;  /* 0x000000584c28723c */ /* 0x040fe20000001828 */
[----:B-1----:R-:W-:Y:S03]  /*19a30*/  FFMA.FTZ R80, R244, c[0x0][0x2d0], -R92 ;  /* 0x0000b400f4507a23 */ /* 0x002fe6000001085c */
[----:B------:R-:W-:Y:S01]  /*19a40*/  MOV R244, R140 ;  /* 0x0000008c00f47202 */ /* 0x000fe20000000f00 */
[----:B------:R1:W-:Y:S02]  /*19a50*/  MUFU.EX2 R182, R80 ;  /* 0x0000005000b67308 */ /* 0x0003e40000000800 */
[----:B------:R-:W-:Y:S01]  /*19a60*/  FFMA.FTZ R88, R135, c[0x0][0x2d0], -R94 ;  /* 0x0000b40087587a23 */ /* 0x000fe2000001085e */
[-C--:B------:R-:W-:Y:S01]  /*19a70*/  HMMA.16816.F32 R44, R76, R90.reuse, R44 ;  /* 0x0000005a4c2c723c */ /* 0x080fe2000000182c */
[--C-:B--2---:R-:W-:Y:S06]  /*19a80*/  FFMA.FTZ R84, R240, c[0x0][0x2d0], -R93.reuse ;  /* 0x0000b400f0547a23 */ /* 0x104fec000001085d */
[----:B------:R2:W-:Y:S01]  /*19a90*/  MUFU.EX2 R97, R88 ;  /* 0x0000005800617308 */ /* 0x0005e20000000800 */
[C---:B------:R-:W-:Y:S09]  /*19aa0*/  HMMA.16816.F32 R48, R72.reuse, R90, R48 ;  /* 0x0000005a4830723c */ /* 0x040ff20000001830 */
[----:B------:R3:W-:Y:S03]  /*19ab0*/  MUFU.EX2 R181, R84 ;  /* 0x0000005400b57308 */ /* 0x0007e60000000800 */
[----:B-1----:R-:W-:Y:S01]  /*19ac0*/  FFMA.FTZ R80, R245, c[0x0][0x2d0], -R92 ;  /* 0x0000b400f5507a23 */ /* 0x002fe2000001085c */
[----:B------:R-:W-:Y:S06]  /*19ad0*/  MOV R245, R126 ;  /* 0x0000007e00f57202 */ /* 0x000fec0000000f00 */
        /* <DEDUP_REMOVED lines=25> */
[----:B------:R3:W4:Y:S02]  /*19c70*/  MUFU.EX2 R178, R76 ;  /* 0x0000004c00b27308 */ /* 0x0007240000000800 */
[----:B------:R-:W-:Y:S02]  /*19c80*/  F2FP.PACK_AB R72, R188, R189 ;  /* 0x000000bdbc48723e */ /* 0x000fe400000000ff */
[----:B------:R-:W-:Y:S03]  /*19c90*/  F2FP.PACK_AB R73, R187, R185 ;  /* 0x000000b9bb49723e */ /* 0x000fe600000000ff */
[----:B------:R-:W-:Y:S02]  /*19ca0*/  F2FP.PACK_AB R74, R186, R184 ;  /* 0x000000b8ba4a723e */ /* 0x000fe400000000ff */
[----:B------:R-:W-:Y:S01]  /*19cb0*/  F2FP.PACK_AB R75, R183, R182 ;  /* 0x000000b6b74b723e */ /* 0x000fe200000000ff */
[----:B--2---:R-:W2:Y:S01]  /*19cc0*/  LDSM.16.MT88.4 R80, [R220+0x2100] ;  /* 0x00210000dc50783b */ /* 0x004ea20000004200 */
[----:B-----5:R-:W-:Y:S05]  /*19cd0*/  F2FP.PACK_AB R79, R95, R96 ;  /* 0x000000605f4f723e */ /* 0x020fea00000000ff */
[-C--:B-1----:R-:W-:Y:S01]  /*19ce0*/  HMMA.16816.F32 R4, R72, R84.reuse, R4 ;  /* 0x000000544804723c */ /* 0x082fe20000001804 */
[--C-:B---3--:R-:W-:Y:S01]  /*19cf0*/  FFMA.FTZ R76, R248, c[0x0][0x2d0], -R92.reuse ;  /* 0x0000b400f84c7a23 */ /* 0x108fe2000001085c */
[----:B----4-:R-:W-:Y:S03]  /*19d00*/  F2FP.PACK_AB R168, R178, R179 ;  /* 0x000000b3b2a8723e */ /* 0x010fe600000000ff */
[----:B------:R1:W3:Y:S02]  /*19d10*/  MUFU.EX2 R177, R76 ;  /* 0x0000004c00b17308 */ /* 0x0002e40000000800 */
[----:B-1----:R-:W-:Y:S02]  /*19d20*/  F2FP.PACK_AB R76, R123, R122 ;  /* 0x0000007a7b4c723e */ /* 0x002fe400000000ff */
[----:B---3--:R-:W-:Y:S05]  /*19d30*/  F2FP.PACK_AB R169, R174, R177 ;  /* 0x000000b1aea9723e */ /* 0x008fea00000000ff */
[C---:B------:R-:W-:Y:S07]  /*19d40*/  HMMA.16816.F32 R8, R76.reuse, R84, R8 ;  /* 0x000000544c08723c */ /* 0x040fee0000001808 */
[--C-:B------:R-:W-:Y:S01]  /*19d50*/  FFMA.FTZ R84, R250, c[0x0][0x2d0], -R71.reuse ;  /* 0x0000b400fa547a23 */ /* 0x100fe20000010847 */
[-C--:B------:R-:W-:Y:S01]  /*19d60*/  HMMA.16816.F32 R12, R76, R86.reuse, R12 ;  /* 0x000000564c0c723c */ /* 0x080fe2000000180c */
[----:B------:R-:W-:Y:S02]  /*19d70*/  FFMA.FTZ R71, R251, c[0x0][0x2d0], -R71 ;  /* 0x0000b400fb477a23 */ /* 0x000fe40000010847 */
[----:B------:R1:W-:Y:S05]  /*19d80*/  MUFU.EX2 R173, R84 ;  /* 0x0000005400ad7308 */ /* 0x0003ea0000000800 */
[C---:B------:R-:W-:Y:S05]  /*19d90*/  HMMA.16816.F32 R16, R72.reuse, R86, R16 ;  /* 0x000000564810723c */ /* 0x040fea0000001810 */
[----:B------:R3:W4:Y:S03]  /*19da0*/  MUFU.EX2 R172, R71 ;  /* 0x0000004700ac7308 */ /* 0x0007260000000800 */
[-C--:B--2---:R-:W-:Y:S08]  /*19db0*/  HMMA.16816.F32 R20, R72, R80.reuse, R20 ;  /* 0x000000504814723c */ /* 0x084ff00000001814 */
[C---:B------:R-:W-:Y:S01]  /*19dc0*/  HMMA.16816.F32 R24, R76.reuse, R80, R24 ;  /* 0x000000504c18723c */ /* 0x040fe20000001818 */
[----:B-1----:R-:W1:Y:S07]  /*19dd0*/  LDSM.16.MT88.4 R84, [R219+0x2100] ;  /* 0x00210000db54783b */ /* 0x002e6e0000004200 */
[-C--:B------:R-:W-:Y:S01]  /*19de0*/  HMMA.16816.F32 R28, R76, R82.reuse, R28 ;  /* 0x000000524c1c723c */ /* 0x080fe2000000181c */
[--C-:B---3--:R-:W-:Y:S03]  /*19df0*/  FFMA.FTZ R71, R124, c[0x0][0x2d0], -R92.reuse ;  /* 0x0000b4007c477a23 */ /* 0x108fe6000001085c */
[----:B------:R-:W-:Y:S01]  /*19e00*/  MOV R124, R149 ;  /* 0x00000095007c7202 */ /* 0x000fe20000000f00 */
[----:B------:R-:W-:Y:S03]  /*19e10*/  FFMA.FTZ R92, R134, c[0x0][0x2d0], -R92 ;  /* 0x0000b400865c7a23 */ /* 0x000fe6000001085c */
[C---:B------:R-:W-:Y:S01]  /*19e20*/  HMMA.16816.F32 R32, R72.reuse, R82, R32 ;  /* 0x000000524820723c */ /* 0x040fe20000001820 */
[----:B------:R2:W-:Y:S01]  /*19e30*/  MUFU.EX2 R135, R71 ;  /* 0x0000004700877308 */ /* 0x0005e20000000800 */
[----:B------:R-:W3:Y:S02]  /*19e40*/  LDSM.16.MT88.4 R148, [R217+0x2900] ;  /* 0x00290000d994783b */ /* 0x000ee40000004200 */
[----:B----4-:R-:W-:Y:S02]  /*19e50*/  F2FP.PACK_AB R170, R172, R173 ;  /* 0x000000adacaa723e */ /* 0x010fe400000000ff */
[----:B------:R-:W-:Y:S02]  /*19e60*/  MOV R212, R124 ;  /* 0x0000007c00d47202 */ /* 0x000fe40000000f00 */
[-C--:B------:R-:W-:Y:S03]  /*19e70*/  HMMA.16816.F32 R36, R72, R88.reuse, R36 ;  /* 0x000000584824723c */ /* 0x080fe60000001824 */
[----:B------:R-:W4:Y:S05]  /*19e80*/  MUFU.EX2 R134, R92 ;  /* 0x0000005c00867308 */ /* 0x000f2a0000000800 */
[C---:B------:R-:W-:Y:S01]  /*19e90*/  HMMA.16816.F32 R40, R76.reuse, R88, R40 ;  /* 0x000000584c28723c */ /* 0x040fe20000001828 */
[----:B------:R-:W5:Y:S04]  /*19ea0*/  LDL.LU R89, [R1+0x4] ;  /* 0x0000040001597983 */ /* 0x000f680000300800 */
[----:B------:R-:W5:Y:S03]  /*19eb0*/  LDL.LU R88, [R1+0x8] ;  /* 0x0000080001587983 */ /* 0x000f660000300800 */
[-C--:B------:R-:W-:Y:S01]  /*19ec0*/  HMMA.16816.F32 R44, R76, R90.reuse, R44 ;  /* 0x0000005a4c2c723c */ /* 0x080fe2000000182c */
[--C-:B--2---:R-:W-:Y:S04]  /*19ed0*/  FFMA.FTZ R71, R252, c[0x0][0x2d0], -R93.reuse ;  /* 0x0000b400fc477a23 */ /* 0x104fe8000001085d */
[----:B------:R2:W-:Y:S03]  /*19ee0*/  MUFU.EX2 R92, R71 ;  /* 0x00000047005c7308 */ /* 0x0005e60000000800 */
[C---:B------:R-:W-:Y:S01]  /*19ef0*/  HMMA.16816.F32 R48, R72.reuse, R90, R48 ;  /* 0x0000005a4830723c */ /* 0x040fe20000001830 */
[----:B----4-:R-:W-:Y:S07]  /*19f00*/  F2FP.PACK_AB R171, R134, R135 ;  /* 0x0000008786ab723e */ /* 0x010fee00000000ff */
[-C--:B-1----:R-:W-:Y:S08]  /*19f10*/  HMMA.16816.F32 R52, R72, R84.reuse, R52 ;  /* 0x000000544834723c */ /* 0x082ff00000001834 */
[C---:B------:R-:W-:Y:S01]  /*19f20*/  HMMA.16816.F32 R56, R76.reuse, R84, R56 ;  /* 0x000000544c38723c */ /* 0x040fe20000001838 */
[----:B--2---:R-:W-:Y:S03]  /*19f30*/  FFMA.FTZ R71, R115, c[0x0][0x2d0], -R93 ;  /* 0x0000b40073477a23 */ /* 0x004fe6000001085d */
[----:B------:R-:W-:Y:S04]  /*19f40*/  IMAD.MOV.U32 R115, RZ, RZ, R101 ;  /* 0x000000ffff737224 */ /* 0x000fe800078e0065 */
[-C--:B------:R-:W-:Y:S01]  /*19f50*/  HMMA.16816.F32 R60, R76, R86.reuse, R60 ;  /* 0x000000564c3c723c */ /* 0x080fe2000000183c */
[----:B------:R1:W2:Y:S07]  /*19f60*/  MUFU.EX2 R82, R71 ;  /* 0x0000004700527308 */ /* 0x0002ae0000000800 */
[----:B------:R-:W-:Y:S01]  /*19f70*/  HMMA.16816.F32 R64, R72, R86, R64 ;  /* 0x000000564840723c */ /* 0x000fe20000001840 */
[----:B------:R-:W4:Y:S07]  /*19f80*/  LDL.LU R72, [R1+0xc] ;  /* 0x00000c0001487983 */ /* 0x000f2e0000300800 */
[-C--:B---3--:R-:W-:Y:S01]  /*19f90*/  HMMA.16816.F32 R136, R168, R148.reuse, R4 ;  /* 0x00000094a888723c */ /* 0x088fe20000001804 */
[--C-:B-1----:R-:W-:Y:S03]  /*19fa0*/  FFMA.FTZ R71, R112, c[0x0][0x2d0], -R93.reuse ;  /* 0x0000b40070477a23 */ /* 0x102fe6000001085d */
[----:B------:R-:W-:Y:S01]  /*19fb0*/  FFMA.FTZ R93, R103, c[0x0][0x2d0], -R93 ;  /* 0x0000b400675d7a23 */ /* 0x000fe2000001085d */
[----:B------:R1:W-:Y:S01]  /*19fc0*/  MUFU.EX2 R83, R71 ;  /* 0x0000004700537308 */ /* 0x0003e20000000800 */
[----:B------:R-:W-:Y:S02]  /*19fd0*/  MOV R112, R102 ;  /* 0x0000006600707202 */ /* 0x000fe40000000f00 */
[----:B------:R-:W3:Y:S01]  /*19fe0*/  LDSM.16.MT88.4 R100, [R220+0x2900] ;  /* 0x00290000dc64783b */ /* 0x000ee20000004200 */
[----:B--2---:R-:W-:Y:S06]  /*19ff0*/  F2FP.PACK_AB R124, R82, R92 ;  /* 0x0000005c527c723e */ /* 0x004fec00000000ff */
[----:B------:R-:W2:Y:S01]  /*1a000*/  MUFU.EX2 R93, R93 ;  /* 0x0000005d005d7308 */ /* 0x000ea20000000800 */
[--C-:B-1----:R-:W-:Y:S09]  /*1a010*/  FFMA.FTZ R71, R175, c[0x0][0x2d0], -R94.reuse ;  /* 0x0000b400af477a23 */ /* 0x102ff2000001085e */
[----:B------:R1:W-:Y:S01]  /*1a020*/  MUFU.EX2 R81, R71 ;  /* 0x0000004700517308 */ /* 0x0003e20000000800 */
[----:B--2---:R-:W-:Y:S01]  /*1a030*/  F2FP.PACK_AB R126, R93, R83 ;  /* 0x000000535d7e723e */ /* 0x004fe200000000ff */
[--C-:B-1----:R-:W-:Y:S08]  /*1a040*/  FFMA.FTZ R71, R211, c[0x0][0x2d0], -R94.reuse ;  /* 0x0000b400d3477a23 */ /* 0x102ff0000001085e */
[----:B------:R1:W2:Y:S02]  /*1a050*/  MUFU.EX2 R80, R71 ;  /* 0x0000004700507308 */ /* 0x0002a40000000800 */
[--C-:B-1----:R-:W-:Y:S01]  /*1a060*/  FFMA.FTZ R71, R176, c[0x0][0x2d0], -R94.reuse ;  /* 0x0000b400b0477a23 */ /* 0x102fe2000001085e */
[----:B--2---:R-:W-:Y:S01]  /*1a070*/  F2FP.PACK_AB R125, R80, R81 ;  /* 0x00000051507d723e */ /* 0x004fe200000000ff */
[----:B------:R-:W-:Y:S02]  /*1a080*/  FFMA.FTZ R94, R70, c[0x0][0x2d0], -R94 ;  /* 0x0000b400465e7a23 */ /* 0x000fe4000001085e */
[----:B------:R-:W2:Y:S04]  /*1a090*/  LDL.LU R70, [R1+0x10] ;  /* 0x0000100001467983 */ /* 0x000ea80000300800 */
[----:B------:R-:W-:Y:S10]  /*1a0a0*/  MUFU.EX2 R71, R71 ;  /* 0x0000004700477308 */ /* 0x000ff40000000800 */
[----:B------:R-:W1:Y:S01]  /*1a0b0*/  MUFU.EX2 R94, R94 ;  /* 0x0000005e005e7308 */ /* 0x000e620000000800 */
[----:B-----5:R-:W-:Y:S01]  /*1a0c0*/  FFMA.FTZ R69, R69, R89, R127 ;  /* 0x0000005945457223 */ /* 0x020fe2000001007f */
[----:B-1----:R-:W-:Y:S01]  /*1a0d0*/  F2FP.PACK_AB R127, R94, R71 ;  /* 0x000000475e7f723e */ /* 0x002fe200000000ff */
[----:B------:R-:W-:Y:S04]  /*1a0e0*/  FFMA.FTZ R68, R68, R88, R145 ;  /* 0x0000005844447223 */ /* 0x000fe80000010091 */
[----:B------:R-:W-:Y:S02]  /*1a0f0*/  FADD.FTZ R6, R112, R68 ;  /* 0x0000004470067221 */ /* 0x000fe40000010000 */
[C---:B------:R-:W-:Y:S02]  /*1a100*/  HMMA.16816.F32 R140, R124.reuse, R148, R8 ;  /* 0x000000947c8c723c */ /* 0x040fe40000001808 */
[----:B------:R-:W-:Y:S01]  /*1a110*/  FADD.FTZ R6, R212, R6 ;  /* 0x00000006d4067221 */ /* 0x000fe20000010000 */
[----:B------:R-:W-:Y:S02]  /*1a120*/  MOV R212, R194 ;  /* 0x000000c200d47202 */ /* 0x000fe40000000f00 */
[----:B------:R-:W-:Y:S03]  /*1a130*/  MOV R194, R152 ;  /* 0x0000009800c27202 */ /* 0x000fe60000000f00 */
[-C--:B------:R-:W-:Y:S08]  /*1a140*/  HMMA.16816.F32 R144, R124, R150.reuse, R12 ;  /* 0x000000967c90723c */ /* 0x080ff0000000180c */
[C---:B------:R-:W-:Y:S01]  /*1a150*/  HMMA.16816.F32 R148, R168.reuse, R150, R16 ;  /* 0x00000096a894723c */ /* 0x040fe20000001810 */
[----:B----4-:R-:W-:Y:S03]  /*1a160*/  FFMA.FTZ R4, R2, R72, R238 ;  /* 0x0000004802047223 */ /* 0x010fe600000100ee */
[----:B------:R-:W-:Y:S01]  /*1a170*/  MOV R238, R113 ;  /* 0x0000007100ee7202 */ /* 0x000fe20000000f00 */
[----:B------:R-:W-:Y:S02]  /*1a180*/  FADD.FTZ R2, R115, R69 ;  /* 0x0000004573027221 */ /* 0x000fe40000010000 */
[----:B------:R-:W-:Y:S01]  /*1a190*/  FADD.FTZ R4, R245, R4 ;  /* 0x00000004f5047221 */ /* 0x000fe20000010000 */
[----:B------:R-:W1:Y:S01]  /*1a1a0*/  LDSM.16.MT88.4 R112, [R218+0x2900] ;  /* 0x00290000da70783b */ /* 0x000e620000004200 */
[----:B------:R-:W-:Y:S03]  /*1a1b0*/  FADD.FTZ R2, R215, R2 ;  /* 0x00000002d7027221 */ /* 0x000fe60000010000 */
[----:B------:R-:W-:Y:S01]  /*1a1c0*/  FADD.FTZ R5, R210, R4 ;  /* 0x00000004d2057221 */ /* 0x000fe20000010000 */
[----:B------:R-:W-:Y:S01]  /*1a1d0*/  MOV R210, R155 ;  /* 0x0000009b00d27202 */ /* 0x000fe20000000f00 */
[----:B------:R-:W-:Y:S02]  /*1a1e0*/  IMAD.MOV.U32 R215, RZ, RZ, R196 ;  /* 0x000000ffffd77224 */ /* 0x000fe400078e00c4 */
[----:B------:R-:W-:Y:S02]  /*1a1f0*/  FADD.FTZ R7, R154, R2 ;  /* 0x000000029a077221 */ /* 0x000fe40000010000 */
[----:B------:R-:W-:Y:S02]  /*1a200*/  FADD.FTZ R4, R244, R6 ;  /* 0x00000006f4047221 */ /* 0x000fe40000010000 */
[----:B------:R-:W-:Y:S01]  /*1a210*/  FADD.FTZ R2, R204, R5 ;  /* 0x00000005cc027221 */ /* 0x000fe20000010000 */
[----:B------:R-:W-:Y:S01]  /*1a220*/  MOV R204, R202 ;  /* 0x000000ca00cc7202 */ /* 0x000fe20000000f00 */
[----:B------:R-:W-:Y:S01]  /*1a230*/  FADD.FTZ R7, R197, R7 ;  /* 0x00000007c5077221 */ /* 0x000fe20000010000 */
[----:B------:R-:W-:Y:S01]  /*1a240*/  MOV R197, R159 ;  /* 0x0000009f00c57202 */ /* 0x000fe20000000f00 */
[----:B------:R-:W-:Y:S02]  /*1a250*/  FADD.FTZ R6, R207, R4 ;  /* 0x00000004cf067221 */ /* 0x000fe40000010000 */
[----:B------:R-:W-:Y:S02]  /*1a260*/  FADD.FTZ R5, R156, R2 ;  /* 0x000000029c057221 */ /* 0x000fe40000010000 */
[----:B------:R-:W-:Y:S02]  /*1a270*/  FADD.FTZ R4, R241, R7 ;  /* 0x00000007f1047221 */ /* 0x000fe40000010000 */
[----:B------:R-:W-:Y:S02]  /*1a280*/  FADD.FTZ R2, R238, R6 ;  /* 0x00000006ee027221 */ /* 0x000fe40000010000 */
[----:B------:R-:W-:Y:S02]  /*1a290*/  FADD.FTZ R7, R163, R4 ;  /* 0x00000004a3077221 */ /* 0x000fe40000010000 */
[----:B------:R-:W-:Y:S02]  /*1a2a0*/  FADD.FTZ R6, R162, R2 ;  /* 0x00000002a2067221 */ /* 0x000fe40000010000 */
[----:B------:R-:W-:Y:S02]  /*1a2b0*/  FADD.FTZ R2, R215, R7 ;  /* 0x00000007d7027221 */ /* 0x000fe40000010000 */
[----:B------:R-:W-:Y:S02]  /*1a2c0*/  IMAD.MOV.U32 R196, RZ, RZ, R153 ;  /* 0x000000ffffc47224 */ /* 0x000fe400078e0099 */
[----:B------:R-:W-:Y:S01]  /*1a2d0*/  IMAD.MOV.U32 R202, RZ, RZ, R199 ;  /* 0x000000ffffca7224 */ /* 0x000fe200078e00c7 */
[-C--:B---3--:R-:W-:Y:S01]  /*1a2e0*/  HMMA.16816.F32 R152, R168, R100.reuse, R20 ;  /* 0x00000064a898723c */ /* 0x088fe20000001814 */
[----:B------:R-:W-:Y:S01]  /*1a2f0*/  IMAD.MOV.U32 R207, RZ, RZ, R158 ;  /* 0x000000ffffcf7224 */ /* 0x000fe200078e009e */
[----:B------:R-:W-:Y:S01]  /*1a300*/  MOV R199, R208 ;  /* 0x000000d000c77202 */ /* 0x000fe20000000f00 */
[----:B------:R-:W-:Y:S01]  /*1a310*/  FADD.FTZ R9, R196, R2 ;  /* 0x00000002c4097221 */ /* 0x000fe20000010000 */
[----:B------:R-:W-:Y:S04]  /*1a320*/  MOV R208, R157 ;  /* 0x0000009d00d07202 */ /* 0x000fe80000000f00 */
[C---:B------:R-:W-:Y:S01]  /*1a330*/  HMMA.16816.F32 R156, R124.reuse, R100, R24 ;  /* 0x000000647c9c723c */ /* 0x040fe20000001818 */
[----:B--2---:R-:W-:Y:S03]  /*1a340*/  FFMA.FTZ R0, R0, R70, R131 ;  /* 0x0000004600007223 */ /* 0x004fe60000010083 */
[----:B------:R-:W-:Y:S02]  /*1a350*/  IMAD.MOV.U32 R131, RZ, RZ, R130 ;  /* 0x000000ffff837224 */ /* 0x000fe400078e0082 */
[----:B------:R-:W-:Y:S01]  /*1a360*/  FADD.FTZ R8, R132, R0 ;  /* 0x0000000084087221 */ /* 0x000fe20000010000 */
[----:B------:R-:W-:Y:S01]  /*1a370*/  MOV R132, R129 ;  /* 0x0000008100847202 */ /* 0x000fe20000000f00 */
[----:B------:R-:W-:Y:S04]  /*1a380*/  FADD.FTZ R0, R161, R5 ;  /* 0x00000005a1007221 */ /* 0x000fe80000010000 */
[----:B------:R-:W-:Y:S01]  /*1a390*/  FADD.FTZ R8, R133, R8 ;  /* 0x0000000885087221 */ /* 0x000fe20000010000 */
[----:B------:R-:W-:Y:S01]  /*1a3a0*/  MOV R133, R128 ;  /* 0x0000008000857202 */ /* 0x000fe20000000f00 */
[----:B------:R-:W-:Y:S02]  /*1a3b0*/  FADD.FTZ R5, R160, R0 ;  /* 0x00000000a0057221 */ /* 0x000fe40000010000 */
[----:B------:R-:W-:Y:S01]  /*1a3c0*/  FADD.FTZ R4, R213, R8 ;  /* 0x00000008d5047221 */ /* 0x000fe20000010000 */
[-C--:B------:R-:W-:Y:S01]  /*1a3d0*/  HMMA.16816.F32 R160, R124, R102.reuse, R28 ;  /* 0x000000667ca0723c */ /* 0x080fe2000000181c */
[----:B------:R-:W-:Y:S02]  /*1a3e0*/  FADD.FTZ R0, R212, R6 ;  /* 0x00000006d4007221 */ /* 0x000fe40000010000 */
[----:B------:R-:W-:Y:S02]  /*1a3f0*/  FADD.FTZ R8, R210, R5 ;  /* 0x00000005d2087221 */ /* 0x000fe40000010000 */
[----:B------:R-:W-:Y:S02]  /*1a400*/  FADD.FTZ R11, R106, R4 ;  /* 0x000000046a0b7221 */ /* 0x000fe40000010000 */
[----:B------:R-:W-:Y:S01]  /*1a410*/  FADD.FTZ R10, R194, R0 ;  /* 0x00000000c20a7221 */ /* 0x000fe20000010000 */
[----:B------:R-:W2:Y:S01]  /*1a420*/  LDSM.16.MT88.4 R4, [R219+0x2900] ;  /* 0x00290000db04783b */ /* 0x000ea20000004200 */
[----:B------:R-:W-:Y:S01]  /*1a430*/  FADD.FTZ R2, R209, R8 ;  /* 0x00000008d1027221 */ /* 0x000fe20000010000 */
[C---:B------:R-:W-:Y:S02]  /*1a440*/  HMMA.16816.F32 R100, R168.reuse, R102, R32 ;  /* 0x00000066a864723c */ /* 0x040fe40000001820 */
[----:B------:R-:W-:Y:S02]  /*1a450*/  FADD.FTZ R8, R105, R11 ;  /* 0x0000000b69087221 */ /* 0x000fe40000010000 */
[----:B------:R-:W-:Y:S02]  /*1a460*/  FADD.FTZ R0, R204, R9 ;  /* 0x00000009cc007221 */ /* 0x000fe40000010000 */
[----:B------:R-:W-:Y:S02]  /*1a470*/  FADD.FTZ R10, R202, R10 ;  /* 0x0000000aca0a7221 */ /* 0x000fe40000010000 */
[----:B------:R-:W-:Y:S04]  /*1a480*/  FADD.FTZ R11, R107, R2 ;  /* 0x000000026b0b7221 */ /* 0x000fe80000010000 */
[----:B------:R-:W-:Y:S02]  /*1a490*/  FADD.FTZ R8, R104, R8 ;  /* 0x0000000868087221 */ /* 0x000fe40000010000 */
[----:B------:R-:W-:Y:S01]  /*1a4a0*/  FADD.FTZ R9, R199, R0 ;  /* 0x00000000c7097221 */ /* 0x000fe20000010000 */
[-C--:B-1----:R-:W-:Y:S01]  /*1a4b0*/  HMMA.16816.F32 R104, R168, R112.reuse, R36 ;  /* 0x00000070a868723c */ /* 0x082fe20000001824 */
[----:B------:R-:W-:Y:S02]  /*1a4c0*/  FADD.FTZ R2, R197, R10 ;  /* 0x0000000ac5027221 */ /* 0x000fe40000010000 */
[----:B------:R-:W-:Y:S02]  /*1a4d0*/  FADD.FTZ R8, R109, R8 ;  /* 0x000000086d087221 */ /* 0x000fe40000010000 */
[----:B------:R-:W-:Y:S02]  /*1a4e0*/  FADD.FTZ R0, R111, R11 ;  /* 0x0000000b6f007221 */ /* 0x000fe40000010000 */
[----:B------:R-:W-:Y:S02]  /*1a4f0*/  FADD.FTZ R9, R208, R9 ;  /* 0x00000009d0097221 */ /* 0x000fe40000010000 */
[----:B------:R-:W-:Y:S03]  /*1a500*/  FADD.FTZ R11, R207, R2 ;  /* 0x00000002cf0b7221 */ /* 0x000fe60000010000 */
[----:B------:R-:W-:Y:S02]  /*1a510*/  FADD.FTZ R8, R108, R8 ;  /* 0x000000086c087221 */ /* 0x000fe40000010000 */
[----:B------:R-:W-:Y:S02]  /*1a520*/  FADD.FTZ R10, R110, R0 ;  /* 0x000000006e0a7221 */ /* 0x000fe40000010000 */
[----:B------:R-:W-:Y:S01]  /*1a530*/  FADD.FTZ R2, R206, R9 ;  /* 0x00000009ce027221 */ /* 0x000fe20000010000 */
[C---:B------:R-:W-:Y:S01]  /*1a540*/  HMMA.16816.F32 R108, R124.reuse, R112, R40 ;  /* 0x000000707c6c723c */ /* 0x040fe20000001828 */
[----:B------:R-:W-:Y:S02]  /*1a550*/  FADD.FTZ R8, R121, R8 ;  /* 0x0000000879087221 */ /* 0x000fe40000010000 */
[----:B------:R-:W-:Y:S02]  /*1a560*/  FADD.FTZ R0, R166, R11 ;  /* 0x0000000ba6007221 */ /* 0x000fe40000010000 */
[----:B------:R-:W-:Y:S02]  /*1a570*/  FADD.FTZ R10, R164, R10 ;  /* 0x0000000aa40a7221 */ /* 0x000fe40000010000 */
[----:B------:R-:W-:Y:S02]  /*1a580*/  FADD.FTZ R11, R167, R2 ;  /* 0x00000002a70b7221 */ /* 0x000fe40000010000 */
[----:B------:R-:W-:Y:S03]  /*1a590*/  FADD.FTZ R8, R120, R8 ;  /* 0x0000000878087221 */ /* 0x000fe60000010000 */
[----:B------:R-:W-:Y:S02]  /*1a5a0*/  FADD.FTZ R9, R165, R0 ;  /* 0x00000000a5097221 */ /* 0x000fe40000010000 */
[----:B------:R-:W-:Y:S01]  /*1a5b0*/  FADD.FTZ R8, R119, R8 ;  /* 0x0000000877087221 */ /* 0x000fe20000010000 */
[-C--:B------:R-:W-:Y:S01]  /*1a5c0*/  HMMA.16816.F32 R164, R124, R114.reuse, R44 ;  /* 0x000000727ca4723c */ /* 0x080fe2000000182c */
[----:B------:R-:W-:Y:S02]  /*1a5d0*/  FADD.FTZ R2, R192, R10 ;  /* 0x0000000ac0027221 */ /* 0x000fe40000010000 */
[----:B------:R-:W-:Y:S02]  /*1a5e0*/  FADD.FTZ R8, R118, R8 ;  /* 0x0000000876087221 */ /* 0x000fe40000010000 */
[----:B------:R-:W-:Y:S02]  /*1a5f0*/  FADD.FTZ R0, R201, R11 ;  /* 0x0000000bc9007221 */ /* 0x000fe40000010000 */
[----:B------:R-:W-:Y:S01]  /*1a600*/  FADD.FTZ R11, R190, R2 ;  /* 0x00000002be0b7221 */ /* 0x000fe20000010000 */
[C---:B------:R-:W-:Y:S01]  /*1a610*/  HMMA.16816.F32 R112, R168.reuse, R114, R48 ;  /* 0x00000072a870723c */ /* 0x040fe20000001830 */
[----:B------:R-:W-:Y:S03]  /*1a620*/  FADD.FTZ R8, R117, R8 ;  /* 0x0000000875087221 */ /* 0x000fe60000010000 */
[----:B------:R-:W-:Y:S02]  /*1a630*/  FADD.FTZ R9, R193, R9 ;  /* 0x00000009c1097221 */ /* 0x000fe40000010000 */
[----:B------:R-:W-:Y:S02]  /*1a640*/  FADD.FTZ R10, R200, R0 ;  /* 0x00000000c80a7221 */ /* 0x000fe40000010000 */
[----:B------:R-:W-:Y:S04]  /*1a650*/  FADD.FTZ R0, R191, R11 ;  /* 0x0000000bbf007221 */ /* 0x000fe80000010000 */
[----:B------:R-:W-:Y:S02]  /*1a660*/  FADD.FTZ R8, R116, R8 ;  /* 0x0000000874087221 */ /* 0x000fe40000010000 */
[----:B------:R-:W-:Y:S01]  /*1a670*/  FADD.FTZ R2, R195, R9 ;  /* 0x00000009c3027221 */ /* 0x000fe20000010000 */
[-C--:B--2---:R-:W-:Y:S01]  /*1a680*/  HMMA.16816.F32 R116, R168, R4.reuse, R52 ;  /* 0x00000004a874723c */ /* 0x084fe20000001834 */
[----:B------:R-:W-:Y:S02]  /*1a690*/  FADD.FTZ R10, R189, R10 ;  /* 0x0000000abd0a7221 */ /* 0x000fe40000010000 */
[----:B------:R-:W-:Y:S02]  /*1a6a0*/  FADD.FTZ R9, R122, R0 ;  /* 0x000000007a097221 */ /* 0x000fe40000010000 */
        /* <DEDUP_REMOVED lines=12> */
[----:B------:R-:W-:Y:S01]  /*1a770*/  FADD.FTZ R2, R181, R10 ;  /* 0x0000000ab5027221 */ /* 0x000fe20000010000 */
[----:B------:R-:W-:Y:S03]  /*1a780*/  HMMA.16816.F32 R168, R168, R6, R64 ;  /* 0x00000006a8a8723c */ /* 0x000fe60000001840 */
[----:B------:R-:W-:Y:S02]  /*1a790*/  FADD.FTZ R8, R183, R9 ;  /* 0x00000009b7087221 */ /* 0x000fe40000010000 */
        /* <DEDUP_REMOVED lines=14> */
[----:B------:R1:W-:Y:S01]  /*1a880*/  STL [R1+0x4], R5 ;  /* 0x0000040501007387 */ /* 0x0003e20000100800 */
[----:B------:R-:W-:Y:S02]  /*1a890*/  FADD.FTZ R2, R83, R2 ;  /* 0x0000000253027221 */ /* 0x000fe40000010000 */
[----:B------:R-:W-:Y:S01]  /*1a8a0*/  FADD.FTZ R4, R134, R4 ;  /* 0x0000000486047221 */ /* 0x000fe20000010000 */
[----:B------:R-:W-:Y:S01]  /*1a8b0*/  MOV R134, R3 ;  /* 0x0000000300867202 */ /* 0x000fe20000000f00 */
[----:B------:R-:W-:Y:S02]  /*1a8c0*/  FADD.FTZ R2, R93, R2 ;  /* 0x000000025d027221 */ /* 0x000fe40000010000 */
[----:B------:R-:W-:Y:S01]  /*1a8d0*/  FADD.FTZ R0, R71, R0 ;  /* 0x0000000047007221 */ /* 0x000fe20000010000 */
[----:B------:R1:W-:Y:S03]  /*1a8e0*/  STL [R1+0x8], R4 ;  /* 0x0000080401007387 */ /* 0x0003e60000100800 */
[----:B------:R-:W-:Y:S01]  /*1a8f0*/  FADD.FTZ R0, R94, R0 ;  /* 0x000000005e007221 */ /* 0x000fe20000010000 */
[----:B------:R1:W-:Y:S04]  /*1a900*/  STL [R1+0xc], R2 ;  /* 0x00000c0201007387 */ /* 0x0003e80000100800 */
[----:B------:R1:W-:Y:S01]  /*1a910*/  STL [R1+0x10], R0 ;  /* 0x0000100001007387 */ /* 0x0003e20000100800 */
[----:B------:R-:W-:-:S05]  /*1a920*/  @P0 BRA `(.L_x_473) ;  /* 0xffff9a4000000947 */ /* 0x000fca000383ffff */
.L_x_454:
[----:B------:R-:W2:Y:S01]  /*1a930*/  S2UR UR4, SR_CTAID.X ;  /* 0x00000000000479c3 */ /* 0x000ea20000002500 */
[----:B------:R-:W-:-:S02]  /*1a940*/  UISETP.NE.AND UP1, UPT, UR13, URZ, UPT ;  /* 0x0000003f0d00728c */ /* 0x000fc4000bf25270 */
[----:B------:R-:W-:Y:S02]  /*1a950*/  UISETP.NE.AND UP0, UPT, UR12, URZ, UPT ;  /* 0x0000003f0c00728c */ /* 0x000fe4000bf05270 */
[----:B------:R-:W-:-:S04]  /*1a960*/  ULDC.64 UR16, c[0x0][0x2c8] ;  /* 0x0000b20000107ab9 */ /* 0x000fc80000000a00 */
[----:B------:R-:W-:Y:S01]  /*1a970*/  PLOP3.LUT P0, PT, PT, PT, UP0, 0x40, 0x0 ;  /* 0x000000000000781c */ /* 0x000fe20003f0e808 */
[----:B--2---:R-:W-:-:S04]  /*1a980*/  ULEA UR4, UR4, 0x7f, 0x7 ;  /* 0x0000007f04047891 */ /* 0x004fc8000f8e383f */
[----:B------:R-:W-:Y:S02]  /*1a990*/  UIMAD.WIDE.U32 UR20, UR4, UR16, URZ ;  /* 0x00000010041472a5 */ /* 0x000fe4000f8e003f */
[----:B------:R-:W-:Y:S02]  /*1a9a0*/  UIADD3 UR16, UR7, 0x1, -UR10 ;  /* 0x0000000107107890 */ /* 0x000fe4000fffe80a */
[----:B------:R-:W-:-:S04]  /*1a9b0*/  @UP1 USHF.R.U32.HI UR4, URZ, UR17, UR21 ;  /* 0x000000113f041299 */ /* 0x000fc80008011615 */
[----:B------:R-:W-:-:S03]  /*1a9c0*/  UIADD3 UR20, UR4, UR16, URZ ;  /* 0x0000001004147290 */ /* 0x000fc6000fffe03f */
[----:B------:R-:W-:Y:S02]  /*1a9d0*/  ULDC UR4, c[0x0][0x324] ;  /* 0x0000c90000047ab9 */ /* 0x000fe40000000800 */
        /* <DEDUP_REMOVED lines=15> */
.L_x_475:
[----:B------:R-:W-:Y:S02]  /*1aad0*/  UMOV UR17, 0x1 ;  /* 0x0000000100117882 */ /* 0x000fe40000000000 */
[----:B------:R-:W-:Y:S02]  /*1aae0*/  ULDC UR16, c[0x0][0x32c] ;  /* 0x0000cb0000107ab9 */ /* 0x000fe40000000800 */
[----:B------:R-:W-:-:S03]  /*1aaf0*/  UISETP.NE.AND UP0, UPT, UR17, UR16, UPT ;  /* 0x000000101100728c */ /* 0x000fc6000bf05270 */
[----:B------:R-:W-:Y:S02]  /*1ab00*/  ULDC.64 UR16, c[0x0][0x330] ;  /* 0x0000cc0000107ab9 */ /* 0x000fe40000000a00 */
[----:B------:R-:W-:-:S07]  /*1ab10*/  UIMAD.WIDE.U32 UR22, UR20, UR16, URZ ;  /* 0x00000010141672a5 */ /* 0x000fce000f8e003f */
[----:B------:R-:W-:Y:S02]  /*1ab20*/  @UP0 UMOV UR21, UR23 ;  /* 0x0000001700150c82 */ /* 0x000fe40008000000 */
[----:B------:R-:W-:Y:S02]  /*1ab30*/  @UP0 USHF.R.U32.HI UR20, URZ, UR17, UR21 ;  /* 0x000000113f140299 */ /* 0x000fe40008011615 */
.L_x_476:
[----:B------:R-:W-:Y:S02]  /*1ab40*/  ULDC UR16, c[0x0][0x32c] ;  /* 0x0000cb0000107ab9 */ /* 0x000fe40000000800 */
[----:B------:R-:W-:-:S04]  /*1ab50*/  UIMAD UR16, UR20, UR16, URZ ;  /* 0x00000010141072a4 */ /* 0x000fc8000f8e023f */
[----:B------:R-:W-:-:S04]  /*1ab60*/  UISETP.LT.AND UP0, UPT, UR4, UR16, UPT ;  /* 0x000000100400728c */ /* 0x000fc8000bf01270 */
[----:B------:R-:W-:-:S04]  /*1ab70*/  USEL UR4, UR4, UR16, !UP0 ;  /* 0x0000001004047287 */ /* 0x000fc8000c000000 */
.L_x_474:
        /* <DEDUP_REMOVED lines=11> */
[----:B-1----:R-:W-:Y:S01]  /*1ac30*/  IMAD.MOV.U32 R0, RZ, RZ, R130 ;  /* 0x000000ffff007224 */ /* 0x002fe200078e0082 */
[----:B------:R-:W-:Y:S02]  /*1ac40*/  MOV R134, R128 ;  /* 0x0000008000867202 */ /* 0x000fe40000000f00 */
.L_x_480:
[----:B------:R-:W-:Y:S04]  /*1ac50*/  DEPBAR.LE SB0, 0x0 ;  /* 0x000080000000791a */ /* 0x000fe80000000000 */
[----:B------:R-:W-:Y:S01]  /*1ac60*/  BAR.SYNC.DEFER_BLOCKING 0x0 ;  /* 0x0000000000007b1d */ /* 0x000fe20000010000 */
[----:B------:R-:W-:Y:S06]  /*1ac70*/  UISETP.GT.AND UP0, UPT, UR18, UR19, UPT ;  /* 0x000000131200728c */ /* 0x000fec000bf04270 */
[----:B------:R-:W-:Y:S01]  /*1ac80*/  PLOP3.LUT P0, PT, PT, PT, UP0, 0x80, 0x0 ;  /* 0x000000000000781c */ /* 0x000fe20003f0f008 */
[----:B-----5:R1:W2:Y:S04]  /*1ac90*/  LDSM.16.M88.4 R96, [R223+0x6100] ;  /* 0x00610000df60783b */ /* 0x0202a80000000200 */
        /* <DEDUP_REMOVED lines=16> */
[----:B--234-:R-:W-:Y:S02]  /*1ada0*/  SHF.R.S32.HI R2, RZ, 0x1f, R236 ;  /* 0x0000001fff027819 */ /* 0x01cfe400000114ec */
[----:B------:R-:W-:Y:S03]  /*1adb0*/  SHF.R.S32.HI R5, RZ, 0x1f, R235 ;  /* 0x0000001fff057819 */ /* 0x000fe600000114eb */
[----:B------:R-:W-:Y:S02]  /*1adc0*/  IMAD R4, R2, c[0x0][0x208], RZ ;  /* 0x0000820002047a24 */ /* 0x000fe400078e02ff */
[C---:B------:R-:W-:Y:S04]  /*1add0*/  IMAD.WIDE.U32 R2, R236.reuse, c[0x0][0x208], RZ ;  /* 0x00008200ec027a25 */ /* 0x040fe800078e00ff */
[----:B------:R-:W-:Y:S04]  /*1ade0*/  IMAD R4, R236, c[0x0][0x20c], R4 ;  /* 0x00008300ec047a24 */ /* 0x000fe800078e0204 */
[----:B------:R-:W-:Y:S02]  /*1adf0*/  IMAD.IADD R3, R3, 0x1, R4 ;  /* 0x0000000103037824 */ /* 0x000fe400078e0204 */
[----:B------:R-:W-:Y:S02]  /*1ae00*/  IMAD R4, R5, c[0x0][0x218], RZ ;  /* 0x0000860005047a24 */ /* 0x000fe400078e02ff */
[C---:B------:R-:W-:Y:S04]  /*1ae10*/  IMAD.WIDE.U32 R2, R235.reuse, c[0x0][0x218], R2 ;  /* 0x00008600eb027a25 */ /* 0x040fe800078e0002 */
[----:B------:R-:W-:Y:S01]  /*1ae20*/  IMAD R4, R235, c[0x0][0x21c], R4 ;  /* 0x00008700eb047a24 */ /* 0x000fe200078e0204 */
[----:B------:R-:W-:Y:S04]  /*1ae30*/  IADD3 R2, P0, R2, UR46, RZ ;  /* 0x0000002e02027c10 */ /* 0x000fe8000ff1e0ff */
[----:B------:R-:W-:Y:S02]  /*1ae40*/  IADD3.X R4, R3, UR5, R4, P0, !PT ;  /* 0x0000000503047c10 */ /* 0x000fe400087fe404 */
[C---:B------:R-:W-:Y:S04]  /*1ae50*/  LEA R3, P0, R2.reuse, c[0x0][0x1f8], 0x1 ;  /* 0x00007e0002037a11 */ /* 0x040fe800078008ff */
[----:B------:R-:W-:Y:S01]  /*1ae60*/  LEA.HI.X R2, R2, c[0x0][0x1fc], R4, 0x1, P0 ;  /* 0x00007f0002027a11 */ /* 0x000fe200000f0c04 */
[----:B------:R-:W-:Y:S04]  /*1ae70*/  SHFL.IDX PT, R10, R3, 0x1, 0x181f ;  /* 0x00381f00030a7f89 */ /* 0x000fe800000e0000 */
[----:B------:R-:W2:Y:S04]  /*1ae80*/  SHFL.IDX PT, R4, R3, RZ, 0x181f ;  /* 0x00181fff03047589 */ /* 0x000ea800000e0000 */
[----:B------:R-:W-:Y:S04]  /*1ae90*/  SHFL.IDX PT, R5, R2, RZ, 0x181f ;  /* 0x00181fff02057589 */ /* 0x000fe800000e0000 */
        /* <DEDUP_REMOVED lines=8> */
[----:B------:R1:W1:Y:S01]  /*1af20*/  SHFL.IDX PT, R12, R2, 0x5, 0x181f ;  /* 0x00b81f00020c7f89 */ /* 0x00026200000e0000 */
[-C--:B--2---:R-:W-:Y:S02]  /*1af30*/  IADD3 R4, P0, R4, R234.reuse, RZ ;  /* 0x000000ea04047210 */ /* 0x084fe40007f1e0ff */
[-C--:B---3--:R-:W-:Y:S02]  /*1af40*/  IADD3 R8, P3, R8, R234.reuse, RZ ;  /* 0x000000ea08087210 */ /* 0x088fe40007f7e0ff */
[-C--:B----4-:R-:W-:Y:S01]  /*1af50*/  IADD3 R6, P2, R6, R234.reuse, RZ ;  /* 0x000000ea06067210 */ /* 0x090fe20007f5e0ff */
[--C-:B------:R-:W-:Y:S01]  /*1af60*/  IMAD.X R5, R5, 0x1, R233.reuse, P0 ;  /* 0x0000000105057824 */ /* 0x100fe200000e06e9 */
[-C--:B------:R-:W-:Y:S04]  /*1af70*/  IADD3 R10, P0, R10, R234.reuse, RZ ;  /* 0x000000ea0a0a7210 */ /* 0x080fe80007f1e0ff */
[----:B------:R2:W-:Y:S01]  /*1af80*/  LDGSTS.E.BYPASS.LTC128B.128 [R243], [R4.64], !P6 ;  /* 0x0000000004f37fae */ /* 0x0005e2000f101d4e */
[--C-:B------:R-:W-:Y:S02]  /*1af90*/  IMAD.X R11, R7, 0x1, R233.reuse, P0 ;  /* 0x00000001070b7824 */ /* 0x100fe400000e06e9 */
[--C-:B-----5:R-:W-:Y:S03]  /*1afa0*/  IMAD.X R7, R14, 0x1, R233.reuse, P2 ;  /* 0x000000010e077824 */ /* 0x120fe600010e06e9 */
[----:B------:R3:W-:Y:S01]  /*1afb0*/  LDGSTS.E.BYPASS.LTC128B.128 [R243+0x800], [R10.64], !P6 ;  /* 0x008000000af37fae */ /* 0x0007e2000f101d4e */
[-C--:B-1----:R-:W-:Y:S04]  /*1afc0*/  IADD3 R2, P0, R3, R234.reuse, RZ ;  /* 0x000000ea03027210 */ /* 0x082fe80007f1e0ff */
        /* <DEDUP_REMOVED lines=8> */
.L_x_478:
[-C--:B--234-:R-:W-:Y:S01]  /*1b050*/  HMMA.16816.F32 R4, R96, R16.reuse, RZ ;  /* 0x000000106004723c */ /* 0x09cfe200000018ff */
        /* <DEDUP_REMOVED lines=8> */
[-C--:B-1----:R-:W-:Y:S08]  /*1b0e0*/  HMMA.16816.F32 R20, R96, R32.reuse, RZ ;  /* 0x000000206014723c */ /* 0x082ff000000018ff */
        /* <DEDUP_REMOVED lines=119> */
[--C-:B------:R-:W-:Y:S01]  /*1b860*/  IMAD.MOV.U32 R2, RZ, RZ, R3.reuse ;  /* 0x000000ffff027224 */ /* 0x100fe200078e0003 */
[----:B------:R-:W-:Y:S04]  /*1b870*/  @P2 SHF.R.U32.HI R2, RZ, c[0x0][0x2c0], R128 ;  /* 0x0000b000ff022a19 */ /* 0x000fe80000011680 */
[C---:B---3--:R-:W-:Y:S04]  /*1b880*/  @!P1 IADD3 R129, P0, R2.reuse, R132, RZ ;  /* 0x0000008402819210 */ /* 0x048fe80007f1e0ff */
[----:B----4-:R-:W-:Y:S01]  /*1b890*/  @!P1 LEA.HI.X.SX32 R130, R2, R130, 0x1, P0 ;  /* 0x0000008202829211 */ /* 0x010fe200000f0eff */
[----:B------:R-:W-:Y:S01]  /*1b8a0*/  IMAD.MOV R2, RZ, RZ, -R2 ;  /* 0x000000ffff027224 */ /* 0x000fe200078e0a02 */
[C---:B------:R-:W-:Y:S03]  /*1b8b0*/  @!P1 LEA R128, P0, R129.reuse, c[0x0][0x2a0], 0x2 ;  /* 0x0000a80081809a11 */ /* 0x040fe600078010ff */
[----:B------:R-:W-:Y:S01]  /*1b8c0*/  IMAD R236, R2, c[0x0][0x2b8], R3 ;  /* 0x0000ae0002ec7a24 */ /* 0x000fe200078e0203 */
[----:B------:R-:W-:Y:S04]  /*1b8d0*/  @!P1 LEA.HI.X R129, R129, c[0x0][0x2a4], R130, 0x2, P0 ;  /* 0x0000a90081819a11 */ /* 0x000fe800000f1482 */
[----:B------:R-:W-:Y:S01]  /*1b8e0*/  SHF.R.S32.HI R2, RZ, 0x1f, R236 ;  /* 0x0000001fff027819 */ /* 0x000fe200000114ec */
[----:B------:R1:W2:Y:S04]  /*1b8f0*/  @!P1 LDG.E R235, [R128.64] ;  /* 0x0000000e80eb9981 */ /* 0x0002a8000c1e1900 */
[----:B-1----:R-:W-:Y:S02]  /*1b900*/  IMAD R128, R2, c[0x0][0x1e0], RZ ;  /* 0x0000780002807a24 */ /* 0x002fe400078e02ff */
[C---:B------:R-:W-:Y:S04]  /*1b910*/  IMAD.WIDE.U32 R2, R236.reuse, c[0x0][0x1e0], RZ ;  /* 0x00007800ec027a25 */ /* 0x040fe800078e00ff */
        /* <DEDUP_REMOVED lines=19> */
[----:B------:R-:W1:Y:S02]  /*1ba50*/  SHFL.IDX PT, R178, R2, 0x3, 0x181f ;  /* 0x00781f0002b27f89 */ /* 0x000e6400000e0000 */
[--C-:B--2---:R-:W-:Y:S01]  /*1ba60*/  IMAD.X R129, R129, 0x1, R233.reuse, P0 ;  /* 0x0000000181817824 */ /* 0x104fe200000e06e9 */
[-C--:B------:R-:W-:Y:S01]  /*1ba70*/  IADD3 R174, P0, R174, R234.reuse, RZ ;  /* 0x000000eaaeae7210 */ /* 0x080fe20007f1e0ff */
[----:B------:R-:W2:Y:S01]  /*1ba80*/  SHFL.IDX PT, R3, R3, 0x5, 0x181f ;  /* 0x00b81f0003037f89 */ /* 0x000ea200000e0000 */
[-C--:B---3--:R-:W-:Y:S03]  /*1ba90*/  IADD3 R172, P3, R172, R234.reuse, RZ ;  /* 0x000000eaacac7210 */ /* 0x088fe60007f7e0ff */
[----:B------:R3:W-:Y:S01]  /*1baa0*/  LDGSTS.E.BYPASS.LTC128B.128 [R237+0x3100], [R128.64], !P6 ;  /* 0x0310000080ed7fae */ /* 0x0007e2000f101d4e */
[--C-:B----4-:R-:W-:Y:S03]  /*1bab0*/  IMAD.X R175, R130, 0x1, R233.reuse, P0 ;  /* 0x0000000182af7824 */ /* 0x110fe600000e06e9 */
[----:B------:R-:W4:Y:S01]  /*1bac0*/  SHFL.IDX PT, R177, R2, 0x4, 0x181f ;  /* 0x00981f0002b17f89 */ /* 0x000f2200000e0000 */
[-C--:B-----5:R-:W-:Y:S03]  /*1bad0*/  IADD3 R132, P2, R132, R234.reuse, RZ ;  /* 0x000000ea84847210 */ /* 0x0a0fe60007f5e0ff */
[----:B------:R2:W5:Y:S01]  /*1bae0*/  SHFL.IDX PT, R176, R2, 0x5, 0x181f ;  /* 0x00b81f0002b07f89 */ /* 0x00056200000e0000 */
[--C-:B------:R-:W-:Y:S03]  /*1baf0*/  IMAD.X R173, R173, 0x1, R233.reuse, P3 ;  /* 0x00000001adad7824 */ /* 0x100fe600018e06e9 */
[----:B------:R5:W-:Y:S04]  /*1bb00*/  LDGSTS.E.BYPASS.LTC128B.128 [R237+0x3900], [R174.64], !P6 ;  /* 0x03900000aeed7fae */ /* 0x000be8000f101d4e */
[----:B------:R5:W-:Y:S01]  /*1bb10*/  LDGSTS.E.BYPASS.LTC128B.128 [R237+0x4100], [R172.64], !P6 ;  /* 0x04100000aced7fae */ /* 0x000be2000f101d4e */
[-C--:B---3--:R-:W-:Y:S01]  /*1bb20*/  IADD3 R128, P1, R133, R234.reuse, RZ ;  /* 0x000000ea85807210 */ /* 0x088fe20007f3e0ff */
[--C-:B-1----:R-:W-:Y:S01]  /*1bb30*/  IMAD.X R133, R178, 0x1, R233.reuse, P2 ;  /* 0x00000001b2857824 */ /* 0x102fe200010e06e9 */
[----:B--2---:R-:W-:Y:S03]  /*1bb40*/  IADD3 R2, P0, R3, R234, RZ ;  /* 0x000000ea03027210 */ /* 0x004fe60007f1e0ff */
[--C-:B----4-:R-:W-:Y:S01]  /*1bb50*/  IMAD.X R129, R177, 0x1, R233.reuse, P1 ;  /* 0x00000001b1817824 */ /* 0x110fe200008e06e9 */
[----:B------:R1:W-:Y:S01]  /*1bb60*/  LDGSTS.E.BYPASS.LTC128B.128 [R237+0x4900], [R132.64], !P6 ;  /* 0x0490000084ed7fae */ /* 0x0003e2000f101d4e */
[----:B-----5:R-:W-:Y:S03]  /*1bb70*/  IMAD.X R3, R176, 0x1, R233, P0 ;  /* 0x00000001b0037824 */ /* 0x020fe600000e06e9 */
[----:B------:R1:W-:Y:S04]  /*1bb80*/  LDGSTS.E.BYPASS.LTC128B.128 [R237+0x5100], [R128.64], !P6 ;  /* 0x0510000080ed7fae */ /* 0x0003e8000f101d4e */
[----:B------:R1:W-:Y:S02]  /*1bb90*/  LDGSTS.E.BYPASS.LTC128B.128 [R237+0x5900], [R2.64], !P6 ;  /* 0x0590000002ed7fae */ /* 0x0003e4000f101d4e */
.L_x_479:
[----:B------:R-:W-:Y:S01]  /*1bba0*/  FMNMX.FTZ R130, R4, R0, !PT ;  /* 0x0000000004827209 */ /* 0x000fe20007810000 */
[----:B------:R-:W-:Y:S01]  /*1bbb0*/  LDSM.16.MT88.4 R176, [R220+0x100] ;  /* 0x00010000dcb0783b */ /* 0x000fe20000004200 */
[----:B-1----:R-:W-:Y:S01]  /*1bbc0*/  FMNMX.FTZ R3, R6, R131, !PT ;  /* 0x0000008306037209 */ /* 0x002fe20007810000 */
[----:B------:R-:W-:Y:S01]  /*1bbd0*/  UISETP.GT.AND UP0, UPT, UR19, UR4, UPT ;  /* 0x000000041300728c */ /* 0x000fe2000bf04270 */
[----:B------:R-:W-:Y:S01]  /*1bbe0*/  FMNMX.FTZ R130, R5, R130, !PT ;  /* 0x0000008205827209 */ /* 0x000fe20007810000 */
[----:B------:R-:W-:Y:S01]  /*1bbf0*/  UIADD3 UR19, UR19, -0x1, URZ ;  /* 0xffffffff13137890 */ /* 0x000fe2000fffe03f */
[----:B------:R-:W-:Y:S02]  /*1bc00*/  FMNMX.FTZ R3, R7, R3, !PT ;  /* 0x0000000307037209 */ /* 0x000fe40007810000 */
[----:B------:R-:W-:Y:S01]  /*1bc10*/  FMNMX.FTZ R130, R16, R130, !PT ;  /* 0x0000008210827209 */ /* 0x000fe20007810000 */
[----:B------:R-:W2:Y:S01]  /*1bc20*/  LDL.LU R250, [R1+0x4] ;  /* 0x0000040001fa7983 */ /* 0x000ea20000300800 */
[----:B------:R-:W-:Y:S02]  /*1bc30*/  FMNMX.FTZ R3, R18, R3, !PT ;  /* 0x0000000312037209 */ /* 0x000fe40007810000 */
[----:B------:R-:W-:Y:S01]  /*1bc40*/  FMNMX.FTZ R130, R17, R130, !PT ;  /* 0x0000008211827209 */ /* 0x000fe20007810000 */
[----:B------:R-:W3:Y:S01]  /*1bc50*/  LDL.LU R249, [R1+0x8] ;  /* 0x0000080001f97983 */ /* 0x000ee20000300800 */
[----:B------:R-:W-:Y:S02]  /*1bc60*/  FMNMX.FTZ R3, R19, R3, !PT ;  /* 0x0000000313037209 */ /* 0x000fe40007810000 */
[----:B------:R-:W-:Y:S01]  /*1bc70*/  FMNMX.FTZ R130, R20, R130, !PT ;  /* 0x0000008214827209 */ /* 0x000fe20007810000 */
[----:B------:R-:W4:Y:S01]  /*1bc80*/  LDL.LU R248, [R1+0xc] ;  /* 0x00000c0001f87983 */ /* 0x000f220000300800 */
[----:B------:R-:W-:Y:S02]  /*1bc90*/  FMNMX.FTZ R2, R8, R134, !PT ;  /* 0x0000008608027209 */ /* 0x000fe40007810000 */
[----:B------:R-:W-:Y:S01]  /*1bca0*/  FMNMX.FTZ R130, R21, R130, !PT ;  /* 0x0000008215827209 */ /* 0x000fe20007810000 */
[----:B------:R-:W5:Y:S01]  /*1bcb0*/  LDL.LU R247, [R1+0x10] ;  /* 0x0000100001f77983 */ /* 0x000f620000300800 */
        /* <DEDUP_REMOVED lines=75> */
[----:B------:R-:W-:Y:S01]  /*1c170*/  PLOP3.LUT P0, PT, PT, PT, UP0, 0x80, 0x0 ;  /* 0x000000000000781c */ /* 0x000fe20003f0f008 */
[----:B------:R-:W1:Y:S01]  /*1c180*/  SHFL.BFLY PT, R132, R2, 0x2, 0x1f ;  /* 0x0c401f0002847f89 */ /* 0x000e6200000e0000 */
[----:B------:R-:W-:Y:S04]  /*1c190*/  FMNMX.FTZ R128, R47, R128, !PT ;  /* 0x000000802f807209 */ /* 0x000fe80007810000 */
[----:B------:R-:W-:Y:S04]  /*1c1a0*/  FMNMX.FTZ R128, R58, R128, !PT ;  /* 0x000000803a807209 */ /* 0x000fe80007810000 */
[----:B------:R-:W-:Y:S04]  /*1c1b0*/  FMNMX.FTZ R128, R59, R128, !PT ;  /* 0x000000803b807209 */ /* 0x000fe80007810000 */
[----:B------:R-:W-:Y:S04]  /*1c1c0*/  FMNMX.FTZ R128, R62, R128, !PT ;  /* 0x000000803e807209 */ /* 0x000fe80007810000 */
[----:B------:R-:W-:Y:S02]  /*1c1d0*/  FMNMX.FTZ R128, R63, R128, !PT ;  /* 0x000000803f807209 */ /* 0x000fe40007810000 */
[----:B-1----:R-:W-:Y:S02]  /*1c1e0*/  FMNMX.FTZ R130, R130, R133, !PT ;  /* 0x0000008582827209 */ /* 0x002fe40007810000 */
[----:B------:R-:W-:Y:S02]  /*1c1f0*/  FMNMX.FTZ R3, R3, R129, !PT ;  /* 0x0000008103037209 */ /* 0x000fe40007810000 */
[----:B------:R-:W-:Y:S01]  /*1c200*/  FMNMX.FTZ R129, R74, R128, !PT ;  /* 0x000000804a817209 */ /* 0x000fe20007810000 */
[----:B------:R-:W1:Y:S01]  /*1c210*/  SHFL.BFLY PT, R172, R130, 0x1, 0x1f ;  /* 0x0c201f0082ac7f89 */ /* 0x000e6200000e0000 */
[----:B------:R-:W-:Y:S02]  /*1c220*/  FMNMX.FTZ R128, R2, R132, !PT ;  /* 0x0000008402807209 */ /* 0x000fe40007810000 */
[----:B------:R-:W-:Y:S04]  /*1c230*/  FMNMX.FTZ R2, R75, R129, !PT ;  /* 0x000000814b027209 */ /* 0x000fe80007810000 */
[----:B------:R-:W-:Y:S01]  /*1c240*/  FMNMX.FTZ R2, R78, R2, !PT ;  /* 0x000000024e027209 */ /* 0x000fe20007810000 */
[----:B------:R-:W1:Y:S03]  /*1c250*/  SHFL.BFLY PT, R133, R3, 0x1, 0x1f ;  /* 0x0c201f0003857f89 */ /* 0x000e6600000e0000 */
[----:B------:R-:W-:Y:S04]  /*1c260*/  FMNMX.FTZ R2, R79, R2, !PT ;  /* 0x000000024f027209 */ /* 0x000fe80007810000 */
[----:B------:R-:W-:Y:S01]  /*1c270*/  FMNMX.FTZ R132, R90, R2, !PT ;  /* 0x000000025a847209 */ /* 0x000fe20007810000 */
[----:B------:R-:W1:Y:S02]  /*1c280*/  SHFL.BFLY PT, R173, R128, 0x1, 0x1f ;  /* 0x0c201f0080ad7f89 */ /* 0x000e6400000e0000 */
[----:B-1----:R-:W-:Y:S05]  /*1c290*/  FMNMX.FTZ R130, R130, R172, !PT ;  /* 0x000000ac82827209 */ /* 0x002fea0007810000 */
[C---:B------:R-:W-:Y:S02]  /*1c2a0*/  FMUL.FTZ R181, R130.reuse, c[0x0][0x2d0] ;  /* 0x0000b40082b57a20 */ /* 0x040fe40000410000 */
[----:B------:R-:W-:Y:S01]  /*1c2b0*/  FADD.FTZ R0, -R130, R0 ;  /* 0x0000000082007221 */ /* 0x000fe20000010100 */
[----:B------:R-:W-:Y:S01]  /*1c2c0*/  FMNMX.FTZ R129, R3, R133, !PT ;  /* 0x0000008503817209 */ /* 0x000fe20007810000 */
[--C-:B------:R-:W-:Y:S02]  /*1c2d0*/  FFMA.FTZ R48, R48, c[0x0][0x2d0], -R181.reuse ;  /* 0x0000b40030307a23 */ /* 0x100fe400000108b5 */
[--C-:B------:R-:W-:Y:S02]  /*1c2e0*/  FFMA.FTZ R49, R49, c[0x0][0x2d0], -R181.reuse ;  /* 0x0000b40031317a23 */ /* 0x100fe400000108b5 */
[----:B------:R-:W-:Y:S01]  /*1c2f0*/  MUFU.EX2 R189, R48 ;  /* 0x0000003000bd7308 */ /* 0x000fe20000000800 */
[--C-:B------:R-:W-:Y:S01]  /*1c300*/  FFMA.FTZ R52, R52, c[0x0][0x2d0], -R181.reuse ;  /* 0x0000b40034347a23 */ /* 0x100fe200000108b5 */
[----:B------:R-:W-:Y:S01]  /*1c310*/  FMNMX.FTZ R128, R128, R173, !PT ;  /* 0x000000ad80807209 */ /* 0x000fe20007810000 */
[--C-:B------:R-:W-:Y:S01]  /*1c320*/  FFMA.FTZ R53, R53, c[0x0][0x2d0], -R181.reuse ;  /* 0x0000b40035357a23 */ /* 0x100fe200000108b5 */
[----:B------:R-:W-:Y:S01]  /*1c330*/  LDSM.16.MT88.4 R172, [R217+0x100] ;  /* 0x00010000d9ac783b */ /* 0x000fe20000004200 */
[----:B------:R-:W-:Y:S02]  /*1c340*/  FMUL.FTZ R180, R129, c[0x0][0x2d0] ;  /* 0x0000b40081b47a20 */ /* 0x000fe40000410000 */
[--C-:B------:R-:W-:Y:S03]  /*1c350*/  FFMA.FTZ R16, R16, c[0x0][0x2d0], -R181.reuse ;  /* 0x0000b40010107a23 */ /* 0x100fe600000108b5 */
[----:B------:R-:W-:Y:S01]  /*1c360*/  MUFU.EX2 R187, R49 ;  /* 0x0000003100bb7308 */ /* 0x000fe20000000800 */
[----:B------:R-:W-:Y:S01]  /*1c370*/  FMUL.FTZ R2, R0, c[0x0][0x2d0] ;  /* 0x0000b40000027a20 */ /* 0x000fe20000410000 */
[----:B------:R-:W-:Y:S01]  /*1c380*/  FMNMX.FTZ R0, R91, R132, !PT ;  /* 0x000000845b007209 */ /* 0x000fe20007810000 */
[--C-:B------:R-:W-:Y:S02]  /*1c390*/  FFMA.FTZ R50, R50, c[0x0][0x2d0], -R180.reuse ;  /* 0x0000b40032327a23 */ /* 0x100fe400000108b4 */
[--C-:B------:R-:W-:Y:S01]  /*1c3a0*/  FFMA.FTZ R51, R51, c[0x0][0x2d0], -R180.reuse ;  /* 0x0000b40033337a23 */ /* 0x100fe200000108b4 */
[----:B------:R-:W-:Y:S01]  /*1c3b0*/  FMNMX.FTZ R0, R94, R0, !PT ;  /* 0x000000005e007209 */ /* 0x000fe20007810000 */
[--C-:B------:R-:W-:Y:S02]  /*1c3c0*/  FFMA.FTZ R54, R54, c[0x0][0x2d0], -R180.reuse ;  /* 0x0000b40036367a23 */ /* 0x100fe400000108b4 */
[--C-:B------:R-:W-:Y:S01]  /*1c3d0*/  FFMA.FTZ R55, R55, c[0x0][0x2d0], -R180.reuse ;  /* 0x0000b40037377a23 */ /* 0x100fe200000108b4 */
[----:B------:R1:W1:Y:S01]  /*1c3e0*/  MUFU.EX2 R133, R2 ;  /* 0x0000000200857308 */ /* 0x0002620000000800 */
[--C-:B------:R-:W-:Y:S01]  /*1c3f0*/  FFMA.FTZ R17, R17, c[0x0][0x2d0], -R181.reuse ;  /* 0x0000b40011117a23 */ /* 0x100fe200000108b5 */
[----:B------:R-:W-:Y:S01]  /*1c400*/  FMNMX.FTZ R0, R95, R0, !PT ;  /* 0x000000005f007209 */ /* 0x000fe20007810000 */
[--C-:B------:R-:W-:Y:S02]  /*1c410*/  FFMA.FTZ R18, R18, c[0x0][0x2d0], -R180.reuse ;  /* 0x0000b40012127a23 */ /* 0x100fe400000108b4 */
[--C-:B------:R-:W-:Y:S02]  /*1c420*/  FFMA.FTZ R19, R19, c[0x0][0x2d0], -R180.reuse ;  /* 0x0000b40013137a23 */ /* 0x100fe400000108b4 */
[--C-:B------:R-:W-:Y:S01]  /*1c430*/  FFMA.FTZ R64, R64, c[0x0][0x2d0], -R181.reuse ;  /* 0x0000b40040407a23 */ /* 0x100fe200000108b5 */
[----:B------:R-:W1:Y:S01]  /*1c440*/  SHFL.BFLY PT, R3, R0, 0x2, 0x1f ;  /* 0x0c401f0000037f89 */ /* 0x000e6200000e0000 */
        /* <DEDUP_REMOVED lines=11> */
[C---:B------:R-:W-:Y:S02]  /*1c500*/  FMUL.FTZ R104, R133.reuse, R104 ;  /* 0x0000006885687220 */ /* 0x040fe40000410000 */
[----:B------:R-:W-:Y:S01]  /*1c510*/  FMUL.FTZ R2, R2, c[0x0][0x2d0] ;  /* 0x0000b40002027a20 */ /* 0x000fe20000410000 */
[----:B------:R-:W-:Y:S01]  /*1c520*/  MUFU.EX2 R242, R18 ;  /* 0x0000001200f27308 */ /* 0x000fe20000000800 */
[C---:B------:R-:W-:Y:S01]  /*1c530*/  FMUL.FTZ R105, R133.reuse, R105 ;  /* 0x0000006985697220 */ /* 0x040fe20000410000 */
[----:B------:R-:W-:Y:S01]  /*1c540*/  FMNMX.FTZ R0, R0, R3, !PT ;  /* 0x0000000300007209 */ /* 0x000fe20007810000 */
[C---:B------:R-:W-:Y:S02]  /*1c550*/  FMUL.FTZ R112, R133.reuse, R112 ;  /* 0x0000007085707220 */ /* 0x040fe40000410000 */
[C---:B------:R-:W-:Y:S02]  /*1c560*/  FMUL.FTZ R16, R133.reuse, R148 ;  /* 0x0000009485107220 */ /* 0x040fe40000410000 */
[C---:B------:R-:W-:Y:S02]  /*1c570*/  FMUL.FTZ R113, R133.reuse, R113 ;  /* 0x0000007185717220 */ /* 0x040fe40000410000 */
[C---:B------:R-:W-:Y:S01]  /*1c580*/  FMUL.FTZ R116, R133.reuse, R116 ;  /* 0x0000007485747220 */ /* 0x040fe20000410000 */
[----:B------:R1:W1:Y:S01]  /*1c590*/  MUFU.EX2 R132, R2 ;  /* 0x0000000200847308 */ /* 0x0002620000000800 */
[----:B------:R-:W-:Y:S02]  /*1c5a0*/  FMUL.FTZ R117, R133, R117 ;  /* 0x0000007585757220 */ /* 0x000fe40000410000 */
[--C-:B------:R-:W-:Y:S02]  /*1c5b0*/  FFMA.FTZ R33, R33, c[0x0][0x2d0], -R181.reuse ;  /* 0x0000b40021217a23 */ /* 0x100fe400000108b5 */
[----:B------:R-:W-:Y:S02]  /*1c5c0*/  FMUL.FTZ R17, R133, R149 ;  /* 0x0000009585117220 */ /* 0x000fe40000410000 */
[--C-:B------:R-:W-:Y:S02]  /*1c5d0*/  FFMA.FTZ R34, R34, c[0x0][0x2d0], -R180.reuse ;  /* 0x0000b40022227a23 */ /* 0x100fe400000108b4 */
[--C-:B------:R-:W-:Y:S01]  /*1c5e0*/  FFMA.FTZ R35, R35, c[0x0][0x2d0], -R180.reuse ;  /* 0x0000b40023237a23 */ /* 0x100fe200000108b4 */
[----:B------:R2:W-:Y:S01]  /*1c5f0*/  MUFU.EX2 R241, R19 ;  /* 0x0000001300f17308 */ /* 0x0005e20000000800 */
[C---:B------:R-:W-:Y:S02]  /*1c600*/  FMUL.FTZ R100, R133.reuse, R100 ;  /* 0x0000006485647220 */ /* 0x040fe40000410000 */
[----:B------:R-:W-:Y:S02]  /*1c610*/  FMUL.FTZ R101, R133, R101 ;  /* 0x0000006585657220 */ /* 0x000fe40000410000 */
[--C-:B------:R-:W-:Y:S02]  /*1c620*/  FFMA.FTZ R36, R36, c[0x0][0x2d0], -R181.reuse ;  /* 0x0000b40024247a23 */ /* 0x100fe400000108b5 */
[--C-:B------:R-:W-:Y:S02]  /*1c630*/  FFMA.FTZ R37, R37, c[0x0][0x2d0], -R181.reuse ;  /* 0x0000b40025257a23 */ /* 0x100fe400000108b5 */
[--C-:B------:R-:W-:Y:S01]  /*1c640*/  FFMA.FTZ R38, R38, c[0x0][0x2d0], -R180.reuse ;  /* 0x0000b40026267a23 */ /* 0x100fe200000108b4 */
[----:B------:R3:W-:Y:S01]  /*1c650*/  MUFU.EX2 R209, R20 ;  /* 0x0000001400d17308 */ /* 0x0007e20000000800 */
[----:B------:R-:W-:Y:S02]  /*1c660*/  FFMA.FTZ R39, R39, c[0x0][0x2d0], -R180 ;  /* 0x0000b40027277a23 */ /* 0x000fe400000108b4 */
[--C-:B------:R-:W-:Y:S02]  /*1c670*/  FFMA.FTZ R97, R97, c[0x0][0x2d0], -R181.reuse ;  /* 0x0000b40061617a23 */ /* 0x100fe400000108b5 */
[----:B-1----:R-:W-:Y:S02]  /*1c680*/  FADD.FTZ R2, -R128, R134 ;  /* 0x0000008680027221 */ /* 0x002fe40000010100 */
[----:B------:R-:W-:Y:S02]  /*1c690*/  FMUL.FTZ R18, R132, R150 ;  /* 0x0000009684127220 */ /* 0x000fe40000410000 */
[----:B------:R-:W-:Y:S01]  /*1c6a0*/  FMUL.FTZ R2, R2, c[0x0][0x2d0] ;  /* 0x0000b40002027a20 */ /* 0x000fe20000410000 */
[----:B------:R1:W-:Y:S01]  /*1c6b0*/  MUFU.EX2 R212, R21 ;  /* 0x0000001500d47308 */ /* 0x0003e20000000800 */
[C---:B------:R-:W-:Y:S02]  /*1c6c0*/  FMUL.FTZ R106, R132.reuse, R106 ;  /* 0x0000006a846a7220 */ /* 0x040fe40000410000 */
[C---:B------:R-:W-:Y:S02]  /*1c6d0*/  FMUL.FTZ R107, R132.reuse, R107 ;  /* 0x0000006b846b7220 */ /* 0x040fe40000410000 */
[C---:B--2---:R-:W-:Y:S02]  /*1c6e0*/  FMUL.FTZ R19, R132.reuse, R151 ;  /* 0x0000009784137220 */ /* 0x044fe40000410000 */
[----:B------:R-:W-:Y:S01]  /*1c6f0*/  LDSM.16.MT88.4 R148, [R219+0x100] ;  /* 0x00010000db94783b */ /* 0x000fe20000004200 */
[C---:B------:R-:W-:Y:S02]  /*1c700*/  FMUL.FTZ R114, R132.reuse, R114 ;  /* 0x0000007284727220 */ /* 0x040fe40000410000 */
[----:B------:R2:W2:Y:S01]  /*1c710*/  MUFU.EX2 R131, R2 ;  /* 0x0000000200837308 */ /* 0x0004a20000000800 */
[C---:B------:R-:W-:Y:S02]  /*1c720*/  FMUL.FTZ R115, R132.reuse, R115 ;  /* 0x0000007384737220 */ /* 0x040fe40000410000 */
[C---:B------:R-:W-:Y:S02]  /*1c730*/  FMUL.FTZ R118, R132.reuse, R118 ;  /* 0x0000007684767220 */ /* 0x040fe40000410000 */
[C---:B------:R-:W-:Y:S02]  /*1c740*/  FMUL.FTZ R119, R132.reuse, R119 ;  /* 0x0000007784777220 */ /* 0x040fe40000410000 */
[----:B---3--:R-:W-:Y:S02]  /*1c750*/  FMUL.FTZ R20, R133, R152 ;  /* 0x0000009885147220 */ /* 0x008fe40000410000 */
[C---:B------:R-:W-:Y:S01]  /*1c760*/  FMUL.FTZ R102, R132.reuse, R102 ;  /* 0x0000006684667220 */ /* 0x040fe20000410000 */
[----:B------:R3:W-:Y:S01]  /*1c770*/  MUFU.EX2 R204, R22 ;  /* 0x0000001600cc7308 */ /* 0x0007e20000000800 */
[----:B------:R-:W-:Y:S02]  /*1c780*/  FMUL.FTZ R103, R132, R103 ;  /* 0x0000006784677220 */ /* 0x000fe40000410000 */
[--C-:B------:R-:W-:Y:S02]  /*1c790*/  FFMA.FTZ R99, R99, c[0x0][0x2d0], -R180.reuse ;  /* 0x0000b40063637a23 */ /* 0x100fe400000108b4 */
[----:B-1----:R-:W-:Y:S02]  /*1c7a0*/  FMUL.FTZ R21, R133, R153 ;  /* 0x0000009985157220 */ /* 0x002fe40000410000 */
[--C-:B------:R-:W-:Y:S02]  /*1c7b0*/  FFMA.FTZ R4, R4, c[0x0][0x2d0], -R181.reuse ;  /* 0x0000b40004047a23 */ /* 0x100fe400000108b5 */
[--C-:B------:R-:W-:Y:S01]  /*1c7c0*/  FFMA.FTZ R5, R5, c[0x0][0x2d0], -R181.reuse ;  /* 0x0000b40005057a23 */ /* 0x100fe200000108b5 */
[----:B------:R1:W-:Y:S01]  /*1c7d0*/  MUFU.EX2 R207, R23 ;  /* 0x0000001700cf7308 */ /* 0x0003e20000000800 */
[--C-:B------:R-:W-:Y:S02]  /*1c7e0*/  FFMA.FTZ R6, R6, c[0x0][0x2d0], -R180.reuse ;  /* 0x0000b40006067a23 */ /* 0x100fe400000108b4 */
[--C-:B------:R-:W-:Y:S01]  /*1c7f0*/  FFMA.FTZ R7, R7, c[0x0][0x2d0], -R180.reuse ;  /* 0x0000b40007077a23 */ /* 0x100fe200000108b4 */
[----:B--2---:R-:W2:Y:S01]  /*1c800*/  SHFL.BFLY PT, R2, R0, 0x1, 0x1f ;  /* 0x0c201f0000027f89 */ /* 0x004ea200000e0000 */
[C---:B------:R-:W-:Y:S02]  /*1c810*/  FMUL.FTZ R108, R131.reuse, R108 ;  /* 0x0000006c836c7220 */ /* 0x040fe40000410000 */
[C---:B------:R-:W-:Y:S02]  /*1c820*/  FMUL.FTZ R109, R131.reuse, R109 ;  /* 0x0000006d836d7220 */ /* 0x040fe40000410000 */
[C---:B------:R-:W-:Y:S01]  /*1c830*/  FMUL.FTZ R120, R131.reuse, R120 ;  /* 0x0000007883787220 */ /* 0x040fe20000410000 */
[----:B------:R4:W-:Y:S01]  /*1c840*/  MUFU.EX2 R239, R4 ;  /* 0x0000000400ef7308 */ /* 0x0009e20000000800 */
[C---:B------:R-:W-:Y:S02]  /*1c850*/  FMUL.FTZ R121, R131.reuse, R121 ;  /* 0x0000007983797220 */ /* 0x040fe40000410000 */
[C---:B------:R-:W-:Y:S02]  /*1c860*/  FMUL.FTZ R124, R131.reuse, R124 ;  /* 0x0000007c837c7220 */ /* 0x040fe40000410000 */
[----:B------:R-:W-:Y:S02]  /*1c870*/  FMUL.FTZ R125, R131, R125 ;  /* 0x0000007d837d7220 */ /* 0x000fe40000410000 */
[----:B---3--:R-:W-:Y:S02]  /*1c880*/  FMUL.FTZ R22, R132, R154 ;  /* 0x0000009a84167220 */ /* 0x008fe40000410000 */
[--C-:B------:R-:W-:Y:S01]  /*1c890*/  FFMA.FTZ R68, R68, c[0x0][0x2d0], -R181.reuse ;  /* 0x0000b40044447a23 */ /* 0x100fe200000108b5 */
[----:B------:R-:W3:Y:S01]  /*1c8a0*/  MUFU.EX2 R245, R5 ;  /* 0x0000000500f57308 */ /* 0x000ee20000000800 */
[--C-:B------:R-:W-:Y:S02]  /*1c8b0*/  FFMA.FTZ R69, R69, c[0x0][0x2d0], -R181.reuse ;  /* 0x0000b40045457a23 */ /* 0x100fe400000108b5 */
[--C-:B------:R-:W-:Y:S02]  /*1c8c0*/  FFMA.FTZ R70, R70, c[0x0][0x2d0], -R180.reuse ;  /* 0x0000b40046467a23 */ /* 0x100fe400000108b4 */
[----:B-1----:R-:W-:Y:S02]  /*1c8d0*/  FMUL.FTZ R23, R132, R155 ;  /* 0x0000009b84177220 */ /* 0x002fe40000410000 */
[----:B------:R-:W-:Y:S01]  /*1c8e0*/  FFMA.FTZ R71, R71, c[0x0][0x2d0], -R180 ;  /* 0x0000b40047477a23 */ /* 0x000fe200000108b4 */
[----:B--2---:R-:W-:Y:S01]  /*1c8f0*/  FMNMX.FTZ R3, R2, R0, !PT ;  /* 0x0000000002037209 */ /* 0x004fe20007810000 */
[--C-:B------:R-:W-:Y:S01]  /*1c900*/  FFMA.FTZ R80, R80, c[0x0][0x2d0], -R181.reuse ;  /* 0x0000b40050507a23 */ /* 0x100fe200000108b5 */
[----:B------:R-:W-:Y:S01]  /*1c910*/  MUFU.EX2 R215, R6 ;  /* 0x0000000600d77308 */ /* 0x000fe20000000800 */
[----:B------:R-:W-:Y:S02]  /*1c920*/  FFMA.FTZ R81, R81, c[0x0][0x2d0], -R181 ;  /* 0x0000b40051517a23 */ /* 0x000fe400000108b5 */
[C---:B------:R-:W-:Y:S02]  /*1c930*/  FADD.FTZ R0, -R3.reuse, R135 ;  /* 0x0000008703007221 */ /* 0x040fe40000010100 */
[----:B------:R-:W-:Y:S02]  /*1c940*/  FMUL.FTZ R135, R128, c[0x0][0x2d0] ;  /* 0x0000b40080877a20 */ /* 0x000fe40000410000 */
[----:B------:R-:W-:Y:S02]  /*1c950*/  FMUL.FTZ R2, R3, c[0x0][0x2d0] ;  /* 0x0000b40003027a20 */ /* 0x000fe40000410000 */
[--C-:B------:R-:W-:Y:S01]  /*1c960*/  FFMA.FTZ R44, R44, c[0x0][0x2d0], -R135.reuse ;  /* 0x0000b4002c2c7a23 */ /* 0x100fe20000010887 */
[----:B------:R-:W-:Y:S01]  /*1c970*/  MUFU.EX2 R240, R7 ;  /* 0x0000000700f07308 */ /* 0x000fe20000000800 */
[----:B------:R-:W-:Y:S02]  /*1c980*/  FMUL.FTZ R0, R0, c[0x0][0x2d0] ;  /* 0x0000b40000007a20 */ /* 0x000fe40000410000 */
[--C-:B------:R-:W-:Y:S02]  /*1c990*/  FFMA.FTZ R12, R12, c[0x0][0x2d0], -R135.reuse ;  /* 0x0000b4000c0c7a23 */ /* 0x100fe40000010887 */
[--C-:B------:R-:W-:Y:S02]  /*1c9a0*/  FFMA.FTZ R13, R13, c[0x0][0x2d0], -R135.reuse ;  /* 0x0000b4000d0d7a23 */ /* 0x100fe40000010887 */
[--C-:B------:R-:W-:Y:S02]  /*1c9b0*/  FFMA.FTZ R14, R14, c[0x0][0x2d0], -R2.reuse ;  /* 0x0000b4000e0e7a23 */ /* 0x100fe40000010802 */
[--C-:B------:R-:W-:Y:S01]  /*1c9c0*/  FFMA.FTZ R15, R15, c[0x0][0x2d0], -R2.reuse ;  /* 0x0000b4000f0f7a23 */ /* 0x100fe20000010802 */
[----:B------:R-:W1:Y:S01]  /*1c9d0*/  MUFU.EX2 R0, R0 ;  /* 0x0000000000007308 */ /* 0x000e620000000800 */
[--C-:B------:R-:W-:Y:S02]  /*1c9e0*/  FFMA.FTZ R8, R8, c[0x0][0x2d0], -R135.reuse ;  /* 0x0000b40008087a23 */ /* 0x100fe40000010887 */
        /* <DEDUP_REMOVED lines=12> */
[----:B----4-:R-:W-:Y:S01]  /*1cab0*/  FMUL.FTZ R4, R133, R136 ;  /* 0x0000008885047220 */ /* 0x010fe20000410000 */
[----:B---3--:R-:W-:Y:S01]  /*1cac0*/  F2FP.PACK_AB R136, R245, R239 ;  /* 0x000000eff588723e */ /* 0x008fe200000000ff */
[C---:B-1----:R-:W-:Y:S02]  /*1cad0*/  FMUL.FTZ R110, R0.reuse, R110 ;  /* 0x0000006e006e7220 */ /* 0x042fe40000410000 */
[C---:B------:R-:W-:Y:S02]  /*1cae0*/  FMUL.FTZ R111, R0.reuse, R111 ;  /* 0x0000006f006f7220 */ /* 0x040fe40000410000 */
[C---:B------:R-:W-:Y:S01]  /*1caf0*/  FMUL.FTZ R122, R0.reuse, R122 ;  /* 0x0000007a007a7220 */ /* 0x040fe20000410000 */
[----:B------:R1:W-:Y:S01]  /*1cb00*/  MUFU.EX2 R214, R12 ;  /* 0x0000000c00d67308 */ /* 0x0003e20000000800 */
[C---:B------:R-:W-:Y:S02]  /*1cb10*/  FMUL.FTZ R123, R0.reuse, R123 ;  /* 0x0000007b007b7220 */ /* 0x040fe40000410000 */
[C---:B------:R-:W-:Y:S02]  /*1cb20*/  FMUL.FTZ R126, R0.reuse, R126 ;  /* 0x0000007e007e7220 */ /* 0x040fe40000410000 */
[----:B------:R-:W-:Y:S02]  /*1cb30*/  FMUL.FTZ R127, R0, R127 ;  /* 0x0000007f007f7220 */ /* 0x000fe40000410000 */
[----:B------:R-:W-:Y:S01]  /*1cb40*/  FMUL.FTZ R5, R133, R137 ;  /* 0x0000008985057220 */ /* 0x000fe20000410000 */
[----:B------:R-:W-:Y:S01]  /*1cb50*/  F2FP.PACK_AB R137, R240, R215 ;  /* 0x000000d7f089723e */ /* 0x000fe200000000ff */
[----:B------:R-:W-:Y:S01]  /*1cb60*/  FMUL.FTZ R6, R132, R138 ;  /* 0x0000008a84067220 */ /* 0x000fe20000410000 */
[----:B------:R3:W4:Y:S01]  /*1cb70*/  MUFU.EX2 R238, R13 ;  /* 0x0000000d00ee7308 */ /* 0x0007220000000800 */
[----:B------:R-:W-:Y:S01]  /*1cb80*/  F2FP.PACK_AB R138, R246, R244 ;  /* 0x000000f4f68a723e */ /* 0x000fe200000000ff */
[----:B------:R-:W-:Y:S01]  /*1cb90*/  FMUL.FTZ R7, R132, R139 ;  /* 0x0000008b84077220 */ /* 0x000fe20000410000 */
[----:B------:R-:W-:Y:S01]  /*1cba0*/  F2FP.PACK_AB R139, R241, R242 ;  /* 0x000000f2f18b723e */ /* 0x000fe200000000ff */
[----:B--2---:R-:W-:Y:S01]  /*1cbb0*/  FMUL.FTZ R8, R131, R140 ;  /* 0x0000008c83087220 */ /* 0x004fe20000410000 */
[----:B------:R-:W-:Y:S01]  /*1cbc0*/  F2FP.PACK_AB R140, R213, R205 ;  /* 0x000000cdd58c723e */ /* 0x000fe200000000ff */
[----:B------:R-:W-:Y:S02]  /*1cbd0*/  FMUL.FTZ R9, R131, R141 ;  /* 0x0000008d83097220 */ /* 0x000fe40000410000 */
[--C-:B------:R-:W-:Y:S02]  /*1cbe0*/  FFMA.FTZ R25, R25, c[0x0][0x2d0], -R135.reuse ;  /* 0x0000b40019197a23 */ /* 0x100fe40000010887 */
[----:B------:R2:W-:Y:S01]  /*1cbf0*/  MUFU.EX2 R201, R10 ;  /* 0x0000000a00c97308 */ /* 0x0005e20000000800 */
[-C--:B------:R-:W-:Y:S05]  /*1cc00*/  HMMA.16816.F32 R4, R136, R172.reuse, R4 ;  /* 0x000000ac8804723c */ /* 0x080fea0000001804 */
[----:B-1----:R-:W-:Y:S02]  /*1cc10*/  FMUL.FTZ R12, R131, R144 ;  /* 0x00000090830c7220 */ /* 0x002fe40000410000 */
[--C-:B------:R-:W-:Y:S02]  /*1cc20*/  FFMA.FTZ R134, R27, c[0x0][0x2d0], -R2.reuse ;  /* 0x0000b4001b867a23 */ /* 0x100fe40000010802 */
[----:B------:R-:W1:Y:S03]  /*1cc30*/  MUFU.EX2 R203, R11 ;  /* 0x0000000b00cb7308 */ /* 0x000e660000000800 */
[----:B------:R-:W-:Y:S02]  /*1cc40*/  FMUL.FTZ R27, R0, R163 ;  /* 0x000000a3001b7220 */ /* 0x000fe40000410000 */
[----:B---3--:R-:W-:Y:S02]  /*1cc50*/  FMUL.FTZ R13, R131, R145 ;  /* 0x00000091830d7220 */ /* 0x008fe40000410000 */
[--C-:B------:R-:W-:Y:S02]  /*1cc60*/  FFMA.FTZ R28, R28, c[0x0][0x2d0], -R135.reuse ;  /* 0x0000b4001c1c7a23 */ /* 0x100fe40000010887 */
[--C-:B------:R-:W-:Y:S01]  /*1cc70*/  FFMA.FTZ R29, R29, c[0x0][0x2d0], -R135.reuse ;  /* 0x0000b4001d1d7a23 */ /* 0x100fe20000010887 */
[----:B------:R3:W-:Y:S01]  /*1cc80*/  MUFU.EX2 R206, R14 ;  /* 0x0000000e00ce7308 */ /* 0x0007e20000000800 */
[--C-:B------:R-:W-:Y:S02]  /*1cc90*/  FFMA.FTZ R24, R24, c[0x0][0x2d0], -R135.reuse ;  /* 0x0000b40018187a23 */ /* 0x100fe40000010887 */
[--C-:B------:R-:W-:Y:S02]  /*1cca0*/  FFMA.FTZ R26, R26, c[0x0][0x2d0], -R2.reuse ;  /* 0x0000b4001a1a7a23 */ /* 0x100fe40000010802 */
[----:B--2---:R-:W-:Y:S01]  /*1ccb0*/  FMUL.FTZ R10, R0, R142 ;  /* 0x0000008e000a7220 */ /* 0x004fe20000410000 */
[----:B----4-:R-:W-:Y:S01]  /*1ccc0*/  F2FP.PACK_AB R142, R238, R214 ;  /* 0x000000d6ee8e723e */ /* 0x010fe200000000ff */
[--C-:B------:R-:W-:Y:S02]  /*1ccd0*/  FFMA.FTZ R30, R30, c[0x0][0x2d0], -R2.reuse ;  /* 0x0000b4001e1e7a23 */ /* 0x100fe40000010802 */
[--C-:B------:R-:W-:Y:S01]  /*1cce0*/  FFMA.FTZ R40, R40, c[0x0][0x2d0], -R135.reuse ;  /* 0x0000b40028287a23 */ /* 0x100fe20000010887 */
[----:B------:R-:W2:Y:S01]  /*1ccf0*/  MUFU.EX2 R210, R15 ;  /* 0x0000000f00d27308 */ /* 0x000ea20000000800 */
        /* <DEDUP_REMOVED lines=11> */
[----:B------:R-:W-:Y:S01]  /*1cdb0*/  FFMA.FTZ R63, R63, c[0x0][0x2d0], -R2 ;  /* 0x0000b4003f3f7a23 */ /* 0x000fe20000010802 */
[----:B------:R3:W-:Y:S01]  /*1cdc0*/  MUFU.EX2 R211, R33 ;  /* 0x0000002100d37308 */ /* 0x0007e20000000800 */
[--C-:B------:R-:W-:Y:S02]  /*1cdd0*/  FFMA.FTZ R82, R82, c[0x0][0x2d0], -R180.reuse ;  /* 0x0000b40052527a23 */ /* 0x100fe400000108b4 */
[----:B------:R-:W-:Y:S01]  /*1cde0*/  FFMA.FTZ R83, R83, c[0x0][0x2d0], -R180 ;  /* 0x0000b40053537a23 */ /* 0x000fe200000108b4 */
[----:B--2---:R-:W-:Y:S01]  /*1cdf0*/  F2FP.PACK_AB R143, R210, R206 ;  /* 0x000000ced28f723e */ /* 0x004fe200000000ff */
[----:B------:R-:W-:Y:S02]  /*1ce00*/  FMUL.FTZ R15, R0, R147 ;  /* 0x00000093000f7220 */ /* 0x000fe40000410000 */
[----:B------:R-:W2:Y:S01]  /*1ce10*/  LDSM.16.MT88.4 R144, [R218+0x100] ;  /* 0x00010000da90783b */ /* 0x000ea20000004200 */
[--C-:B------:R-:W-:Y:S02]  /*1ce20*/  FFMA.FTZ R72, R72, c[0x0][0x2d0], -R135.reuse ;  /* 0x0000b40048487a23 */ /* 0x100fe40000010887 */
[----:B------:R-:W-:Y:S01]  /*1ce30*/  MUFU.EX2 R186, R50 ;  /* 0x0000003200ba7308 */ /* 0x000fe20000000800 */
[C---:B------:R-:W-:Y:S04]  /*1ce40*/  HMMA.16816.F32 R8, R140.reuse, R172, R8 ;  /* 0x000000ac8c08723c */ /* 0x040fe80000001808 */
[----:B-1----:R-:W-:Y:S02]  /*1ce50*/  FMUL.FTZ R32, R131, R156 ;  /* 0x0000009c83207220 */ /* 0x002fe40000410000 */
[--C-:B------:R-:W-:Y:S02]  /*1ce60*/  FFMA.FTZ R73, R73, c[0x0][0x2d0], -R135.reuse ;  /* 0x0000b40049497a23 */ /* 0x100fe40000010887 */
[-C--:B------:R-:W-:Y:S01]  /*1ce70*/  HMMA.16816.F32 R12, R140, R174.reuse, R12 ;  /* 0x000000ae8c0c723c */ /* 0x080fe2000000180c */
[----:B------:R1:W-:Y:S03]  /*1ce80*/  MUFU.EX2 R202, R34 ;  /* 0x0000002200ca7308 */ /* 0x0003e60000000800 */
[--C-:B------:R-:W-:Y:S02]  /*1ce90*/  FFMA.FTZ R74, R74, c[0x0][0x2d0], -R2.reuse ;  /* 0x0000b4004a4a7a23 */ /* 0x100fe40000010802 */
[----:B---3--:R-:W-:Y:S02]  /*1cea0*/  FMUL.FTZ R33, R131, R157 ;  /* 0x0000009d83217220 */ /* 0x008fe40000410000 */
[C---:B------:R-:W-:Y:S03]  /*1ceb0*/  HMMA.16816.F32 R16, R136.reuse, R174, R16 ;  /* 0x000000ae8810723c */ /* 0x040fe60000001810 */
[----:B------:R3:W-:Y:S01]  /*1cec0*/  MUFU.EX2 R200, R35 ;  /* 0x0000002300c87308 */ /* 0x0007e20000000800 */
[--C-:B------:R-:W-:Y:S02]  /*1ced0*/  FFMA.FTZ R75, R75, c[0x0][0x2d0], -R2.reuse ;  /* 0x0000b4004b4b7a23 */ /* 0x100fe40000010802 */
[--C-:B------:R-:W-:Y:S02]  /*1cee0*/  FFMA.FTZ R76, R76, c[0x0][0x2d0], -R135.reuse ;  /* 0x0000b4004c4c7a23 */ /* 0x100fe40000010887 */
[-C--:B------:R-:W-:Y:S04]  /*1cef0*/  HMMA.16816.F32 R20, R136, R176.reuse, R20 ;  /* 0x000000b08814723c */ /* 0x080fe80000001814 */
[----:B------:R-:W-:Y:S01]  /*1cf00*/  FFMA.FTZ R77, R77, c[0x0][0x2d0], -R135 ;  /* 0x0000b4004d4d7a23 */ /* 0x000fe20000010887 */
[----:B------:R4:W-:Y:S01]  /*1cf10*/  MUFU.EX2 R198, R25 ;  /* 0x0000001900c67308 */ /* 0x0009e20000000800 */
[--C-:B------:R-:W-:Y:S02]  /*1cf20*/  FFMA.FTZ R78, R78, c[0x0][0x2d0], -R2.reuse ;  /* 0x0000b4004e4e7a23 */ /* 0x100fe40000010802 */
[----:B------:R-:W-:Y:S04]  /*1cf30*/  FFMA.FTZ R79, R79, c[0x0][0x2d0], -R2 ;  /* 0x0000b4004f4f7a23 */ /* 0x000fe80000010802 */
[----:B-1----:R-:W-:Y:S02]  /*1cf40*/  FMUL.FTZ R34, R0, R158 ;  /* 0x0000009e00227220 */ /* 0x002fe40000410000 */
[--C-:B------:R-:W-:Y:S01]  /*1cf50*/  FFMA.FTZ R84, R84, c[0x0][0x2d0], -R181.reuse ;  /* 0x0000b40054547a23 */ /* 0x100fe200000108b5 */
[----:B------:R1:W-:Y:S01]  /*1cf60*/  MUFU.EX2 R199, R24 ;  /* 0x0000001800c77308 */ /* 0x0003e20000000800 */
[--C-:B------:R-:W-:Y:S02]  /*1cf70*/  FFMA.FTZ R85, R85, c[0x0][0x2d0], -R181.reuse ;  /* 0x0000b40055557a23 */ /* 0x100fe400000108b5 */
[--C-:B------:R-:W-:Y:S02]  /*1cf80*/  FFMA.FTZ R86, R86, c[0x0][0x2d0], -R180.reuse ;  /* 0x0000b40056567a23 */ /* 0x100fe400000108b4 */
[----:B---3--:R-:W-:Y:S02]  /*1cf90*/  FMUL.FTZ R35, R0, R159 ;  /* 0x0000009f00237220 */ /* 0x008fe40000410000 */
[--C-:B------:R-:W-:Y:S02]  /*1cfa0*/  FFMA.FTZ R87, R87, c[0x0][0x2d0], -R180.reuse ;  /* 0x0000b40057577a23 */ /* 0x100fe400000108b4 */
[----:B------:R-:W-:Y:S01]  /*1cfb0*/  FFMA.FTZ R96, R96, c[0x0][0x2d0], -R181 ;  /* 0x0000b40060607a23 */ /* 0x000fe200000108b5 */
[----:B------:R3:W2:Y:S01]  /*1cfc0*/  MUFU.EX2 R197, R26 ;  /* 0x0000001a00c57308 */ /* 0x0006a20000000800 */
[----:B------:R-:W-:Y:S01]  /*1cfd0*/  FFMA.FTZ R98, R98, c[0x0][0x2d0], -R180 ;  /* 0x0000b40062627a23 */ /* 0x000fe200000108b4 */
[C---:B------:R-:W-:Y:S04]  /*1cfe0*/  HMMA.16816.F32 R32, R140.reuse, R176, R32 ;  /* 0x000000b08c20723c */ /* 0x040fe80000001820 */
[----:B----4-:R-:W-:Y:S02]  /*1cff0*/  FMUL.FTZ R25, R131, R161 ;  /* 0x000000a183197220 */ /* 0x010fe40000410000 */
[--C-:B------:R-:W-:Y:S02]  /*1d000*/  FFMA.FTZ R90, R90, c[0x0][0x2d0], -R2.reuse ;  /* 0x0000b4005a5a7a23 */ /* 0x100fe40000010802 */
[----:B------:R4:W-:Y:S01]  /*1d010*/  MUFU.EX2 R196, R28 ;  /* 0x0000001c00c47308 */ /* 0x0009e20000000800 */
[--C-:B------:R-:W-:Y:S03]  /*1d020*/  FFMA.FTZ R91, R91, c[0x0][0x2d0], -R2.reuse ;  /* 0x0000b4005b5b7a23 */ /* 0x100fe60000010802 */
[----:B-1----:R-:W-:Y:S02]  /*1d030*/  FMUL.FTZ R24, R131, R160 ;  /* 0x000000a083187220 */ /* 0x002fe40000410000 */
[--C-:B------:R-:W-:Y:S02]  /*1d040*/  FFMA.FTZ R92, R92, c[0x0][0x2d0], -R135.reuse ;  /* 0x0000b4005c5c7a23 */ /* 0x100fe40000010887 */
[--C-:B------:R-:W-:Y:S02]  /*1d050*/  FFMA.FTZ R94, R94, c[0x0][0x2d0], -R2.reuse ;  /* 0x0000b4005e5e7a23 */ /* 0x100fe40000010802 */
[----:B------:R1:W1:Y:S01]  /*1d060*/  MUFU.EX2 R160, R134 ;  /* 0x0000008600a07308 */ /* 0x0002620000000800 */
[--C-:B------:R-:W-:Y:S02]  /*1d070*/  FFMA.FTZ R88, R88, c[0x0][0x2d0], -R135.reuse ;  /* 0x0000b40058587a23 */ /* 0x100fe40000010887 */
[----:B------:R-:W-:Y:S01]  /*1d080*/  FFMA.FTZ R89, R89, c[0x0][0x2d0], -R135 ;  /* 0x0000b40059597a23 */ /* 0x000fe20000010887 */
[----:B------:R-:W-:Y:S01]  /*1d090*/  MOV R135, R3 ;  /* 0x0000000300877202 */ /* 0x000fe20000000f00 */
[C---:B---3--:R-:W-:Y:S05]  /*1d0a0*/  FMUL.FTZ R26, R0.reuse, R162 ;  /* 0x000000a2001a7220 */ /* 0x048fea0000410000 */
[----:B------:R3:W-:Y:S02]  /*1d0b0*/  MUFU.EX2 R185, R51 ;  /* 0x0000003300b97308 */ /* 0x0007e40000000800 */
[-C--:B------:R-:W-:Y:S03]  /*1d0c0*/  HMMA.16816.F32 R24, R140, R178.reuse, R24 ;  /* 0x000000b28c18723c */ /* 0x080fe60000001818 */
[----:B----4-:R-:W-:Y:S05]  /*1d0d0*/  FMUL.FTZ R28, R131, R164 ;  /* 0x000000a4831c7220 */ /* 0x010fea0000410000 */
[C---:B------:R-:W-:Y:S01]  /*1d0e0*/  HMMA.16816.F32 R100, R136.reuse, R178, R100 ;  /* 0x000000b28864723c */ /* 0x040fe20000001864 */
[----:B------:R4:W-:Y:S03]  /*1d0f0*/  MUFU.EX2 R194, R30 ;  /* 0x0000001e00c27308 */ /* 0x0009e60000000800 */
[--C-:B-1----:R-:W-:Y:S02]  /*1d100*/  FFMA.FTZ R134, R31, c[0x0][0x2d0], -R2.reuse ;  /* 0x0000b4001f867a23 */ /* 0x102fe40000010802 */
[C---:B------:R-:W-:Y:S02]  /*1d110*/  FMUL.FTZ R31, R0.reuse, R167 ;  /* 0x000000a7001f7220 */ /* 0x040fe40000410000 */
[-C--:B--2---:R-:W-:Y:S03]  /*1d120*/  HMMA.16816.F32 R104, R136, R144.reuse, R104 ;  /* 0x000000908868723c */ /* 0x084fe60000001868 */
[----:B------:R1:W2:Y:S01]  /*1d130*/  MUFU.EX2 R195, R29 ;  /* 0x0000001d00c37308 */ /* 0x0002a20000000800 */
[----:B------:R-:W-:Y:S01]  /*1d140*/  FFMA.FTZ R2, R95, c[0x0][0x2d0], -R2 ;  /* 0x0000b4005f027a23 */ /* 0x000fe20000010802 */
[----:B---3--:R-:W-:Y:S03]  /*1d150*/  LDSM.16.MT88.4 R48, [R218+0x900] ;  /* 0x00090000da30783b */ /* 0x008fe60000004200 */
[C---:B------:R-:W-:Y:S05]  /*1d160*/  HMMA.16816.F32 R108, R140.reuse, R144, R108 ;  /* 0x000000908c6c723c */ /* 0x040fea000000186c */
[----:B------:R3:W-:Y:S01]  /*1d170*/  MUFU.EX2 R192, R36 ;  /* 0x0000002400c07308 */ /* 0x0007e20000000800 */
[C---:B----4-:R-:W-:Y:S02]  /*1d180*/  FMUL.FTZ R30, R0.reuse, R166 ;  /* 0x000000a6001e7220 */ /* 0x050fe40000410000 */
[----:B-----5:R-:W-:Y:S07]  /*1d190*/  FFMA.FTZ R0, R0, R247, R201 ;  /* 0x000000f700007223 */ /* 0x020fee00000100c9 */
[----:B------:R4:W-:Y:S01]  /*1d1a0*/  MUFU.EX2 R191, R37 ;  /* 0x0000002500bf7308 */ /* 0x0009e20000000800 */
[----:B------:R-:W-:Y:S02]  /*1d1b0*/  FADD.FTZ R0, R203, R0 ;  /* 0x00000000cb007221 */ /* 0x000fe40000010000 */
[C---:B-1----:R-:W-:Y:S02]  /*1d1c0*/  FMUL.FTZ R29, R131.reuse, R165 ;  /* 0x000000a5831d7220 */ /* 0x042fe40000410000 */
[----:B------:R-:W-:Y:S02]  /*1d1d0*/  FADD.FTZ R0, R206, R0 ;  /* 0x00000000ce007221 */ /* 0x000fe40000010000 */
[----:B------:R-:W-:Y:S03]  /*1d1e0*/  FFMA.FTZ R131, R131, R248, R205 ;  /* 0x000000f883837223 */ /* 0x000fe600000100cd */
[----:B------:R-:W-:Y:S01]  /*1d1f0*/  MUFU.EX2 R178, R44 ;  /* 0x0000002c00b27308 */ /* 0x000fe20000000800 */
[-C--:B------:R-:W-:Y:S03]  /*1d200*/  HMMA.16816.F32 R28, R140, R146.reuse, R28 ;  /* 0x000000928c1c723c */ /* 0x080fe6000000181c */
[----:B---3--:R-:W-:Y:S02]  /*1d210*/  FMUL.FTZ R36, R133, R168 ;  /* 0x000000a885247220 */ /* 0x008fe40000410000 */
[----:B------:R-:W-:Y:S03]  /*1d220*/  FADD.FTZ R0, R210, R0 ;  /* 0x00000000d2007221 */ /* 0x000fe60000010000 */
[C---:B------:R-:W-:Y:S01]  /*1d230*/  HMMA.16816.F32 R112, R136.reuse, R146, R112 ;  /* 0x000000928870723c */ /* 0x040fe20000001870 */
[----:B------:R1:W-:Y:S01]  /*1d240*/  MUFU.EX2 R190, R38 ;  /* 0x0000002600be7308 */ /* 0x0003e20000000800 */
[----:B------:R-:W3:Y:S02]  /*1d250*/  LDSM.16.MT88.4 R144, [R217+0x900] ;  /* 0x00090000d990783b */ /* 0x000ee40000004200 */
[----:B------:R-:W-:Y:S02]  /*1d260*/  FADD.FTZ R0, R197, R0 ;  /* 0x00000000c5007221 */ /* 0x000fe40000010000 */
[C---:B----4-:R-:W-:Y:S02]  /*1d270*/  FMUL.FTZ R37, R133.reuse, R169 ;  /* 0x000000a985257220 */ /* 0x050fe40000410000 */
[-C--:B------:R-:W-:Y:S03]  /*1d280*/  HMMA.16816.F32 R116, R136, R148.reuse, R116 ;  /* 0x000000948874723c */ /* 0x080fe60000001874 */
[----:B------:R4:W-:Y:S01]  /*1d290*/  MUFU.EX2 R188, R39 ;  /* 0x0000002700bc7308 */ /* 0x0009e20000000800 */
[----:B------:R-:W-:Y:S04]  /*1d2a0*/  FFMA.FTZ R133, R133, R250, R239 ;  /* 0x000000fa85857223 */ /* 0x000fe800000100ef */
[C---:B------:R-:W-:Y:S05]  /*1d2b0*/  HMMA.16816.F32 R120, R140.reuse, R148, R120 ;  /* 0x000000948c78723c */ /* 0x040fea0000001878 */
[----:B------:R-:W5:Y:S03]  /*1d2c0*/  MUFU.EX2 R193, R134 ;  /* 0x0000008600c17308 */ /* 0x000f660000000800 */
[-C--:B------:R-:W-:Y:S04]  /*1d2d0*/  HMMA.16816.F32 R124, R140, R150.reuse, R124 ;  /* 0x000000968c7c723c */ /* 0x080fe8000000187c */
[----:B-1----:R-:W-:Y:S03]  /*1d2e0*/  FMUL.FTZ R38, R132, R170 ;  /* 0x000000aa84267220 */ /* 0x002fe60000410000 */
[----:B------:R-:W-:Y:S01]  /*1d2f0*/  F2FP.PACK_AB R140, R198, R199 ;  /* 0x000000c7c68c723e */ /* 0x000fe200000000ff */
[----:B------:R-:W-:Y:S01]  /*1d300*/  MUFU.EX2 R177, R45 ;  /* 0x0000002d00b17308 */ /* 0x000fe20000000800 */
[----:B------:R-:W-:Y:S03]  /*1d310*/  F2FP.PACK_AB R141, R160, R197 ;  /* 0x000000c5a08d723e */ /* 0x000fe600000000ff */
[C---:B----4-:R-:W-:Y:S01]  /*1d320*/  FMUL.FTZ R39, R132.reuse, R171 ;  /* 0x000000ab84277220 */ /* 0x050fe20000410000 */
[----:B--2---:R-:W-:Y:S01]  /*1d330*/  F2FP.PACK_AB R142, R195, R196 ;  /* 0x000000c4c38e723e */ /* 0x004fe200000000ff */
[----:B------:R-:W-:Y:S04]  /*1d340*/  FFMA.FTZ R132, R132, R249, R215 ;  /* 0x000000f984847223 */ /* 0x000fe800000100d7 */
[----:B------:R-:W-:Y:S01]  /*1d350*/  MUFU.EX2 R167, R46 ;  /* 0x0000002e00a77308 */ /* 0x000fe20000000800 */
[----:B------:R-:W-:Y:S01]  /*1d360*/  HMMA.16816.F32 R36, R136, R150, R36 ;  /* 0x000000968824723c */ /* 0x000fe20000001824 */
[----:B------:R-:W1:Y:S03]  /*1d370*/  LDSM.16.MT88.4 R148, [R220+0x900] ;  /* 0x00090000dc94783b */ /* 0x000e660000004200 */
[----:B-----5:R-:W-:Y:S03]  /*1d380*/  F2FP.PACK_AB R143, R193, R194 ;  /* 0x000000c2c18f723e */ /* 0x020fe600000000ff */
[----:B------:R-:W-:Y:S02]  /*1d390*/  F2FP.PACK_AB R136, R212, R209 ;  /* 0x000000d1d488723e */ /* 0x000fe400000000ff */
[----:B------:R-:W-:Y:S01]  /*1d3a0*/  F2FP.PACK_AB R137, R207, R204 ;  /* 0x000000cccf89723e */ /* 0x000fe200000000ff */
[----:B------:R2:W-:Y:S02]  /*1d3b0*/  MUFU.EX2 R166, R47 ;  /* 0x0000002f00a67308 */ /* 0x0005e40000000800 */
[----:B------:R-:W-:Y:S02]  /*1d3c0*/  F2FP.PACK_AB R138, R211, R208 ;  /* 0x000000d0d38a723e */ /* 0x000fe400000000ff */
[----:B------:R-:W-:Y:S06]  /*1d3d0*/  F2FP.PACK_AB R139, R200, R202 ;  /* 0x000000cac88b723e */ /* 0x000fec00000000ff */
[----:B------:R-:W-:Y:S01]  /*1d3e0*/  MUFU.EX2 R165, R52 ;  /* 0x0000003400a57308 */ /* 0x000fe20000000800 */
[-C--:B---3--:R-:W-:Y:S08]  /*1d3f0*/  HMMA.16816.F32 R4, R136, R144.reuse, R4 ;  /* 0x000000908804723c */ /* 0x088ff00000001804 */
[C---:B------:R-:W-:Y:S01]  /*1d400*/  HMMA.16816.F32 R8, R140.reuse, R144, R8 ;  /* 0x000000908c08723c */ /* 0x040fe20000001808 */
[----:B------:R-:W-:Y:S01]  /*1d410*/  MUFU.EX2 R176, R53 ;  /* 0x0000003500b07308 */ /* 0x000fe20000000800 */
[----:B--2---:R-:W-:Y:S06]  /*1d420*/  LDSM.16.MT88.4 R44, [R217+0x1100] ;  /* 0x00110000d92c783b */ /* 0x004fec0000004200 */
[-C--:B------:R-:W-:Y:S03]  /*1d430*/  HMMA.16816.F32 R12, R140, R146.reuse, R12 ;  /* 0x000000928c0c723c */ /* 0x080fe6000000180c */
[----:B------:R-:W-:Y:S05]  /*1d440*/  MUFU.EX2 R164, R54 ;  /* 0x0000003600a47308 */ /* 0x000fea0000000800 */
[C---:B------:R-:W-:Y:S01]  /*1d450*/  HMMA.16816.F32 R16, R136.reuse, R146, R16 ;  /* 0x000000928810723c */ /* 0x040fe20000001810 */
[----:B------:R-:W2:Y:S04]  /*1d460*/  LDSM.16.MT88.4 R144, [R219+0x900] ;  /* 0x00090000db90783b */ /* 0x000ea80000004200 */
[----:B------:R3:W-:Y:S03]  /*1d470*/  MUFU.EX2 R175, R55 ;  /* 0x0000003700af7308 */ /* 0x0007e60000000800 */
[-C--:B-1----:R-:W-:Y:S07]  /*1d480*/  HMMA.16816.F32 R20, R136, R148.reuse, R20 ;  /* 0x000000948814723c */ /* 0x082fee0000001814 */
[----:B------:R1:W-:Y:S01]  /*1d490*/  MUFU.EX2 R184, R40 ;  /* 0x0000002800b87308 */ /* 0x0003e20000000800 */
[C---:B------:R-:W-:Y:S08]  /*1d4a0*/  HMMA.16816.F32 R32, R140.reuse, R148, R32 ;  /* 0x000000948c20723c */ /* 0x040ff00000001820 */
[-C--:B------:R-:W-:Y:S01]  /*1d4b0*/  HMMA.16816.F32 R24, R140, R150.reuse, R24 ;  /* 0x000000968c18723c */ /* 0x080fe20000001818 */
[----:B------:R4:W5:Y:S01]  /*1d4c0*/  MUFU.EX2 R183, R41 ;  /* 0x0000002900b77308 */ /* 0x0009620000000800 */
[----:B---3--:R-:W3:Y:S06]  /*1d4d0*/  LDSM.16.MT88.4 R52, [R220+0x1100] ;  /* 0x00110000dc34783b */ /* 0x008eec0000004200 */
[C---:B------:R-:W-:Y:S03]  /*1d4e0*/  HMMA.16816.F32 R100, R136.reuse, R150, R100 ;  /* 0x000000968864723c */ /* 0x040fe60000001864 */
[----:B------:R2:W-:Y:S01]  /*1d4f0*/  MUFU.EX2 R182, R42 ;  /* 0x0000002a00b67308 */ /* 0x0005e20000000800 */
[----:B------:R-:W-:Y:S01]  /*1d500*/  LDSM.16.MT88.4 R148, [R217+0x2900] ;  /* 0x00290000d994783b */ /* 0x000fe20000004200 */
[----:B-1----:R-:W-:Y:S03]  /*1d510*/  F2FP.PACK_AB R40, R191, R192 ;  /* 0x000000c0bf28723e */ /* 0x002fe600000000ff */
[-C--:B------:R-:W-:Y:S05]  /*1d520*/  HMMA.16816.F32 R104, R136, R48.reuse, R104 ;  /* 0x000000308868723c */ /* 0x080fea0000001868 */
[----:B------:R-:W1:Y:S03]  /*1d530*/  MUFU.EX2 R179, R43 ;  /* 0x0000002b00b37308 */ /* 0x000e660000000800 */
[C---:B------:R-:W-:Y:S04]  /*1d540*/  HMMA.16816.F32 R108, R140.reuse, R48, R108 ;  /* 0x000000308c6c723c */ /* 0x040fe8000000186c */
[----:B----4-:R-:W-:Y:S03]  /*1d550*/  F2FP.PACK_AB R41, R188, R190 ;  /* 0x000000bebc29723e */ /* 0x010fe600000000ff */
[----:B-----5:R-:W-:Y:S01]  /*1d560*/  F2FP.PACK_AB R48, R183, R184 ;  /* 0x000000b8b730723e */ /* 0x020fe200000000ff */
[-C--:B------:R-:W-:Y:S01]  /*1d570*/  HMMA.16816.F32 R28, R140, R50.reuse, R28 ;  /* 0x000000328c1c723c */ /* 0x080fe2000000181c */
[----:B------:R-:W-:Y:S03]  /*1d580*/  MUFU.EX2 R173, R64 ;  /* 0x0000004000ad7308 */ /* 0x000fe60000000800 */
[----:B--2---:R-:W-:Y:S04]  /*1d590*/  F2FP.PACK_AB R42, R187, R189 ;  /* 0x000000bdbb2a723e */ /* 0x004fe800000000ff */
[C---:B------:R-:W-:Y:S03]  /*1d5a0*/  HMMA.16816.F32 R112, R136.reuse, R50, R112 ;  /* 0x000000328870723c */ /* 0x040fe60000001870 */
[----:B------:R-:W-:Y:S01]  /*1d5b0*/  MUFU.EX2 R64, R58 ;  /* 0x0000003a00407308 */ /* 0x000fe20000000800 */
[----:B-1----:R-:W-:Y:S03]  /*1d5c0*/  F2FP.PACK_AB R49, R179, R182 ;  /* 0x000000b6b331723e */ /* 0x002fe600000000ff */
[----:B------:R-:W-:Y:S01]  /*1d5d0*/  F2FP.PACK_AB R50, R177, R178 ;  /* 0x000000b2b132723e */ /* 0x000fe200000000ff */
[-C--:B------:R-:W-:Y:S04]  /*1d5e0*/  HMMA.16816.F32 R116, R136, R144.reuse, R116 ;  /* 0x000000908874723c */ /* 0x080fe80000001874 */
[----:B------:R-:W-:Y:S01]  /*1d5f0*/  F2FP.PACK_AB R51, R166, R167 ;  /* 0x000000a7a633723e */ /* 0x000fe200000000ff */
[----:B------:R-:W-:Y:S01]  /*1d600*/  MUFU.EX2 R174, R65 ;  /* 0x0000004100ae7308 */ /* 0x000fe20000000800 */
[----:B------:R-:W-:Y:S02]  /*1d610*/  F2FP.PACK_AB R43, R185, R186 ;  /* 0x000000bab92b723e */ /* 0x000fe400000000ff */
[C---:B------:R-:W-:Y:S07]  /*1d620*/  HMMA.16816.F32 R120, R140.reuse, R144, R120 ;  /* 0x000000908c78723c */ /* 0x040fee0000001878 */
[----:B------:R-:W-:Y:S01]  /*1d630*/  MUFU.EX2 R65, R59 ;  /* 0x0000003b00417308 */ /* 0x000fe20000000800 */
[-C--:B------:R-:W-:Y:S08]  /*1d640*/  HMMA.16816.F32 R124, R140, R146.reuse, R124 ;  /* 0x000000928c7c723c */ /* 0x080ff0000000187c */
[----:B------:R-:W-:Y:S01]  /*1d650*/  HMMA.16816.F32 R36, R136, R146, R36 ;  /* 0x000000928824723c */ /* 0x000fe20000001824 */
[----:B------:R-:W1:Y:S01]  /*1d660*/  LDSM.16.MT88.4 R136, [R218+0x1100] ;  /* 0x00110000da88783b */ /* 0x000e620000004200 */
[----:B------:R-:W-:Y:S06]  /*1d670*/  MUFU.EX2 R134, R66 ;  /* 0x0000004200867308 */ /* 0x000fec0000000800 */
[-C--:B------:R-:W-:Y:S04]  /*1d680*/  HMMA.16816.F32 R4, R40, R44.reuse, R4 ;  /* 0x0000002c2804723c */ /* 0x080fe80000001804 */
[----:B------:R-:W-:Y:S04]  /*1d690*/  MUFU.EX2 R66, R56 ;  /* 0x0000003800427308 */ /* 0x000fe80000000800 */
[C---:B------:R-:W-:Y:S06]  /*1d6a0*/  HMMA.16816.F32 R8, R48.reuse, R44, R8 ;  /* 0x0000002c3008723c */ /* 0x040fec0000001808 */
[----:B------:R-:W-:Y:S02]  /*1d6b0*/  MUFU.EX2 R172, R67 ;  /* 0x0000004300ac7308 */ /* 0x000fe40000000800 */
[-C--:B------:R-:W-:Y:S08]  /*1d6c0*/  HMMA.16816.F32 R12, R48, R46.reuse, R12 ;  /* 0x0000002e300c723c */ /* 0x080ff0000000180c */
[C---:B------:R-:W-:Y:S01]  /*1d6d0*/  HMMA.16816.F32 R16, R40.reuse, R46, R16 ;  /* 0x0000002e2810723c */ /* 0x040fe20000001810 */
[----:B------:R-:W2:Y:S01]  /*1d6e0*/  LDSM.16.MT88.4 R44, [R219+0x1100] ;  /* 0x00110000db2c783b */ /* 0x000ea20000004200 */
[----:B------:R4:W5:Y:S06]  /*1d6f0*/  MUFU.EX2 R67, R57 ;  /* 0x0000003900437308 */ /* 0x00096c0000000800 */
[-C--:B---3--:R-:W-:Y:S04]  /*1d700*/  HMMA.16816.F32 R20, R40, R52.reuse, R20 ;  /* 0x000000342814723c */ /* 0x088fe80000001814 */
[----:B------:R-:W-:Y:S04]  /*1d710*/  MUFU.EX2 R97, R97 ;  /* 0x0000006100617308 */ /* 0x000fe80000000800 */
[C---:B------:R-:W-:Y:S06]  /*1d720*/  HMMA.16816.F32 R32, R48.reuse, R52, R32 ;  /* 0x000000343020723c */ /* 0x040fec0000001820 */
[----:B------:R-:W-:Y:S02]  /*1d730*/  MUFU.EX2 R99, R99 ;  /* 0x0000006300637308 */ /* 0x000fe40000000800 */
[-C--:B------:R-:W-:Y:S01]  /*1d740*/  HMMA.16816.F32 R24, R48, R54.reuse, R24 ;  /* 0x000000363018723c */ /* 0x080fe20000001818 */
[----:B----4-:R-:W-:Y:S07]  /*1d750*/  LDSM.16.MT88.4 R56, [R218+0x1900] ;  /* 0x00190000da38783b */ /* 0x010fee0000004200 */
[C---:B------:R-:W-:Y:S01]  /*1d760*/  HMMA.16816.F32 R100, R40.reuse, R54, R100 ;  /* 0x000000362864723c */ /* 0x040fe20000001864 */
[----:B------:R-:W-:Y:S01]  /*1d770*/  MUFU.EX2 R93, R93 ;  /* 0x0000005d005d7308 */ /* 0x000fe20000000800 */
[----:B------:R-:W3:Y:S06]  /*1d780*/  LDSM.16.MT88.4 R52, [R217+0x1900] ;  /* 0x00190000d934783b */ /* 0x000eec0000004200 */
[-C--:B-1----:R-:W-:Y:S03]  /*1d790*/  HMMA.16816.F32 R104, R40, R136.reuse, R104 ;  /* 0x000000882868723c */ /* 0x082fe60000001868 */
[----:B------:R-:W-:Y:S05]  /*1d7a0*/  MUFU.EX2 R60, R60 ;  /* 0x0000003c003c7308 */ /* 0x000fea0000000800 */
[C---:B------:R-:W-:Y:S05]  /*1d7b0*/  HMMA.16816.F32 R108, R48.reuse, R136, R108 ;  /* 0x00000088306c723c */ /* 0x040fea000000186c */
[----:B------:R-:W1:Y:S03]  /*1d7c0*/  MUFU.EX2 R61, R61 ;  /* 0x0000003d003d7308 */ /* 0x000e660000000800 */
[-C--:B------:R-:W-:Y:S07]  /*1d7d0*/  HMMA.16816.F32 R28, R48, R138.reuse, R28 ;  /* 0x0000008a301c723c */ /* 0x080fee000000181c */
[----:B------:R-:W-:Y:S01]  /*1d7e0*/  MUFU.EX2 R62, R62 ;  /* 0x0000003e003e7308 */ /* 0x000fe20000000800 */
[C---:B------:R-:W-:Y:S08]  /*1d7f0*/  HMMA.16816.F32 R112, R40.reuse, R138, R112 ;  /* 0x0000008a2870723c */ /* 0x040ff00000001870 */
[-C--:B--2---:R-:W-:Y:S01]  /*1d800*/  HMMA.16816.F32 R116, R40, R44.reuse, R116 ;  /* 0x0000002c2874723c */ /* 0x084fe20000001874 */
[----:B------:R-:W2:Y:S07]  /*1d810*/  MUFU.EX2 R63, R63 ;  /* 0x0000003f003f7308 */ /* 0x000eae0000000800 */
[C---:B------:R-:W-:Y:S03]  /*1d820*/  HMMA.16816.F32 R120, R48.reuse, R44, R120 ;  /* 0x0000002c3078723c */ /* 0x040fe60000001878 */
[----:B------:R-:W-:Y:S04]  /*1d830*/  MUFU.EX2 R68, R68 ;  /* 0x0000004400447308 */ /* 0x000fe80000000800 */
[----:B-----5:R-:W-:Y:S01]  /*1d840*/  F2FP.PACK_AB R44, R67, R66 ;  /* 0x00000042432c723e */ /* 0x020fe200000000ff */
[-C--:B------:R-:W-:Y:S01]  /*1d850*/  HMMA.16816.F32 R124, R48, R46.reuse, R124 ;  /* 0x0000002e307c723c */ /* 0x080fe2000000187c */
[----:B------:R-:W4:Y:S03]  /*1d860*/  LDSM.16.MT88.4 R48, [R220+0x1900] ;  /* 0x00190000dc30783b */ /* 0x000f260000004200 */
[----:B------:R-:W-:Y:S01]  /*1d870*/  F2FP.PACK_AB R45, R65, R64 ;  /* 0x00000040412d723e */ /* 0x000fe200000000ff */
[----:B------:R-:W-:Y:S03]  /*1d880*/  MUFU.EX2 R69, R69 ;  /* 0x0000004500457308 */ /* 0x000fe60000000800 */
[----:B------:R-:W-:Y:S07]  /*1d890*/  HMMA.16816.F32 R36, R40, R46, R36 ;  /* 0x0000002e2824723c */ /* 0x000fee0000001824 */
[----:B------:R-:W-:Y:S01]  /*1d8a0*/  F2FP.PACK_AB R40, R176, R165 ;  /* 0x000000a5b028723e */ /* 0x000fe200000000ff */
[----:B------:R-:W-:Y:S01]  /*1d8b0*/  MUFU.EX2 R70, R70 ;  /* 0x0000004600467308 */ /* 0x000fe20000000800 */
[----:B------:R-:W-:Y:S03]  /*1d8c0*/  F2FP.PACK_AB R41, R175, R164 ;  /* 0x000000a4af29723e */ /* 0x000fe600000000ff */
[----:B------:R-:W-:Y:S02]  /*1d8d0*/  F2FP.PACK_AB R42, R174, R173 ;  /* 0x000000adae2a723e */ /* 0x000fe400000000ff */
[----:B------:R-:W-:Y:S02]  /*1d8e0*/  F2FP.PACK_AB R43, R172, R134 ;  /* 0x00000086ac2b723e */ /* 0x000fe400000000ff */
[----:B-1----:R-:W-:Y:S02]  /*1d8f0*/  F2FP.PACK_AB R46, R61, R60 ;  /* 0x0000003c3d2e723e */ /* 0x002fe400000000ff */
[----:B--2---:R-:W-:Y:S01]  /*1d900*/  F2FP.PACK_AB R47, R63, R62 ;  /* 0x0000003e3f2f723e */ /* 0x004fe200000000ff */
[----:B------:R-:W-:Y:S02]  /*1d910*/  MUFU.EX2 R71, R71 ;  /* 0x0000004700477308 */ /* 0x000fe40000000800 */
[-C--:B---3--:R-:W-:Y:S08]  /*1d920*/  HMMA.16816.F32 R4, R40, R52.reuse, R4 ;  /* 0x000000342804723c */ /* 0x088ff00000001804 */
[C---:B------:R-:W-:Y:S01]  /*1d930*/  HMMA.16816.F32 R8, R44.reuse, R52, R8 ;  /* 0x000000342c08723c */ /* 0x040fe20000001808 */
[----:B------:R-:W-:Y:S07]  /*1d940*/  MUFU.EX2 R80, R80 ;  /* 0x0000005000507308 */ /* 0x000fee0000000800 */
[-C--:B------:R-:W-:Y:S03]  /*1d950*/  HMMA.16816.F32 R12, R44, R54.reuse, R12 ;  /* 0x000000362c0c723c */ /* 0x080fe6000000180c */
[----:B------:R-:W-:Y:S05]  /*1d960*/  MUFU.EX2 R81, R81 ;  /* 0x0000005100517308 */ /* 0x000fea0000000800 */
[C---:B------:R-:W-:Y:S01]  /*1d970*/  HMMA.16816.F32 R16, R40.reuse, R54, R16 ;  /* 0x000000362810723c */ /* 0x040fe20000001810 */
[----:B------:R-:W1:Y:S04]  /*1d980*/  LDSM.16.MT88.4 R52, [R219+0x1900] ;  /* 0x00190000db34783b */ /* 0x000e680000004200 */
[----:B------:R-:W-:Y:S03]  /*1d990*/  MUFU.EX2 R82, R82 ;  /* 0x0000005200527308 */ /* 0x000fe60000000800 */
[-C--:B----4-:R-:W-:Y:S07]  /*1d9a0*/  HMMA.16816.F32 R20, R40, R48.reuse, R20 ;  /* 0x000000302814723c */ /* 0x090fee0000001814 */
[----:B------:R-:W-:Y:S01]  /*1d9b0*/  MUFU.EX2 R83, R83 ;  /* 0x0000005300537308 */ /* 0x000fe20000000800 */
[C---:B------:R-:W-:Y:S08]  /*1d9c0*/  HMMA.16816.F32 R32, R44.reuse, R48, R32 ;  /* 0x000000302c20723c */ /* 0x040ff00000001820 */
[-C--:B------:R-:W-:Y:S01]  /*1d9d0*/  HMMA.16816.F32 R24, R44, R50.reuse, R24 ;  /* 0x000000322c18723c */ /* 0x080fe20000001818 */
[----:B------:R-:W-:Y:S07]  /*1d9e0*/  MUFU.EX2 R72, R72 ;  /* 0x0000004800487308 */ /* 0x000fee0000000800 */
[C---:B------:R-:W-:Y:S01]  /*1d9f0*/  HMMA.16816.F32 R100, R40.reuse, R50, R100 ;  /* 0x000000322864723c */ /* 0x040fe20000001864 */
[----:B------:R-:W2:Y:S02]  /*1da00*/  LDSM.16.MT88.4 R48, [R217+0x2100] ;  /* 0x00210000d930783b */ /* 0x000ea40000004200 */
[----:B------:R-:W3:Y:S05]  /*1da10*/  MUFU.EX2 R73, R73 ;  /* 0x0000004900497308 */ /* 0x000eea0000000800 */
[-C--:B------:R-:W-:Y:S05]  /*1da20*/  HMMA.16816.F32 R104, R40, R56.reuse, R104 ;  /* 0x000000382868723c */ /* 0x080fea0000001868 */
[----:B------:R-:W-:Y:S03]  /*1da30*/  MUFU.EX2 R74, R74 ;  /* 0x0000004a004a7308 */ /* 0x000fe60000000800 */
[C---:B------:R-:W-:Y:S07]  /*1da40*/  HMMA.16816.F32 R108, R44.reuse, R56, R108 ;  /* 0x000000382c6c723c */ /* 0x040fee000000186c */
[----:B------:R-:W4:Y:S01]  /*1da50*/  MUFU.EX2 R75, R75 ;  /* 0x0000004b004b7308 */ /* 0x000f220000000800 */
[-C--:B------:R-:W-:Y:S08]  /*1da60*/  HMMA.16816.F32 R28, R44, R58.reuse, R28 ;  /* 0x0000003a2c1c723c */ /* 0x080ff0000000181c */
[C---:B------:R-:W-:Y:S01]  /*1da70*/  HMMA.16816.F32 R112, R40.reuse, R58, R112 ;  /* 0x0000003a2870723c */ /* 0x040fe20000001870 */
[----:B------:R-:W-:Y:S01]  /*1da80*/  LDSM.16.MT88.4 R56, [R218+0x2100] ;  /* 0x00210000da38783b */ /* 0x000fe20000004200 */
[----:B------:R-:W-:Y:S06]  /*1da90*/  MUFU.EX2 R76, R76 ;  /* 0x0000004c004c7308 */ /* 0x000fec0000000800 */
[-C--:B-1----:R-:W-:Y:S04]  /*1daa0*/  HMMA.16816.F32 R116, R40, R52.reuse, R116 ;  /* 0x000000342874723c */ /* 0x082fe80000001874 */
[----:B------:R-:W1:Y:S04]  /*1dab0*/  MUFU.EX2 R77, R77 ;  /* 0x0000004d004d7308 */ /* 0x000e680000000800 */
[C---:B------:R-:W-:Y:S06]  /*1dac0*/  HMMA.16816.F32 R120, R44.reuse, R52, R120 ;  /* 0x000000342c78723c */ /* 0x040fec0000001878 */
[----:B------:R-:W-:Y:S02]  /*1dad0*/  MUFU.EX2 R78, R78 ;  /* 0x0000004e004e7308 */ /* 0x000fe40000000800 */
[-C--:B------:R-:W-:Y:S07]  /*1dae0*/  HMMA.16816.F32 R124, R44, R54.reuse, R124 ;  /* 0x000000362c7c723c */ /* 0x080fee000000187c */
[----:B---3--:R-:W-:Y:S01]  /*1daf0*/  F2FP.PACK_AB R44, R73, R72 ;  /* 0x00000048492c723e */ /* 0x008fe200000000ff */
[----:B------:R-:W-:Y:S01]  /*1db00*/  HMMA.16816.F32 R36, R40, R54, R36 ;  /* 0x000000362824723c */ /* 0x000fe20000001824 */
[----:B------:R-:W3:Y:S01]  /*1db10*/  MUFU.EX2 R79, R79 ;  /* 0x0000004f004f7308 */ /* 0x000ee20000000800 */
[----:B------:R-:W5:Y:S02]  /*1db20*/  LDSM.16.MT88.4 R52, [R220+0x2100] ;  /* 0x00210000dc34783b */ /* 0x000f640000004200 */
[----:B----4-:R-:W-:Y:S02]  /*1db30*/  F2FP.PACK_AB R45, R75, R74 ;  /* 0x0000004a4b2d723e */ /* 0x010fe400000000ff */
[----:B-1----:R-:W-:Y:S02]  /*1db40*/  F2FP.PACK_AB R46, R77, R76 ;  /* 0x0000004c4d2e723e */ /* 0x002fe400000000ff */
[----:B------:R-:W-:Y:S03]  /*1db50*/  F2FP.PACK_AB R40, R69, R68 ;  /* 0x000000444528723e */ /* 0x000fe600000000ff */
[----:B------:R-:W-:Y:S01]  /*1db60*/  MUFU.EX2 R84, R84 ;  /* 0x0000005400547308 */ /* 0x000fe20000000800 */
[----:B------:R-:W-:Y:S02]  /*1db70*/  F2FP.PACK_AB R41, R71, R70 ;  /* 0x000000464729723e */ /* 0x000fe400000000ff */
[----:B------:R-:W-:Y:S02]  /*1db80*/  F2FP.PACK_AB R42, R81, R80 ;  /* 0x00000050512a723e */ /* 0x000fe400000000ff */
[----:B------:R-:W-:Y:S05]  /*1db90*/  F2FP.PACK_AB R43, R83, R82 ;  /* 0x00000052532b723e */ /* 0x000fea00000000ff */
[----:B------:R-:W1:Y:S02]  /*1dba0*/  MUFU.EX2 R85, R85 ;  /* 0x0000005500557308 */ /* 0x000e640000000800 */
[-C--:B--2---:R-:W-:Y:S03]  /*1dbb0*/  HMMA.16816.F32 R4, R40, R48.reuse, R4 ;  /* 0x000000302804723c */ /* 0x084fe60000001804 */
[----:B---3--:R-:W-:Y:S05]  /*1dbc0*/  F2FP.PACK_AB R47, R79, R78 ;  /* 0x0000004e4f2f723e */ /* 0x008fea00000000ff */
[----:B------:R-:W-:Y:S02]  /*1dbd0*/  MUFU.EX2 R86, R86 ;  /* 0x0000005600567308 */ /* 0x000fe40000000800 */
[C---:B------:R-:W-:Y:S08]  /*1dbe0*/  HMMA.16816.F32 R8, R44.reuse, R48, R8 ;  /* 0x000000302c08723c */ /* 0x040ff00000001808 */
[-C--:B------:R-:W-:Y:S01]  /*1dbf0*/  HMMA.16816.F32 R12, R44, R50.reuse, R12 ;  /* 0x000000322c0c723c */ /* 0x080fe2000000180c */
[----:B------:R-:W2:Y:S03]  /*1dc00*/  MUFU.EX2 R87, R87 ;  /* 0x0000005700577308 */ /* 0x000ea60000000800 */
[----:B-1----:R-:W-:Y:S04]  /*1dc10*/  F2FP.PACK_AB R168, R85, R84 ;  /* 0x0000005455a8723e */ /* 0x002fe800000000ff */
[C---:B------:R-:W-:Y:S01]  /*1dc20*/  HMMA.16816.F32 R16, R40.reuse, R50, R16 ;  /* 0x000000322810723c */ /* 0x040fe20000001810 */
[----:B------:R-:W1:Y:S02]  /*1dc30*/  LDSM.16.MT88.4 R48, [R219+0x2100] ;  /* 0x00210000db30783b */ /* 0x000e640000004200 */
[----:B------:R-:W3:Y:S05]  /*1dc40*/  MUFU.EX2 R96, R96 ;  /* 0x0000006000607308 */ /* 0x000eea0000000800 */
[-C--:B-----5:R-:W-:Y:S05]  /*1dc50*/  HMMA.16816.F32 R20, R40, R52.reuse, R20 ;  /* 0x000000342814723c */ /* 0x0a0fea0000001814 */
[----:B------:R-:W4:Y:S03]  /*1dc60*/  MUFU.EX2 R98, R98 ;  /* 0x0000006200627308 */ /* 0x000f260000000800 */
[C---:B------:R-:W-:Y:S04]  /*1dc70*/  HMMA.16816.F32 R32, R44.reuse, R52, R32 ;  /* 0x000000342c20723c */ /* 0x040fe80000001820 */
[----:B--2---:R-:W-:Y:S03]  /*1dc80*/  F2FP.PACK_AB R169, R87, R86 ;  /* 0x0000005657a9723e */ /* 0x004fe600000000ff */
[----:B------:R-:W-:Y:S01]  /*1dc90*/  MUFU.EX2 R92, R92 ;  /* 0x0000005c005c7308 */ /* 0x000fe20000000800 */
[-C--:B------:R-:W-:Y:S04]  /*1dca0*/  HMMA.16816.F32 R24, R44, R54.reuse, R24 ;  /* 0x000000362c18723c */ /* 0x080fe80000001818 */
[----:B---3--:R-:W-:Y:S04]  /*1dcb0*/  F2FP.PACK_AB R170, R97, R96 ;  /* 0x0000006061aa723e */ /* 0x008fe800000000ff */
[C---:B------:R-:W-:Y:S01]  /*1dcc0*/  HMMA.16816.F32 R100, R40.reuse, R54, R100 ;  /* 0x000000362864723c */ /* 0x040fe20000001864 */
[----:B------:R-:W2:Y:S01]  /*1dcd0*/  LDSM.16.MT88.4 R52, [R220+0x2900] ;  /* 0x00290000dc34783b */ /* 0x000ea20000004200 */
[----:B------:R-:W-:Y:S02]  /*1dce0*/  MUFU.EX2 R94, R94 ;  /* 0x0000005e005e7308 */ /* 0x000fe40000000800 */
[----:B----4-:R-:W-:Y:S04]  /*1dcf0*/  F2FP.PACK_AB R171, R99, R98 ;  /* 0x0000006263ab723e */ /* 0x010fe800000000ff */
[-C--:B------:R-:W-:Y:S04]  /*1dd00*/  HMMA.16816.F32 R104, R40, R56.reuse, R104 ;  /* 0x000000382868723c */ /* 0x080fe80000001868 */
[----:B------:R-:W-:Y:S04]  /*1dd10*/  MUFU.EX2 R88, R88 ;  /* 0x0000005800587308 */ /* 0x000fe80000000800 */
[C---:B------:R-:W-:Y:S06]  /*1dd20*/  HMMA.16816.F32 R108, R44.reuse, R56, R108 ;  /* 0x000000382c6c723c */ /* 0x040fec000000186c */
[----:B------:R3:W-:Y:S02]  /*1dd30*/  MUFU.EX2 R56, R2 ;  /* 0x0000000200387308 */ /* 0x0007e40000000800 */
[-C--:B------:R-:W-:Y:S08]  /*1dd40*/  HMMA.16816.F32 R28, R44, R58.reuse, R28 ;  /* 0x0000003a2c1c723c */ /* 0x080ff0000000181c */
[C---:B------:R-:W-:Y:S01]  /*1dd50*/  HMMA.16816.F32 R112, R40.reuse, R58, R112 ;  /* 0x0000003a2870723c */ /* 0x040fe20000001870 */
[----:B------:R-:W4:Y:S07]  /*1dd60*/  MUFU.EX2 R89, R89 ;  /* 0x0000005900597308 */ /* 0x000f2e0000000800 */
[-C--:B-1----:R-:W-:Y:S03]  /*1dd70*/  HMMA.16816.F32 R116, R40, R48.reuse, R116 ;  /* 0x000000302874723c */ /* 0x082fe60000001874 */
[----:B------:R-:W-:Y:S01]  /*1dd80*/  MUFU.EX2 R90, R90 ;  /* 0x0000005a005a7308 */ /* 0x000fe20000000800 */
[----:B---3--:R-:W-:Y:S01]  /*1dd90*/  FADD.FTZ R2, R213, R131 ;  /* 0x00000083d5027221 */ /* 0x008fe20000010000 */
[----:B------:R-:W-:Y:S03]  /*1dda0*/  MOV R131, R129 ;  /* 0x0000008100837202 */ /* 0x000fe60000000f00 */
[C---:B------:R-:W-:Y:S04]  /*1ddb0*/  HMMA.16816.F32 R120, R44.reuse, R48, R120 ;  /* 0x000000302c78723c */ /* 0x040fe80000001878 */
[----:B------:R-:W-:Y:S01]  /*1ddc0*/  FADD.FTZ R2, R214, R2 ;  /* 0x00000002d6027221 */ /* 0x000fe20000010000 */
[----:B------:R-:W1:Y:S03]  /*1ddd0*/  MUFU.EX2 R91, R91 ;  /* 0x0000005b005b7308 */ /* 0x000e660000000800 */
[----:B------:R-:W-:Y:S01]  /*1dde0*/  FADD.FTZ R2, R238, R2 ;  /* 0x00000002ee027221 */ /* 0x000fe20000010000 */
[-C--:B------:R-:W-:Y:S03]  /*1ddf0*/  HMMA.16816.F32 R124, R44, R50.reuse, R124 ;  /* 0x000000322c7c723c */ /* 0x080fe6000000187c */
[----:B------:R-:W-:Y:S05]  /*1de00*/  FADD.FTZ R2, R199, R2 ;  /* 0x00000002c7027221 */ /* 0x000fea0000010000 */
[----:B------:R-:W-:Y:S07]  /*1de10*/  HMMA.16816.F32 R36, R40, R50, R36 ;  /* 0x000000322824723c */ /* 0x000fee0000001824 */
[----:B----4-:R-:W-:Y:S01]  /*1de20*/  F2FP.PACK_AB R40, R89, R88 ;  /* 0x000000585928723e */ /* 0x010fe200000000ff */
[-C--:B------:R-:W-:Y:S01]  /*1de30*/  HMMA.16816.F32 R136, R168, R148.reuse, R4 ;  /* 0x00000094a888723c */ /* 0x080fe20000001804 */
[----:B------:R-:W3:Y:S04]  /*1de40*/  LDSM.16.MT88.4 R4, [R218+0x2900] ;  /* 0x00290000da04783b */ /* 0x000ee80000004200 */
[----:B-1----:R-:W-:Y:S02]  /*1de50*/  F2FP.PACK_AB R41, R91, R90 ;  /* 0x0000005a5b29723e */ /* 0x002fe400000000ff */
[----:B------:R-:W-:Y:S02]  /*1de60*/  F2FP.PACK_AB R42, R93, R92 ;  /* 0x0000005c5d2a723e */ /* 0x000fe400000000ff */
[----:B------:R-:W-:Y:S07]  /*1de70*/  F2FP.PACK_AB R43, R56, R94 ;  /* 0x0000005e382b723e */ /* 0x000fee00000000ff */
        /* <DEDUP_REMOVED lines=25> */
[----:B------:R-:W1:Y:S01]  /*1e010*/  LDSM.16.MT88.4 R8, [R219+0x2900] ;  /* 0x00290000db08783b */ /* 0x000e620000004200 */
[----:B------:R-:W-:Y:S01]  /*1e020*/  FADD.FTZ R13, R195, R0 ;  /* 0x00000000c30d7221 */ /* 0x000fe20000010000 */
[-C--:B---3--:R-:W-:Y:S03]  /*1e030*/  HMMA.16816.F32 R104, R168, R4.reuse, R104 ;  /* 0x00000004a868723c */ /* 0x088fe60000001868 */
        /* <DEDUP_REMOVED lines=29> */
[-C--:B-1----:R-:W-:Y:S03]  /*1e210*/  HMMA.16816.F32 R116, R168, R8.reuse, R116 ;  /* 0x00000008a874723c */ /* 0x082fe60000001874 */
[----:B------:R-:W-:Y:S01]  /*1e220*/  FADD.FTZ R12, R134, R2 ;  /* 0x00000002860c7221 */ /* 0x000fe20000010000 */
[----:B------:R-:W-:Y:S01]  /*1e230*/  MOV R134, R128 ;  /* 0x0000008000867202 */ /* 0x000fe20000000f00 */
        /* <DEDUP_REMOVED lines=36> */
[----:B------:R-:W-:Y:S01]  /*1e480*/  STL [R1+0x4], R5 ;  /* 0x0000040501007387 */ /* 0x000fe20000100800 */
[----:B------:R-:W-:Y:S02]  /*1e490*/  FADD.FTZ R4, R99, R4 ;  /* 0x0000000463047221 */ /* 0x000fe40000010000 */
[----:B------:R-:W-:Y:S02]  /*1e4a0*/  FADD.FTZ R0, R91, R6 ;  /* 0x000000065b007221 */ /* 0x000fe40000010000 */
[----:B------:R-:W-:Y:S01]  /*1e4b0*/  FADD.FTZ R2, R93, R2 ;  /* 0x000000025d027221 */ /* 0x000fe20000010000 */
[----:B------:R-:W-:Y:S01]  /*1e4c0*/  STL [R1+0x8], R4 ;  /* 0x0000080401007387 */ /* 0x000fe20000100800 */
[----:B------:R-:W-:Y:S03]  /*1e4d0*/  FADD.FTZ R0, R94, R0 ;  /* 0x000000005e007221 */ /* 0x000fe60000010000 */
[----:B------:R-:W-:Y:S01]  /*1e4e0*/  STL [R1+0xc], R2 ;  /* 0x00000c0201007387 */ /* 0x000fe20000100800 */
[----:B------:R-:W-:Y:S05]  /*1e4f0*/  FADD.FTZ R0, R56, R0 ;  /* 0x0000000038007221 */ /* 0x000fea0000010000 */
[----:B------:R1:W-:Y:S02]  /*1e500*/  STL [R1+0x10], R0 ;  /* 0x0000100001007387 */ /* 0x0003e40000100800 */
[----:B-1----:R-:W-:Y:S01]  /*1e510*/  MOV R0, R130 ;  /* 0x0000008200007202 */ /* 0x002fe20000000f00 */
[----:B------:R-:W-:-:S05]  /*1e520*/  @P0 BRA `(.L_x_480) ;  /* 0xffffc72000000947 */ /* 0x000fca000383ffff */
.L_x_477:
        /* <DEDUP_REMOVED lines=9> */
.L_x_499:
[----:B------:R-:W-:Y:S04]  /*1e5c0*/  DEPBAR.LE SB0, 0x0 ;  /* 0x000080000000791a */ /* 0x000fe80000000000 */
[----:B------:R-:W-:Y:S01]  /*1e5d0*/  BAR.SYNC.DEFER_BLOCKING 0x0 ;  /* 0x0000000000007b1d */ /* 0x000fe20000010000 */
[----:B-1----:R-:W-:Y:S01]  /*1e5e0*/  IMAD.WIDE.U32 R2, R236, c[0x0][0x208], RZ ;  /* 0x00008200ec027a25 */ /* 0x002fe200078e00ff */
[----:B------:R-:W-:Y:S01]  /*1e5f0*/  SHF.R.S32.HI R0, RZ, 0x1f, R236 ;  /* 0x0000001fff007819 */ /* 0x000fe200000114ec */
[----:B------:R-:W-:Y:S04]  /*1e600*/  UISETP.GT.AND UP0, UPT, UR19, UR18, UPT ;  /* 0x000000121300728c */ /* 0x000fe8000bf04270 */
[----:B------:R-:W-:Y:S04]  /*1e610*/  IMAD R0, R0, c[0x0][0x208], RZ ;  /* 0x0000820000007a24 */ /* 0x000fe800078e02ff */
[----:B------:R-:W-:Y:S04]  /*1e620*/  IMAD R0, R236, c[0x0][0x20c], R0 ;  /* 0x00008300ec007a24 */ /* 0x000fe800078e0200 */
[----:B------:R-:W-:Y:S01]  /*1e630*/  IMAD.IADD R3, R3, 0x1, R0 ;  /* 0x0000000103037824 */ /* 0x000fe200078e0200 */
[----:B------:R-:W-:Y:S03]  /*1e640*/  SHF.R.S32.HI R0, RZ, 0x1f, R235 ;  /* 0x0000001fff007819 */ /* 0x000fe600000114eb */
[C---:B------:R-:W-:Y:S04]  /*1e650*/  IMAD.WIDE.U32 R2, R235.reuse, c[0x0][0x218], R2 ;  /* 0x00008600eb027a25 */ /* 0x040fe800078e0002 */
[----:B------:R-:W-:Y:S01]  /*1e660*/  IMAD R0, R0, c[0x0][0x218], RZ ;  /* 0x0000860000007a24 */ /* 0x000fe200078e02ff */
[----:B-----5:R-:W-:Y:S01]  /*1e670*/  LDSM.16.M88.4 R96, [R223+0x6100] ;  /* 0x00610000df60783b */ /* 0x020fe20000000200 */
        /* <DEDUP_REMOVED lines=8> */
[----:B------:R-:W4:Y:S06]  /*1e700*/  LDSM.16.M88.4 R48, [R216+0x4100] ;  /* 0x00410000d830783b */ /* 0x000f2c0000000200 */
        /* <DEDUP_REMOVED lines=11> */
[----:B------:R-:W-:Y:S05]  /*1e7c0*/  LDSM.16.M88.4 R192, [R228] ;  /* 0x00000000e4c0783b */ /* 0x000fea0000000200 */
[-C--:B---3--:R-:W-:Y:S01]  /*1e7d0*/  HMMA.16816.F32 R20, R96, R32.reuse, RZ ;  /* 0x000000206014723c */ /* 0x088fe200000018ff */
[----:B------:R-:W-:Y:S06]  /*1e7e0*/  SHFL.IDX PT, R201, R0, 0x5, 0x181f ;  /* 0x00b81f0000c97f89 */ /* 0x000fec00000e0000 */
[----:B------:R-:W-:Y:S01]  /*1e7f0*/  SHFL.IDX PT, R202, R2, 0x3, 0x181f ;  /* 0x00781f0002ca7f89 */ /* 0x000fe200000e0000 */
[C---:B------:R-:W-:Y:S05]  /*1e800*/  HMMA.16816.F32 R24, R92.reuse, R32, RZ ;  /* 0x000000205c18723c */ /* 0x040fea00000018ff */
[----:B------:R-:W-:Y:S03]  /*1e810*/  SHFL.IDX PT, R200, R2, 0x4, 0x181f ;  /* 0x00981f0002c87f89 */ /* 0x000fe600000e0000 */
[-C--:B------:R-:W-:Y:S03]  /*1e820*/  HMMA.16816.F32 R28, R92, R34.reuse, RZ ;  /* 0x000000225c1c723c */ /* 0x080fe600000018ff */
[----:B------:R-:W1:Y:S05]  /*1e830*/  SHFL.IDX PT, R128, R0, RZ, 0x181f ;  /* 0x00181fff00807589 */ /* 0x000e6a00000e0000 */
[C---:B------:R-:W-:Y:S01]  /*1e840*/  HMMA.16816.F32 R32, R96.reuse, R34, RZ ;  /* 0x000000226020723c */ /* 0x040fe200000018ff */
[----:B------:R-:W2:Y:S06]  /*1e850*/  SHFL.IDX PT, R129, R2, RZ, 0x181f ;  /* 0x00181fff02817589 */ /* 0x000eac00000e0000 */
[----:B------:R-:W-:Y:S01]  /*1e860*/  SHFL.IDX PT, R3, R0, 0x1, 0x181f ;  /* 0x00381f0000037f89 */ /* 0x000fe200000e0000 */
[-C--:B----4-:R-:W-:Y:S05]  /*1e870*/  HMMA.16816.F32 R36, R96, R48.reuse, RZ ;  /* 0x000000306024723c */ /* 0x090fea00000018ff */
[----:B------:R-:W-:Y:S03]  /*1e880*/  SHFL.IDX PT, R130, R2, 0x1, 0x181f ;  /* 0x00381f0002827f89 */ /* 0x000fe600000e0000 */
[C---:B------:R-:W-:Y:S03]  /*1e890*/  HMMA.16816.F32 R40, R92.reuse, R48, RZ ;  /* 0x000000305c28723c */ /* 0x040fe600000018ff */
[----:B------:R-:W-:Y:S01]  /*1e8a0*/  SHFL.IDX PT, R196, R0, 0x2, 0x181f ;  /* 0x00581f0000c47f89 */ /* 0x000fe200000e0000 */
[-C--:B-1----:R-:W-:Y:S04]  /*1e8b0*/  IADD3 R128, P1, R128, R234.reuse, RZ ;  /* 0x000000ea80807210 */ /* 0x082fe80007f3e0ff */
[-C--:B------:R-:W-:Y:S01]  /*1e8c0*/  HMMA.16816.F32 R44, R92, R50.reuse, RZ ;  /* 0x000000325c2c723c */ /* 0x080fe200000018ff */
[--C-:B--2---:R-:W-:Y:S01]  /*1e8d0*/  IMAD.X R129, R129, 0x1, R233.reuse, P1 ;  /* 0x0000000181817824 */ /* 0x104fe200008e06e9 */
[----:B------:R-:W1:Y:S06]  /*1e8e0*/  SHFL.IDX PT, R198, R0, 0x3, 0x181f ;  /* 0x00781f0000c67f89 */ /* 0x000e6c00000e0000 */
[C---:B------:R-:W-:Y:S01]  /*1e8f0*/  HMMA.16816.F32 R48, R96.reuse, R50, RZ ;  /* 0x000000326030723c */ /* 0x040fe200000018ff */
[----:B------:R-:W2:Y:S06]  /*1e900*/  SHFL.IDX PT, R135, R2, 0x2, 0x181f ;  /* 0x00581f0002877f89 */ /* 0x000eac00000e0000 */
[----:B------:R-:W-:Y:S01]  /*1e910*/  SHFL.IDX PT, R199, R0, 0x4, 0x181f ;  /* 0x00981f0000c77f89 */ /* 0x000fe200000e0000 */
[-C--:B------:R-:W-:Y:S05]  /*1e920*/  HMMA.16816.F32 R52, R96, R64.reuse, RZ ;  /* 0x000000406034723c */ /* 0x080fea00000018ff */
[----:B------:R3:W-:Y:S03]  /*1e930*/  SHFL.IDX PT, R0, R2, 0x5, 0x181f ;  /* 0x00b81f0002007f89 */ /* 0x0007e600000e0000 */
[C---:B------:R-:W-:Y:S04]  /*1e940*/  HMMA.16816.F32 R56, R92.reuse, R64, RZ ;  /* 0x000000405c38723c */ /* 0x040fe800000018ff */
[-C--:B-1----:R-:W-:Y:S04]  /*1e950*/  IADD3 R198, P2, R198, R234.reuse, RZ ;  /* 0x000000eac6c67210 */ /* 0x082fe80007f5e0ff */
[-C--:B------:R-:W-:Y:S08]  /*1e960*/  HMMA.16816.F32 R60, R92, R66.reuse, RZ ;  /* 0x000000425c3c723c */ /* 0x080ff000000018ff */
[C---:B------:R-:W-:Y:S04]  /*1e970*/  HMMA.16816.F32 R64, R96.reuse, R66, RZ ;  /* 0x000000426040723c */ /* 0x040fe800000018ff */
[-C--:B---3--:R-:W-:Y:S04]  /*1e980*/  IADD3 R2, P0, R3, R234.reuse, RZ ;  /* 0x000000ea03027210 */ /* 0x088fe80007f1e0ff */
[-C--:B------:R-:W-:Y:S01]  /*1e990*/  HMMA.16816.F32 R68, R96, R80.reuse, RZ ;  /* 0x000000506044723c */ /* 0x080fe200000018ff */
[--C-:B------:R-:W-:Y:S03]  /*1e9a0*/  IMAD.X R3, R130, 0x1, R233.reuse, P0 ;  /* 0x0000000182037824 */ /* 0x100fe600000e06e9 */
[-C--:B------:R-:W-:Y:S04]  /*1e9b0*/  IADD3 R196, P0, R196, R234.reuse, RZ ;  /* 0x000000eac4c47210 */ /* 0x080fe80007f1e0ff */
[C---:B------:R-:W-:Y:S04]  /*1e9c0*/  HMMA.16816.F32 R72, R92.reuse, R80, RZ ;  /* 0x000000505c48723c */ /* 0x040fe800000018ff */
[--C-:B--2---:R-:W-:Y:S04]  /*1e9d0*/  IMAD.X R197, R135, 0x1, R233.reuse, P0 ;  /* 0x0000000187c57824 */ /* 0x104fe800000e06e9 */
        /* <DEDUP_REMOVED lines=23> */
[C---:B------:R-:W-:Y:S03]  /*1eb50*/  HMMA.16816.F32 R40, R184.reuse, R172, R40 ;  /* 0x000000acb828723c */ /* 0x040fe60000001828 */
[----:B------:R3:W-:Y:S05]  /*1eb60*/  LDGSTS.E.BYPASS.LTC128B.128 [R243+0x1000], [R196.64], !P6 ;  /* 0x01000000c4f37fae */ /* 0x0007ea000f101d4e */
[-C--:B------:R-:W-:Y:S08]  /*1eb70*/  HMMA.16816.F32 R44, R184, R174.reuse, R44 ;  /* 0x000000aeb82c723c */ /* 0x080ff0000000182c */
[C---:B------:R-:W-:Y:S04]  /*1eb80*/  HMMA.16816.F32 R48, R176.reuse, R174, R48 ;  /* 0x000000aeb030723c */ /* 0x040fe80000001830 */
[-C--:B----4-:R-:W-:Y:S01]  /*1eb90*/  IADD3 R128, P1, R199, R234.reuse, RZ ;  /* 0x000000eac7807210 */ /* 0x090fe20007f3e0ff */
[--C-:B------:R-:W-:Y:S03]  /*1eba0*/  IMAD.X R199, R202, 0x1, R233.reuse, P2 ;  /* 0x00000001cac77824 */ /* 0x100fe600010e06e9 */
[-C--:B--2---:R-:W-:Y:S02]  /*1ebb0*/  HMMA.16816.F32 R52, R176, R180.reuse, R52 ;  /* 0x000000b4b034723c */ /* 0x084fe40000001834 */
[----:B------:R2:W-:Y:S02]  /*1ebc0*/  LDGSTS.E.BYPASS.LTC128B.128 [R243+0x1800], [R198.64], !P6 ;  /* 0x01800000c6f37fae */ /* 0x0005e4000f101d4e */
[--C-:B------:R-:W-:Y:S01]  /*1ebd0*/  IMAD.X R129, R200, 0x1, R233.reuse, P1 ;  /* 0x00000001c8817824 */ /* 0x100fe200008e06e9 */
[----:B-1----:R-:W-:Y:S03]  /*1ebe0*/  IADD3 R2, P0, R201, R234, RZ ;  /* 0x000000eac9027210 */ /* 0x002fe60007f1e0ff */
[C---:B------:R-:W-:Y:S01]  /*1ebf0*/  HMMA.16816.F32 R56, R184.reuse, R180, R56 ;  /* 0x000000b4b838723c */ /* 0x040fe20000001838 */
[----:B------:R1:W-:Y:S03]  /*1ec00*/  LDGSTS.E.BYPASS.LTC128B.128 [R243+0x2000], [R128.64], !P6 ;  /* 0x0200000080f37fae */ /* 0x0003e6000f101d4e */
[----:B------:R-:W-:Y:S01]  /*1ec10*/  IMAD.X R3, R0, 0x1, R233, P0 ;  /* 0x0000000100037824 */ /* 0x000fe200000e06e9 */
[----:B------:R-:W-:Y:S03]  /*1ec20*/  PLOP3.LUT P0, PT, PT, PT, UP0, 0x80, 0x0 ;  /* 0x000000000000781c */ /* 0x000fe60003f0f008 */
[-C--:B------:R-:W-:Y:S01]  /*1ec30*/  HMMA.16816.F32 R60, R184, R182.reuse, R60 ;  /* 0x000000b6b83c723c */ /* 0x080fe2000000183c */
[----:B------:R1:W-:Y:S06]  /*1ec40*/  LDGSTS.E.BYPASS.LTC128B.128 [R243+0x2800], [R2.64], !P6 ;  /* 0x0280000002f37fae */ /* 0x0003ec000f101d4e */
[----:B------:R-:W-:Y:S01]  /*1ec50*/  LDSM.16.M88.4 R172, [R222+0x3100] ;  /* 0x00310000deac783b */ /* 0x000fe20000000200 */
[C---:B------:R-:W-:Y:S05]  /*1ec60*/  HMMA.16816.F32 R64, R176.reuse, R182, R64 ;  /* 0x000000b6b040723c */ /* 0x040fea0000001840 */
[----:B------:R-:W0:Y:S03]  /*1ec70*/  LDGDEPBAR ;  /* 0x00000000000079af */ /* 0x000e260000000000 */
[-C--:B---3--:R-:W-:Y:S03]  /*1ec80*/  HMMA.16816.F32 R68, R176, R188.reuse, R68 ;  /* 0x000000bcb044723c */ /* 0x088fe60000001844 */
[----:B--2---:R-:W2:Y:S05]  /*1ec90*/  LDSM.16.M88.4 R196, [R224+0x6100] ;  /* 0x00610000e0c4783b */ /* 0x004eaa0000000200 */
[C---:B------:R-:W-:Y:S01]  /*1eca0*/  HMMA.16816.F32 R72, R184.reuse, R188, R72 ;  /* 0x000000bcb848723c */ /* 0x040fe20000001848 */
[----:B------:R-:W3:Y:S06]  /*1ecb0*/  LDSM.16.M88.4 R200, [R224+0x8100] ;  /* 0x00810000e0c8783b */ /* 0x000eec0000000200 */
[----:B------:R-:W4:Y:S01]  /*1ecc0*/  LDSM.16.M88.4 R204, [R222+0x3900] ;  /* 0x00390000decc783b */ /* 0x000f220000000200 */
[-C--:B------:R-:W-:Y:S05]  /*1ecd0*/  HMMA.16816.F32 R76, R184, R190.reuse, R76 ;  /* 0x000000beb84c723c */ /* 0x080fea000000184c */
[----:B------:R-:W1:Y:S03]  /*1ece0*/  LDSM.16.M88.4 R208, [R222+0x4100] ;  /* 0x00410000ded0783b */ /* 0x000e660000000200 */
[C---:B------:R-:W-:Y:S03]  /*1ecf0*/  HMMA.16816.F32 R80, R176.reuse, R190, R80 ;  /* 0x000000beb050723c */ /* 0x040fe60000001850 */
[----:B------:R-:W1:Y:S05]  /*1ed00*/  LDSM.16.M88.4 R212, [R222+0x4900] ;  /* 0x00490000ded4783b */ /* 0x000e6a0000000200 */
[-C--:B------:R-:W-:Y:S01]  /*1ed10*/  HMMA.16816.F32 R84, R176, R192.reuse, R84 ;  /* 0x000000c0b054723c */ /* 0x080fe20000001854 */
[----:B------:R-:W-:Y:S06]  /*1ed20*/  LDSM.16.M88.4 R180, [R225+0x6100] ;  /* 0x00610000e1b4783b */ /* 0x000fec0000000200 */
[----:B------:R-:W-:Y:S01]  /*1ed30*/  LDSM.16.M88.4 R188, [R225+0x8100] ;  /* 0x00810000e1bc783b */ /* 0x000fe20000000200 */
[C---:B------:R-:W-:Y:S08]  /*1ed40*/  HMMA.16816.F32 R88, R184.reuse, R192, R88 ;  /* 0x000000c0b858723c */ /* 0x040ff00000001858 */
[-C--:B------:R-:W-:Y:S01]  /*1ed50*/  HMMA.16816.F32 R92, R184, R194.reuse, R92 ;  /* 0x000000c2b85c723c */ /* 0x080fe2000000185c */
[----:B------:R-:W-:Y:S07]  /*1ed60*/  LDSM.16.M88.4 R184, [R221] ;  /* 0x00000000ddb8783b */ /* 0x000fee0000000200 */
        /* <DEDUP_REMOVED lines=12> */
[----:B------:R-:W3:Y:S07]  /*1ee30*/  LDSM.16.M88.4 R204, [R221+0x1000] ;  /* 0x00100000ddcc783b */ /* 0x000eee0000000200 */
[-C--:B-1----:R-:W-:Y:S08]  /*1ee40*/  HMMA.16816.F32 R36, R196, R208.reuse, R36 ;  /* 0x000000d0c424723c */ /* 0x082ff00000001824 */
        /* <DEDUP_REMOVED lines=13> */
[----:B------:R-:W1:Y:S01]  /*1ef20*/  LDSM.16.M88.4 R176, [R221+0x2800] ;  /* 0x00280000ddb0783b */ /* 0x000e620000000200 */
[----:B------:R-:W-:Y:S05]  /*1ef30*/  DEPBAR.LE SB0, 0x0 ;  /* 0x000080000000791a */ /* 0x000fea0000000000 */
[----:B------:R-:W-:Y:S01]  /*1ef40*/  BAR.SYNC.DEFER_BLOCKING 0x0 ;  /* 0x0000000000007b1d */ /* 0x000fe20000010000 */
[-C--:B--2---:R-:W-:Y:S08]  /*1ef50*/  HMMA.16816.F32 R84, R196, R172.reuse, R84 ;  /* 0x000000acc454723c */ /* 0x084ff00000001854 */
        /* <DEDUP_REMOVED lines=15> */
[-C--:B-1----:R-:W-:Y:S08]  /*1f050*/  HMMA.16816.F32 R52, R180, R208.reuse, R52 ;  /* 0x000000d0b434723c */ /* 0x082ff00000001834 */
[C---:B------:R-:W-:Y:S08]  /*1f060*/  HMMA.16816.F32 R56, R188.reuse, R208, R56 ;  /* 0x000000d0bc38723c */ /* 0x040ff00000001838 */
[-C--:B------:R-:W-:Y:S08]  /*1f070*/  HMMA.16816.F32 R60, R188, R210.reuse, R60 ;  /* 0x000000d2bc3c723c */ /* 0x080ff0000000183c */
[C---:B------:R-:W-:Y:S08]  /*1f080*/  HMMA.16816.F32 R64, R180.reuse, R210, R64 ;  /* 0x000000d2b440723c */ /* 0x040ff00000001840 */
[-C--:B----4-:R-:W-:Y:S08]  /*1f090*/  HMMA.16816.F32 R68, R180, R212.reuse, R68 ;  /* 0x000000d4b444723c */ /* 0x090ff00000001844 */
[C---:B------:R-:W-:Y:S08]  /*1f0a0*/  HMMA.16816.F32 R72, R188.reuse, R212, R72 ;  /* 0x000000d4bc48723c */ /* 0x040ff00000001848 */
[-C--:B------:R-:W-:Y:S08]  /*1f0b0*/  HMMA.16816.F32 R76, R188, R214.reuse, R76 ;  /* 0x000000d6bc4c723c */ /* 0x080ff0000000184c */
[C---:B------:R-:W-:Y:S08]  /*1f0c0*/  HMMA.16816.F32 R80, R180.reuse, R214, R80 ;  /* 0x000000d6b450723c */ /* 0x040ff00000001850 */
[-C--:B------:R-:W-:Y:S08]  /*1f0d0*/  HMMA.16816.F32 R84, R180, R176.reuse, R84 ;  /* 0x000000b0b454723c */ /* 0x080ff00000001854 */
        /* <DEDUP_REMOVED lines=67> */
.L_x_482:
        /* <DEDUP_REMOVED lines=8> */
[----:B------:R-:W-:Y:S02]  /*1f590*/  PLOP3.LUT P0, PT, PT, PT, UP1, 0x80, 0x0 ;  /* 0x000000000000781c */ /* 0x000fe40003f0f018 */
[C---:B---3--:R-:W-:Y:S09]  /*1f5a0*/  IADD3 R173, -R2.reuse, UR35, RZ ;  /* 0x0000002302ad7c10 */ /* 0x048ff2000fffe1ff */
[----:B--2---:R-:W-:Y:S04]  /*1f5b0*/  @P1 IMAD.HI.U32 R0, R3, c[0x0][0x2c8], RZ ;  /* 0x0000b20003001a27 */ /* 0x004fe800078e00ff */
[----:B------:R-:W-:Y:S01]  /*1f5c0*/  IMAD.MOV.U32 R130, RZ, RZ, R3 ;  /* 0x000000ffff827224 */ /* 0x000fe200078e0003 */
[----:B------:R-:W-:Y:S01]  /*1f5d0*/  @P0 SHF.R.U32.HI R130, RZ, c[0x0][0x2cc], R0 ;  /* 0x0000b300ff820a19 */ /* 0x000fe20000011600 */
[----:B------:R-:W-:Y:S01]  /*1f5e0*/  IMAD.U32 R0, RZ, RZ, UR35 ;  /* 0x00000023ff007e24 */ /* 0x000fe2000f8e00ff */
[----:B------:R-:W-:Y:S03]  /*1f5f0*/  PLOP3.LUT P0, PT, PT, PT, UP0, 0x40, 0x0 ;  /* 0x000000000000781c */ /* 0x000fe60003f0e808 */
[----:B------:R-:W1:Y:S01]  /*1f600*/  SHFL.IDX PT, R3, R130, RZ, 0x1c1f ;  /* 0x001c1fff82037589 */ /* 0x000e6200000e0000 */
[----:B------:R-:W-:Y:S04]  /*1f610*/  IADD3 R0, -R2, 0x1, R0 ;  /* 0x0000000102007810 */ /* 0x000fe80007ffe100 */
        /* <DEDUP_REMOVED lines=20> */
.L_x_485:
[----:B------:R-:W-:Y:S04]  /*1f760*/  MOV R128, c[0x0][0x32c] ;  /* 0x0000cb0000807a02 */ /* 0x000fe80000000f00 */
[----:B------:R-:W-:Y:S11]  /*1f770*/  ISETP.NE.AND P0, PT, R128, 0x1, PT ;  /* 0x000000018000780c */ /* 0x000ff60003f05270 */
[----:B------:R-:W-:Y:S02]  /*1f780*/  @!UPT UIADD3 URZ, URZ, URZ, URZ ;  /* 0x0000003f3f3ff290 */ /* 0x000fe4000fffe03f */
[----:B------:R-:W-:Y:S05]  /*1f790*/  @P0 IMAD.HI.U32 R128, R3, c[0x0][0x330], RZ ;  /* 0x0000cc0003800a27 */ /* 0x000fea00078e00ff */
[----:B------:R-:W-:Y:S02]  /*1f7a0*/  @P0 SHF.R.U32.HI R3, RZ, c[0x0][0x334], R128 ;  /* 0x0000cd00ff030a19 */ /* 0x000fe40000011680 */
.L_x_486:
[----:B------:R-:W-:Y:S05]  /*1f7b0*/  BSYNC B0 ;  /* 0x0000000000007941 */ /* 0x000fea0003800000 */
.L_x_484:
[----:B------:R-:W-:Y:S05]  /*1f7c0*/  IMAD R3, R3, c[0x0][0x32c], R173 ;  /* 0x0000cb0003037a24 */ /* 0x000fea00078e02ad */
[----:B------:R-:W-:Y:S02]  /*1f7d0*/  IADD3 R128, R3, c[0x0][0x32c], RZ ;  /* 0x0000cb0003807a10 */ /* 0x000fe40007ffe0ff */
[----:B------:R-:W-:Y:S02]  /*1f7e0*/  IMNMX R0, R0, R3, !PT ;  /* 0x0000000300007217 */ /* 0x000fe40007800200 */
[----:B------:R-:W-:Y:S02]  /*1f7f0*/  IMNMX R2, R2, R128, PT ;  /* 0x0000008002027217 */ /* 0x000fe40003800200 */
.L_x_483:
        /* <DEDUP_REMOVED lines=20> */
.L_x_489:
[----:B------:R-:W-:Y:S04]  /*1f940*/  MOV R174, c[0x0][0x32c] ;  /* 0x0000cb0000ae7a02 */ /* 0x000fe80000000f00 */
[----:B------:R-:W-:Y:S11]  /*1f950*/  ISETP.NE.AND P0, PT, R174, 0x1, PT ;  /* 0x00000001ae00780c */ /* 0x000ff60003f05270 */
[----:B------:R-:W-:Y:S02]  /*1f960*/  @!UPT UIADD3 URZ, URZ, URZ, URZ ;  /* 0x0000003f3f3ff290 */ /* 0x000fe4000fffe03f */
[----:B------:R-:W-:Y:S05]  /*1f970*/  @P0 IMAD.HI.U32 R174, R129, c[0x0][0x330], RZ ;  /* 0x0000cc0081ae0a27 */ /* 0x000fea00078e00ff */
[----:B------:R-:W-:Y:S02]  /*1f980*/  @P0 SHF.R.U32.HI R129, RZ, c[0x0][0x334], R174 ;  /* 0x0000cd00ff810a19 */ /* 0x000fe400000116ae */
.L_x_490:
[----:B------:R-:W-:Y:S05]  /*1f990*/  BSYNC B0 ;  /* 0x0000000000007941 */ /* 0x000fea0003800000 */
.L_x_488:
[----:B------:R-:W-:Y:S05]  /*1f9a0*/  IMAD R129, R129, c[0x0][0x32c], R173 ;  /* 0x0000cb0081817a24 */ /* 0x000fea00078e02ad */
[----:B------:R-:W-:Y:S02]  /*1f9b0*/  IADD3 R174, R129, c[0x0][0x32c], RZ ;  /* 0x0000cb0081ae7a10 */ /* 0x000fe40007ffe0ff */
[----:B------:R-:W-:Y:S02]  /*1f9c0*/  IMNMX R3, R3, R129, !PT ;  /* 0x0000008103037217 */ /* 0x000fe40007800200 */
[----:B------:R-:W-:Y:S02]  /*1f9d0*/  IMNMX R128, R128, R174, PT ;  /* 0x000000ae80807217 */ /* 0x000fe40003800200 */
.L_x_487:
        /* <DEDUP_REMOVED lines=8> */
[----:B------:R-:W-:Y:S01]  /*1fa60*/  PLOP3.LUT P3, PT, PT, PT, UP2, 0x40, 0x0 ;  /* 0x000000000000781c */ /* 0x000fe20003f6e828 */
[----:B------:R-:W-:Y:S01]  /*1fa70*/  UISETP.GE.AND UP1, UPT, UR35, 0xa, UPT ;  /* 0x0000000a2300788c */ /* 0x000fe2000bf26270 */
[C---:B------:R-:W-:Y:S01]  /*1fa80*/  ISETP.GT.AND P0, PT, R0.reuse, RZ, P0 ;  /* 0x000000ff0000720c */ /* 0x040fe20000704270 */
[----:B------:R-:W-:Y:S01]  /*1fa90*/  UP2UR UR30, UPR, URZ, 0x1 ;  /* 0x000000013f1e7883 */ /* 0x000fe20008000000 */
[C---:B------:R-:W-:Y:S01]  /*1faa0*/  ISETP.GT.AND P4, PT, R0.reuse, 0x1, P1 ;  /* 0x000000010000780c */ /* 0x040fe20000f84270 */
[----:B------:R-:W-:Y:S01]  /*1fab0*/  UISETP.GE.AND UP6, UPT, UR35, 0x42, UPT ;  /* 0x000000422300788c */ /* 0x000fe2000bfc6270 */
[----:B------:R-:W-:Y:S01]  /*1fac0*/  ISETP.GT.AND P1, PT, R0, 0x8, P3 ;  /* 0x000000080000780c */ /* 0x000fe20001f24270 */
[----:B------:R-:W-:Y:S01]  /*1fad0*/  UISETP.GE.AND UP5, UPT, UR35, 0x49, UPT ;  /* 0x000000492300788c */ /* 0x000fe2000bfa6270 */
[----:B------:R-:W-:Y:S01]  /*1fae0*/  PLOP3.LUT P3, PT, PT, PT, UP0, 0x40, 0x0 ;  /* 0x000000000000781c */ /* 0x000fe20003f6e808 */
[----:B------:R-:W-:Y:S01]  /*1faf0*/  UISETP.GE.AND UP0, UPT, UR35, 0x12, UPT ;  /* 0x000000122300788c */ /* 0x000fe2000bf06270 */
[C---:B------:R-:W-:Y:S01]  /*1fb00*/  ISETP.LT.OR P2, PT, R2.reuse, 0x1, P0 ;  /* 0x000000010200780c */ /* 0x040fe20000741670 */
[----:B------:R-:W-:Y:S01]  /*1fb10*/  UISETP.GE.AND UP4, UPT, UR35, 0x4a, UPT ;  /* 0x0000004a2300788c */ /* 0x000fe2000bf86270 */
[----:B------:R-:W-:Y:S01]  /*1fb20*/  PLOP3.LUT P0, PT, PT, PT, UP1, 0x40, 0x0 ;  /* 0x000000000000781c */ /* 0x000fe20003f0e818 */
[----:B------:R-:W-:Y:S01]  /*1fb30*/  UP2UR UR29, UPR, URZ, 0x1 ;  /* 0x000000013f1d7883 */ /* 0x000fe20008000000 */
[----:B------:R-:W-:Y:S01]  /*1fb40*/  ISETP.LT.OR P5, PT, R2, 0x2, P4 ;  /* 0x000000020200780c */ /* 0x000fe200027a1670 */
[----:B------:R-:W-:Y:S01]  /*1fb50*/  UP2UR UR32, UPR, URZ, 0x4 ;  /* 0x000000043f207883 */ /* 0x000fe20008000000 */
[----:B------:R-:W-:Y:S01]  /*1fb60*/  ISETP.GT.AND P4, PT, R0, 0x9, P0 ;  /* 0x000000090000780c */ /* 0x000fe20000784270 */
[----:B------:R-:W-:Y:S01]  /*1fb70*/  UP2UR UR31, UPR, URZ, 0x2 ;  /* 0x000000023f1f7883 */ /* 0x000fe20008000000 */
[----:B------:R-:W-:Y:S01]  /*1fb80*/  PLOP3.LUT P0, PT, PT, PT, UP0, 0x40, 0x0 ;  /* 0x000000000000781c */ /* 0x000fe20003f0e808 */
[----:B------:R-:W-:Y:S01]  /*1fb90*/  UISETP.GE.AND UP0, UPT, UR35, 0x19, UPT ;  /* 0x000000192300788c */ /* 0x000fe2000bf06270 */
[----:B------:R-:W-:Y:S01]  /*1fba0*/  FSEL R174, R4, -INF , !P2 ;  /* 0xff80000004ae7808 */ /* 0x000fe20005000000 */
[----:B------:R-:W-:Y:S01]  /*1fbb0*/  UISETP.GE.AND UP2, UPT, UR35, 0x52, UPT ;  /* 0x000000522300788c */ /* 0x000fe2000bf46270 */
[----:B------:R-:W-:Y:S01]  /*1fbc0*/  ISETP.LT.OR P2, PT, R2, 0x9, P1 ;  /* 0x000000090200780c */ /* 0x000fe20000f41670 */
[----:B------:R-:W-:Y:S01]  /*1fbd0*/  UP2UR UR28, UPR, URZ, 0x1 ;  /* 0x000000013f1c7883 */ /* 0x000fe20008000000 */
[----:B------:R-:W-:Y:S01]  /*1fbe0*/  ISETP.GT.AND P1, PT, R0, 0x10, P3 ;  /* 0x000000100000780c */ /* 0x000fe20001f24270 */
[----:B------:R-:W-:Y:S01]  /*1fbf0*/  UISETP.GE.AND UP1, UPT, UR35, 0x59, UPT ;  /* 0x000000592300788c */ /* 0x000fe2000bf26270 */
[----:B------:R-:W-:Y:S01]  /*1fc00*/  PLOP3.LUT P3, PT, PT, PT, UP0, 0x40, 0x0 ;  /* 0x000000000000781c */ /* 0x000fe20003f6e808 */
[----:B------:R-:W-:Y:S01]  /*1fc10*/  UISETP.GE.AND UP0, UPT, UR35, 0x1a, UPT ;  /* 0x0000001a2300788c */ /* 0x000fe2000bf06270 */
[----:B------:R-:W-:Y:S01]  /*1fc20*/  FSEL R175, R5, -INF , !P5 ;  /* 0xff80000005af7808 */ /* 0x000fe20006800000 */
        /* <DEDUP_REMOVED lines=53> */
[----:B------:R-:W-:Y:S02]  /*1ff80*/  FSEL R182, R48, -INF , !P2 ;  /* 0xff80000030b67808 */ /* 0x000fe40005000000 */
[----:B------:R-:W-:Y:S02]  /*1ff90*/  ISETP.GT.AND P4, PT, R0, 0x31, P0 ;  /* 0x000000310000780c */ /* 0x000fe40000784270 */
[----:B------:R-:W-:Y:S02]  /*1ffa0*/  ISETP.LT.OR P2, PT, R2, 0x31, P1 ;  /* 0x000000310200780c */ /* 0x000fe40000f41670 */
[----:B------:R-:W-:Y:S01]  /*1ffb0*/  PLOP3.LUT P0, PT, PT, PT, UP0, 0x40, 0x0 ;  /* 0x000000000000781c */ /* 0x000fe20003f0e808 */
[----:B------:R-:W-:Y:S01]  /*1ffc0*/  UISETP.GE.AND UP0, UPT, UR35, 0x41, UPT ;  /* 0x000000412300788c */ /* 0x000fe2000bf06270 */
[----:B------:R-:W-:Y:S02]  /*1ffd0*/  ISETP.GT.AND P1, PT, R0, 0x38, P3 ;  /* 0x000000380000780c */ /* 0x000fe40001f24270 */
[----:B------:R-:W-:Y:S01]  /*1ffe0*/  FSEL R183, R49, -INF , !P5 ;  /* 0xff80000031b77808 */ /* 0x000fe20006800000 */
[----:B------:R-:W-:Y:S01]  /*1fff0*/  UP2UR UR16, UPR, URZ, 0x1 ;  /* 0x000000013f107883 */ /* 0x000fe20008000000 */
[----:B------:R-:W-:Y:S02]  /*20000*/  ISETP.LT.OR P5, PT, R2, 0x32, P4 ;  /* 0x000000320200780c */ /* 0x000fe400027a1670 */
[----:B------:R-:W-:Y:S02]  /*20010*/  ISETP.GT.AND P4, PT, R0, 0x39, P0 ;  /* 0x000000390000780c */ /* 0x000fe40000784270 */
[----:B------:R-:W-:Y:S02]  /*20020*/  ISETP.LT.OR P0, PT, R2, 0x39, P1 ;  /* 0x000000390200780c */ /* 0x000fe40000f01670 */
[----:B------:R-:W-:Y:S02]  /*20030*/  FSEL R184, R52, -INF , !P2 ;  /* 0xff80000034b87808 */ /* 0x000fe40005000000 */
[----:B------:R-:W-:Y:S01]  /*20040*/  PLOP3.LUT P2, PT, PT, PT, UP6, 0x40, 0x0 ;  /* 0x000000000000781c */ /* 0x000fe20003f4e868 */
[----:B------:R-:W-:Y:S01]  /*20050*/  UISETP.NE.AND UP6, UPT, UR12, URZ, UPT ;  /* 0x0000003f0c00728c */ /* 0x000fe2000bfc5270 */
[----:B------:R-:W-:Y:S02]  /*20060*/  FSEL R191, R64, -INF , !P0 ;  /* 0xff80000040bf7808 */ /* 0x000fe40004000000 */
[----:B------:R-:W-:Y:S02]  /*20070*/  PLOP3.LUT P1, PT, PT, PT, UP5, 0x40, 0x0 ;  /* 0x000000000000781c */ /* 0x000fe40003f2e858 */
[----:B------:R-:W-:Y:S02]  /*20080*/  PLOP3.LUT P0, PT, PT, PT, UP4, 0x40, 0x0 ;  /* 0x000000000000781c */ /* 0x000fe40003f0e848 */
[C---:B------:R-:W-:Y:S02]  /*20090*/  ISETP.GT.AND P2, PT, R0.reuse, 0x41, P2 ;  /* 0x000000410000780c */ /* 0x040fe40001744270 */
[C---:B------:R-:W-:Y:S02]  /*200a0*/  ISETP.GT.AND P1, PT, R0.reuse, 0x48, P1 ;  /* 0x000000480000780c */ /* 0x040fe40000f24270 */
[----:B------:R-:W-:Y:S02]  /*200b0*/  ISETP.GT.AND P0, PT, R0, 0x49, P0 ;  /* 0x000000490000780c */ /* 0x000fe40000704270 */
[----:B------:R-:W-:Y:S01]  /*200c0*/  PLOP3.LUT P3, PT, PT, PT, UP0, 0x40, 0x0 ;  /* 0x000000000000781c */ /* 0x000fe20003f6e808 */
[----:B------:R-:W-:Y:S01]  /*200d0*/  UISETP.GE.AND UP0, UPT, UR35, 0x5a, UPT ;  /* 0x0000005a2300788c */ /* 0x000fe2000bf06270 */
[C---:B------:R-:W-:Y:S02]  /*200e0*/  ISETP.LT.OR P2, PT, R2.reuse, 0x42, P2 ;  /* 0x000000420200780c */ /* 0x040fe40001741670 */
[C---:B------:R-:W-:Y:S02]  /*200f0*/  ISETP.LT.OR P1, PT, R2.reuse, 0x49, P1 ;  /* 0x000000490200780c */ /* 0x040fe40000f21670 */
[----:B------:R-:W-:Y:S02]  /*20100*/  ISETP.LT.OR P0, PT, R2, 0x4a, P0 ;  /* 0x0000004a0200780c */ /* 0x000fe40000701670 */
[----:B------:R-:W-:Y:S02]  /*20110*/  ISETP.GT.AND P3, PT, R0, 0x40, P3 ;  /* 0x000000400000780c */ /* 0x000fe40001f64270 */
[----:B------:R-:W-:Y:S02]  /*20120*/  FSEL R198, R69, -INF , !P2 ;  /* 0xff80000045c67808 */ /* 0x000fe40005000000 */
[----:B------:R-:W-:Y:S02]  /*20130*/  PLOP3.LUT P2, PT, PT, PT, UP2, 0x40, 0x0 ;  /* 0x000000000000781c */ /* 0x000fe40003f4e828 */
[----:B------:R-:W-:Y:S02]  /*20140*/  FSEL R203, R80, -INF , !P1 ;  /* 0xff80000050cb7808 */ /* 0x000fe40004800000 */
[----:B------:R-:W-:Y:S02]  /*20150*/  PLOP3.LUT P1, PT, PT, PT, UP1, 0x40, 0x0 ;  /* 0x000000000000781c */ /* 0x000fe40003f2e818 */
[----:B------:R-:W-:Y:S02]  /*20160*/  FSEL R204, R81, -INF , !P0 ;  /* 0xff80000051cc7808 */ /* 0x000fe40004000000 */
[----:B------:R-:W-:Y:S02]  /*20170*/  PLOP3.LUT P0, PT, PT, PT, UP0, 0x40, 0x0 ;  /* 0x000000000000781c */ /* 0x000fe40003f0e808 */
[----:B------:R-:W-:Y:S02]  /*20180*/  ISETP.LT.OR P3, PT, R2, 0x41, P3 ;  /* 0x000000410200780c */ /* 0x000fe40001f61670 */
[C---:B------:R-:W-:Y:S02]  /*20190*/  ISETP.GT.AND P2, PT, R0.reuse, 0x51, P2 ;  /* 0x000000510000780c */ /* 0x040fe40001744270 */
[C---:B------:R-:W-:Y:S02]  /*201a0*/  ISETP.GT.AND P1, PT, R0.reuse, 0x58, P1 ;  /* 0x000000580000780c */ /* 0x040fe40000f24270 */
[----:B------:R-:W-:Y:S02]  /*201b0*/  ISETP.GT.AND P0, PT, R0, 0x59, P0 ;  /* 0x000000590000780c */ /* 0x000fe40000704270 */
[----:B------:R-:W-:Y:S02]  /*201c0*/  ISETP.LT.OR P4, PT, R2, 0x3a, P4 ;  /* 0x0000003a0200780c */ /* 0x000fe40002781670 */
[----:B------:R-:W-:Y:S02]  /*201d0*/  FSEL R193, R68, -INF , !P3 ;  /* 0xff80000044c17808 */ /* 0x000fe40005800000 */
        /* <DEDUP_REMOVED lines=31> */
.L_x_493:
[----:B------:R-:W-:Y:S04]  /*203d0*/  MOV R5, c[0x0][0x32c] ;  /* 0x0000cb0000057a02 */ /* 0x000fe80000000f00 */
[----:B------:R-:W-:Y:S11]  /*203e0*/  ISETP.NE.AND P0, PT, R5, 0x1, PT ;  /* 0x000000010500780c */ /* 0x000ff60003f05270 */
[----:B------:R-:W-:Y:S02]  /*203f0*/  @!UPT UIADD3 URZ, URZ, URZ, URZ ;  /* 0x0000003f3f3ff290 */ /* 0x000fe4000fffe03f */
[----:B------:R-:W-:Y:S05]  /*20400*/  @P0 IMAD.HI.U32 R5, R4, c[0x0][0x330], RZ ;  /* 0x0000cc0004050a27 */ /* 0x000fea00078e00ff */
[----:B------:R-:W-:Y:S02]  /*20410*/  @P0 SHF.R.U32.HI R4, RZ, c[0x0][0x334], R5 ;  /* 0x0000cd00ff040a19 */ /* 0x000fe40000011605 */
.L_x_494:
[----:B------:R-:W-:Y:S05]  /*20420*/  BSYNC B0 ;  /* 0x0000000000007941 */ /* 0x000fea0003800000 */
.L_x_492:
[----:B------:R-:W-:Y:S05]  /*20430*/  IMAD R4, R4, c[0x0][0x32c], R173 ;  /* 0x0000cb0004047a24 */ /* 0x000fea00078e02ad */
[----:B------:R-:W-:Y:S02]  /*20440*/  IADD3 R5, R4, c[0x0][0x32c], RZ ;  /* 0x0000cb0004057a10 */ /* 0x000fe40007ffe0ff */
[----:B------:R-:W-:Y:S02]  /*20450*/  IMNMX R0, R0, R4, !PT ;  /* 0x0000000400007217 */ /* 0x000fe40007800200 */
[----:B------:R-:W-:Y:S02]  /*20460*/  IMNMX R2, R2, R5, PT ;  /* 0x0000000502027217 */ /* 0x000fe40003800200 */
.L_x_491:
        /* <DEDUP_REMOVED lines=8> */
[----:B------:R-:W-:Y:S02]  /*204f0*/  UP2UR UR36, UPR, URZ, 0x2 ;  /* 0x000000023f247883 */ /* 0x000fe40008000000 */
[----:B------:R-:W-:Y:S02]  /*20500*/  UISETP.NE.AND UP1, UPT, UR34, URZ, UPT ;  /* 0x0000003f2200728c */ /* 0x000fe4000bf25270 */
[----:B------:R-:W-:Y:S01]  /*20510*/  PLOP3.LUT P1, PT, PT, PT, UP2, 0x40, 0x0 ;  /* 0x000000000000781c */ /* 0x000fe20003f2e828 */
[----:B------:R-:W-:Y:S02]  /*20520*/  UP2UR UR35, UPR, URZ, 0x1 ;  /* 0x000000013f237883 */ /* 0x000fe40008000000 */
[----:B------:R-:W-:Y:S01]  /*20530*/  UISETP.NE.AND UP2, UPT, UR30, URZ, UPT ;  /* 0x0000003f1e00728c */ /* 0x000fe2000bf45270 */
[----:B------:R-:W-:Y:S01]  /*20540*/  PLOP3.LUT P2, PT, PT, PT, UP1, 0x40, 0x0 ;  /* 0x000000000000781c */ /* 0x000fe20003f4e818 */
[----:B------:R-:W-:Y:S02]  /*20550*/  UISETP.NE.AND UP1, UPT, UR29, URZ, UPT ;  /* 0x0000003f1d00728c */ /* 0x000fe4000bf25270 */
[----:B------:R-:W-:Y:S01]  /*20560*/  UISETP.NE.AND UP0, UPT, UR28, URZ, UPT ;  /* 0x0000003f1c00728c */ /* 0x000fe2000bf05270 */
[C---:B------:R-:W-:Y:S01]  /*20570*/  ISETP.GT.AND P4, PT, R3.reuse, RZ, P2 ;  /* 0x000000ff0300720c */ /* 0x040fe20001784270 */
[----:B------:R-:W-:Y:S01]  /*20580*/  UISETP.NE.AND UP4, UPT, UR27, URZ, UPT ;  /* 0x0000003f1b00728c */ /* 0x000fe2000bf85270 */
[C---:B------:R-:W-:Y:S01]  /*20590*/  ISETP.GT.AND P2, PT, R3.reuse, 0x1, P1 ;  /* 0x000000010300780c */ /* 0x040fe20000f44270 */
[----:B------:R-:W-:Y:S01]  /*205a0*/  UISETP.NE.AND UP3, UPT, UR26, URZ, UPT ;  /* 0x0000003f1a00728c */ /* 0x000fe2000bf65270 */
[C---:B------:R-:W-:Y:S02]  /*205b0*/  ISETP.GT.AND P1, PT, R3.reuse, 0x8, P0 ;  /* 0x000000080300780c */ /* 0x040fe40000724270 */
[----:B------:R-:W-:Y:S02]  /*205c0*/  ISETP.GT.AND P0, PT, R3, 0x9, P3 ;  /* 0x000000090300780c */ /* 0x000fe40001f04270 */
[C---:B------:R-:W-:Y:S02]  /*205d0*/  ISETP.LT.OR P3, PT, R128.reuse, 0x1, P4 ;  /* 0x000000018000780c */ /* 0x040fe40002761670 */
[C---:B------:R-:W-:Y:S02]  /*205e0*/  ISETP.LT.OR P2, PT, R128.reuse, 0x2, P2 ;  /* 0x000000028000780c */ /* 0x040fe40001741670 */
[C---:B------:R-:W-:Y:S02]  /*205f0*/  ISETP.LT.OR P1, PT, R128.reuse, 0x9, P1 ;  /* 0x000000098000780c */ /* 0x040fe40000f21670 */
[----:B------:R-:W-:Y:S02]  /*20600*/  ISETP.LT.OR P0, PT, R128, 0xa, P0 ;  /* 0x0000000a8000780c */ /* 0x000fe40000701670 */
[----:B------:R-:W-:Y:S02]  /*20610*/  FSEL R16, R6, -INF , !P3 ;  /* 0xff80000006107808 */ /* 0x000fe40005800000 */
[----:B------:R-:W-:Y:S02]  /*20620*/  FSEL R7, R7, -INF , !P2 ;  /* 0xff80000007077808 */ /* 0x000fe40005000000 */
[----:B------:R-:W-:Y:S02]  /*20630*/  FSEL R18, R18, -INF , !P1 ;  /* 0xff80000012127808 */ /* 0x000fe40004800000 */
[----:B------:R-:W-:Y:S02]  /*20640*/  FSEL R19, R19, -INF , !P0 ;  /* 0xff80000013137808 */ /* 0x000fe40004000000 */
        /* <DEDUP_REMOVED lines=48> */
[C---:B------:R-:W-:Y:S01]  /*20950*/  ISETP.GT.AND P4, PT, R3.reuse, 0x30, P2 ;  /* 0x000000300300780c */ /* 0x040fe20001784270 */
[----:B------:R-:W-:Y:S01]  /*20960*/  UP2UR UR36, UPR, URZ, 0x20 ;  /* 0x000000203f247883 */ /* 0x000fe20008000000 */
[C---:B------:R-:W-:Y:S01]  /*20970*/  ISETP.GT.AND P2, PT, R3.reuse, 0x31, P1 ;  /* 0x000000310300780c */ /* 0x040fe20000f44270 */
[----:B------:R-:W-:Y:S01]  /*20980*/  UP2UR UR40, UPR, URZ, 0x2 ;  /* 0x000000023f287883 */ /* 0x000fe20008000000 */
[C---:B------:R-:W-:Y:S01]  /*20990*/  ISETP.GT.AND P1, PT, R3.reuse, 0x38, P0 ;  /* 0x000000380300780c */ /* 0x040fe20000724270 */
[----:B------:R-:W-:Y:S01]  /*209a0*/  UP2UR UR38, UPR, URZ, 0x8 ;  /* 0x000000083f267883 */ /* 0x000fe20008000000 */
[----:B------:R-:W-:Y:S01]  /*209b0*/  ISETP.GT.AND P0, PT, R3, 0x39, P3 ;  /* 0x000000390300780c */ /* 0x000fe20001f04270 */
[----:B------:R-:W-:Y:S01]  /*209c0*/  UP2UR UR39, UPR, URZ, 0x4 ;  /* 0x000000043f277883 */ /* 0x000fe20008000000 */
[C---:B------:R-:W-:Y:S01]  /*209d0*/  ISETP.LT.OR P3, PT, R128.reuse, 0x31, P4 ;  /* 0x000000318000780c */ /* 0x040fe20002761670 */
[----:B------:R-:W-:Y:S01]  /*209e0*/  UP2UR UR37, UPR, URZ, 0x10 ;  /* 0x000000103f257883 */ /* 0x000fe20008000000 */
        /* <DEDUP_REMOVED lines=10> */
[----:B------:R-:W-:Y:S01]  /*20a90*/  UP2UR UR35, UPR, URZ, 0x40 ;  /* 0x000000403f237883 */ /* 0x000fe20008000000 */
[----:B------:R-:W-:Y:S01]  /*20aa0*/  PLOP3.LUT P0, PT, PT, PT, UP5, 0x40, 0x0 ;  /* 0x000000000000781c */ /* 0x000fe20003f0e858 */
[----:B------:R-:W-:Y:S01]  /*20ab0*/  UISETP.NE.AND UP5, UPT, UR33, URZ, UPT ;  /* 0x0000003f2100728c */ /* 0x000fe2000bfa5270 */
[----:B------:R-:W-:Y:S01]  /*20ac0*/  PLOP3.LUT P3, PT, PT, PT, UP4, 0x40, 0x0 ;  /* 0x000000000000781c */ /* 0x000fe20003f6e848 */
[----:B------:R-:W-:Y:S01]  /*20ad0*/  UP2UR UR41, UPR, URZ, 0x1 ;  /* 0x000000013f297883 */ /* 0x000fe20008000000 */
[C---:B------:R-:W-:Y:S01]  /*20ae0*/  ISETP.GT.AND P4, PT, R3.reuse, 0x40, P2 ;  /* 0x000000400300780c */ /* 0x040fe20001784270 */
        /* <DEDUP_REMOVED lines=8> */
[----:B------:R-:W-:Y:S01]  /*20b70*/  PLOP3.LUT P0, PT, PT, PT, UP3, 0x40, 0x0 ;  /* 0x000000000000781c */ /* 0x000fe20003f0e838 */
[----:B------:R-:W-:Y:S01]  /*20b80*/  UISETP.NE.AND UP3, UPT, UR29, URZ, UPT ;  /* 0x0000003f1d00728c */ /* 0x000fe2000bf65270 */
[----:B------:R-:W-:Y:S02]  /*20b90*/  ISETP.LT.OR P4, PT, R128, 0x41, P4 ;  /* 0x000000418000780c */ /* 0x000fe40002781670 */
[----:B------:R-:W-:Y:S02]  /*20ba0*/  FSEL R200, R82, -INF , !P2 ;  /* 0xff80000052c87808 */ /* 0x000fe40005000000 */
[----:B------:R-:W-:Y:S02]  /*20bb0*/  FSEL R202, R83, -INF , !P1 ;  /* 0xff80000053ca7808 */ /* 0x000fe40004800000 */
[----:B------:R-:W-:Y:S02]  /*20bc0*/  ISETP.GT.AND P1, PT, R3, 0x50, P0 ;  /* 0x000000500300780c */ /* 0x000fe40000724270 */
[----:B------:R-:W-:Y:S01]  /*20bd0*/  PLOP3.LUT P0, PT, PT, PT, UP1, 0x40, 0x0 ;  /* 0x000000000000781c */ /* 0x000fe20003f0e818 */
[----:B------:R-:W-:Y:S01]  /*20be0*/  UISETP.NE.AND UP1, UPT, UR31, URZ, UPT ;  /* 0x0000003f1f00728c */ /* 0x000fe2000bf25270 */
[----:B------:R-:W-:Y:S01]  /*20bf0*/  PLOP3.LUT P2, PT, PT, PT, UP0, 0x40, 0x0 ;  /* 0x000000000000781c */ /* 0x000fe20003f4e808 */
[----:B------:R-:W-:Y:S01]  /*20c00*/  UISETP.NE.AND UP0, UPT, UR34, URZ, UPT ;  /* 0x0000003f2200728c */ /* 0x000fe2000bf05270 */
[----:B------:R-:W-:Y:S02]  /*20c10*/  FSEL R195, R71, -INF , !P3 ;  /* 0xff80000047c37808 */ /* 0x000fe40005800000 */
[----:B------:R-:W-:Y:S01]  /*20c20*/  PLOP3.LUT P3, PT, PT, PT, UP2, 0x40, 0x0 ;  /* 0x000000000000781c */ /* 0x000fe20003f6e828 */
[----:B------:R-:W-:Y:S01]  /*20c30*/  UISETP.NE.AND UP2, UPT, UR30, URZ, UPT ;  /* 0x0000003f1e00728c */ /* 0x000fe2000bf45270 */
[----:B------:R-:W-:Y:S02]  /*20c40*/  FSEL R194, R70, -INF , !P4 ;  /* 0xff80000046c27808 */ /* 0x000fe40006000000 */
[----:B------:R-:W-:Y:S02]  /*20c50*/  ISETP.LT.OR P4, PT, R128, 0x51, P1 ;  /* 0x000000518000780c */ /* 0x000fe40000f81670 */
[C---:B------:R-:W-:Y:S02]  /*20c60*/  ISETP.GT.AND P1, PT, R3.reuse, 0x58, P0 ;  /* 0x000000580300780c */ /* 0x040fe40000724270 */
[C---:B------:R-:W-:Y:S02]  /*20c70*/  ISETP.GT.AND P0, PT, R3.reuse, 0x59, P2 ;  /* 0x000000590300780c */ /* 0x040fe40001704270 */
[----:B------:R-:W-:Y:S02]  /*20c80*/  ISETP.GT.AND P3, PT, R3, 0x51, P3 ;  /* 0x000000510300780c */ /* 0x000fe40001f64270 */
[----:B------:R-:W-:Y:S01]  /*20c90*/  FSEL R206, R86, -INF , !P4 ;  /* 0xff80000056ce7808 */ /* 0x000fe20006000000 */
[----:B------:R-:W1:Y:S01]  /*20ca0*/  SHFL.IDX PT, R3, R130, 0x3, 0x1c1f ;  /* 0x007c1f0082037f89 */ /* 0x000e6200000e0000 */
[----:B------:R-:W-:Y:S01]  /*20cb0*/  PLOP3.LUT P4, PT, PT, PT, UP0, 0x40, 0x0 ;  /* 0x000000000000781c */ /* 0x000fe20003f8e808 */
[----:B------:R-:W-:Y:S01]  /*20cc0*/  UISETP.NE.AND UP0, UPT, UR24, URZ, UPT ;  /* 0x0000003f1800728c */ /* 0x000fe2000bf05270 */
[C---:B------:R-:W-:Y:S02]  /*20cd0*/  ISETP.LT.OR P2, PT, R128.reuse, 0x5a, P0 ;  /* 0x0000005a8000780c */ /* 0x040fe40000741670 */
[----:B------:R-:W-:Y:S01]  /*20ce0*/  PLOP3.LUT P0, PT, PT, PT, UP5, 0x40, 0x0 ;  /* 0x000000000000781c */ /* 0x000fe20003f0e858 */
[----:B------:R-:W-:Y:S01]  /*20cf0*/  UISETP.NE.AND UP5, UPT, UR27, URZ, UPT ;  /* 0x0000003f1b00728c */ /* 0x000fe2000bfa5270 */
[C---:B------:R-:W-:Y:S01]  /*20d00*/  ISETP.LT.OR P3, PT, R128.reuse, 0x52, P3 ;  /* 0x000000528000780c */ /* 0x040fe20001f61670 */
[----:B------:R-:W-:Y:S01]  /*20d10*/  UP2UR UR42, UPR, URZ, 0x1 ;  /* 0x000000013f2a7883 */ /* 0x000fe20008000000 */
[----:B------:R-:W-:Y:S01]  /*20d20*/  ISETP.LT.OR P5, PT, R128, 0x59, P1 ;  /* 0x000000598000780c */ /* 0x000fe20000fa1670 */
[----:B------:R-:W-:Y:S01]  /*20d30*/  UISETP.NE.AND UP0, UPT, UR25, URZ, UPT ;  /* 0x0000003f1900728c */ /* 0x000fe2000bf05270 */
[C---:B------:R-:W-:Y:S02]  /*20d40*/  ISETP.GT.AND P1, PT, R0.reuse, RZ, P4 ;  /* 0x000000ff0000720c */ /* 0x040fe40002724270 */
[----:B------:R-:W-:Y:S02]  /*20d50*/  ISETP.GT.AND P4, PT, R0, 0x1, P0 ;  /* 0x000000010000780c */ /* 0x000fe40000784270 */
[----:B------:R-:W-:Y:S01]  /*20d60*/  PLOP3.LUT P0, PT, PT, PT, UP1, 0x40, 0x0 ;  /* 0x000000000000781c */ /* 0x000fe20003f0e818 */
[----:B------:R-:W-:Y:S01]  /*20d70*/  UISETP.NE.AND UP1, UPT, UR23, URZ, UPT ;  /* 0x0000003f1700728c */ /* 0x000fe2000bf25270 */
[----:B------:R-:W-:Y:S02]  /*20d80*/  FSEL R207, R87, -INF , !P3 ;  /* 0xff80000057cf7808 */ /* 0x000fe40005800000 */
        /* <DEDUP_REMOVED lines=128> */
.L_x_497:
[----:B------:R-:W-:Y:S04]  /*21590*/  MOV R4, c[0x0][0x32c] ;  /* 0x0000cb0000047a02 */ /* 0x000fe80000000f00 */
[----:B------:R-:W-:Y:S11]  /*215a0*/  ISETP.NE.AND P0, PT, R4, 0x1, PT ;  /* 0x000000010400780c */ /* 0x000ff60003f05270 */
[----:B------:R-:W-:Y:S02]  /*215b0*/  @!UPT UIADD3 URZ, URZ, URZ, URZ ;  /* 0x0000003f3f3ff290 */ /* 0x000fe4000fffe03f */
[----:B------:R-:W-:Y:S05]  /*215c0*/  @P0 IMAD.HI.U32 R4, R3, c[0x0][0x330], RZ ;  /* 0x0000cc0003040a27 */ /* 0x000fea00078e00ff */
[----:B------:R-:W-:Y:S02]  /*215d0*/  @P0 SHF.R.U32.HI R3, RZ, c[0x0][0x334], R4 ;  /* 0x0000cd00ff030a19 */ /* 0x000fe40000011604 */
.L_x_498:
[----:B------:R-:W-:Y:S05]  /*215e0*/  BSYNC B0 ;  /* 0x0000000000007941 */ /* 0x000fea0003800000 */
.L_x_496:
[----:B------:R-:W-:Y:S05]  /*215f0*/  IMAD R3, R3, c[0x0][0x32c], R173 ;  /* 0x0000cb0003037a24 */ /* 0x000fea00078e02ad */
[----:B------:R-:W-:Y:S02]  /*21600*/  IADD3 R4, R3, c[0x0][0x32c], RZ ;  /* 0x0000cb0003047a10 */ /* 0x000fe40007ffe0ff */
[----:B------:R-:W-:Y:S02]  /*21610*/  IMNMX R0, R0, R3, !PT ;  /* 0x0000000300007217 */ /* 0x000fe40007800200 */
[----:B------:R-:W-:Y:S02]  /*21620*/  IMNMX R2, R2, R4, PT ;  /* 0x0000000402027217 */ /* 0x000fe40003800200 */
.L_x_495:
        /* <DEDUP_REMOVED lines=25> */
[----:B------:R-:W-:Y:S01]  /*217c0*/  UISETP.NE.AND UP5, UPT, UR35, URZ, UPT ;  /* 0x0000003f2300728c */ /* 0x000fe2000bfa5270 */
[----:B------:R-:W-:Y:S01]  /*217d0*/  PLOP3.LUT P1, PT, PT, PT, UP1, 0x40, 0x0 ;  /* 0x000000000000781c */ /* 0x000fe20003f2e818 */
[----:B------:R-:W-:Y:S01]  /*217e0*/  UISETP.NE.AND UP1, UPT, UR28, URZ, UPT ;  /* 0x0000003f1c00728c */ /* 0x000fe2000bf25270 */
        /* <DEDUP_REMOVED lines=18> */
[----:B------:R-:W-:Y:S02]  /*21910*/  FSEL R14, R14, -INF , !P0 ;  /* 0xff8000000e0e7808 */ /* 0x000fe40004000000 */
        /* <DEDUP_REMOVED lines=27> */
[----:B------:R-:W-:Y:S02]  /*21ad0*/  FMNMX.FTZ R130, R204, R130, !PT ;  /* 0x00000082cc827209 */ /* 0x000fe40007810000 */
        /* <DEDUP_REMOVED lines=95> */
[----:B------:R-:W-:Y:S01]  /*220d0*/  FMNMX.FTZ R4, R56, R4, !PT ;  /* 0x0000000438047209 */ /* 0x000fe20007810000 */
[----:B------:R-:W-:Y:S01]  /*220e0*/  UISETP.NE.AND UP0, UPT, UR33, URZ, UPT ;  /* 0x0000003f2100728c */ /* 0x000fe2000bf05270 */
        /* <DEDUP_REMOVED lines=9> */
[----:B------:R-:W-:Y:S02]  /*22180*/  FMNMX.FTZ R128, R214, R3, !PT ;  /* 0x00000003d6807209 */ /* 0x000fe40007810000 */
[----:B------:R-:W-:Y:S01]  /*22190*/  FMNMX.FTZ R3, R61, R4, !PT ;  /* 0x000000043d037209 */ /* 0x000fe20007810000 */
[--C-:B------:R-:W-:Y:S01]  /*221a0*/  FFMA.FTZ R4, R174, c[0x0][0x2d0], -R43.reuse ;  /* 0x0000b400ae047a23 */ /* 0x100fe2000001082b */
[----:B------:R-:W-:Y:S01]  /*221b0*/  ISETP.LT.OR P0, PT, R2, 0x41, P0 ;  /* 0x000000410200780c */ /* 0x000fe20000701670 */
[----:B------:R-:W1:Y:S01]  /*221c0*/  SHFL.BFLY PT, R5, R128, 0x2, 0x1f ;  /* 0x0c401f0080057f89 */ /* 0x000e6200000e0000 */
[----:B------:R-:W-:Y:S01]  /*221d0*/  FMNMX.FTZ R3, R70, R3, !PT ;  /* 0x0000000346037209 */ /* 0x000fe20007810000 */
[----:B------:R3:W-:Y:S01]  /*221e0*/  MUFU.EX2 R28, R4 ;  /* 0x00000004001c7308 */ /* 0x0007e20000000800 */
[----:B--2---:R-:W-:Y:S02]  /*221f0*/  FMNMX.FTZ R129, R129, R6, !PT ;  /* 0x0000000681817209 */ /* 0x004fe40007810000 */
[----:B------:R-:W-:Y:S02]  /*22200*/  FMNMX.FTZ R3, R71, R3, !PT ;  /* 0x0000000347037209 */ /* 0x000fe40007810000 */
[----:B------:R-:W-:Y:S01]  /*22210*/  FSEL R135, R74, -INF , !P0 ;  /* 0xff8000004a877808 */ /* 0x000fe20004000000 */
[----:B------:R-:W2:Y:S01]  /*22220*/  SHFL.BFLY PT, R6, R129, 0x1, 0x1f ;  /* 0x0c201f0081067f89 */ /* 0x000ea200000e0000 */
[----:B------:R-:W-:Y:S02]  /*22230*/  FMNMX.FTZ R3, R72, R3, !PT ;  /* 0x0000000348037209 */ /* 0x000fe40007810000 */
[----:B------:R-:W-:Y:S02]  /*22240*/  PLOP3.LUT P3, PT, PT, PT, UP6, 0x40, 0x0 ;  /* 0x000000000000781c */ /* 0x000fe40003f6e868 */
[----:B------:R-:W-:Y:S02]  /*22250*/  FMNMX.FTZ R3, R73, R3, !PT ;  /* 0x0000000349037209 */ /* 0x000fe40007810000 */
[----:B------:R-:W-:Y:S02]  /*22260*/  PLOP3.LUT P0, PT, PT, PT, UP4, 0x40, 0x0 ;  /* 0x000000000000781c */ /* 0x000fe40003f0e848 */
[----:B------:R-:W-:Y:S02]  /*22270*/  FMNMX.FTZ R3, R87, R3, !PT ;  /* 0x0000000357037209 */ /* 0x000fe40007810000 */
[C---:B------:R-:W-:Y:S02]  /*22280*/  ISETP.GT.AND P3, PT, R0.reuse, 0x41, P3 ;  /* 0x000000410000780c */ /* 0x040fe40001f64270 */
[----:B------:R-:W-:Y:S02]  /*22290*/  FMNMX.FTZ R3, R89, R3, !PT ;  /* 0x0000000359037209 */ /* 0x000fe40007810000 */
[----:B------:R-:W-:Y:S02]  /*222a0*/  ISETP.GT.AND P0, PT, R0, 0x49, P0 ;  /* 0x000000490000780c */ /* 0x000fe40000704270 */
[----:B------:R-:W-:Y:S01]  /*222b0*/  PLOP3.LUT P1, PT, PT, PT, UP5, 0x40, 0x0 ;  /* 0x000000000000781c */ /* 0x000fe20003f2e858 */
[--C-:B---3--:R-:W-:Y:S01]  /*222c0*/  FFMA.FTZ R4, R175, c[0x0][0x2d0], -R43.reuse ;  /* 0x0000b400af047a23 */ /* 0x108fe2000001082b */
[C---:B------:R-:W-:Y:S02]  /*222d0*/  ISETP.LT.OR P3, PT, R2.reuse, 0x42, P3 ;  /* 0x000000420200780c */ /* 0x040fe40001f61670 */
[----:B------:R-:W-:Y:S01]  /*222e0*/  ISETP.LT.OR P0, PT, R2, 0x4a, P0 ;  /* 0x0000004a0200780c */ /* 0x000fe20000701670 */
[----:B------:R3:W-:Y:S01]  /*222f0*/  MUFU.EX2 R242, R4 ;  /* 0x0000000400f27308 */ /* 0x0007e20000000800 */
[----:B------:R-:W-:Y:S02]  /*22300*/  ISETP.GT.AND P1, PT, R0, 0x48, P1 ;  /* 0x000000480000780c */ /* 0x000fe40000f24270 */
[----:B------:R-:W-:Y:S02]  /*22310*/  FSEL R173, R79, -INF , !P0 ;  /* 0xff8000004fad7808 */ /* 0x000fe40004000000 */
[----:B------:R-:W-:Y:S02]  /*22320*/  ISETP.LT.OR P1, PT, R2, 0x49, P1 ;  /* 0x000000490200780c */ /* 0x000fe40000f21670 */
[----:B------:R-:W-:Y:S02]  /*22330*/  FSEL R93, R75, -INF , !P3 ;  /* 0xff8000004b5d7808 */ /* 0x000fe40005800000 */
[----:B------:R-:W-:Y:S02]  /*22340*/  PLOP3.LUT P3, PT, PT, PT, UP2, 0x40, 0x0 ;  /* 0x000000000000781c */ /* 0x000fe40003f6e828 */
[----:B------:R-:W-:Y:S02]  /*22350*/  PLOP3.LUT P0, PT, PT, PT, UP3, 0x40, 0x0 ;  /* 0x000000000000781c */ /* 0x000fe40003f0e838 */
[----:B-1----:R-:W-:Y:S02]  /*22360*/  FMNMX.FTZ R128, R128, R5, !PT ;  /* 0x0000000580807209 */ /* 0x002fe40007810000 */
[----:B--2---:R-:W-:Y:S02]  /*22370*/  FMNMX.FTZ R129, R129, R6, !PT ;  /* 0x0000000681817209 */ /* 0x004fe40007810000 */
[----:B------:R-:W-:Y:S01]  /*22380*/  FSEL R172, R78, -INF , !P1 ;  /* 0xff8000004eac7808 */ /* 0x000fe20004800000 */
[----:B------:R-:W1:Y:S01]  /*22390*/  SHFL.BFLY PT, R5, R128, 0x1, 0x1f ;  /* 0x0c201f0080057f89 */ /* 0x000e6200000e0000 */
[C---:B------:R-:W-:Y:S01]  /*223a0*/  ISETP.GT.AND P4, PT, R0.reuse, 0x50, P0 ;  /* 0x000000500000780c */ /* 0x040fe20000784270 */
[C---:B------:R-:W-:Y:S01]  /*223b0*/  FMUL.FTZ R64, R129.reuse, c[0x0][0x2d0] ;  /* 0x0000b40081407a20 */ /* 0x040fe20000410000 */
[----:B------:R-:W-:Y:S02]  /*223c0*/  ISETP.GT.AND P0, PT, R0, 0x51, P3 ;  /* 0x000000510000780c */ /* 0x000fe40001f04270 */
[----:B------:R-:W-:Y:S01]  /*223d0*/  FSETP.NEU.FTZ.AND P1, PT, R129, -INF , PT ;  /* 0xff8000008100780b */ /* 0x000fe20003f3d000 */
[--C-:B---3--:R-:W-:Y:S01]  /*223e0*/  FFMA.FTZ R4, R176, c[0x0][0x2d0], -R43.reuse ;  /* 0x0000b400b0047a23 */ /* 0x108fe2000001082b */
[----:B------:R-:W-:Y:S02]  /*223f0*/  ISETP.LT.OR P3, PT, R2, 0x51, P4 ;  /* 0x000000510200780c */ /* 0x000fe40002761670 */
[----:B------:R-:W-:Y:S01]  /*22400*/  FSEL R64, R64, RZ, P1 ;  /* 0x000000ff40407208 */ /* 0x000fe20000800000 */
[----:B------:R2:W-:Y:S01]  /*22410*/  MUFU.EX2 R239, R4 ;  /* 0x0000000400ef7308 */ /* 0x0005e20000000800 */
[----:B------:R-:W-:Y:S02]  /*22420*/  ISETP.LT.OR P0, PT, R2, 0x52, P0 ;  /* 0x000000520200780c */ /* 0x000fe40000701670 */
[----:B------:R-:W-:Y:S02]  /*22430*/  FSEL R174, R90, -INF , !P3 ;  /* 0xff8000005aae7808 */ /* 0x000fe40005800000 */
[----:B------:R-:W-:Y:S02]  /*22440*/  FSEL R175, R91, -INF , !P0 ;  /* 0xff8000005baf7808 */ /* 0x000fe40004000000 */
[----:B------:R-:W-:Y:S02]  /*22450*/  PLOP3.LUT P3, PT, PT, PT, UP1, 0x40, 0x0 ;  /* 0x000000000000781c */ /* 0x000fe40003f6e818 */
[----:B------:R-:W-:Y:S01]  /*22460*/  PLOP3.LUT P0, PT, PT, PT, UP0, 0x40, 0x0 ;  /* 0x000000000000781c */ /* 0x000fe20003f0e808 */
[----:B------:R-:W-:Y:S01]  /*22470*/  UISETP.GT.AND UP0, UPT, UR19, UR18, UPT ;  /* 0x000000121300728c */ /* 0x000fe2000bf04270 */
[C---:B------:R-:W-:Y:S01]  /*22480*/  ISETP.GT.AND P3, PT, R0.reuse, 0x58, P3 ;  /* 0x000000580000780c */ /* 0x040fe20001f64270 */
[----:B------:R-:W-:Y:S01]  /*22490*/  UIADD3 UR19, UR19, -0x1, URZ ;  /* 0xffffffff13137890 */ /* 0x000fe2000fffe03f */
[----:B------:R-:W-:Y:S02]  /*224a0*/  ISETP.GT.AND P0, PT, R0, 0x59, P0 ;  /* 0x000000590000780c */ /* 0x000fe40000704270 */
[----:B-1----:R-:W-:Y:S02]  /*224b0*/  FMNMX.FTZ R128, R128, R5, !PT ;  /* 0x0000000580807209 */ /* 0x002fe40007810000 */
[C---:B------:R-:W-:Y:S02]  /*224c0*/  ISETP.LT.OR P0, PT, R2.reuse, 0x5a, P0 ;  /* 0x0000005a0200780c */ /* 0x040fe40000701670 */
[----:B------:R-:W-:Y:S01]  /*224d0*/  ISETP.LT.OR P3, PT, R2, 0x59, P3 ;  /* 0x000000590200780c */ /* 0x000fe20001f61670 */
[----:B------:R-:W-:Y:S01]  /*224e0*/  FMUL.FTZ R65, R128, c[0x0][0x2d0] ;  /* 0x0000b40080417a20 */ /* 0x000fe20000410000 */
[----:B------:R-:W-:Y:S01]  /*224f0*/  FSEL R42, R95, -INF , !P0 ;  /* 0xff8000005f2a7808 */ /* 0x000fe20004000000 */
[--C-:B------:R-:W-:Y:S01]  /*22500*/  FFMA.FTZ R2, R18, c[0x0][0x2d0], -R64.reuse ;  /* 0x0000b40012027a23 */ /* 0x100fe20000010840 */
[----:B------:R-:W-:Y:S02]  /*22510*/  FSETP.NEU.FTZ.AND P0, PT, R128, -INF , PT ;  /* 0xff8000008000780b */ /* 0x000fe40003f1d000 */
[----:B--2---:R-:W-:Y:S01]  /*22520*/  FMNMX.FTZ R4, R92, R3, !PT ;  /* 0x000000035c047209 */ /* 0x004fe20007810000 */
[----:B------:R-:W-:Y:S01]  /*22530*/  MUFU.EX2 R88, R2 ;  /* 0x0000000200587308 */ /* 0x000fe20000000800 */
[--C-:B------:R-:W-:Y:S01]  /*22540*/  FFMA.FTZ R3, R17, c[0x0][0x2d0], -R43.reuse ;  /* 0x0000b40011037a23 */ /* 0x100fe2000001082b */
[----:B------:R-:W-:Y:S02]  /*22550*/  FSEL R65, R65, RZ, P0 ;  /* 0x000000ff41417208 */ /* 0x000fe40000000000 */
[----:B------:R-:W-:Y:S02]  /*22560*/  FMNMX.FTZ R4, R86, R4, !PT ;  /* 0x0000000456047209 */ /* 0x000fe40007810000 */
[----:B------:R-:W-:Y:S04]  /*22570*/  FSEL R94, R94, -INF , !P3 ;  /* 0xff8000005e5e7808 */ /* 0x000fe80005800000 */
[----:B------:R1:W2:Y:S02]  /*22580*/  MUFU.EX2 R76, R3 ;  /* 0x00000003004c7308 */ /* 0x0002a40000000800 */
[----:B-1----:R-:W-:Y:S01]  /*22590*/  FMNMX.FTZ R3, R135, R4, !PT ;  /* 0x0000000487037209 */ /* 0x002fe20007810000 */
[--C-:B------:R-:W-:Y:S01]  /*225a0*/  FFMA.FTZ R4, R16, c[0x0][0x2d0], -R64.reuse ;  /* 0x0000b40010047a23 */ /* 0x100fe20000010840 */
[----:B--2---:R-:W-:Y:S01]  /*225b0*/  F2FP.PACK_AB R46, R76, R239 ;  /* 0x000000ef4c2e723e */ /* 0x004fe200000000ff */
[----:B------:R-:W-:Y:S01]  /*225c0*/  FFMA.FTZ R16, R178, c[0x0][0x2d0], -R43 ;  /* 0x0000b400b2107a23 */ /* 0x000fe2000001082b */
[----:B------:R-:W-:Y:S04]  /*225d0*/  FMNMX.FTZ R3, R93, R3, !PT ;  /* 0x000000035d037209 */ /* 0x000fe80007810000 */
[----:B------:R1:W-:Y:S01]  /*225e0*/  MUFU.EX2 R240, R4 ;  /* 0x0000000400f07308 */ /* 0x0003e20000000800 */
[----:B------:R-:W-:Y:S02]  /*225f0*/  MOV R178, R239 ;  /* 0x000000ef00b27202 */ /* 0x000fe40000000f00 */
[----:B------:R-:W-:Y:S04]  /*22600*/  FMNMX.FTZ R3, R172, R3, !PT ;  /* 0x00000003ac037209 */ /* 0x000fe80007810000 */
[----:B------:R-:W-:Y:S03]  /*22610*/  FMNMX.FTZ R3, R173, R3, !PT ;  /* 0x00000003ad037209 */ /* 0x000fe60007810000 */
[----:B------:R-:W-:Y:S01]  /*22620*/  MUFU.EX2 R62, R16 ;  /* 0x00000010003e7308 */ /* 0x000fe20000000800 */
[----:B------:R-:W-:Y:S01]  /*22630*/  FMNMX.FTZ R0, R174, R3, !PT ;  /* 0x00000003ae007209 */ /* 0x000fe20007810000 */
[--C-:B------:R-:W-:Y:S03]  /*22640*/  FFMA.FTZ R3, R19, c[0x0][0x2d0], -R64.reuse ;  /* 0x0000b40013037a23 */ /* 0x100fe60000010840 */
[----:B------:R-:W-:Y:S04]  /*22650*/  FMNMX.FTZ R0, R175, R0, !PT ;  /* 0x00000000af007209 */ /* 0x000fe80007810000 */
[----:B------:R-:W-:Y:S01]  /*22660*/  FMNMX.FTZ R0, R94, R0, !PT ;  /* 0x000000005e007209 */ /* 0x000fe20007810000 */
[----:B------:R2:W3:Y:S03]  /*22670*/  MUFU.EX2 R55, R3 ;  /* 0x0000000300377308 */ /* 0x0004e60000000800 */
[----:B------:R-:W-:Y:S01]  /*22680*/  FMNMX.FTZ R0, R42, R0, !PT ;  /* 0x000000002a007209 */ /* 0x000fe20007810000 */
[--C-:B-1----:R-:W-:Y:S04]  /*22690*/  FFMA.FTZ R4, R7, c[0x0][0x2d0], -R64.reuse ;  /* 0x0000b40007047a23 */ /* 0x102fe80000010840 */
[----:B------:R-:W1:Y:S02]  /*226a0*/  SHFL.BFLY PT, R2, R0, 0x2, 0x1f ;  /* 0x0c401f0000027f89 */ /* 0x000e6400000e0000 */
[----:B------:R4:W5:Y:S01]  /*226b0*/  MUFU.EX2 R241, R4 ;  /* 0x0000000400f17308 */ /* 0x0009620000000800 */
[--C-:B--2---:R-:W-:Y:S01]  /*226c0*/  FFMA.FTZ R3, R8, c[0x0][0x2d0], -R65.reuse ;  /* 0x0000b40008037a23 */ /* 0x104fe20000010841 */
[----:B---3--:R-:W-:Y:S01]  /*226d0*/  F2FP.PACK_AB R47, R55, R88 ;  /* 0x00000058372f723e */ /* 0x008fe200000000ff */
[--C-:B------:R-:W-:Y:S07]  /*226e0*/  FFMA.FTZ R8, R32, c[0x0][0x2d0], -R64.reuse ;  /* 0x0000b40020087a23 */ /* 0x100fee0000010840 */
[----:B------:R2:W-:Y:S01]  /*226f0*/  MUFU.EX2 R24, R3 ;  /* 0x0000000300187308 */ /* 0x0005e20000000800 */
[----:B------:R-:W-:Y:S01]  /*22700*/  LDSM.16.MT88.4 R32, [R220+0x100] ;  /* 0x00010000dc20783b */ /* 0x000fe20000004200 */
[--C-:B----4-:R-:W-:Y:S01]  /*22710*/  FFMA.FTZ R4, R13, c[0x0][0x2d0], -R65.reuse ;  /* 0x0000b4000d047a23 */ /* 0x110fe20000010841 */
[----:B-----5:R-:W-:Y:S07]  /*22720*/  F2FP.PACK_AB R45, R241, R240 ;  /* 0x000000f0f12d723e */ /* 0x020fee00000000ff */
[----:B------:R-:W-:Y:S10]  /*22730*/  MUFU.EX2 R244, R4 ;  /* 0x0000000400f47308 */ /* 0x000ff40000000800 */
[----:B------:R-:W-:Y:S01]  /*22740*/  MUFU.EX2 R59, R8 ;  /* 0x00000008003b7308 */ /* 0x000fe20000000800 */
[--C-:B--2---:R-:W-:Y:S09]  /*22750*/  FFMA.FTZ R3, R9, c[0x0][0x2d0], -R65.reuse ;  /* 0x0000b40009037a23 */ /* 0x104ff20000010841 */
[----:B------:R2:W-:Y:S02]  /*22760*/  MUFU.EX2 R25, R3 ;  /* 0x0000000300197308 */ /* 0x0005e40000000800 */
[----:B--2---:R-:W-:Y:S02]  /*22770*/  FFMA.FTZ R3, R12, c[0x0][0x2d0], -R65 ;  /* 0x0000b4000c037a23 */ /* 0x004fe40000010841 */
[----:B------:R-:W-:Y:S06]  /*22780*/  FFMA.FTZ R12, R48, c[0x0][0x2d0], -R64 ;  /* 0x0000b400300c7a23 */ /* 0x000fec0000010840 */
[----:B------:R1:W2:Y:S02]  /*22790*/  MUFU.EX2 R77, R3 ;  /* 0x00000003004d7308 */ /* 0x0002a40000000800 */
[----:B-1----:R-:W-:Y:S01]  /*227a0*/  FMNMX.FTZ R3, R0, R2, !PT ;  /* 0x0000000200037209 */ /* 0x002fe20007810000 */
[----:B------:R-:W-:Y:S01]  /*227b0*/  FFMA.FTZ R2, R20, c[0x0][0x2d0], -R43 ;  /* 0x0000b40014027a23 */ /* 0x000fe2000001082b */
[----:B------:R-:W-:Y:S01]  /*227c0*/  FSEL R0, R130, RZ, P2 ;  /* 0x000000ff82007208 */ /* 0x000fe20001000000 */
[----:B------:R-:W-:Y:S01]  /*227d0*/  LDSM.16.MT88.4 R20, [R217+0x100] ;  /* 0x00010000d914783b */ /* 0x000fe20000004200 */
[----:B--2---:R-:W-:Y:S04]  /*227e0*/  F2FP.PACK_AB R38, R244, R77 ;  /* 0x0000004df426723e */ /* 0x004fe800000000ff */
        /* <DEDUP_REMOVED lines=11> */
[C---:B------:R-:W-:Y:S01]  /*228a0*/  FSETP.NEU.FTZ.AND P0, PT, R3.reuse, -INF , PT ;  /* 0xff8000000300780b */ /* 0x040fe20003f1d000 */
[----:B------:R-:W1:Y:S01]  /*228b0*/  MUFU.EX2 R40, R2 ;  /* 0x0000000200287308 */ /* 0x000e620000000800 */
[----:B------:R-:W-:Y:S02]  /*228c0*/  FMUL.FTZ R66, R3, c[0x0][0x2d0] ;  /* 0x0000b40003427a20 */ /* 0x000fe40000410000 */
[----:B------:R-:W-:Y:S02]  /*228d0*/  FADD.FTZ R0, -R0, R133 ;  /* 0x0000008500007221 */ /* 0x000fe40000010100 */
[C---:B------:R-:W-:Y:S01]  /*228e0*/  FMUL.FTZ R5, R41.reuse, R137 ;  /* 0x0000008929057220 */ /* 0x040fe20000410000 */
[----:B------:R-:W-:Y:S01]  /*228f0*/  FSEL R66, R66, RZ, P0 ;  /* 0x000000ff42427208 */ /* 0x000fe20000000000 */
[----:B------:R-:W-:Y:S02]  /*22900*/  FMUL.FTZ R0, R0, c[0x0][0x2d0] ;  /* 0x0000b40000007a20 */ /* 0x000fe40000410000 */
[C---:B------:R-:W-:Y:S01]  /*22910*/  FMUL.FTZ R17, R41.reuse, R149 ;  /* 0x0000009529117220 */ /* 0x040fe20000410000 */
[----:B------:R-:W-:Y:S01]  /*22920*/  MUFU.EX2 R137, R12 ;  /* 0x0000000c00897308 */ /* 0x000fe20000000800 */
[C---:B------:R-:W-:Y:S02]  /*22930*/  FMUL.FTZ R104, R41.reuse, R104 ;  /* 0x0000006829687220 */ /* 0x040fe40000410000 */
[C---:B------:R-:W-:Y:S02]  /*22940*/  FMUL.FTZ R105, R41.reuse, R105 ;  /* 0x0000006929697220 */ /* 0x040fe40000410000 */
[C---:B------:R-:W-:Y:S02]  /*22950*/  FMUL.FTZ R112, R41.reuse, R112 ;  /* 0x0000007029707220 */ /* 0x040fe40000410000 */
[C---:B------:R-:W-:Y:S02]  /*22960*/  FMUL.FTZ R113, R41.reuse, R113 ;  /* 0x0000007129717220 */ /* 0x040fe40000410000 */
[C---:B------:R-:W-:Y:S01]  /*22970*/  FMUL.FTZ R100, R41.reuse, R100 ;  /* 0x0000006429647220 */ /* 0x040fe20000410000 */
[----:B------:R2:W3:Y:S01]  /*22980*/  MUFU.EX2 R2, R0 ;  /* 0x0000000000027308 */ /* 0x0004e20000000800 */
[----:B------:R-:W-:Y:S02]  /*22990*/  FFMA.FTZ R4, R14, c[0x0][0x2d0], -R66 ;  /* 0x0000b4000e047a23 */ /* 0x000fe40000010842 */
[----:B------:R-:W-:Y:S02]  /*229a0*/  FMUL.FTZ R101, R41, R101 ;  /* 0x0000006529657220 */ /* 0x000fe40000410000 */
[C---:B-1----:R-:W-:Y:S02]  /*229b0*/  FMUL.FTZ R18, R40.reuse, R150 ;  /* 0x0000009628127220 */ /* 0x042fe40000410000 */
[C---:B------:R-:W-:Y:S02]  /*229c0*/  FMUL.FTZ R19, R40.reuse, R151 ;  /* 0x0000009728137220 */ /* 0x040fe40000410000 */
[----:B------:R-:W-:Y:S01]  /*229d0*/  LDSM.16.MT88.4 R148, [R217+0x2900] ;  /* 0x00290000d994783b */ /* 0x000fe20000004200 */
[----:B------:R1:W-:Y:S01]  /*229e0*/  MUFU.EX2 R132, R4 ;  /* 0x0000000400847308 */ /* 0x0003e20000000800 */
[C---:B------:R-:W-:Y:S02]  /*229f0*/  FMUL.FTZ R6, R40.reuse, R138 ;  /* 0x0000008a28067220 */ /* 0x040fe40000410000 */
[C---:B------:R-:W-:Y:S01]  /*22a00*/  FMUL.FTZ R7, R40.reuse, R139 ;  /* 0x0000008b28077220 */ /* 0x040fe20000410000 */
[----:B------:R-:W-:Y:S01]  /*22a10*/  MOV R139, R24 ;  /* 0x00000018008b7202 */ /* 0x000fe20000000f00 */
[----:B------:R-:W-:Y:S02]  /*22a20*/  FFMA.FTZ R24, R49, c[0x0][0x2d0], -R64 ;  /* 0x0000b40031187a23 */ /* 0x000fe40000010840 */
[----:B------:R-:W4:Y:S01]  /*22a30*/  LDSM.16.MT88.4 R48, [R218+0x100] ;  /* 0x00010000da30783b */ /* 0x000f220000004200 */
[----:B------:R-:W-:Y:S02]  /*22a40*/  IMAD.MOV.U32 R138, RZ, RZ, R240 ;  /* 0x000000ffff8a7224 */ /* 0x000fe400078e00f0 */
[----:B------:R5:W-:Y:S01]  /*22a50*/  MUFU.EX2 R31, R24 ;  /* 0x00000018001f7308 */ /* 0x000be20000000800 */
[C---:B------:R-:W-:Y:S02]  /*22a60*/  FMUL.FTZ R102, R40.reuse, R102 ;  /* 0x0000006628667220 */ /* 0x040fe40000410000 */
[----:B------:R-:W-:Y:S02]  /*22a70*/  FMUL.FTZ R103, R40, R103 ;  /* 0x0000006728677220 */ /* 0x000fe40000410000 */
[--C-:B--2---:R-:W-:Y:S02]  /*22a80*/  FFMA.FTZ R0, R10, c[0x0][0x2d0], -R66.reuse ;  /* 0x0000b4000a007a23 */ /* 0x104fe40000010842 */
[----:B---3--:R-:W-:Y:S02]  /*22a90*/  FMUL.FTZ R8, R2, R140 ;  /* 0x0000008c02087220 */ /* 0x008fe40000410000 */
[----:B------:R-:W-:Y:S01]  /*22aa0*/  FMUL.FTZ R106, R40, R106 ;  /* 0x0000006a286a7220 */ /* 0x000fe20000410000 */
[----:B------:R2:W-:Y:S01]  /*22ab0*/  MUFU.EX2 R95, R0 ;  /* 0x00000000005f7308 */ /* 0x0005e20000000800 */
[C---:B------:R-:W-:Y:S02]  /*22ac0*/  FMUL.FTZ R9, R2.reuse, R141 ;  /* 0x0000008d02097220 */ /* 0x040fe40000410000 */
[----:B------:R-:W-:Y:S02]  /*22ad0*/  FMUL.FTZ R12, R2, R144 ;  /* 0x00000090020c7220 */ /* 0x000fe40000410000 */
[--C-:B-1----:R-:W-:Y:S02]  /*22ae0*/  FFMA.FTZ R4, R15, c[0x0][0x2d0], -R66.reuse ;  /* 0x0000b4000f047a23 */ /* 0x102fe40000010842 */
[----:B------:R-:W-:Y:S02]  /*22af0*/  FMUL.FTZ R107, R40, R107 ;  /* 0x0000006b286b7220 */ /* 0x000fe40000410000 */
[C---:B------:R-:W-:Y:S01]  /*22b00*/  FMUL.FTZ R108, R2.reuse, R108 ;  /* 0x0000006c026c7220 */ /* 0x040fe20000410000 */
[----:B------:R1:W3:Y:S01]  /*22b10*/  MUFU.EX2 R133, R4 ;  /* 0x0000000400857308 */ /* 0x0002e20000000800 */
[C---:B------:R-:W-:Y:S01]  /*22b20*/  FMUL.FTZ R13, R2.reuse, R145 ;  /* 0x00000091020d7220 */ /* 0x040fe20000410000 */
[----:B------:R-:W-:Y:S01]  /*22b30*/  MOV R145, R77 ;  /* 0x0000004d00917202 */ /* 0x000fe20000000f00 */
[C---:B------:R-:W-:Y:S02]  /*22b40*/  FMUL.FTZ R29, R2.reuse, R161 ;  /* 0x000000a1021d7220 */ /* 0x040fe40000410000 */
[C---:B-----5:R-:W-:Y:S02]  /*22b50*/  FMUL.FTZ R24, R2.reuse, R156 ;  /* 0x0000009c02187220 */ /* 0x060fe40000410000 */
[----:B------:R-:W-:Y:S02]  /*22b60*/  FMUL.FTZ R109, R2, R109 ;  /* 0x0000006d026d7220 */ /* 0x000fe40000410000 */
[C---:B------:R-:W-:Y:S02]  /*22b70*/  FMUL.FTZ R114, R40.reuse, R114 ;  /* 0x0000007228727220 */ /* 0x040fe40000410000 */
[C---:B------:R-:W-:Y:S02]  /*22b80*/  FMUL.FTZ R115, R40.reuse, R115 ;  /* 0x0000007328737220 */ /* 0x040fe40000410000 */
[----:B------:R-:W-:Y:S02]  /*22b90*/  FMUL.FTZ R116, R41, R116 ;  /* 0x0000007429747220 */ /* 0x000fe40000410000 */
[----:B--2---:R-:W-:Y:S02]  /*22ba0*/  FFMA.FTZ R0, R11, c[0x0][0x2d0], -R66 ;  /* 0x0000b4000b007a23 */ /* 0x004fe40000010842 */
[----:B------:R-:W-:Y:S02]  /*22bb0*/  IMAD.MOV.U32 R144, RZ, RZ, R88 ;  /* 0x000000ffff907224 */ /* 0x000fe400078e0058 */
[----:B------:R2:W5:Y:S01]  /*22bc0*/  MUFU.EX2 R131, R0 ;  /* 0x0000000000837308 */ /* 0x0005620000000800 */
[----:B------:R-:W-:Y:S02]  /*22bd0*/  FMUL.FTZ R117, R41, R117 ;  /* 0x0000007529757220 */ /* 0x000fe40000410000 */
[----:B------:R-:W-:Y:S02]  /*22be0*/  FMUL.FTZ R118, R40, R118 ;  /* 0x0000007628767220 */ /* 0x000fe40000410000 */
[----:B-1----:R-:W-:Y:S01]  /*22bf0*/  FFMA.FTZ R4, R177, c[0x0][0x2d0], -R43 ;  /* 0x0000b400b1047a23 */ /* 0x002fe2000001082b */
[----:B---3--:R-:W-:Y:S01]  /*22c00*/  F2FP.PACK_AB R39, R133, R132 ;  /* 0x000000848527723e */ /* 0x008fe200000000ff */
[----:B------:R-:W-:Y:S02]  /*22c10*/  IMAD.MOV.U32 R177, RZ, RZ, R25 ;  /* 0x000000ffffb17224 */ /* 0x000fe400078e0019 */
[----:B------:R-:W-:Y:S01]  /*22c20*/  FMUL.FTZ R25, R2, R157 ;  /* 0x0000009d02197220 */ /* 0x000fe20000410000 */
[----:B------:R1:W3:Y:S01]  /*22c30*/  MUFU.EX2 R58, R4 ;  /* 0x00000004003a7308 */ /* 0x0002e20000000800 */
[----:B------:R-:W-:Y:S01]  /*22c40*/  FMUL.FTZ R119, R40, R119 ;  /* 0x0000007728777220 */ /* 0x000fe20000410000 */
[----:B------:R-:W-:Y:S01]  /*22c50*/  F2FP.PACK_AB R36, R177, R139 ;  /* 0x0000008bb124723e */ /* 0x000fe200000000ff */
[C---:B------:R-:W-:Y:S02]  /*22c60*/  FMUL.FTZ R120, R2.reuse, R120 ;  /* 0x0000007802787220 */ /* 0x040fe40000410000 */
[C---:B------:R-:W-:Y:S02]  /*22c70*/  FMUL.FTZ R121, R2.reuse, R121 ;  /* 0x0000007902797220 */ /* 0x040fe40000410000 */
[C---:B------:R-:W-:Y:S02]  /*22c80*/  FMUL.FTZ R124, R2.reuse, R124 ;  /* 0x0000007c027c7220 */ /* 0x040fe40000410000 */
[----:B------:R-:W-:Y:S02]  /*22c90*/  FMUL.FTZ R125, R2, R125 ;  /* 0x0000007d027d7220 */ /* 0x000fe40000410000 */
[----:B------:R-:W-:Y:S02]  /*22ca0*/  IMAD.MOV.U32 R157, RZ, RZ, R59 ;  /* 0x000000ffff9d7224 */ /* 0x000fe400078e003b */
[----:B------:R-:W-:Y:S01]  /*22cb0*/  IMAD.MOV.U32 R141, RZ, RZ, R242 ;  /* 0x000000ffff8d7224 */ /* 0x000fe200078e00f2 */
[----:B--2---:R-:W-:Y:S02]  /*22cc0*/  FSEL R0, R3, RZ, P0 ;  /* 0x000000ff03007208 */ /* 0x004fe40000000000 */
[----:B-----5:R-:W-:Y:S02]  /*22cd0*/  F2FP.PACK_AB R37, R131, R95 ;  /* 0x0000005f8325723e */ /* 0x020fe400000000ff */
[----:B------:R-:W-:Y:S01]  /*22ce0*/  PLOP3.LUT P0, PT, PT, PT, UP0, 0x80, 0x0 ;  /* 0x000000000000781c */ /* 0x000fe20003f0f008 */
[----:B------:R-:W-:Y:S01]  /*22cf0*/  FADD.FTZ R0, -R0, R134 ;  /* 0x0000008600007221 */ /* 0x000fe20000010100 */
[----:B------:R-:W-:Y:S01]  /*22d00*/  MOV R134, R28 ;  /* 0x0000001c00867202 */ /* 0x000fe20000000f00 */
[----:B------:R-:W-:Y:S02]  /*22d10*/  FFMA.FTZ R28, R68, c[0x0][0x2d0], -R64 ;  /* 0x0000b400441c7a23 */ /* 0x000fe40000010840 */
[----:B------:R-:W-:Y:S01]  /*22d20*/  FMUL.FTZ R0, R0, c[0x0][0x2d0] ;  /* 0x0000b40000007a20 */ /* 0x000fe20000410000 */
[----:B------:R-:W-:Y:S01]  /*22d30*/  F2FP.PACK_AB R44, R242, R134 ;  /* 0x00000086f22c723e */ /* 0x000fe200000000ff */
[----:B-1----:R-:W-:Y:S01]  /*22d40*/  FMUL.FTZ R4, R41, R136 ;  /* 0x0000008829047220 */ /* 0x002fe20000410000 */
[----:B------:R1:W-:Y:S01]  /*22d50*/  MUFU.EX2 R140, R28 ;  /* 0x0000001c008c7308 */ /* 0x0003e20000000800 */
[----:B---3--:R-:W-:Y:S05]  /*22d60*/  MOV R136, R58 ;  /* 0x0000003a00887202 */ /* 0x008fea0000000f00 */
[-C--:B------:R-:W-:Y:S04]  /*22d70*/  HMMA.16816.F32 R4, R44, R20.reuse, R4 ;  /* 0x000000142c04723c */ /* 0x080fe80000001804 */
[----:B------:R-:W2:Y:S01]  /*22d80*/  MUFU.EX2 R0, R0 ;  /* 0x0000000000007308 */ /* 0x000ea20000000800 */
[----:B-1----:R-:W-:Y:S02]  /*22d90*/  FMUL.FTZ R28, R2, R160 ;  /* 0x000000a0021c7220 */ /* 0x002fe40000410000 */
[C---:B--2---:R-:W-:Y:S02]  /*22da0*/  FMUL.FTZ R10, R0.reuse, R142 ;  /* 0x0000008e000a7220 */ /* 0x044fe40000410000 */
[C---:B------:R-:W-:Y:S03]  /*22db0*/  FMUL.FTZ R11, R0.reuse, R143 ;  /* 0x0000008f000b7220 */ /* 0x040fe60000410000 */
[----:B------:R-:W-:Y:S01]  /*22dc0*/  MOV R143, R241 ;  /* 0x000000f1008f7202 */ /* 0x000fe20000000f00 */
[C---:B------:R-:W-:Y:S01]  /*22dd0*/  FMUL.FTZ R15, R0.reuse, R147 ;  /* 0x00000093000f7220 */ /* 0x040fe20000410000 */
[----:B------:R-:W-:Y:S01]  /*22de0*/  MOV R147, R55 ;  /* 0x0000003700937202 */ /* 0x000fe20000000f00 */
[C---:B------:R-:W-:Y:S02]  /*22df0*/  FMUL.FTZ R110, R0.reuse, R110 ;  /* 0x0000006e006e7220 */ /* 0x040fe40000410000 */
[C---:B------:R-:W-:Y:S01]  /*22e00*/  FMUL.FTZ R111, R0.reuse, R111 ;  /* 0x0000006f006f7220 */ /* 0x040fe20000410000 */
[C---:B------:R-:W-:Y:S01]  /*22e10*/  HMMA.16816.F32 R8, R36.reuse, R20, R8 ;  /* 0x000000142408723c */ /* 0x040fe20000001808 */
[C---:B------:R-:W-:Y:S02]  /*22e20*/  FMUL.FTZ R14, R0.reuse, R146 ;  /* 0x00000092000e7220 */ /* 0x040fe40000410000 */
[C---:B------:R-:W-:Y:S01]  /*22e30*/  FMUL.FTZ R26, R0.reuse, R158 ;  /* 0x0000009e001a7220 */ /* 0x040fe20000410000 */
[----:B------:R-:W-:Y:S01]  /*22e40*/  MOV R158, R245 ;  /* 0x000000f5009e7202 */ /* 0x000fe20000000f00 */
[C---:B------:R-:W-:Y:S02]  /*22e50*/  FMUL.FTZ R27, R0.reuse, R159 ;  /* 0x0000009f001b7220 */ /* 0x040fe40000410000 */
[----:B------:R-:W-:Y:S01]  /*22e60*/  FFMA.FTZ R20, R179, c[0x0][0x2d0], -R43 ;  /* 0x0000b400b3147a23 */ /* 0x000fe2000001082b */
[-C--:B------:R-:W-:Y:S01]  /*22e70*/  HMMA.16816.F32 R12, R36, R22.reuse, R12 ;  /* 0x00000016240c723c */ /* 0x080fe2000000180c */
[C---:B------:R-:W-:Y:S02]  /*22e80*/  FMUL.FTZ R21, R41.reuse, R153 ;  /* 0x0000009929157220 */ /* 0x040fe40000410000 */
[----:B------:R1:W-:Y:S01]  /*22e90*/  MUFU.EX2 R176, R20 ;  /* 0x0000001400b07308 */ /* 0x0003e20000000800 */
[C---:B------:R-:W-:Y:S01]  /*22ea0*/  FMUL.FTZ R30, R0.reuse, R162 ;  /* 0x000000a2001e7220 */ /* 0x040fe20000410000 */
[----:B------:R-:W-:Y:S01]  /*22eb0*/  MOV R153, R145 ;  /* 0x0000009100997202 */ /* 0x000fe20000000f00 */
[----:B------:R-:W-:Y:S02]  /*22ec0*/  IMAD.MOV.U32 R162, RZ, RZ, R31 ;  /* 0x000000ffffa27224 */ /* 0x000fe400078e001f */
[C---:B------:R-:W-:Y:S01]  /*22ed0*/  HMMA.16816.F32 R16, R44.reuse, R22, R16 ;  /* 0x000000162c10723c */ /* 0x040fe20000001810 */
[C---:B------:R-:W-:Y:S03]  /*22ee0*/  FMUL.FTZ R31, R0.reuse, R163 ;  /* 0x000000a3001f7220 */ /* 0x040fe60000410000 */
[C---:B------:R-:W-:Y:S01]  /*22ef0*/  FMUL.FTZ R122, R0.reuse, R122 ;  /* 0x0000007a007a7220 */ /* 0x040fe20000410000 */
[----:B------:R-:W-:Y:S01]  /*22f00*/  MOV R163, R62 ;  /* 0x0000003e00a37202 */ /* 0x000fe20000000f00 */
[----:B------:R-:W-:Y:S02]  /*22f10*/  FMUL.FTZ R123, R0, R123 ;  /* 0x0000007b007b7220 */ /* 0x000fe40000410000 */
[C---:B------:R-:W-:Y:S04]  /*22f20*/  FMUL.FTZ R22, R40.reuse, R154 ;  /* 0x0000009a28167220 */ /* 0x040fe80000410000 */
[----:B------:R-:W-:Y:S01]  /*22f30*/  FMUL.FTZ R23, R40, R155 ;  /* 0x0000009b28177220 */ /* 0x000fe20000410000 */
[----:B------:R-:W-:Y:S01]  /*22f40*/  MOV R155, R178 ;  /* 0x000000b2009b7202 */ /* 0x000fe20000000f00 */
[C---:B------:R-:W-:Y:S02]  /*22f50*/  FMUL.FTZ R126, R0.reuse, R126 ;  /* 0x0000007e007e7220 */ /* 0x040fe40000410000 */
[----:B------:R-:W-:Y:S02]  /*22f60*/  FMUL.FTZ R127, R0, R127 ;  /* 0x0000007f007f7220 */ /* 0x000fe40000410000 */
[----:B------:R-:W-:Y:S02]  /*22f70*/  IMAD.MOV.U32 R159, RZ, RZ, R244 ;  /* 0x000000ffff9f7224 */ /* 0x000fe400078e00f4 */
[----:B-1----:R-:W-:Y:S02]  /*22f80*/  FMUL.FTZ R20, R41, R152 ;  /* 0x0000009829147220 */ /* 0x002fe40000410000 */
[----:B------:R-:W-:Y:S02]  /*22f90*/  IMAD.MOV.U32 R146, RZ, RZ, R76 ;  /* 0x000000ffff927224 */ /* 0x000fe400078e004c */
[----:B------:R-:W-:Y:S03]  /*22fa0*/  IMAD.MOV.U32 R154, RZ, RZ, R144 ;  /* 0x000000ffff9a7224 */ /* 0x000fe600078e0090 */
[-C--:B------:R-:W-:Y:S01]  /*22fb0*/  HMMA.16816.F32 R20, R44, R32.reuse, R20 ;  /* 0x000000202c14723c */ /* 0x080fe20000001814 */
[----:B------:R-:W-:Y:S07]  /*22fc0*/  MOV R152, R146 ;  /* 0x0000009200987202 */ /* 0x000fee0000000f00 */
[C---:B------:R-:W-:Y:S07]  /*22fd0*/  HMMA.16816.F32 R24, R36.reuse, R32, R24 ;  /* 0x000000202418723c */ /* 0x040fee0000001818 */
[--C-:B------:R-:W-:Y:S01]  /*22fe0*/  FFMA.FTZ R32, R52, c[0x0][0x2d0], -R65.reuse ;  /* 0x0000b40034207a23 */ /* 0x100fe20000010841 */
[-C--:B------:R-:W-:Y:S01]  /*22ff0*/  HMMA.16816.F32 R28, R36, R34.reuse, R28 ;  /* 0x00000022241c723c */ /* 0x080fe2000000181c */
[----:B------:R-:W-:Y:S02]  /*23000*/  FMUL.FTZ R33, R2, R165 ;  /* 0x000000a502217220 */ /* 0x000fe40000410000 */
[----:B------:R1:W-:Y:S05]  /*23010*/  MUFU.EX2 R156, R32 ;  /* 0x00000020009c7308 */ /* 0x0003ea0000000800 */
[C---:B------:R-:W-:Y:S07]  /*23020*/  HMMA.16816.F32 R100, R44.reuse, R34, R100 ;  /* 0x000000222c64723c */ /* 0x040fee0000001864 */
[C---:B------:R-:W-:Y:S01]  /*23030*/  FMUL.FTZ R34, R0.reuse, R166 ;  /* 0x000000a600227220 */ /* 0x040fe20000410000 */
[-C--:B----4-:R-:W-:Y:S01]  /*23040*/  HMMA.16816.F32 R104, R44, R48.reuse, R104 ;  /* 0x000000302c68723c */ /* 0x090fe20000001868 */
[----:B------:R-:W-:Y:S07]  /*23050*/  FMUL.FTZ R35, R0, R167 ;  /* 0x000000a700237220 */ /* 0x000fee0000410000 */
[C---:B------:R-:W-:Y:S01]  /*23060*/  HMMA.16816.F32 R108, R36.reuse, R48, R108 ;  /* 0x00000030246c723c */ /* 0x040fe2000000186c */
[----:B-1----:R-:W-:Y:S06]  /*23070*/  FFMA.FTZ R32, R53, c[0x0][0x2d0], -R65 ;  /* 0x0000b40035207a23 */ /* 0x002fec0000010841 */
[----:B------:R-:W-:Y:S01]  /*23080*/  FFMA.FTZ R48, R180, c[0x0][0x2d0], -R43 ;  /* 0x0000b400b4307a23 */ /* 0x000fe2000001082b */
[----:B------:R1:W-:Y:S10]  /*23090*/  MUFU.EX2 R161, R32 ;  /* 0x0000002000a17308 */ /* 0x0003f40000000800 */
[----:B------:R2:W-:Y:S01]  /*230a0*/  MUFU.EX2 R142, R48 ;  /* 0x00000030008e7308 */ /* 0x0005e20000000800 */
[--C-:B-1----:R-:W-:Y:S02]  /*230b0*/  FFMA.FTZ R32, R54, c[0x0][0x2d0], -R65.reuse ;  /* 0x0000b40036207a23 */ /* 0x102fe40000010841 */
[----:B------:R-:W1:Y:S07]  /*230c0*/  LDSM.16.MT88.4 R52, [R219+0x100] ;  /* 0x00010000db34783b */ /* 0x000e6e0000004200 */
[----:B------:R3:W-:Y:S01]  /*230d0*/  MUFU.EX2 R160, R32 ;  /* 0x0000002000a07308 */ /* 0x0007e20000000800 */
[--C-:B--2---:R-:W-:Y:S02]  /*230e0*/  FFMA.FTZ R48, R56, c[0x0][0x2d0], -R66.reuse ;  /* 0x0000b40038307a23 */ /* 0x104fe40000010842 */
[----:B------:R-:W-:Y:S07]  /*230f0*/  FFMA.FTZ R56, R60, c[0x0][0x2d0], -R66 ;  /* 0x0000b4003c387a23 */ /* 0x000fee0000010842 */
[----:B------:R2:W-:Y:S01]  /*23100*/  MUFU.EX2 R91, R48 ;  /* 0x00000030005b7308 */ /* 0x0005e20000000800 */
[----:B------:R-:W-:Y:S09]  /*23110*/  FFMA.FTZ R60, R80, c[0x0][0x2d0], -R64 ;  /* 0x0000b400503c7a23 */ /* 0x000ff20000010840 */
[----:B------:R4:W-:Y:S01]  /*23120*/  MUFU.EX2 R88, R56 ;  /* 0x0000003800587308 */ /* 0x0009e20000000800 */
[----:B---3--:R-:W-:Y:S09]  /*23130*/  FFMA.FTZ R32, R67, c[0x0][0x2d0], -R65 ;  /* 0x0000b40043207a23 */ /* 0x008ff20000010841 */
[----:B------:R3:W-:Y:S01]  /*23140*/  MUFU.EX2 R68, R32 ;  /* 0x0000002000447308 */ /* 0x0007e20000000800 */
[--C-:B--2---:R-:W-:Y:S09]  /*23150*/  FFMA.FTZ R48, R57, c[0x0][0x2d0], -R66.reuse ;  /* 0x0000b40039307a23 */ /* 0x104ff20000010842 */
[----:B------:R2:W5:Y:S01]  /*23160*/  MUFU.EX2 R90, R48 ;  /* 0x00000030005a7308 */ /* 0x0005620000000800 */
[----:B----4-:R-:W-:Y:S09]  /*23170*/  LDSM.16.MT88.4 R56, [R220+0x900] ;  /* 0x00090000dc38783b */ /* 0x010ff20000004200 */
[----:B------:R4:W-:Y:S01]  /*23180*/  MUFU.EX2 R251, R60 ;  /* 0x0000003c00fb7308 */ /* 0x0009e20000000800 */
[----:B---3--:R-:W-:Y:S07]  /*23190*/  FMUL.FTZ R32, R2, R164 ;  /* 0x000000a402207220 */ /* 0x008fee0000410000 */
[-C--:B------:R-:W-:Y:S08]  /*231a0*/  HMMA.16816.F32 R32, R36, R50.reuse, R32 ;  /* 0x000000322420723c */ /* 0x080ff00000001820 */
[C---:B------:R-:W-:Y:S01]  /*231b0*/  HMMA.16816.F32 R112, R44.reuse, R50, R112 ;  /* 0x000000322c70723c */ /* 0x040fe20000001870 */
[----:B--2---:R-:W2:Y:S07]  /*231c0*/  LDSM.16.MT88.4 R48, [R217+0x900] ;  /* 0x00090000d930783b */ /* 0x004eae0000004200 */
[-C--:B-1----:R-:W-:Y:S08]  /*231d0*/  HMMA.16816.F32 R116, R44, R52.reuse, R116 ;  /* 0x000000342c74723c */ /* 0x082ff00000001874 */
[C---:B------:R-:W-:Y:S07]  /*231e0*/  HMMA.16816.F32 R120, R36.reuse, R52, R120 ;  /* 0x000000342478723c */ /* 0x040fee0000001878 */
[----:B------:R-:W-:Y:S01]  /*231f0*/  FFMA.FTZ R52, R61, c[0x0][0x2d0], -R66 ;  /* 0x0000b4003d347a23 */ /* 0x000fe20000010842 */
[-C--:B------:R-:W-:Y:S01]  /*23200*/  HMMA.16816.F32 R124, R36, R54.reuse, R124 ;  /* 0x00000036247c723c */ /* 0x080fe2000000187c */
[----:B-----5:R-:W-:Y:S01]  /*23210*/  F2FP.PACK_AB R53, R90, R91 ;  /* 0x0000005b5a35723e */ /* 0x020fe200000000ff */
[----:B----4-:R-:W1:Y:S01]  /*23220*/  LDSM.16.MT88.4 R60, [R218+0x900] ;  /* 0x00090000da3c783b */ /* 0x010e620000004200 */
[----:B------:R3:W4:Y:S04]  /*23230*/  MUFU.EX2 R79, R52 ;  /* 0x00000034004f7308 */ /* 0x0007280000000800 */
[C---:B------:R-:W-:Y:S02]  /*23240*/  FMUL.FTZ R36, R41.reuse, R168 ;  /* 0x000000a829247220 */ /* 0x040fe40000410000 */
[----:B------:R-:W-:Y:S03]  /*23250*/  FMUL.FTZ R37, R41, R169 ;  /* 0x000000a929257220 */ /* 0x000fe60000410000 */
[C---:B------:R-:W-:Y:S02]  /*23260*/  FMUL.FTZ R38, R40.reuse, R170 ;  /* 0x000000aa28267220 */ /* 0x040fe40000410000 */
[----:B------:R-:W-:Y:S07]  /*23270*/  FMUL.FTZ R39, R40, R171 ;  /* 0x000000ab28277220 */ /* 0x000fee0000410000 */
[----:B------:R-:W-:Y:S01]  /*23280*/  HMMA.16816.F32 R36, R44, R54, R36 ;  /* 0x000000362c24723c */ /* 0x000fe20000001824 */
[--C-:B---3--:R-:W-:Y:S06]  /*23290*/  FFMA.FTZ R52, R181, c[0x0][0x2d0], -R43.reuse ;  /* 0x0000b400b5347a23 */ /* 0x108fec000001082b */
[----:B------:R-:W-:Y:S02]  /*232a0*/  F2FP.PACK_AB R47, R140, R162 ;  /* 0x000000a28c2f723e */ /* 0x000fe400000000ff */
[----:B------:R-:W-:Y:S01]  /*232b0*/  F2FP.PACK_AB R44, R136, R158 ;  /* 0x0000009e882c723e */ /* 0x000fe200000000ff */
[----:B------:R3:W-:Y:S02]  /*232c0*/  MUFU.EX2 R252, R52 ;  /* 0x0000003400fc7308 */ /* 0x0007e40000000800 */
[----:B------:R-:W-:Y:S02]  /*232d0*/  F2FP.PACK_AB R45, R137, R157 ;  /* 0x0000009d892d723e */ /* 0x000fe400000000ff */
[----:B------:R-:W-:Y:S02]  /*232e0*/  F2FP.PACK_AB R46, R176, R163 ;  /* 0x000000a3b02e723e */ /* 0x000fe400000000ff */
[----:B------:R-:W-:Y:S02]  /*232f0*/  F2FP.PACK_AB R54, R68, R160 ;  /* 0x000000a04436723e */ /* 0x000fe400000000ff */
[----:B----4-:R-:W-:Y:S03]  /*23300*/  F2FP.PACK_AB R55, R79, R88 ;  /* 0x000000584f37723e */ /* 0x010fe600000000ff */
[-C--:B--2---:R-:W-:Y:S01]  /*23310*/  HMMA.16816.F32 R4, R44, R48.reuse, R4 ;  /* 0x000000302c04723c */ /* 0x084fe20000001804 */
[--C-:B---3--:R-:W-:Y:S04]  /*23320*/  FFMA.FTZ R52, R69, c[0x0][0x2d0], -R64.reuse ;  /* 0x0000b40045347a23 */ /* 0x108fe80000010840 */
[----:B------:R2:W-:Y:S02]  /*23330*/  MUFU.EX2 R248, R52 ;  /* 0x0000003400f87308 */ /* 0x0005e40000000800 */
[----:B--2---:R-:W-:Y:S07]  /*23340*/  F2FP.PACK_AB R52, R161, R156 ;  /* 0x0000009ca134723e */ /* 0x004fee00000000ff */
[C---:B------:R-:W-:Y:S07]  /*23350*/  HMMA.16816.F32 R8, R52.reuse, R48, R8 ;  /* 0x000000303408723c */ /* 0x040fee0000001808 */
[--C-:B------:R-:W-:Y:S01]  /*23360*/  FFMA.FTZ R48, R182, c[0x0][0x2d0], -R43.reuse ;  /* 0x0000b400b6307a23 */ /* 0x100fe2000001082b */
[-C--:B------:R-:W-:Y:S03]  /*23370*/  HMMA.16816.F32 R12, R52, R50.reuse, R12 ;  /* 0x00000032340c723c */ /* 0x080fe6000000180c */
[----:B------:R2:W-:Y:S05]  /*23380*/  MUFU.EX2 R249, R48 ;  /* 0x0000003000f97308 */ /* 0x0005ea0000000800 */
[C---:B------:R-:W-:Y:S08]  /*23390*/  HMMA.16816.F32 R16, R44.reuse, R50, R16 ;  /* 0x000000322c10723c */ /* 0x040ff00000001810 */
[-C--:B------:R-:W-:Y:S08]  /*233a0*/  HMMA.16816.F32 R20, R44, R56.reuse, R20 ;  /* 0x000000382c14723c */ /* 0x080ff00000001814 */
[C---:B------:R-:W-:Y:S01]  /*233b0*/  HMMA.16816.F32 R24, R52.reuse, R56, R24 ;  /* 0x000000383418723c */ /* 0x040fe20000001818 */
[----:B--2---:R-:W-:Y:S06]  /*233c0*/  FFMA.FTZ R48, R183, c[0x0][0x2d0], -R43 ;  /* 0x0000b400b7307a23 */ /* 0x004fec000001082b */
[--C-:B------:R-:W-:Y:S01]  /*233d0*/  FFMA.FTZ R56, R82, c[0x0][0x2d0], -R65.reuse ;  /* 0x0000b40052387a23 */ /* 0x100fe20000010841 */
[-C--:B------:R-:W-:Y:S01]  /*233e0*/  HMMA.16816.F32 R28, R52, R58.reuse, R28 ;  /* 0x0000003a341c723c */ /* 0x080fe2000000181c */
[----:B------:R2:W-:Y:S07]  /*233f0*/  MUFU.EX2 R250, R48 ;  /* 0x0000003000fa7308 */ /* 0x0005ee0000000800 */
[C---:B------:R-:W-:Y:S03]  /*23400*/  HMMA.16816.F32 R100, R44.reuse, R58, R100 ;  /* 0x0000003a2c64723c */ /* 0x040fe60000001864 */
[----:B------:R3:W-:Y:S05]  /*23410*/  MUFU.EX2 R242, R56 ;  /* 0x0000003800f27308 */ /* 0x0007ea0000000800 */
[-C--:B-1----:R-:W-:Y:S08]  /*23420*/  HMMA.16816.F32 R104, R44, R60.reuse, R104 ;  /* 0x0000003c2c68723c */ /* 0x082ff00000001868 */
[C---:B------:R-:W-:Y:S01]  /*23430*/  HMMA.16816.F32 R108, R52.reuse, R60, R108 ;  /* 0x0000003c346c723c */ /* 0x040fe2000000186c */
[----:B--2---:R-:W-:Y:S04]  /*23440*/  FFMA.FTZ R48, R84, c[0x0][0x2d0], -R64 ;  /* 0x0000b40054307a23 */ /* 0x004fe80000010840 */
[----:B------:R1:W-:Y:S02]  /*23450*/  MUFU.EX2 R247, R48 ;  /* 0x0000003000f77308 */ /* 0x0003e40000000800 */
[----:B------:R-:W-:Y:S01]  /*23460*/  FFMA.FTZ R60, R71, c[0x0][0x2d0], -R66 ;  /* 0x0000b400473c7a23 */ /* 0x000fe20000010842 */
[-C--:B------:R-:W-:Y:S01]  /*23470*/  HMMA.16816.F32 R32, R52, R62.reuse, R32 ;  /* 0x0000003e3420723c */ /* 0x080fe20000001820 */
[--C-:B---3--:R-:W-:Y:S06]  /*23480*/  FFMA.FTZ R56, R83, c[0x0][0x2d0], -R65.reuse ;  /* 0x0000b40053387a23 */ /* 0x108fec0000010841 */
        /* <DEDUP_REMOVED lines=8> */
[----:B------:R3:W-:Y:S01]  /*23510*/  MUFU.EX2 R241, R56 ;  /* 0x0000003800f17308 */ /* 0x0007e20000000800 */
        /* <DEDUP_REMOVED lines=14> */
[-C--:B------:R-:W-:Y:S01]  /*23600*/  HMMA.16816.F32 R124, R52, R50.reuse, R124 ;  /* 0x00000032347c723c */ /* 0x080fe2000000187c */
[----:B------:R-:W2:Y:S02]  /*23610*/  LDSM.16.MT88.4 R52, [R220+0x1100] ;  /* 0x00110000dc34783b */ /* 0x000ea40000004200 */
[----:B------:R4:W5:Y:S01]  /*23620*/  MUFU.EX2 R75, R48 ;  /* 0x00000030004b7308 */ /* 0x0009620000000800 */
[----:B---3--:R-:W-:Y:S04]  /*23630*/  F2FP.PACK_AB R49, R77, R78 ;  /* 0x0000004e4d31723e */ /* 0x008fe800000000ff */
[----:B------:R-:W-:Y:S07]  /*23640*/  HMMA.16816.F32 R36, R44, R50, R36 ;  /* 0x000000322c24723c */ /* 0x000fee0000001824 */
[----:B------:R-:W-:Y:S02]  /*23650*/  F2FP.PACK_AB R44, R252, R142 ;  /* 0x0000008efc2c723e */ /* 0x000fe400000000ff */
[----:B------:R-:W-:Y:S03]  /*23660*/  F2FP.PACK_AB R45, R251, R248 ;  /* 0x000000f8fb2d723e */ /* 0x000fe600000000ff */
[----:B------:R-:W-:Y:S02]  /*23670*/  F2FP.PACK_AB R46, R250, R249 ;  /* 0x000000f9fa2e723e */ /* 0x000fe400000000ff */
[----:B------:R-:W-:Y:S02]  /*23680*/  F2FP.PACK_AB R47, R246, R247 ;  /* 0x000000f7f62f723e */ /* 0x000fe400000000ff */
[----:B------:R-:W-:Y:S01]  /*23690*/  F2FP.PACK_AB R50, R241, R244 ;  /* 0x000000f4f132723e */ /* 0x000fe200000000ff */
[--C-:B----4-:R-:W-:Y:S01]  /*236a0*/  FFMA.FTZ R48, R186, c[0x0][0x2d0], -R43.reuse ;  /* 0x0000b400ba307a23 */ /* 0x110fe2000001082b */
[----:B-----5:R-:W-:Y:S03]  /*236b0*/  F2FP.PACK_AB R51, R75, R76 ;  /* 0x0000004c4b33723e */ /* 0x020fe600000000ff */
[----:B------:R3:W-:Y:S01]  /*236c0*/  MUFU.EX2 R167, R48 ;  /* 0x0000003000a77308 */ /* 0x0007e20000000800 */
[-C--:B-1----:R-:W-:Y:S01]  /*236d0*/  HMMA.16816.F32 R4, R44, R56.reuse, R4 ;  /* 0x000000382c04723c */ /* 0x082fe20000001804 */
[--C-:B---3--:R-:W-:Y:S08]  /*236e0*/  FFMA.FTZ R48, R97, c[0x0][0x2d0], -R64.reuse ;  /* 0x0000b40061307a23 */ /* 0x108ff00000010840 */
[----:B------:R1:W-:Y:S03]  /*236f0*/  MUFU.EX2 R166, R48 ;  /* 0x0000003000a67308 */ /* 0x0003e60000000800 */
        /* <DEDUP_REMOVED lines=18> */
[----:B------:R-:W-:Y:S01]  /*23820*/  IMAD.MOV.U32 R188, RZ, RZ, R68 ;  /* 0x000000ffffbc7224 */ /* 0x000fe200078e0044 */
        /* <DEDUP_REMOVED lines=12> */
[----:B---3--:R-:W-:Y:S01]  /*238f0*/  FFMA.FTZ R52, R187, c[0x0][0x2d0], -R65 ;  /* 0x0000b400bb347a23 */ /* 0x008fe20000010841 */
[----:B------:R-:W-:Y:S08]  /*23900*/  MOV R187, R176 ;  /* 0x000000b000bb7202 */ /* 0x000ff00000000f00 */
[----:B------:R3:W-:Y:S01]  /*23910*/  MUFU.EX2 R182, R52 ;  /* 0x0000003400b67308 */ /* 0x0007e20000000800 */
[----:B-1----:R-:W1:Y:S01]  /*23920*/  LDSM.16.MT88.4 R56, [R219+0x1100] ;  /* 0x00110000db38783b */ /* 0x002e620000004200 */
[----:B--2---:R-:W-:Y:S02]  /*23930*/  FFMA.FTZ R60, R195, c[0x0][0x2d0], -R64 ;  /* 0x0000b400c33c7a23 */ /* 0x004fe40000010840 */
[----:B------:R-:W-:Y:S06]  /*23940*/  IMAD.MOV.U32 R195, RZ, RZ, R143 ;  /* 0x000000ffffc37224 */ /* 0x000fec00078e008f */
[----:B------:R2:W-:Y:S01]  /*23950*/  MUFU.EX2 R179, R60 ;  /* 0x0000003c00b37308 */ /* 0x0005e20000000800 */
[----:B---3--:R-:W-:Y:S02]  /*23960*/  FFMA.FTZ R52, R189, c[0x0][0x2d0], -R65 ;  /* 0x0000b400bd347a23 */ /* 0x008fe40000010841 */
[----:B------:R-:W-:Y:S07]  /*23970*/  IMAD.MOV.U32 R189, RZ, RZ, R137 ;  /* 0x000000ffffbd7224 */ /* 0x000fee00078e0089 */
[----:B------:R3:W4:Y:S01]  /*23980*/  MUFU.EX2 R183, R52 ;  /* 0x0000003400b77308 */ /* 0x0007220000000800 */
[----:B--2---:R-:W-:Y:S01]  /*23990*/  LDSM.16.MT88.4 R60, [R218+0x1900] ;  /* 0x00190000da3c783b */ /* 0x004fe20000004200 */
[-C--:B-1----:R-:W-:Y:S08]  /*239a0*/  HMMA.16816.F32 R116, R44, R56.reuse, R116 ;  /* 0x000000382c74723c */ /* 0x082ff00000001874 */
[C---:B------:R-:W-:Y:S01]  /*239b0*/  HMMA.16816.F32 R120, R48.reuse, R56, R120 ;  /* 0x000000383078723c */ /* 0x040fe20000001878 */
[--C-:B---3--:R-:W-:Y:S03]  /*239c0*/  FFMA.FTZ R52, R193, c[0x0][0x2d0], -R43.reuse ;  /* 0x0000b400c1347a23 */ /* 0x108fe6000001082b */
[----:B------:R-:W-:Y:S01]  /*239d0*/  MOV R193, R136 ;  /* 0x0000008800c17202 */ /* 0x000fe20000000f00 */
[----:B------:R1:W-:Y:S02]  /*239e0*/  MUFU.EX2 R181, R52 ;  /* 0x0000003400b57308 */ /* 0x0003e40000000800 */
[--C-:B------:R-:W-:Y:S01]  /*239f0*/  FFMA.FTZ R56, R86, c[0x0][0x2d0], -R66.reuse ;  /* 0x0000b40056387a23 */ /* 0x100fe20000010842 */
[-C--:B------:R-:W-:Y:S07]  /*23a00*/  HMMA.16816.F32 R124, R48, R58.reuse, R124 ;  /* 0x0000003a307c723c */ /* 0x080fee000000187c */
[----:B------:R-:W-:Y:S01]  /*23a10*/  FFMA.FTZ R48, R198, c[0x0][0x2d0], -R43 ;  /* 0x0000b400c6307a23 */ /* 0x000fe2000001082b */
[----:B------:R-:W-:Y:S01]  /*23a20*/  HMMA.16816.F32 R36, R44, R58, R36 ;  /* 0x0000003a2c24723c */ /* 0x000fe20000001824 */
[----:B------:R-:W2:Y:S03]  /*23a30*/  MUFU.EX2 R71, R56 ;  /* 0x0000003800477308 */ /* 0x000ea60000000800 */
[----:B----4-:R-:W-:Y:S01]  /*23a40*/  F2FP.PACK_AB R50, R183, R182 ;  /* 0x000000b6b732723e */ /* 0x010fe200000000ff */
[----:B------:R-:W-:Y:S02]  /*23a50*/  IMAD.MOV.U32 R198, RZ, RZ, R147 ;  /* 0x000000ffffc67224 */ /* 0x000fe400078e0093 */
[----:B------:R-:W-:Y:S02]  /*23a60*/  F2FP.PACK_AB R44, R167, R240 ;  /* 0x000000f0a72c723e */ /* 0x000fe400000000ff */
[----:B------:R-:W-:Y:S02]  /*23a70*/  F2FP.PACK_AB R45, R165, R166 ;  /* 0x000000a6a52d723e */ /* 0x000fe400000000ff */
[----:B------:R3:W-:Y:S01]  /*23a80*/  MUFU.EX2 R180, R48 ;  /* 0x0000003000b47308 */ /* 0x0007e20000000800 */
[----:B------:R-:W-:Y:S01]  /*23a90*/  F2FP.PACK_AB R46, R191, R239 ;  /* 0x000000efbf2e723e */ /* 0x000fe200000000ff */
[----:B-1----:R-:W-:Y:S01]  /*23aa0*/  FFMA.FTZ R52, R87, c[0x0][0x2d0], -R66 ;  /* 0x0000b40057347a23 */ /* 0x002fe20000010842 */
[----:B------:R-:W-:Y:S07]  /*23ab0*/  F2FP.PACK_AB R47, R186, R185 ;  /* 0x000000b9ba2f723e */ /* 0x000fee00000000ff */
[----:B------:R1:W4:Y:S01]  /*23ac0*/  MUFU.EX2 R74, R52 ;  /* 0x00000034004a7308 */ /* 0x0003220000000800 */
[----:B--2---:R-:W-:Y:S01]  /*23ad0*/  F2FP.PACK_AB R51, R71, R72 ;  /* 0x000000484733723e */ /* 0x004fe200000000ff */
[----:B------:R-:W-:Y:S01]  /*23ae0*/  LDSM.16.MT88.4 R56, [R220+0x1900] ;  /* 0x00190000dc38783b */ /* 0x000fe20000004200 */
[--C-:B---3--:R-:W-:Y:S01]  /*23af0*/  FFMA.FTZ R48, R194, c[0x0][0x2d0], -R64.reuse ;  /* 0x0000b400c2307a23 */ /* 0x108fe20000010840 */
[----:B------:R-:W-:Y:S06]  /*23b00*/  MOV R194, R177 ;  /* 0x000000b100c27202 */ /* 0x000fec0000000f00 */
[----:B------:R2:W-:Y:S01]  /*23b10*/  MUFU.EX2 R177, R48 ;  /* 0x0000003000b17308 */ /* 0x0005e20000000800 */
[----:B-1----:R-:W1:Y:S01]  /*23b20*/  LDSM.16.MT88.4 R52, [R217+0x1900] ;  /* 0x00190000d934783b */ /* 0x002e620000004200 */
[----:B----4-:R-:W-:Y:S02]  /*23b30*/  F2FP.PACK_AB R49, R73, R74 ;  /* 0x0000004a4931723e */ /* 0x010fe400000000ff */
[----:B--2---:R-:W-:Y:S01]  /*23b40*/  F2FP.PACK_AB R48, R184, R164 ;  /* 0x000000a4b830723e */ /* 0x004fe200000000ff */
[-C--:B-1----:R-:W-:Y:S08]  /*23b50*/  HMMA.16816.F32 R4, R44, R52.reuse, R4 ;  /* 0x000000342c04723c */ /* 0x082ff00000001804 */
[C---:B------:R-:W-:Y:S07]  /*23b60*/  HMMA.16816.F32 R8, R48.reuse, R52, R8 ;  /* 0x000000343008723c */ /* 0x040fee0000001808 */
[--C-:B------:R-:W-:Y:S01]  /*23b70*/  FFMA.FTZ R52, R203, c[0x0][0x2d0], -R43.reuse ;  /* 0x0000b400cb347a23 */ /* 0x100fe2000001082b */
[-C--:B------:R-:W-:Y:S01]  /*23b80*/  HMMA.16816.F32 R12, R48, R54.reuse, R12 ;  /* 0x00000036300c723c */ /* 0x080fe2000000180c */
[----:B------:R-:W-:Y:S02]  /*23b90*/  MOV R203, R141 ;  /* 0x0000008d00cb7202 */ /* 0x000fe40000000f00 */
[----:B------:R1:W-:Y:S01]  /*23ba0*/  MUFU.EX2 R176, R52 ;  /* 0x0000003400b07308 */ /* 0x0003e20000000800 */
[----:B------:R-:W-:Y:S04]  /*23bb0*/  MOV R141, R134 ;  /* 0x00000086008d7202 */ /* 0x000fe80000000f00 */
[C---:B------:R-:W-:Y:S08]  /*23bc0*/  HMMA.16816.F32 R16, R44.reuse, R54, R16 ;  /* 0x000000362c10723c */ /* 0x040ff00000001810 */
[-C--:B------:R-:W-:Y:S08]  /*23bd0*/  HMMA.16816.F32 R20, R44, R56.reuse, R20 ;  /* 0x000000382c14723c */ /* 0x080ff00000001814 */
[C---:B------:R-:W-:Y:S01]  /*23be0*/  HMMA.16816.F32 R24, R48.reuse, R56, R24 ;  /* 0x000000383018723c */ /* 0x040fe20000001818 */
[----:B-1----:R-:W-:Y:S02]  /*23bf0*/  FFMA.FTZ R52, R204, c[0x0][0x2d0], -R43 ;  /* 0x0000b400cc347a23 */ /* 0x002fe4000001082b */
[----:B------:R-:W4:Y:S04]  /*23c00*/  LDL.LU R204, [R1+0xc] ;  /* 0x00000c0001cc7983 */ /* 0x000f280000300800 */
[----:B------:R-:W-:Y:S01]  /*23c10*/  FFMA.FTZ R56, R197, c[0x0][0x2d0], -R65 ;  /* 0x0000b400c5387a23 */ /* 0x000fe20000010841 */
[-C--:B------:R-:W-:Y:S01]  /*23c20*/  HMMA.16816.F32 R28, R48, R58.reuse, R28 ;  /* 0x0000003a301c723c */ /* 0x080fe2000000181c */
[----:B------:R1:W-:Y:S01]  /*23c30*/  MUFU.EX2 R178, R52 ;  /* 0x0000003400b27308 */ /* 0x0003e20000000800 */
[----:B------:R-:W3:Y:S06]  /*23c40*/  LDL.LU R140, [R1+0x4] ;  /* 0x00000400018c7983 */ /* 0x000eec0000300800 */
[C---:B------:R-:W-:Y:S03]  /*23c50*/  HMMA.16816.F32 R100, R44.reuse, R58, R100 ;  /* 0x0000003a2c64723c */ /* 0x040fe60000001864 */
[----:B------:R4:W-:Y:S05]  /*23c60*/  MUFU.EX2 R98, R56 ;  /* 0x0000003800627308 */ /* 0x0009ea0000000800 */
[-C--:B------:R-:W-:Y:S08]  /*23c70*/  HMMA.16816.F32 R104, R44, R60.reuse, R104 ;  /* 0x0000003c2c68723c */ /* 0x080ff00000001868 */
[C---:B------:R-:W-:Y:S01]  /*23c80*/  HMMA.16816.F32 R108, R48.reuse, R60, R108 ;  /* 0x0000003c306c723c */ /* 0x040fe2000000186c */
[----:B-1----:R-:W-:Y:S03]  /*23c90*/  FFMA.FTZ R52, R200, c[0x0][0x2d0], -R64 ;  /* 0x0000b400c8347a23 */ /* 0x002fe60000010840 */
[----:B------:R-:W-:Y:S01]  /*23ca0*/  IMAD.MOV.U32 R200, RZ, RZ, R139 ;  /* 0x000000ffffc87224 */ /* 0x000fe200078e008b */
[----:B------:R1:W-:Y:S01]  /*23cb0*/  MUFU.EX2 R99, R52 ;  /* 0x0000003400637308 */ /* 0x0003e20000000800 */
[----:B------:R-:W-:Y:S01]  /*23cc0*/  MOV R139, R138 ;  /* 0x0000008a008b7202 */ /* 0x000fe20000000f00 */
[----:B------:R-:W-:Y:S01]  /*23cd0*/  FFMA.FTZ R60, R93, c[0x0][0x2d0], -R66 ;  /* 0x0000b4005d3c7a23 */ /* 0x000fe20000010842 */
[-C--:B------:R-:W-:Y:S01]  /*23ce0*/  HMMA.16816.F32 R32, R48, R62.reuse, R32 ;  /* 0x0000003e3020723c */ /* 0x080fe20000001820 */
[----:B------:R-:W5:Y:S03]  /*23cf0*/  LDL.LU R138, [R1+0x8] ;  /* 0x00000800018a7983 */ /* 0x000f660000300800 */
[--C-:B----4-:R-:W-:Y:S03]  /*23d00*/  FFMA.FTZ R56, R199, c[0x0][0x2d0], -R65.reuse ;  /* 0x0000b400c7387a23 */ /* 0x110fe60000010841 */
[----:B------:R4:W-:Y:S01]  /*23d10*/  MUFU.EX2 R69, R60 ;  /* 0x0000003c00457308 */ /* 0x0009e20000000800 */
[C---:B------:R-:W-:Y:S09]  /*23d20*/  HMMA.16816.F32 R112, R44.reuse, R62, R112 ;  /* 0x0000003e2c70723c */ /* 0x040ff20000001870 */
[----:B------:R4:W-:Y:S03]  /*23d30*/  MUFU.EX2 R97, R56 ;  /* 0x0000003800617308 */ /* 0x0009e60000000800 */
[----:B-1----:R-:W-:Y:S07]  /*23d40*/  FFMA.FTZ R52, R202, c[0x0][0x2d0], -R64 ;  /* 0x0000b400ca347a23 */ /* 0x002fee0000010840 */
[----:B------:R1:W-:Y:S01]  /*23d50*/  MUFU.EX2 R134, R52 ;  /* 0x0000003400867308 */ /* 0x0003e20000000800 */
[----:B----4-:R-:W-:Y:S09]  /*23d60*/  FFMA.FTZ R60, R172, c[0x0][0x2d0], -R66 ;  /* 0x0000b400ac3c7a23 */ /* 0x010ff20000010842 */
[----:B------:R4:W-:Y:S01]  /*23d70*/  MUFU.EX2 R68, R60 ;  /* 0x0000003c00447308 */ /* 0x0009e20000000800 */
[--C-:B------:R-:W-:Y:S09]  /*23d80*/  FFMA.FTZ R56, R201, c[0x0][0x2d0], -R65.reuse ;  /* 0x0000b400c9387a23 */ /* 0x100ff20000010841 */
[----:B------:R4:W4:Y:S01]  /*23d90*/  MUFU.EX2 R92, R56 ;  /* 0x00000038005c7308 */ /* 0x0009220000000800 */
[----:B-1----:R-:W-:Y:S09]  /*23da0*/  FFMA.FTZ R52, R196, c[0x0][0x2d0], -R65 ;  /* 0x0000b400c4347a23 */ /* 0x002ff20000010841 */
[----:B------:R1:W-:Y:S01]  /*23db0*/  MUFU.EX2 R96, R52 ;  /* 0x0000003400607308 */ /* 0x0003e20000000800 */
[----:B----4-:R-:W-:Y:S09]  /*23dc0*/  FFMA.FTZ R60, R207, c[0x0][0x2d0], -R64 ;  /* 0x0000b400cf3c7a23 */ /* 0x010ff20000010840 */
[----:B------:R4:W-:Y:S01]  /*23dd0*/  MUFU.EX2 R84, R60 ;  /* 0x0000003c00547308 */ /* 0x0009e20000000800 */
[--C-:B------:R-:W-:Y:S09]  /*23de0*/  FFMA.FTZ R56, R205, c[0x0][0x2d0], -R43.reuse ;  /* 0x0000b400cd387a23 */ /* 0x100ff2000001082b */
[----:B------:R4:W-:Y:S01]  /*23df0*/  MUFU.EX2 R89, R56 ;  /* 0x0000003800597308 */ /* 0x0009e20000000800 */
[----:B-1----:R-:W1:Y:S08]  /*23e00*/  LDSM.16.MT88.4 R52, [R219+0x1900] ;  /* 0x00190000db34783b */ /* 0x002e700000004200 */
[----:B----4-:R-:W-:Y:S01]  /*23e10*/  LDSM.16.MT88.4 R60, [R218+0x2100] ;  /* 0x00210000da3c783b */ /* 0x010fe20000004200 */
[--C-:B------:R-:W-:Y:S04]  /*23e20*/  FFMA.FTZ R56, R135, c[0x0][0x2d0], -R66.reuse ;  /* 0x0000b40087387a23 */ /* 0x100fe80000010842 */
[----:B------:R4:W4:Y:S01]  /*23e30*/  MUFU.EX2 R70, R56 ;  /* 0x0000003800467308 */ /* 0x0009220000000800 */
[-C--:B-1----:R-:W-:Y:S08]  /*23e40*/  HMMA.16816.F32 R116, R44, R52.reuse, R116 ;  /* 0x000000342c74723c */ /* 0x082ff00000001874 */
[C---:B------:R-:W-:Y:S01]  /*23e50*/  HMMA.16816.F32 R120, R48.reuse, R52, R120 ;  /* 0x000000343078723c */ /* 0x040fe20000001878 */
[----:B----4-:R-:W1:Y:S06]  /*23e60*/  LDSM.16.MT88.4 R56, [R217+0x2100] ;  /* 0x00210000d938783b */ /* 0x010e6c0000004200 */
[----:B------:R-:W-:Y:S01]  /*23e70*/  FFMA.FTZ R52, R173, c[0x0][0x2d0], -R66 ;  /* 0x0000b400ad347a23 */ /* 0x000fe20000010842 */
[-C--:B------:R-:W-:Y:S03]  /*23e80*/  HMMA.16816.F32 R124, R48, R54.reuse, R124 ;  /* 0x00000036307c723c */ /* 0x080fe6000000187c */
[----:B------:R4:W4:Y:S04]  /*23e90*/  MUFU.EX2 R67, R52 ;  /* 0x0000003400437308 */ /* 0x0009280000000800 */
[--C-:B------:R-:W-:Y:S01]  /*23ea0*/  FFMA.FTZ R48, R208, c[0x0][0x2d0], -R43.reuse ;  /* 0x0000b400d0307a23 */ /* 0x100fe2000001082b */
[----:B------:R-:W-:Y:S01]  /*23eb0*/  HMMA.16816.F32 R36, R44, R54, R36 ;  /* 0x000000362c24723c */ /* 0x000fe20000001824 */
[----:B------:R-:W-:Y:S03]  /*23ec0*/  F2FP.PACK_AB R50, R92, R97 ;  /* 0x000000615c32723e */ /* 0x000fe600000000ff */
[----:B------:R-:W-:Y:S01]  /*23ed0*/  F2FP.PACK_AB R49, R69, R70 ;  /* 0x000000464531723e */ /* 0x000fe200000000ff */
[----:B------:R1:W1:Y:S02]  /*23ee0*/  MUFU.EX2 R87, R48 ;  /* 0x0000003000577308 */ /* 0x0002640000000800 */
[----:B------:R-:W-:Y:S02]  /*23ef0*/  F2FP.PACK_AB R46, R178, R176 ;  /* 0x000000b0b22e723e */ /* 0x000fe400000000ff */
[----:B------:R-:W-:Y:S03]  /*23f00*/  F2FP.PACK_AB R44, R180, R181 ;  /* 0x000000b5b42c723e */ /* 0x000fe600000000ff */
[----:B------:R-:W-:Y:S02]  /*23f10*/  F2FP.PACK_AB R45, R179, R177 ;  /* 0x000000b1b32d723e */ /* 0x000fe400000000ff */
[----:B------:R-:W-:Y:S01]  /*23f20*/  F2FP.PACK_AB R47, R134, R99 ;  /* 0x00000063862f723e */ /* 0x000fe200000000ff */
[----:B----4-:R-:W4:Y:S01]  /*23f30*/  LDSM.16.MT88.4 R52, [R220+0x2100] ;  /* 0x00210000dc34783b */ /* 0x010f220000004200 */
[----:B------:R-:W-:Y:S05]  /*23f40*/  F2FP.PACK_AB R51, R67, R68 ;  /* 0x000000444333723e */ /* 0x000fea00000000ff */
[-C--:B-1----:R-:W-:Y:S01]  /*23f50*/  HMMA.16816.F32 R4, R44, R56.reuse, R4 ;  /* 0x000000382c04723c */ /* 0x082fe20000001804 */
[--C-:B------:R-:W-:Y:S01]  /*23f60*/  FFMA.FTZ R48, R206, c[0x0][0x2d0], -R64.reuse ;  /* 0x0000b400ce307a23 */ /* 0x100fe20000010840 */
[----:B------:R-:W-:Y:S03]  /*23f70*/  F2FP.PACK_AB R168, R87, R89 ;  /* 0x0000005957a8723e */ /* 0x000fe600000000ff */
[----:B------:R1:W1:Y:S02]  /*23f80*/  MUFU.EX2 R86, R48 ;  /* 0x0000003000567308 */ /* 0x0002640000000800 */
[----:B-1----:R-:W-:Y:S02]  /*23f90*/  F2FP.PACK_AB R48, R98, R96 ;  /* 0x000000606230723e */ /* 0x002fe400000000ff */
[----:B------:R-:W-:Y:S05]  /*23fa0*/  F2FP.PACK_AB R169, R84, R86 ;  /* 0x0000005654a9723e */ /* 0x000fea00000000ff */
[C---:B------:R-:W-:Y:S07]  /*23fb0*/  HMMA.16816.F32 R8, R48.reuse, R56, R8 ;  /* 0x000000383008723c */ /* 0x040fee0000001808 */
[--C-:B------:R-:W-:Y:S01]  /*23fc0*/  FFMA.FTZ R56, R215, c[0x0][0x2d0], -R43.reuse ;  /* 0x0000b400d7387a23 */ /* 0x100fe2000001082b */
[-C--:B------:R-:W-:Y:S01]  /*23fd0*/  HMMA.16816.F32 R12, R48, R58.reuse, R12 ;  /* 0x0000003a300c723c */ /* 0x080fe2000000180c */
[----:B------:R-:W-:Y:S02]  /*23fe0*/  FFMA.FTZ R43, R238, c[0x0][0x2d0], -R43 ;  /* 0x0000b400ee2b7a23 */ /* 0x000fe4000001082b */
[----:B------:R1:W-:Y:S05]  /*23ff0*/  MUFU.EX2 R85, R56 ;  /* 0x0000003800557308 */ /* 0x0003ea0000000800 */
[C---:B------:R-:W-:Y:S05]  /*24000*/  HMMA.16816.F32 R16, R44.reuse, R58, R16 ;  /* 0x0000003a2c10723c */ /* 0x040fea0000001810 */
[----:B------:R1:W1:Y:S03]  /*24010*/  MUFU.EX2 R83, R43 ;  /* 0x0000002b00537308 */ /* 0x0002660000000800 */
[-C--:B----4-:R-:W-:Y:S08]  /*24020*/  HMMA.16816.F32 R20, R44, R52.reuse, R20 ;  /* 0x000000342c14723c */ /* 0x090ff00000001814 */
[C---:B------:R-:W-:Y:S01]  /*24030*/  HMMA.16816.F32 R24, R48.reuse, R52, R24 ;  /* 0x000000343018723c */ /* 0x040fe20000001818 */
[----:B-1----:R-:W1:Y:S07]  /*24040*/  LDSM.16.MT88.4 R56, [R219+0x2100] ;  /* 0x00210000db38783b */ /* 0x002e6e0000004200 */
[-C--:B------:R-:W-:Y:S01]  /*24050*/  HMMA.16816.F32 R28, R48, R54.reuse, R28 ;  /* 0x00000036301c723c */ /* 0x080fe2000000181c */
[--C-:B------:R-:W-:Y:S03]  /*24060*/  FFMA.FTZ R43, R211, c[0x0][0x2d0], -R64.reuse ;  /* 0x0000b400d32b7a23 */ /* 0x100fe60000010840 */
[----:B------:R-:W-:Y:S01]  /*24070*/  F2FP.PACK_AB R170, R83, R85 ;  /* 0x0000005553aa723e */ /* 0x000fe200000000ff */
[----:B------:R-:W-:Y:S03]  /*24080*/  FFMA.FTZ R64, R213, c[0x0][0x2d0], -R64 ;  /* 0x0000b400d5407a23 */ /* 0x000fe60000010840 */
[C---:B------:R-:W-:Y:S01]  /*24090*/  HMMA.16816.F32 R100, R44.reuse, R54, R100 ;  /* 0x000000362c64723c */ /* 0x040fe20000001864 */
[----:B------:R4:W-:Y:S07]  /*240a0*/  MUFU.EX2 R82, R43 ;  /* 0x0000002b00527308 */ /* 0x0009ee0000000800 */
[-C--:B------:R-:W-:Y:S03]  /*240b0*/  HMMA.16816.F32 R104, R44, R60.reuse, R104 ;  /* 0x0000003c2c68723c */ /* 0x080fe60000001868 */
[----:B------:R-:W1:Y:S05]  /*240c0*/  MUFU.EX2 R81, R64 ;  /* 0x0000004000517308 */ /* 0x000e6a0000000800 */
[C---:B------:R-:W-:Y:S08]  /*240d0*/  HMMA.16816.F32 R108, R48.reuse, R60, R108 ;  /* 0x0000003c306c723c */ /* 0x040ff0000000186c */
[-C--:B------:R-:W-:Y:S01]  /*240e0*/  HMMA.16816.F32 R32, R48, R62.reuse, R32 ;  /* 0x0000003e3020723c */ /* 0x080fe20000001820 */
[--C-:B----4-:R-:W-:Y:S04]  /*240f0*/  FFMA.FTZ R43, R209, c[0x0][0x2d0], -R65.reuse ;  /* 0x0000b400d12b7a23 */ /* 0x110fe80000010841 */
[----:B------:R4:W-:Y:S03]  /*24100*/  MUFU.EX2 R80, R43 ;  /* 0x0000002b00507308 */ /* 0x0009e60000000800 */
[C---:B------:R-:W-:Y:S01]  /*24110*/  HMMA.16816.F32 R112, R44.reuse, R62, R112 ;  /* 0x0000003e2c70723c */ /* 0x040fe20000001870 */
[----:B-1----:R-:W-:Y:S07]  /*24120*/  F2FP.PACK_AB R171, R81, R82 ;  /* 0x0000005251ab723e */ /* 0x002fee00000000ff */
[-C--:B------:R-:W-:Y:S08]  /*24130*/  HMMA.16816.F32 R116, R44, R56.reuse, R116 ;  /* 0x000000382c74723c */ /* 0x080ff00000001874 */
[C---:B------:R-:W-:Y:S01]  /*24140*/  HMMA.16816.F32 R120, R48.reuse, R56, R120 ;  /* 0x000000383078723c */ /* 0x040fe20000001878 */
[----:B----4-:R-:W-:Y:S07]  /*24150*/  FFMA.FTZ R43, R210, c[0x0][0x2d0], -R65 ;  /* 0x0000b400d22b7a23 */ /* 0x010fee0000010841 */
[-C--:B------:R-:W-:Y:S01]  /*24160*/  HMMA.16816.F32 R124, R48, R58.reuse, R124 ;  /* 0x0000003a307c723c */ /* 0x080fe2000000187c */
[----:B------:R1:W4:Y:S01]  /*24170*/  MUFU.EX2 R55, R43 ;  /* 0x0000002b00377308 */ /* 0x0003220000000800 */
[----:B------:R-:W4:Y:S06]  /*24180*/  LDSM.16.MT88.4 R48, [R220+0x2900] ;  /* 0x00290000dc30783b */ /* 0x000f2c0000004200 */
[----:B------:R-:W-:Y:S02]  /*24190*/  HMMA.16816.F32 R36, R44, R58, R36 ;  /* 0x0000003a2c24723c */ /* 0x000fe40000001824 */
[----:B------:R-:W2:Y:S05]  /*241a0*/  LDL.LU R46, [R1+0x10] ;  /* 0x00001000012e7983 */ /* 0x000eaa0000300800 */
[----:B-----5:R-:W-:Y:S02]  /*241b0*/  FFMA.FTZ R44, R40, R138, R139 ;  /* 0x0000008a282c7223 */ /* 0x020fe4000001008b */
[----:B---3--:R-:W-:Y:S01]  /*241c0*/  FFMA.FTZ R45, R41, R140, R141 ;  /* 0x0000008c292d7223 */ /* 0x008fe2000001008d */
[-C--:B------:R-:W-:Y:S01]  /*241d0*/  HMMA.16816.F32 R136, R168, R148.reuse, R4 ;  /* 0x00000094a888723c */ /* 0x080fe20000001804 */
[----:B------:R-:W3:Y:S01]  /*241e0*/  LDSM.16.MT88.4 R4, [R218+0x2900] ;  /* 0x00290000da04783b */ /* 0x000ee20000004200 */
[--C-:B-1----:R-:W-:Y:S01]  /*241f0*/  FFMA.FTZ R43, R212, c[0x0][0x2d0], -R65.reuse ;  /* 0x0000b400d42b7a23 */ /* 0x102fe20000010841 */
[----:B----4-:R-:W-:Y:S01]  /*24200*/  F2FP.PACK_AB R40, R55, R80 ;  /* 0x000000503728723e */ /* 0x010fe200000000ff */
[----:B------:R-:W-:Y:S02]  /*24210*/  FFMA.FTZ R65, R214, c[0x0][0x2d0], -R65 ;  /* 0x0000b400d6417a23 */ /* 0x000fe40000010841 */
[----:B------:R1:W-:Y:S10]  /*24220*/  MUFU.EX2 R64, R43 ;  /* 0x0000002b00407308 */ /* 0x0003f40000000800 */
[----:B------:R-:W-:Y:S01]  /*24230*/  MUFU.EX2 R65, R65 ;  /* 0x0000004100417308 */ /* 0x000fe20000000800 */
[--C-:B-1----:R-:W-:Y:S09]  /*24240*/  FFMA.FTZ R43, R174, c[0x0][0x2d0], -R66.reuse ;  /* 0x0000b400ae2b7a23 */ /* 0x102ff20000010842 */
[----:B------:R1:W-:Y:S02]  /*24250*/  MUFU.EX2 R54, R43 ;  /* 0x0000002b00367308 */ /* 0x0003e40000000800 */
[--C-:B-1----:R-:W-:Y:S08]  /*24260*/  FFMA.FTZ R43, R175, c[0x0][0x2d0], -R66.reuse ;  /* 0x0000b400af2b7a23 */ /* 0x102ff00000010842 */
[----:B------:R1:W4:Y:S02]  /*24270*/  MUFU.EX2 R53, R43 ;  /* 0x0000002b00357308 */ /* 0x0003240000000800 */
[--C-:B-1----:R-:W-:Y:S01]  /*24280*/  FFMA.FTZ R43, R94, c[0x0][0x2d0], -R66.reuse ;  /* 0x0000b4005e2b7a23 */ /* 0x102fe20000010842 */
[----:B----4-:R-:W-:Y:S01]  /*24290*/  F2FP.PACK_AB R41, R53, R54 ;  /* 0x000000363529723e */ /* 0x010fe200000000ff */
[----:B------:R-:W-:Y:S01]  /*242a0*/  FFMA.FTZ R66, R42, c[0x0][0x2d0], -R66 ;  /* 0x0000b4002a427a23 */ /* 0x000fe20000010842 */
[----:B------:R-:W-:Y:S05]  /*242b0*/  F2FP.PACK_AB R42, R65, R64 ;  /* 0x00000040412a723e */ /* 0x000fea00000000ff */
[----:B------:R-:W-:Y:S10]  /*242c0*/  MUFU.EX2 R52, R43 ;  /* 0x0000002b00347308 */ /* 0x000ff40000000800 */
[----:B------:R-:W1:Y:S02]  /*242d0*/  MUFU.EX2 R66, R66 ;  /* 0x0000004200427308 */ /* 0x000e640000000800 */
[----:B-1----:R-:W-:Y:S07]  /*242e0*/  F2FP.PACK_AB R43, R66, R52 ;  /* 0x00000034422b723e */ /* 0x002fee00000000ff */
[C---:B------:R-:W-:Y:S07]  /*242f0*/  HMMA.16816.F32 R140, R40.reuse, R148, R8 ;  /* 0x00000094288c723c */ /* 0x040fee0000001808 */
[----:B------:R-:W-:Y:S01]  /*24300*/  FFMA.FTZ R8, R2, R204, R200 ;  /* 0x000000cc02087223 */ /* 0x000fe200000100c8 */
[-C--:B------:R-:W-:Y:S01]  /*24310*/  HMMA.16816.F32 R144, R40, R150.reuse, R12 ;  /* 0x000000962890723c */ /* 0x080fe2000000180c */
[----:B------:R-:W-:Y:S03]  /*24320*/  FADD.FTZ R2, R203, R45 ;  /* 0x0000002dcb027221 */ /* 0x000fe60000010000 */
[----:B------:R-:W-:Y:S02]  /*24330*/  FADD.FTZ R10, R195, R44 ;  /* 0x0000002cc30a7221 */ /* 0x000fe40000010000 */
[----:B------:R-:W-:Y:S02]  /*24340*/  FADD.FTZ R8, R194, R8 ;  /* 0x00000008c2087221 */ /* 0x000fe40000010000 */
[----:B------:R-:W-:Y:S01]  /*24350*/  FADD.FTZ R2, R155, R2 ;  /* 0x000000029b027221 */ /* 0x000fe20000010000 */
[C---:B------:R-:W-:Y:S03]  /*24360*/  HMMA.16816.F32 R148, R168.reuse, R150, R16 ;  /* 0x00000096a894723c */ /* 0x040fe60000001810 */
[----:B------:R-:W-:Y:S02]  /*24370*/  FADD.FTZ R10, R154, R10 ;  /* 0x0000000a9a0a7221 */ /* 0x000fe40000010000 */
[----:B------:R-:W-:Y:S02]  /*24380*/  FADD.FTZ R9, R153, R8 ;  /* 0x0000000899097221 */ /* 0x000fe40000010000 */
[----:B------:R-:W-:Y:S02]  /*24390*/  FADD.FTZ R11, R152, R2 ;  /* 0x00000002980b7221 */ /* 0x000fe40000010000 */
[----:B------:R-:W-:Y:S01]  /*243a0*/  FADD.FTZ R8, R198, R10 ;  /* 0x0000000ac6087221 */ /* 0x000fe20000010000 */
[-C--:B------:R-:W-:Y:S02]  /*243b0*/  HMMA.16816.F32 R152, R168, R48.reuse, R20 ;  /* 0x00000030a898723c */ /* 0x080fe40000001814 */
[----:B------:R-:W-:Y:S02]  /*243c0*/  FADD.FTZ R2, R159, R9 ;  /* 0x000000099f027221 */ /* 0x000fe40000010000 */
[----:B------:R-:W-:Y:S02]  /*243d0*/  FADD.FTZ R11, R158, R11 ;  /* 0x0000000b9e0b7221 */ /* 0x000fe40000010000 */
[----:B------:R-:W-:Y:S02]  /*243e0*/  FADD.FTZ R10, R157, R8 ;  /* 0x000000089d0a7221 */ /* 0x000fe40000010000 */
[----:B------:R-:W-:Y:S02]  /*243f0*/  FADD.FTZ R9, R156, R2 ;  /* 0x000000029c097221 */ /* 0x000fe40000010000 */
[C---:B------:R-:W-:Y:S02]  /*24400*/  HMMA.16816.F32 R156, R40.reuse, R48, R24 ;  /* 0x00000030289c723c */ /* 0x040fe40000001818 */
[----:B------:R-:W-:Y:S02]  /*24410*/  FADD.FTZ R8, R193, R11 ;  /* 0x0000000bc1087221 */ /* 0x000fe40000010000 */
[----:B------:R-:W-:Y:S02]  /*24420*/  FADD.FTZ R2, R189, R10 ;  /* 0x0000000abd027221 */ /* 0x000fe40000010000 */
[----:B------:R-:W-:Y:S02]  /*24430*/  FADD.FTZ R11, R163, R8 ;  /* 0x00000008a30b7221 */ /* 0x000fe40000010000 */
[----:B------:R-:W-:Y:S04]  /*24440*/  FADD.FTZ R10, R162, R2 ;  /* 0x00000002a20a7221 */ /* 0x000fe80000010000 */
[----:B------:R-:W-:Y:S04]  /*24450*/  FADD.FTZ R2, R187, R11 ;  /* 0x0000000bbb027221 */ /* 0x000fe80000010000 */
[----:B------:R-:W-:Y:S02]  /*24460*/  FADD.FTZ R13, R192, R2 ;  /* 0x00000002c00d7221 */ /* 0x000fe40000010000 */
[----:B--2---:R-:W-:Y:S04]  /*24470*/  FFMA.FTZ R0, R0, R46, R95 ;  /* 0x0000002e00007223 */ /* 0x004fe8000001005f */
[----:B------:R-:W-:Y:S02]  /*24480*/  FADD.FTZ R12, R131, R0 ;  /* 0x00000000830c7221 */ /* 0x000fe40000010000 */
[----:B------:R-:W-:Y:S02]  /*24490*/  FADD.FTZ R0, R161, R9 ;  /* 0x00000009a1007221 */ /* 0x000fe40000010000 */
[----:B------:R-:W-:Y:S01]  /*244a0*/  FADD.FTZ R12, R132, R12 ;  /* 0x0000000c840c7221 */ /* 0x000fe20000010000 */
[----:B------:R-:W-:Y:S01]  /*244b0*/  MOV R132, R129 ;  /* 0x0000008100847202 */ /* 0x000fe20000000f00 */
[----:B------:R-:W-:Y:S02]  /*244c0*/  FADD.FTZ R9, R160, R0 ;  /* 0x00000000a0097221 */ /* 0x000fe40000010000 */
[----:B------:R-:W-:Y:S01]  /*244d0*/  FADD.FTZ R8, R133, R12 ;  /* 0x0000000c85087221 */ /* 0x000fe20000010000 */
[-C--:B------:R-:W-:Y:S01]  /*244e0*/  HMMA.16816.F32 R160, R40, R50.reuse, R28 ;  /* 0x0000003228a0723c */ /* 0x080fe2000000181c */
[----:B------:R-:W-:Y:S01]  /*244f0*/  FADD.FTZ R0, R190, R10 ;  /* 0x0000000abe007221 */ /* 0x000fe20000010000 */
[----:B------:R-:W-:Y:S01]  /*24500*/  MOV R133, R128 ;  /* 0x0000008000857202 */ /* 0x000fe20000000f00 */
[----:B------:R-:W-:Y:S02]  /*24510*/  FADD.FTZ R12, R188, R9 ;  /* 0x00000009bc0c7221 */ /* 0x000fe40000010000 */
[----:B------:R-:W-:Y:S02]  /*24520*/  FADD.FTZ R15, R91, R8 ;  /* 0x000000085b0f7221 */ /* 0x000fe40000010000 */
[----:B------:R-:W-:Y:S01]  /*24530*/  FADD.FTZ R14, R248, R0 ;  /* 0x00000000f80e7221 */ /* 0x000fe20000010000 */
[----:B------:R-:W1:Y:S01]  /*24540*/  LDSM.16.MT88.4 R8, [R219+0x2900] ;  /* 0x00290000db08783b */ /* 0x000e620000004200 */
[----:B------:R-:W-:Y:S01]  /*24550*/  FADD.FTZ R2, R245, R12 ;  /* 0x0000000cf5027221 */ /* 0x000fe20000010000 */
[C---:B------:R-:W-:Y:S02]  /*24560*/  HMMA.16816.F32 R100, R168.reuse, R50, R100 ;  /* 0x00000032a864723c */ /* 0x040fe40000001864 */
[----:B------:R-:W-:Y:S02]  /*24570*/  FADD.FTZ R12, R90, R15 ;  /* 0x0000000f5a0c7221 */ /* 0x000fe40000010000 */
[----:B------:R-:W-:Y:S02]  /*24580*/  FADD.FTZ R0, R252, R13 ;  /* 0x0000000dfc007221 */ /* 0x000fe40000010000 */
[----:B------:R-:W-:Y:S02]  /*24590*/  FADD.FTZ R14, R251, R14 ;  /* 0x0000000efb0e7221 */ /* 0x000fe40000010000 */
[----:B------:R-:W-:Y:S01]  /*245a0*/  FADD.FTZ R12, R88, R12 ;  /* 0x0000000c580c7221 */ /* 0x000fe20000010000 */
[-C--:B---3--:R-:W-:Y:S03]  /*245b0*/  HMMA.16816.F32 R104, R168, R4.reuse, R104 ;  /* 0x00000004a868723c */ /* 0x088fe60000001868 */
        /* <DEDUP_REMOVED lines=26> */
[----:B------:R-:W-:Y:S01]  /*24760*/  FADD.FTZ R13, R182, R2 ;  /* 0x00000002b60d7221 */ /* 0x000fe20000010000 */
[-C--:B-1----:R-:W-:Y:S03]  /*24770*/  HMMA.16816.F32 R116, R168, R8.reuse, R116 ;  /* 0x00000008a874723c */ /* 0x082fe60000001874 */
        /* <DEDUP_REMOVED lines=8> */
[-C--:B------:R-:W-:Y:S03]  /*24800*/  HMMA.16816.F32 R124, R40, R10.reuse, R124 ;  /* 0x0000000a287c723c */ /* 0x080fe6000000187c */
[----:B------:R-:W-:Y:S02]  /*24810*/  FADD.FTZ R5, R96, R0 ;  /* 0x0000000060057221 */ /* 0x000fe40000010000 */
[----:B------:R-:W-:Y:S02]  /*24820*/  FADD.FTZ R0, R179, R7 ;  /* 0x00000007b3007221 */ /* 0x000fe40000010000 */
[----:B------:R-:W-:Y:S01]  /*24830*/  FADD.FTZ R7, R176, R2 ;  /* 0x00000002b0077221 */ /* 0x000fe20000010000 */
[----:B------:R-:W-:Y:S01]  /*24840*/  HMMA.16816.F32 R168, R168, R10, R36 ;  /* 0x0000000aa8a8723c */ /* 0x000fe20000001824 */
[----:B------:R-:W-:Y:S03]  /*24850*/  FADD.FTZ R4, R70, R4 ;  /* 0x0000000446047221 */ /* 0x000fe60000010000 */
[----:B------:R-:W-:Y:S02]  /*24860*/  FADD.FTZ R5, R98, R5 ;  /* 0x0000000562057221 */ /* 0x000fe40000010000 */
[----:B------:R-:W-:Y:S02]  /*24870*/  FADD.FTZ R6, R99, R0 ;  /* 0x0000000063067221 */ /* 0x000fe40000010000 */
[----:B------:R-:W-:Y:S04]  /*24880*/  FADD.FTZ R4, R69, R4 ;  /* 0x0000000445047221 */ /* 0x000fe80000010000 */
[----:B------:R-:W-:Y:S02]  /*24890*/  FADD.FTZ R0, R178, R7 ;  /* 0x00000007b2007221 */ /* 0x000fe40000010000 */
[----:B------:R-:W-:Y:S02]  /*248a0*/  FADD.FTZ R2, R97, R5 ;  /* 0x0000000561027221 */ /* 0x000fe40000010000 */
        /* <DEDUP_REMOVED lines=19> */
[----:B------:R-:W-:Y:S02]  /*249e0*/  FADD.FTZ R2, R65, R2 ;  /* 0x0000000241027221 */ /* 0x000fe40000010000 */
[----:B------:R-:W-:Y:S01]  /*249f0*/  FADD.FTZ R0, R52, R0 ;  /* 0x0000000034007221 */ /* 0x000fe20000010000 */
[----:B------:R1:W-:Y:S01]  /*24a00*/  STL [R1+0x8], R4 ;  /* 0x0000080401007387 */ /* 0x0003e20000100800 */
[----:B------:R-:W-:Y:S02]  /*24a10*/  IMAD.MOV.U32 R131, RZ, RZ, R130 ;  /* 0x000000ffff837224 */ /* 0x000fe400078e0082 */
[----:B------:R-:W-:Y:S01]  /*24a20*/  FADD.FTZ R0, R66, R0 ;  /* 0x0000000042007221 */ /* 0x000fe20000010000 */
[----:B------:R1:W-:Y:S04]  /*24a30*/  STL [R1+0xc], R2 ;  /* 0x00000c0201007387 */ /* 0x0003e80000100800 */
[----:B------:R1:W-:Y:S01]  /*24a40*/  STL [R1+0x10], R0 ;  /* 0x0000100001007387 */ /* 0x0003e20000100800 */
[----:B------:R-:W-:-:S05]  /*24a50*/  @P0 BRA `(.L_x_499) ;  /* 0xffff9b6000000947 */ /* 0x000fca000383ffff */
.L_x_481:
[----:B-1----:R-:W2:Y:S04]  /*24a60*/  LDL.LU R0, [R1+0x4] ;  /* 0x0000040001007983 */ /* 0x002ea80000300800 */
[----:B------:R-:W3:Y:S04]  /*24a70*/  LDL.LU R4, [R1+0x8] ;  /* 0x0000080001047983 */ /* 0x000ee80000300800 */
[----:B------:R-:W4:Y:S04]  /*24a80*/  LDL.LU R9, [R1+0xc] ;  /* 0x00000c0001097983 */ /* 0x000f280000300800 */
[----:B------:R-:W4:Y:S01]  /*24a90*/  LDL.LU R2, [R1+0x10] ;  /* 0x0000100001027983 */ /* 0x000f220000300800 */
[----:B------:R-:W-:-:S02]  /*24aa0*/  MOV R36, 0xff800000 ;  /* 0xff80000000247802 */ /* 0x000fc40000000f00 */
[----:B------:R-:W-:Y:S02]  /*24ab0*/  MOV R37, 0xff800000 ;  /* 0xff80000000257802 */ /* 0x000fe40000000f00 */
[----:B------:R-:W-:Y:S02]  /*24ac0*/  MOV R38, 0xff800000 ;  /* 0xff80000000267802 */ /* 0x000fe40000000f00 */
[----:B------:R-:W-:Y:S02]  /*24ad0*/  MOV R39, 0xff800000 ;  /* 0xff80000000277802 */ /* 0x000fe40000000f00 */
[----:B------:R-:W-:Y:S01]  /*24ae0*/  PLOP3.LUT P4, PT, PT, PT, PT, 0x8, 0x0 ;  /* 0x000000000000781c */ /* 0x000fe20003f8e170 */
[----:B--2---:R-:W1:Y:S04]  /*24af0*/  SHFL.BFLY PT, R5, R0, 0x2, 0x1f ;  /* 0x0c401f0000057f89 */ /* 0x004e6800000e0000 */
[----:B---3--:R-:W2:Y:S04]  /*24b00*/  SHFL.BFLY PT, R6, R4, 0x2, 0x1f ;  /* 0x0c401f0004067f89 */ /* 0x008ea800000e0000 */
[----:B----4-:R-:W3:Y:S04]  /*24b10*/  SHFL.BFLY PT, R7, R9, 0x2, 0x1f ;  /* 0x0c401f0009077f89 */ /* 0x010ee800000e0000 */
[----:B------:R-:W4:Y:S01]  /*24b20*/  SHFL.BFLY PT, R8, R2, 0x2, 0x1f ;  /* 0x0c401f0002087f89 */ /* 0x000f2200000e0000 */
[----:B-1----:R-:W-:-:S02]  /*24b30*/  FADD.FTZ R5, R5, R0 ;  /* 0x0000000005057221 */ /* 0x002fc40000010000 */
[----:B--2---:R-:W-:-:S03]  /*24b40*/  FADD.FTZ R6, R6, R4 ;  /* 0x0000000406067221 */ /* 0x004fc60000010000 */
[----:B------:R-:W1:Y:S01]  /*24b50*/  SHFL.BFLY PT, R0, R5, 0x1, 0x1f ;  /* 0x0c201f0005007f89 */ /* 0x000e6200000e0000 */
[----:B---3--:R-:W-:-:S03]  /*24b60*/  FADD.FTZ R7, R7, R9 ;  /* 0x0000000907077221 */ /* 0x008fc60000010000 */
[----:B------:R-:W2:Y:S01]  /*24b70*/  SHFL.BFLY PT, R4, R6, 0x1, 0x1f ;  /* 0x0c201f0006047f89 */ /* 0x000ea200000e0000 */
[----:B----4-:R-:W-:-:S03]  /*24b80*/  FADD.FTZ R8, R8, R2 ;  /* 0x0000000208087221 */ /* 0x010fc60000010000 */
[----:B------:R-:W3:Y:S04]  /*24b90*/  SHFL.BFLY PT, R2, R7, 0x1, 0x1f ;  /* 0x0c201f0007027f89 */ /* 0x000ee800000e0000 */
[----:B------:R-:W4:Y:S01]  /*24ba0*/  SHFL.BFLY PT, R9, R8, 0x1, 0x1f ;  /* 0x0c201f0008097f89 */ /* 0x000f2200000e0000 */
[----:B-1----:R-:W-:Y:S01]  /*24bb0*/  FADD.FTZ R5, R5, R0 ;  /* 0x0000000005057221 */ /* 0x002fe20000010000 */
[----:B------:R-:W-:Y:S01]  /*24bc0*/  MOV R0, RZ ;  /* 0x000000ff00007202 */ /* 0x000fe20000000f00 */
[----:B--2---:R-:W-:-:S03]  /*24bd0*/  FADD.FTZ R6, R6, R4 ;  /* 0x0000000406067221 */ /* 0x004fc60000010000 */
[----:B------:R-:W-:Y:S02]  /*24be0*/  FSETP.NE.FTZ.AND P3, PT, R5, RZ, PT ;  /* 0x000000ff0500720b */ /* 0x000fe40003f75000 */
[----:B------:R-:W-:Y:S01]  /*24bf0*/  MOV R4, RZ ;  /* 0x000000ff00047202 */ /* 0x000fe20000000f00 */
[----:B---3--:R-:W-:Y:S01]  /*24c00*/  FADD.FTZ R7, R7, R2 ;  /* 0x0000000207077221 */ /* 0x008fe20000010000 */
[----:B------:R-:W-:Y:S02]  /*24c10*/  FSETP.NE.FTZ.AND P2, PT, R6, RZ, PT ;  /* 0x000000ff0600720b */ /* 0x000fe40003f55000 */
[----:B------:R-:W-:Y:S01]  /*24c20*/  MOV R2, RZ ;  /* 0x000000ff00027202 */ /* 0x000fe20000000f00 */
[----:B----4-:R-:W-:Y:S01]  /*24c30*/  FADD.FTZ R8, R9, R8 ;  /* 0x0000000809087221 */ /* 0x010fe20000010000 */
[----:B------:R-:W-:-:S05]  /*24c40*/  FSETP.NE.FTZ.AND P1, PT, R7, RZ, PT ;  /* 0x000000ff0700720b */ /* 0x000fca0003f35000 */
[----:B------:R-:W1:Y:S01]  /*24c50*/  @P3 MUFU.RCP R0, R5 ;  /* 0x0000000500003308 */ /* 0x000e620000001000 */
[----:B------:R-:W-:-:S07]  /*24c60*/  FSETP.NE.FTZ.AND P0, PT, R8, RZ, PT ;  /* 0x000000ff0800720b */ /* 0x000fce0003f15000 */
[----:B------:R-:W-:Y:S01]  /*24c70*/  @P2 MUFU.RCP R4, R6 ;  /* 0x0000000600042308 */ /* 0x000fe20000001000 */
[----:B-1----:R-:W-:-:S07]  /*24c80*/  FMUL.FTZ R136, R0, R136 ;  /* 0x0000008800887220 */ /* 0x002fce0000410000 */
[----:B------:R-:W1:Y:S01]  /*24c90*/  @P1 MUFU.RCP R2, R7 ;  /* 0x0000000700021308 */ /* 0x000e620000001000 */
[C---:B------:R-:W-:Y:S02]  /*24ca0*/  FMUL.FTZ R137, R0.reuse, R137 ;  /* 0x0000008900897220 */ /* 0x040fe40000410000 */
[C---:B------:R-:W-:Y:S02]  /*24cb0*/  FMUL.FTZ R148, R0.reuse, R148 ;  /* 0x0000009400947220 */ /* 0x040fe40000410000 */
[C---:B------:R-:W-:Y:S02]  /*24cc0*/  FMUL.FTZ R149, R0.reuse, R149 ;  /* 0x0000009500957220 */ /* 0x040fe40000410000 */
[C---:B------:R-:W-:Y:S01]  /*24cd0*/  FMUL.FTZ R152, R0.reuse, R152 ;  /* 0x0000009800987220 */ /* 0x040fe20000410000 */
[----:B------:R-:W-:Y:S01]  /*24ce0*/  @P2 MUFU.LG2 R9, R6 ;  /* 0x0000000600092308 */ /* 0x000fe20000000c00 */
[C---:B------:R-:W-:Y:S02]  /*24cf0*/  FMUL.FTZ R28, R0.reuse, R153 ;  /* 0x00000099001c7220 */ /* 0x040fe40000410000 */
[----:B------:R-:W-:-:S02]  /*24d00*/  FMUL.FTZ R100, R0, R100 ;  /* 0x0000006400647220 */ /* 0x000fc40000410000 */
[C---:B------:R-:W-:Y:S02]  /*24d10*/  FMUL.FTZ R21, R0.reuse, R101 ;  /* 0x0000006500157220 */ /* 0x040fe40000410000 */
[C---:B------:R-:W-:Y:S01]  /*24d20*/  FMUL.FTZ R104, R0.reuse, R104 ;  /* 0x0000006800687220 */ /* 0x040fe20000410000 */
[----:B------:R-:W-:Y:S01]  /*24d30*/  @P3 MUFU.LG2 R11, R5 ;  /* 0x00000005000b3308 */ /* 0x000fe20000000c00 */
[C---:B------:R-:W-:Y:S02]  /*24d40*/  FMUL.FTZ R24, R0.reuse, R105 ;  /* 0x0000006900187220 */ /* 0x040fe40000410000 */
[C---:B------:R-:W-:Y:S02]  /*24d50*/  FMUL.FTZ R112, R0.reuse, R112 ;  /* 0x0000007000707220 */ /* 0x040fe40000410000 */
[C---:B------:R-:W-:Y:S02]  /*24d60*/  FMUL.FTZ R19, R0.reuse, R113 ;  /* 0x0000007100137220 */ /* 0x040fe40000410000 */
[C---:B------:R-:W-:Y:S01]  /*24d70*/  FMUL.FTZ R116, R0.reuse, R116 ;  /* 0x0000007400747220 */ /* 0x040fe20000410000 */
[----:B------:R-:W-:Y:S01]  /*24d80*/  @P1 MUFU.LG2 R7, R7 ;  /* 0x0000000700071308 */ /* 0x000fe20000000c00 */
[----:B------:R-:W-:-:S02]  /*24d90*/  FMUL.FTZ R18, R0, R117 ;  /* 0x0000007500127220 */ /* 0x000fc40000410000 */
[C---:B------:R-:W-:Y:S02]  /*24da0*/  FMUL.FTZ R168, R0.reuse, R168 ;  /* 0x000000a800a87220 */ /* 0x040fe40000410000 */
[----:B------:R-:W-:Y:S01]  /*24db0*/  FMUL.FTZ R169, R0, R169 ;  /* 0x000000a900a97220 */ /* 0x000fe20000410000 */
[----:B------:R-:W-:Y:S01]  /*24dc0*/  MOV R0, RZ ;  /* 0x000000ff00007202 */ /* 0x000fe20000000f00 */
[C---:B-1----:R-:W-:Y:S01]  /*24dd0*/  FMUL.FTZ R140, R2.reuse, R140 ;  /* 0x0000008c028c7220 */ /* 0x042fe20000410000 */
[----:B------:R-:W-:Y:S01]  /*24de0*/  @P0 MUFU.LG2 R6, R8 ;  /* 0x0000000800060308 */ /* 0x000fe20000000c00 */
[C---:B------:R-:W-:Y:S02]  /*24df0*/  FMUL.FTZ R33, R2.reuse, R141 ;  /* 0x0000008d02217220 */ /* 0x040fe40000410000 */
[C---:B------:R-:W-:Y:S02]  /*24e00*/  FMUL.FTZ R144, R2.reuse, R144 ;  /* 0x0000009002907220 */ /* 0x040fe40000410000 */
[----:B------:R-:W-:-:S02]  /*24e10*/  FMUL.FTZ R32, R2, R145 ;  /* 0x0000009102207220 */ /* 0x000fc40000410000 */
[C---:B------:R-:W-:Y:S01]  /*24e20*/  FMUL.FTZ R156, R2.reuse, R156 ;  /* 0x0000009c029c7220 */ /* 0x040fe20000410000 */
[----:B------:R1:W2:Y:S01]  /*24e30*/  @P0 MUFU.RCP R0, R8 ;  /* 0x0000000800000308 */ /* 0x0002a20000001000 */
[C---:B------:R-:W-:Y:S02]  /*24e40*/  FMUL.FTZ R31, R2.reuse, R157 ;  /* 0x0000009d021f7220 */ /* 0x040fe40000410000 */
[C---:B------:R-:W-:Y:S02]  /*24e50*/  FMUL.FTZ R160, R2.reuse, R160 ;  /* 0x000000a002a07220 */ /* 0x040fe40000410000 */
[C---:B------:R-:W-:Y:S02]  /*24e60*/  FMUL.FTZ R30, R2.reuse, R161 ;  /* 0x000000a1021e7220 */ /* 0x040fe40000410000 */
[C---:B------:R-:W-:Y:S02]  /*24e70*/  FMUL.FTZ R108, R2.reuse, R108 ;  /* 0x0000006c026c7220 */ /* 0x040fe40000410000 */
[----:B------:R-:W-:-:S02]  /*24e80*/  FMUL.FTZ R22, R2, R109 ;  /* 0x0000006d02167220 */ /* 0x000fc40000410000 */
[C---:B------:R-:W-:Y:S02]  /*24e90*/  FMUL.FTZ R164, R2.reuse, R164 ;  /* 0x000000a402a47220 */ /* 0x040fe40000410000 */
[C---:B------:R-:W-:Y:S02]  /*24ea0*/  FMUL.FTZ R14, R2.reuse, R165 ;  /* 0x000000a5020e7220 */ /* 0x040fe40000410000 */
[C---:B------:R-:W-:Y:S01]  /*24eb0*/  FMUL.FTZ R120, R2.reuse, R120 ;  /* 0x0000007802787220 */ /* 0x040fe20000410000 */
[----:B-1----:R-:W-:Y:S01]  /*24ec0*/  @P0 MOV R8, 0x3f317218 ;  /* 0x3f31721800080802 */ /* 0x002fe20000000f00 */
[C---:B------:R-:W-:Y:S02]  /*24ed0*/  FMUL.FTZ R13, R2.reuse, R121 ;  /* 0x00000079020d7220 */ /* 0x040fe40000410000 */
[C---:B------:R-:W-:Y:S02]  /*24ee0*/  FMUL.FTZ R124, R2.reuse, R124 ;  /* 0x0000007c027c7220 */ /* 0x040fe40000410000 */
[----:B------:R-:W-:Y:S01]  /*24ef0*/  FMUL.FTZ R125, R2, R125 ;  /* 0x0000007d027d7220 */ /* 0x000fe20000410000 */
[----:B------:R-:W-:Y:S01]  /*24f00*/  @P2 MOV R2, 0x3f317218 ;  /* 0x3f31721800022802 */ /* 0x000fe20000000f00 */
        /* <DEDUP_REMOVED lines=16> */
[----:B------:R-:W-:Y:S01]  /*25010*/  @P3 MOV R4, 0x3f317218 ;  /* 0x3f31721800043802 */ /* 0x000fe20000000f00 */
[C---:B--2---:R-:W-:Y:S02]  /*25020*/  FMUL.FTZ R142, R0.reuse, R142 ;  /* 0x0000008e008e7220 */ /* 0x044fe40000410000 */
        /* <DEDUP_REMOVED lines=16> */
[----:B------:R-:W-:Y:S02]  /*25130*/  @P2 FMUL.FTZ R5, R2, c[0x0][0x2d0] ;  /* 0x0000b40002052a20 */ /* 0x000fe40000410000 */
[----:B------:R-:W-:Y:S02]  /*25140*/  @P3 FMUL.FTZ R10, R4, c[0x0][0x2d0] ;  /* 0x0000b400040a3a20 */ /* 0x000fe40000410000 */
[----:B------:R-:W-:Y:S02]  /*25150*/  @P1 FMUL.FTZ R2, R0, c[0x0][0x2d0] ;  /* 0x0000b40000021a20 */ /* 0x000fe40000410000 */
[----:B------:R-:W-:Y:S02]  /*25160*/  @P3 FMUL.FTZ R11, R11, 0.69314718246459960938 ;  /* 0x3f3172180b0b3820 */ /* 0x000fe40000410000 */
[----:B------:R-:W-:-:S02]  /*25170*/  @P2 FMUL.FTZ R9, R9, 0.69314718246459960938 ;  /* 0x3f31721809092820 */ /* 0x000fc40000410000 */
[----:B------:R-:W-:Y:S02]  /*25180*/  @P1 FMUL.FTZ R7, R7, 0.69314718246459960938 ;  /* 0x3f31721807071820 */ /* 0x000fe40000410000 */
[----:B------:R-:W-:Y:S02]  /*25190*/  @P0 FMUL.FTZ R4, R6, 0.69314718246459960938 ;  /* 0x3f31721806040820 */ /* 0x000fe40000410000 */
[----:B------:R-:W-:Y:S02]  /*251a0*/  @P0 FMUL.FTZ R0, R8, c[0x0][0x2d0] ;  /* 0x0000b40008000a20 */ /* 0x000fe40000410000 */
[----:B------:R-:W-:Y:S02]  /*251b0*/  @P3 FFMA.FTZ R36, R10, R130, R11 ;  /* 0x000000820a243223 */ /* 0x000fe4000001000b */
[----:B------:R-:W-:Y:S02]  /*251c0*/  @P2 FFMA.FTZ R37, R5, R129, R9 ;  /* 0x0000008105252223 */ /* 0x000fe40000010009 */
[----:B------:R-:W-:-:S02]  /*251d0*/  @P1 FFMA.FTZ R38, R2, R128, R7 ;  /* 0x0000008002261223 */ /* 0x000fc40000010007 */
[----:B------:R-:W-:Y:S02]  /*251e0*/  @P0 FFMA.FTZ R39, R0, R3, R4 ;  /* 0x0000000300270223 */ /* 0x000fe40000010004 */
.L_x_383:
[----:B------:R-:W-:Y:S01]  /*251f0*/  USHF.R.S32.HI UR10, URZ, 0x1f, UR8 ;  /* 0x0000001f3f0a7899 */ /* 0x000fe20008011408 */
[----:B------:R-:W-:Y:S05]  /*25200*/  @P4 BRA `(.L_x_500) ;  /* 0x000014d000004947 */ /* 0x000fea0003800000 */
[----:B------:R-:W1:Y:S01]  /*25210*/  S2R R40, SR_TID.X ;  /* 0x0000000000287919 */ /* 0x000e620000002100 */
[----:B------:R-:W-:Y:S01]  /*25220*/  IMAD.MOV.U32 R6, RZ, RZ, -0x10 ;  /* 0xfffffff0ff067424 */ /* 0x000fe200078e00ff */
[----:B------:R-:W-:Y:S01]  /*25230*/  F2FP.PACK_AB R5, R137, R136 ;  /* 0x000000888905723e */ /* 0x000fe200000000ff */
[----:B------:R-:W-:Y:S01]  /*25240*/  ULDC.64 UR6, c[0x0][0x500] ;  /* 0x0001400000067ab9 */ /* 0x000fe20000000a00 */
[----:B------:R-:W-:Y:S01]  /*25250*/  F2FP.PACK_AB R26, R26, R138 ;  /* 0x0000008a1a1a723e */ /* 0x000fe200000000ff */
[----:B------:R-:W-:Y:S01]  /*25260*/  UISETP.NE.U32.AND UP1, UPT, URZ, UR6, UPT ;  /* 0x000000063f00728c */ /* 0x000fe2000bf25070 */
[----:B------:R-:W-:Y:S01]  /*25270*/  F2FP.PACK_AB R7, R149, R148 ;  /* 0x000000949507723e */ /* 0x000fe200000000ff */
[----:B------:R-:W-:Y:S01]  /*25280*/  ULDC.64 UR4, c[0x0][0x508] ;  /* 0x0001420000047ab9 */ /* 0x000fe20000000a00 */
[----:B------:R-:W-:Y:S01]  /*25290*/  F2FP.PACK_AB R29, R29, R150 ;  /* 0x000000961d1d723e */ /* 0x000fe200000000ff */
[----:B------:R-:W-:Y:S01]  /*252a0*/  UISETP.NE.AND.EX UP1, UPT, URZ, UR7, UPT, UP1 ;  /* 0x000000073f00728c */ /* 0x000fe2000bf25310 */
[----:B------:R-:W-:Y:S01]  /*252b0*/  F2FP.PACK_AB R33, R33, R140 ;  /* 0x0000008c2121723e */ /* 0x000fe200000000ff */
[----:B------:R-:W-:Y:S01]  /*252c0*/  UISETP.NE.U32.AND UP0, UPT, URZ, UR4, UPT ;  /* 0x000000043f00728c */ /* 0x000fe2000bf05070 */
[----:B------:R-:W-:Y:S01]  /*252d0*/  F2FP.PACK_AB R142, R143, R142 ;  /* 0x0000008e8f8e723e */ /* 0x000fe200000000ff */
[----:B------:R-:W-:Y:S01]  /*252e0*/  ULDC.64 UR6, c[0x0][0x500] ;  /* 0x0001400000067ab9 */ /* 0x000fe20000000a00 */
[----:B------:R-:W-:Y:S01]  /*252f0*/  F2FP.PACK_AB R32, R32, R144 ;  /* 0x000000902020723e */ /* 0x000fe200000000ff */
[----:B------:R-:W-:Y:S01]  /*25300*/  UMOV UR4, 0x4 ;  /* 0x0000000400047882 */ /* 0x000fe20000000000 */
[----:B------:R-:W-:Y:S01]  /*25310*/  F2FP.PACK_AB R146, R147, R146 ;  /* 0x000000929392723e */ /* 0x000fe200000000ff */
[----:B------:R-:W-:Y:S01]  /*25320*/  UIMAD.WIDE UR6, UR11, UR4, UR6 ;  /* 0x000000040b0672a5 */ /* 0x000fe2000f8e0206 */
[----:B------:R-:W-:Y:S01]  /*25330*/  F2FP.PACK_AB R28, R28, R152 ;  /* 0x000000981c1c723e */ /* 0x000fe200000000ff */
[----:B------:R-:W-:Y:S01]  /*25340*/  UISETP.NE.AND.EX UP0, UPT, URZ, UR5, UPT, UP0 ;  /* 0x000000053f00728c */ /* 0x000fe2000bf05300 */
[----:B------:R-:W-:-:S02]  /*25350*/  F2FP.PACK_AB R27, R27, R154 ;  /* 0x0000009a1b1b723e */ /* 0x000fc400000000ff */
[----:B------:R-:W-:Y:S02]  /*25360*/  F2FP.PACK_AB R21, R21, R100 ;  /* 0x000000641515723e */ /* 0x000fe400000000ff */
[----:B-1----:R-:W-:Y:S02]  /*25370*/  SHF.R.S32.HI R41, RZ, 0x1f, R40 ;  /* 0x0000001fff297819 */ /* 0x002fe40000011428 */
[----:B------:R-:W-:Y:S02]  /*25380*/  F2FP.PACK_AB R25, R25, R102 ;  /* 0x000000661919723e */ /* 0x000fe400000000ff */
[CC--:B------:R-:W-:Y:S02]  /*25390*/  LEA.HI R2, R41.reuse, R40.reuse, RZ, 0x2 ;  /* 0x0000002829027211 */ /* 0x0c0fe400078f10ff */
[----:B------:R-:W-:Y:S02]  /*253a0*/  LEA.HI R35, R41, R40, RZ, 0x5 ;  /* 0x0000002829237211 */ /* 0x000fe400078f28ff */
[----:B------:R-:W-:-:S02]  /*253b0*/  SHF.R.S32.HI R3, RZ, 0x2, R2 ;  /* 0x00000002ff037819 */ /* 0x000fc40000011402 */
[----:B------:R-:W-:Y:S02]  /*253c0*/  SHF.R.S32.HI R0, RZ, 0x1f, R2 ;  /* 0x0000001fff007819 */ /* 0x000fe40000011402 */
[----:B------:R-:W-:Y:S02]  /*253d0*/  SHF.R.S32.HI R34, RZ, 0x5, R35 ;  /* 0x00000005ff227819 */ /* 0x000fe40000011423 */
[----:B------:R-:W-:Y:S02]  /*253e0*/  LEA.HI R0, R0, R3, RZ, 0x3 ;  /* 0x0000000300007211 */ /* 0x000fe400078f18ff */
[----:B------:R-:W-:Y:S02]  /*253f0*/  F2FP.PACK_AB R31, R31, R156 ;  /* 0x0000009c1f1f723e */ /* 0x000fe400000000ff */
[----:B------:R-:W-:Y:S02]  /*25400*/  LOP3.LUT R0, R0, 0xfffffff8, RZ, 0xc0, !PT ;  /* 0xfffffff800007812 */ /* 0x000fe400078ec0ff */
[----:B------:R-:W-:-:S02]  /*25410*/  F2FP.PACK_AB R158, R159, R158 ;  /* 0x0000009e9f9e723e */ /* 0x000fc400000000ff */
[----:B------:R-:W-:Y:S01]  /*25420*/  F2FP.PACK_AB R30, R30, R160 ;  /* 0x000000a01e1e723e */ /* 0x000fe200000000ff */
[----:B------:R-:W-:Y:S01]  /*25430*/  IMAD.IADD R3, R3, 0x1, -R0 ;  /* 0x0000000103037824 */ /* 0x000fe200078e0a00 */
[----:B------:R-:W-:Y:S02]  /*25440*/  LOP3.LUT R0, R2, 0xfffffffc, RZ, 0xc0, !PT ;  /* 0xfffffffc02007812 */ /* 0x000fe400078ec0ff */
[----:B------:R-:W-:Y:S01]  /*25450*/  F2FP.PACK_AB R162, R163, R162 ;  /* 0x000000a2a3a2723e */ /* 0x000fe200000000ff */
[----:B------:R-:W-:Y:S01]  /*25460*/  IMAD.SHL.U32 R2, R3, 0x40, RZ ;  /* 0x0000004003027824 */ /* 0x000fe200078e00ff */
[----:B------:R-:W-:Y:S01]  /*25470*/  F2FP.PACK_AB R24, R24, R104 ;  /* 0x000000681818723e */ /* 0x000fe200000000ff */
[----:B------:R-:W-:Y:S01]  /*25480*/  IMAD.IADD R17, R40, 0x1, -R0 ;  /* 0x0000000128117824 */ /* 0x000fe200078e0a00 */
[----:B------:R-:W-:Y:S02]  /*25490*/  F2FP.PACK_AB R23, R23, R106 ;  /* 0x0000006a1717723e */ /* 0x000fe400000000ff */
[----:B------:R-:W-:Y:S01]  /*254a0*/  LOP3.LUT R0, R2, 0x1c0, RZ, 0xc0, !PT ;  /* 0x000001c002007812 */ /* 0x000fe200078ec0ff */
[----:B------:R-:W-:Y:S01]  /*254b0*/  IMAD R4, R34, 0x200, R17 ;  /* 0x0000020022047824 */ /* 0x000fe200078e0211 */
[----:B------:R-:W-:-:S02]  /*254c0*/  F2FP.PACK_AB R19, R19, R112 ;  /* 0x000000701313723e */ /* 0x000fc400000000ff */
[----:B------:R-:W-:Y:S02]  /*254d0*/  LEA.HI R2, R0, R0, RZ, 0x1d ;  /* 0x0000000000027211 */ /* 0x000fe400078fe8ff */
[----:B------:R-:W-:Y:S02]  /*254e0*/  LOP3.LUT R0, R3, 0x1, RZ, 0xc0, !PT ;  /* 0x0000000103007812 */ /* 0x000fe400078ec0ff */
[----:B------:R-:W-:Y:S01]  /*254f0*/  F2FP.PACK_AB R15, R15, R114 ;  /* 0x000000720f0f723e */ /* 0x000fe200000000ff */
[----:B------:R-:W-:Y:S01]  /*25500*/  IMAD.U32 R2, R4, 0x2, R2 ;  /* 0x0000000204027824 */ /* 0x000fe200078e0002 */
[----:B------:R-:W-:Y:S02]  /*25510*/  ISETP.NE.U32.AND P0, PT, R0, 0x1, PT ;  /* 0x000000010000780c */ /* 0x000fe40003f05070 */
[----:B------:R-:W-:Y:S01]  /*25520*/  F2FP.PACK_AB R22, R22, R108 ;  /* 0x0000006c1616723e */ /* 0x000fe200000000ff */
[----:B------:R-:W-:Y:S01]  /*25530*/  IMAD.SHL.U32 R2, R2, 0x2, RZ ;  /* 0x0000000202027824 */ /* 0x000fe200078e00ff */
[----:B------:R-:W-:Y:S01]  /*25540*/  BAR.SYNC.DEFER_BLOCKING 0x1, 0x80 ;  /* 0x0042000000007b1d */ /* 0x000fe20000010000 */
[----:B------:R-:W-:-:S02]  /*25550*/  SEL R6, R6, 0x10, !P0 ;  /* 0x0000001006067807 */ /* 0x000fc40004000000 */
[----:B------:R-:W-:Y:S02]  /*25560*/  R2P PR, R3, 0x6 ;  /* 0x0000000603007804 */ /* 0x000fe40000000000 */
[C---:B------:R-:W-:Y:S01]  /*25570*/  IADD3 R4, R2.reuse, 0x80, RZ ;  /* 0x0000008002047810 */ /* 0x040fe20007ffe0ff */
[C---:B------:R-:W-:Y:S01]  /*25580*/  IMAD.IADD R3, R2.reuse, 0x1, R6 ;  /* 0x0000000102037824 */ /* 0x040fe200078e0206 */
[----:B------:R-:W-:Y:S02]  /*25590*/  IADD3 R0, R2, 0xc0, RZ ;  /* 0x000000c002007810 */ /* 0x000fe40007ffe0ff */
[----:B------:R-:W-:Y:S02]  /*255a0*/  F2FP.PACK_AB R110, R111, R110 ;  /* 0x0000006e6f6e723e */ /* 0x000fe400000000ff */
[----:B------:R-:W-:Y:S02]  /*255b0*/  F2FP.PACK_AB R14, R14, R164 ;  /* 0x000000a40e0e723e */ /* 0x000fe400000000ff */
[----:B------:R-:W-:-:S02]  /*255c0*/  F2FP.PACK_AB R20, R20, R166 ;  /* 0x000000a61414723e */ /* 0x000fc400000000ff */
[----:B------:R-:W-:Y:S02]  /*255d0*/  F2FP.PACK_AB R18, R18, R116 ;  /* 0x000000741212723e */ /* 0x000fe400000000ff */
[----:B------:R-:W-:Y:S02]  /*255e0*/  @P2 IADD3 R0, R4, -0x40, RZ ;  /* 0xffffffc004002810 */ /* 0x000fe40007ffe0ff */
[----:B------:R-:W-:Y:S02]  /*255f0*/  F2FP.PACK_AB R16, R16, R118 ;  /* 0x000000761010723e */ /* 0x000fe400000000ff */
[----:B------:R-:W-:Y:S02]  /*25600*/  F2FP.PACK_AB R11, R169, R168 ;  /* 0x000000a8a90b723e */ /* 0x000fe400000000ff */
[----:B------:R-:W-:Y:S01]  /*25610*/  F2FP.PACK_AB R10, R171, R170 ;  /* 0x000000aaab0a723e */ /* 0x000fe200000000ff */
[----:B------:R1:W-:Y:S01]  /*25620*/  STS [R2+0x80], R5 ;  /* 0x0000800502007388 */ /* 0x0003e20000000800 */
[----:B------:R-:W-:-:S02]  /*25630*/  F2FP.PACK_AB R13, R13, R120 ;  /* 0x000000780d0d723e */ /* 0x000fc400000000ff */
[----:B------:R-:W-:Y:S01]  /*25640*/  F2FP.PACK_AB R12, R12, R122 ;  /* 0x0000007a0c0c723e */ /* 0x000fe200000000ff */
[----:B------:R-:W-:Y:S01]  /*25650*/  STS [R2+0x480], R26 ;  /* 0x0004801a02007388 */ /* 0x000fe20000000800 */
[----:B------:R-:W-:Y:S02]  /*25660*/  F2FP.PACK_AB R9, R125, R124 ;  /* 0x0000007c7d09723e */ /* 0x000fe400000000ff */
[----:B------:R-:W-:Y:S01]  /*25670*/  F2FP.PACK_AB R8, R127, R126 ;  /* 0x0000007e7f08723e */ /* 0x000fe200000000ff */
[----:B------:R2:W-:Y:S01]  /*25680*/  STS [R3+0x80], R7 ;  /* 0x0000800703007388 */ /* 0x0005e20000000800 */
[----:B------:R-:W-:-:S03]  /*25690*/  PLOP3.LUT P0, PT, PT, PT, UP1, 0x80, 0x0 ;  /* 0x000000000000781c */ /* 0x000fc60003f0f018 */
[----:B------:R-:W-:Y:S04]  /*256a0*/  STS [R3+0x480], R29 ;  /* 0x0004801d03007388 */ /* 0x000fe80000000800 */
[----:B------:R-:W-:Y:S04]  /*256b0*/  STS [R2+0x2080], R33 ;  /* 0x0020802102007388 */ /* 0x000fe80000000800 */
[----:B------:R3:W-:Y:S04]  /*256c0*/  STS [R2+0x2480], R142 ;  /* 0x0024808e02007388 */ /* 0x0007e80000000800 */
[----:B------:R-:W-:Y:S01]  /*256d0*/  STS [R3+0x2080], R32 ;  /* 0x0020802003007388 */ /* 0x000fe20000000800 */
[----:B-1----:R-:W-:-:S03]  /*256e0*/  IMAD.MOV.U32 R5, RZ, RZ, 0x20 ;  /* 0x00000020ff057424 */ /* 0x002fc600078e00ff */
[----:B------:R-:W-:Y:S02]  /*256f0*/  STS [R3+0x2480], R146 ;  /* 0x0024809203007388 */ /* 0x000fe40000000800 */
[----:B--2---:R-:W-:Y:S02]  /*25700*/  SEL R7, R5, 0xffffffe0, !P1 ;  /* 0xffffffe005077807 */ /* 0x004fe40004800000 */
[----:B------:R-:W-:-:S03]  /*25710*/  PLOP3.LUT P1, PT, PT, PT, UP0, 0x80, 0x0 ;  /* 0x000000000000781c */ /* 0x000fc60003f2f008 */
[----:B------:R-:W-:Y:S02]  /*25720*/  IMAD.IADD R5, R2, 0x1, R7 ;  /* 0x0000000102057824 */ /* 0x000fe400078e0207 */
[----:B------:R-:W-:-:S03]  /*25730*/  IMAD.IADD R4, R7, 0x1, R3 ;  /* 0x0000000107047824 */ /* 0x000fc600078e0203 */
[----:B------:R-:W-:Y:S01]  /*25740*/  STS [R5+0x80], R28 ;  /* 0x0000801c05007388 */ /* 0x000fe20000000800 */
[----:B---3--:R-:W-:-:S03]  /*25750*/  IADD3 R2, R7, 0x400, R0 ;  /* 0x0000040007027810 */ /* 0x008fc60007ffe000 */
[----:B------:R-:W-:Y:S04]  /*25760*/  STS [R5+0x480], R27 ;  /* 0x0004801b05007388 */ /* 0x000fe80000000800 */
[----:B------:R-:W-:Y:S04]  /*25770*/  STS [R4+0x80], R21 ;  /* 0x0000801504007388 */ /* 0x000fe80000000800 */
        /* <DEDUP_REMOVED lines=8> */
[----:B------:R-:W-:-:S04]  /*25800*/  IMAD.IADD R2, R6, 0x1, R0 ;  /* 0x0000000106027824 */ /* 0x000fc800078e0200 */
[----:B------:R-:W-:Y:S01]  /*25810*/  IMAD.IADD R3, R7, 0x1, R2 ;  /* 0x0000000107037824 */ /* 0x000fe200078e0202 */
[----:B------:R-:W-:Y:S01]  /*25820*/  STS [R2], R19 ;  /* 0x0000001302007388 */ /* 0x000fe20000000800 */
[----:B--2---:R-:W-:-:S03]  /*25830*/  IMAD.U32 R4, RZ, RZ, UR6 ;  /* 0x00000006ff047e24 */ /* 0x004fc6000f8e00ff */
        /* <DEDUP_REMOVED lines=8> */
[----:B------:R-:W-:Y:S04]  /*258c0*/  STS [R3], R11 ;  /* 0x0000000b03007388 */ /* 0x000fe80000000800 */
[----:B------:R-:W-:Y:S04]  /*258d0*/  STS [R5], R10 ;  /* 0x0000000a05007388 */ /* 0x000fe80000000800 */
[----:B------:R-:W-:Y:S04]  /*258e0*/  STS [R0+0x2000], R13 ;  /* 0x0020000d00007388 */ /* 0x000fe80000000800 */
[----:B------:R-:W-:Y:S04]  /*258f0*/  STS [R0+0x2400], R12 ;  /* 0x0024000c00007388 */ /* 0x000fe80000000800 */
[----:B------:R-:W-:Y:S04]  /*25900*/  STS [R3+0x2000], R9 ;  /* 0x0020000903007388 */ /* 0x000fe80000000800 */
[----:B------:R1:W-:Y:S02]  /*25910*/  STS [R5+0x2000], R8 ;  /* 0x0020000805007388 */ /* 0x0003e40000000800 */
[----:B-1----:R-:W-:-:S02]  /*25920*/  IMAD.U32 R5, RZ, RZ, UR7 ;  /* 0x00000007ff057e24 */ /* 0x002fc4000f8e00ff */
[----:B------:R-:W-:Y:S06]  /*25930*/  BAR.SYNC.DEFER_BLOCKING 0x1, 0x80 ;  /* 0x0042000000007b1d */ /* 0x000fec0000010000 */
[----:B------:R-:W-:Y:S02]  /*25940*/  ULDC.64 UR6, c[0x0][0x508] ;  /* 0x0001420000067ab9 */ /* 0x000fe40000000a00 */
[----:B------:R-:W-:Y:S01]  /*25950*/  @UP0 UIMAD.WIDE UR6, UR11, UR4, UR6 ;  /* 0x000000040b0602a5 */ /* 0x000fe2000f8e0206 */
[----:B------:R-:W2:Y:S01]  /*25960*/  @P0 LDG.E R0, [R4.64] ;  /* 0x0000000e04000981 */ /* 0x000ea2000c1e1900 */
[----:B------:R-:W-:-:S04]  /*25970*/  IMAD.MOV.U32 R12, RZ, RZ, c[0x0][0x388] ;  /* 0x0000e200ff0c7624 */ /* 0x000fc800078e00ff */
[----:B------:R-:W-:Y:S02]  /*25980*/  IMAD.U32 R2, RZ, RZ, UR6 ;  /* 0x00000006ff027e24 */ /* 0x000fe4000f8e00ff */
[----:B------:R-:W-:-:S05]  /*25990*/  IMAD.U32 R3, RZ, RZ, UR7 ;  /* 0x00000007ff037e24 */ /* 0x000fca000f8e00ff */
[----:B------:R1:W5:Y:S02]  /*259a0*/  @P1 LDG.E R12, [R2.64] ;  /* 0x0000000e020c1981 */ /* 0x000364000c1e1900 */
[----:B-1----:R-:W-:Y:S02]  /*259b0*/  CS2R R2, SRZ ;  /* 0x0000000000027805 */ /* 0x002fe4000001ff00 */
[--C-:B--2---:R-:W-:Y:S01]  /*259c0*/  @P0 SHF.R.S32.HI R3, RZ, 0x1f, R0.reuse ;  /* 0x0000001fff030819 */ /* 0x104fe20000011400 */
[----:B------:R-:W-:Y:S01]  /*259d0*/  @P0 IMAD.MOV.U32 R2, RZ, RZ, R0 ;  /* 0x000000ffff020224 */ /* 0x000fe200078e0000 */
[----:B------:R-:W-:Y:S05]  /*259e0*/  @P1 BRA `(.L_x_501) ;  /* 0x0000004000001947 */ /* 0x000fea0003800000 */
[----:B------:R-:W-:Y:S05]  /*259f0*/  @!P0 BRA `(.L_x_501) ;  /* 0x0000003000008947 */ /* 0x000fea0003800000 */
[----:B------:R1:W2:Y:S04]  /*25a00*/  LDG.E R0, [R4.64] ;  /* 0x0000000e04007981 */ /* 0x0002a8000c1e1900 */
[----:B-1----:R-:W2:Y:S02]  /*25a10*/  LDG.E R4, [R4.64+0x4] ;  /* 0x0000040e04047981 */ /* 0x002ea4000c1e1900 */
[----:B--2--5:R-:W-:-:S02]  /*25a20*/  IADD3 R12, -R0, R4, RZ ;  /* 0x00000004000c7210 */ /* 0x024fc40007ffe1ff */
.L_x_501:
[----:B------:R-:W-:Y:S01]  /*25a30*/  LEA.HI R0, R17, R17, RZ, 0x1 ;  /* 0x0000001111007211 */ /* 0x000fe200078f08ff */
[----:B------:R1:W2:Y:S01]  /*25a40*/  R2UR UR6, R2 ;  /* 0x00000000020673c2 */ /* 0x0002a200000e0000 */
[----:B------:R-:W-:Y:S01]  /*25a50*/  IMAD.MOV.U32 R5, RZ, RZ, c[0x0][0x4e8] ;  /* 0x00013a00ff057624 */ /* 0x000fe200078e00ff */
[----:B------:R-:W3:Y:S01]  /*25a60*/  S2R R22, SR_CTAID.X ;  /* 0x0000000000167919 */ /* 0x000ee20000002500 */
[C---:B------:R-:W-:Y:S01]  /*25a70*/  LOP3.LUT R4, R0.reuse, 0x1ffffffe, RZ, 0xc0, !PT ;  /* 0x1ffffffe00047812 */ /* 0x040fe200078ec0ff */
[----:B------:R-:W-:Y:S01]  /*25a80*/  IMAD.SHL.U32 R0, R0, 0x20, RZ ;  /* 0x0000002000007824 */ /* 0x000fe200078e00ff */
[----:B------:R-:W-:Y:S01]  /*25a90*/  ULDC.64 UR18, c[0x0][0x490] ;  /* 0x0001240000127ab9 */ /* 0x000fe20000000a00 */
[----:B------:R-:W-:Y:S01]  /*25aa0*/  ISETP.NE.AND P0, PT, R5, 0x1, PT ;  /* 0x000000010500780c */ /* 0x000fe20003f05270 */
[----:B------:R-:W-:Y:S01]  /*25ab0*/  USHF.R.S32.HI UR12, URZ, 0x1f, UR11 ;  /* 0x0000001f3f0c7899 */ /* 0x000fe2000801140b */
[----:B------:R1:W4:Y:S01]  /*25ac0*/  R2UR UR4, R2 ;  /* 0x00000000020473c2 */ /* 0x00032200000e0000 */
[----:B------:R-:W-:Y:S01]  /*25ad0*/  LOP3.LUT R0, R0, 0xffffffc0, RZ, 0xc0, !PT ;  /* 0xffffffc000007812 */ /* 0x000fe200078ec0ff */
[----:B------:R-:W-:Y:S01]  /*25ae0*/  IMAD.IADD R4, R17, 0x1, -R4 ;  /* 0x0000000111047824 */ /* 0x000fe200078e0a04 */
[----:B----4-:R-:W-:Y:S01]  /*25af0*/  UIMAD UR4, UR10, UR18, URZ ;  /* 0x000000120a0472a4 */ /* 0x010fe2000f8e023f */
[----:B------:R-:W-:Y:S01]  /*25b00*/  LEA.HI R21, R41, R40, RZ, 0x6 ;  /* 0x0000002829157211 */ /* 0x000fe200078f30ff */
[----:B------:R-:W-:-:S02]  /*25b10*/  USEL UR12, UR12, URZ, !UP1 ;  /* 0x0000003f0c0c7287 */ /* 0x000fc4000c800000 */
[----:B------:R-:W-:Y:S01]  /*25b20*/  UIMAD UR19, UR8, UR19, UR4 ;  /* 0x00000013081372a4 */ /* 0x000fe2000f8e0204 */
[----:B------:R1:W4:Y:S01]  /*25b30*/  R2UR UR16, R2 ;  /* 0x00000000021073c2 */ /* 0x00032200000e0000 */
[----:B------:R-:W-:Y:S02]  /*25b40*/  USEL UR13, UR11, URZ, !UP1 ;  /* 0x0000003f0b0d7287 */ /* 0x000fe4000c800000 */
[----:B------:R-:W-:-:S05]  /*25b50*/  ULDC UR9, c[0x0][0x3a4] ;  /* 0x0000e90000097ab9 */ /* 0x000fca0000000800 */
[----:B------:R1:W2:Y:S08]  /*25b60*/  R2UR UR20, R2 ;  /* 0x00000000021473c2 */ /* 0x0002b000000e0000 */
[----:B------:R2:W2:Y:S08]  /*25b70*/  R2UR UR7, R3 ;  /* 0x00000000030773c2 */ /* 0x0004b000000e0000 */
[----:B------:R-:W2:Y:S01]  /*25b80*/  R2UR UR5, R3 ;  /* 0x00000000030573c2 */ /* 0x000ea200000e0000 */
[----:B-1----:R-:W-:-:S07]  /*25b90*/  LOP3.LUT R2, R35, 0xffffffe0, RZ, 0xc0, !PT ;  /* 0xffffffe023027812 */ /* 0x002fce00078ec0ff */
[----:B------:R1:W1:Y:S02]  /*25ba0*/  R2UR UR17, R3 ;  /* 0x00000000031173c2 */ /* 0x00026400000e0000 */
[----:B-1----:R-:W-:Y:S02]  /*25bb0*/  ULDC UR17, c[0x0][0x3a0] ;  /* 0x0000e80000117ab9 */ /* 0x002fe40000000800 */
[----:B----4-:R-:W-:Y:S01]  /*25bc0*/  UIMAD.WIDE.U32 UR24, UR16, UR17, URZ ;  /* 0x00000011101872a5 */ /* 0x010fe2000f8e003f */
[----:B------:R-:W-:-:S03]  /*25bd0*/  IMAD.IADD R5, R40, 0x1, -R2 ;  /* 0x0000000128057824 */ /* 0x000fc600078e0a02 */
[----:B------:R1:W4:Y:S02]  /*25be0*/  R2UR UR21, R3 ;  /* 0x00000000031573c2 */ /* 0x00032400000e0000 */
[----:B------:R-:W-:Y:S02]  /*25bf0*/  SHF.R.S32.HI R2, RZ, 0x1f, R5 ;  /* 0x0000001fff027819 */ /* 0x000fe40000011405 */
[----:B------:R-:W-:Y:S02]  /*25c00*/  LOP3.LUT P1, RZ, R5, 0x3, RZ, 0xc0, !PT ;  /* 0x0000000305ff7812 */ /* 0x000fe4000782c0ff */
[----:B------:R-:W-:Y:S01]  /*25c10*/  LEA.HI R2, R2, R5, RZ, 0x2 ;  /* 0x0000000502027211 */ /* 0x000fe200078f10ff */
[----:B--2---:R-:W-:-:S03]  /*25c20*/  UMOV UR7, UR5 ;  /* 0x0000000500077c82 */ /* 0x004fc60008000000 */
[----:B------:R-:W-:Y:S01]  /*25c30*/  SHF.R.S32.HI R2, RZ, 0x2, R2 ;  /* 0x00000002ff027819 */ /* 0x000fe20000011402 */
[----:B------:R-:W-:Y:S02]  /*25c40*/  UIMAD.WIDE.U32 UR22, UR8, UR18, UR6 ;  /* 0x00000012081672a5 */ /* 0x000fe4000f8e0006 */
[----:B------:R-:W-:Y:S02]  /*25c50*/  ULDC.64 UR4, c[0x0][0x3e8] ;  /* 0x0000fa0000047ab9 */ /* 0x000fe40000000a00 */
[----:B------:R-:W-:Y:S02]  /*25c60*/  ULDC.64 UR6, c[0x0][0x498] ;  /* 0x0001260000067ab9 */ /* 0x000fe40000000a00 */
[----:B------:R-:W-:Y:S02]  /*25c70*/  UIMAD UR18, UR12, UR6, URZ ;  /* 0x000000060c1272a4 */ /* 0x000fe4000f8e023f */
[----:B------:R-:W-:Y:S02]  /*25c80*/  UIADD3 UR23, UR23, UR19, URZ ;  /* 0x0000001317177290 */ /* 0x000fe4000fffe03f */
[----:B------:R-:W-:-:S02]  /*25c90*/  UIMAD UR7, UR13, UR7, UR18 ;  /* 0x000000070d0772a4 */ /* 0x000fc4000f8e0212 */
[----:B------:R-:W-:Y:S01]  /*25ca0*/  UIMAD.WIDE.U32 UR22, UR13, UR6, UR22 ;  /* 0x000000060d1672a5 */ /* 0x000fe2000f8e0016 */
[----:B-1----:R-:W-:Y:S01]  /*25cb0*/  IMAD R3, R4, 0x8, R0 ;  /* 0x0000000804037824 */ /* 0x002fe200078e0200 */
[----:B------:R-:W-:Y:S01]  /*25cc0*/  SHF.R.S32.HI R0, RZ, 0x1f, R34 ;  /* 0x0000001fff007819 */ /* 0x000fe20000011422 */
[----:B----4-:R-:W-:Y:S01]  /*25cd0*/  UIMAD UR17, UR21, UR17, URZ ;  /* 0x00000011151172a4 */ /* 0x010fe2000f8e023f */
[----:B------:R-:W-:Y:S01]  /*25ce0*/  LEA.HI R4, R41, R40, RZ, 0x3 ;  /* 0x0000002829047211 */ /* 0x000fe200078f18ff */
[----:B------:R-:W-:Y:S01]  /*25cf0*/  UIMAD UR16, UR10, UR4, URZ ;  /* 0x000000040a1072a4 */ /* 0x000fe2000f8e023f */
[----:B------:R-:W-:Y:S01]  /*25d00*/  LEA.HI R0, R0, R34, RZ, 0x2 ;  /* 0x0000002200007211 */ /* 0x000fe200078f10ff */
[----:B------:R-:W-:Y:S01]  /*25d10*/  UIMAD UR9, UR20, UR9, UR17 ;  /* 0x00000009140972a4 */ /* 0x000fe2000f8e0211 */
[----:B------:R-:W-:Y:S01]  /*25d20*/  SHF.R.S32.HI R19, RZ, 0x3, R4 ;  /* 0x00000003ff137819 */ /* 0x000fe20000011404 */
[----:B------:R-:W-:Y:S01]  /*25d30*/  UIMAD UR16, UR8, UR5, UR16 ;  /* 0x00000005081072a4 */ /* 0x000fe2000f8e0210 */
[----:B------:R-:W-:Y:S01]  /*25d40*/  LOP3.LUT R0, R0, 0xffffffc, RZ, 0xc0, !PT ;  /* 0x0ffffffc00007812 */ /* 0x000fe200078ec0ff */
[----:B------:R-:W-:-:S04]  /*25d50*/  UIADD3 UR25, UR25, UR9, URZ ;  /* 0x0000000919197290 */ /* 0x000fc8000fffe03f */
[----:B------:R-:W-:Y:S01]  /*25d60*/  IMAD.IADD R0, R34, 0x1, -R0 ;  /* 0x0000000122007824 */ /* 0x000fe200078e0a00 */
[----:B------:R-:W-:-:S03]  /*25d70*/  UIMAD.WIDE.U32 UR24, UR8, UR4, UR24 ;  /* 0x00000004081872a5 */ /* 0x000fc6000f8e0018 */
[----:B------:R-:W-:Y:S01]  /*25d80*/  IMAD R11, R0, 0x10, R2 ;  /* 0x00000010000b7824 */ /* 0x000fe200078e0202 */
[----:B------:R-:W-:Y:S01]  /*25d90*/  LOP3.LUT R2, R4, 0xfffffff8, RZ, 0xc0, !PT ;  /* 0xfffffff804027812 */ /* 0x000fe200078ec0ff */
[----:B------:R-:W-:Y:S02]  /*25da0*/  ULDC.64 UR4, c[0x0][0x3f0] ;  /* 0x0000fc0000047ab9 */ /* 0x000fe40000000a00 */
[----:B------:R-:W-:Y:S01]  /*25db0*/  IMAD.IADD R3, R11, 0x1, R3 ;  /* 0x000000010b037824 */ /* 0x000fe200078e0203 */
[----:B------:R-:W-:Y:S01]  /*25dc0*/  UIMAD UR12, UR12, UR4, URZ ;  /* 0x000000040c0c72a4 */ /* 0x000fe2000f8e023f */
[----:B------:R-:W-:Y:S01]  /*25dd0*/  IMAD.IADD R2, R40, 0x1, -R2 ;  /* 0x0000000128027824 */ /* 0x000fe200078e0a02 */
[----:B------:R-:W-:Y:S01]  /*25de0*/  UIADD3 UR17, UR25, UR16, URZ ;  /* 0x0000001019117290 */ /* 0x000fe2000fffe03f */
[----:B---3--:R-:W-:Y:S01]  /*25df0*/  IMAD R3, R22, 0x80, R3 ;  /* 0x0000008016037824 */ /* 0x008fe200078e0203 */
[----:B------:R-:W-:Y:S01]  /*25e00*/  UIMAD UR5, UR13, UR5, UR12 ;  /* 0x000000050d0572a4 */ /* 0x000fe2000f8e020c */
[----:B------:R-:W-:Y:S01]  /*25e10*/  IMAD R6, R2, 0x10, R19 ;  /* 0x0000001002067824 */ /* 0x000fe200078e0213 */
[----:B------:R-:W-:Y:S01]  /*25e20*/  UMOV UR16, UR24 ;  /* 0x0000001800107c82 */ /* 0x000fe20008000000 */
[----:B------:R-:W-:Y:S01]  /*25e30*/  @P0 IMAD.HI.U32 R4, R3, c[0x0][0x4ec], RZ ;  /* 0x00013b0003040a27 */ /* 0x000fe200078e00ff */
[----:B------:R-:W-:-:S03]  /*25e40*/  UIMAD.WIDE.U32 UR16, UR13, UR4, UR16 ;  /* 0x000000040d1072a5 */ /* 0x000fc6000f8e0010 */
[----:B------:R-:W-:Y:S01]  /*25e50*/  IMAD R10, R22, 0x80, R6 ;  /* 0x00000080160a7824 */ /* 0x000fe200078e0206 */
[----:B------:R-:W-:Y:S01]  /*25e60*/  UIADD3 UR5, UR17, UR5, URZ ;  /* 0x0000000511057290 */ /* 0x000fe2000fffe03f */
[----:B------:R-:W-:Y:S01]  /*25e70*/  IMAD.MOV.U32 R0, RZ, RZ, R3 ;  /* 0x000000ffff007224 */ /* 0x000fe200078e0003 */
[----:B------:R-:W-:Y:S01]  /*25e80*/  @P0 SHF.R.U32.HI R0, RZ, c[0x0][0x4f0], R4 ;  /* 0x00013c00ff000a19 */ /* 0x000fe20000011604 */
[----:B------:R-:W-:-:S03]  /*25e90*/  @P0 IMAD.HI.U32 R4, R10, c[0x0][0x4ec], RZ ;  /* 0x00013b000a040a27 */ /* 0x000fc600078e00ff */
[----:B------:R-:W-:Y:S01]  /*25ea0*/  SHF.R.S32.HI R7, RZ, 0x1f, R0 ;  /* 0x0000001fff077819 */ /* 0x000fe20000011400 */
[----:B------:R-:W-:Y:S01]  /*25eb0*/  IMAD.MOV.U32 R8, RZ, RZ, R10 ;  /* 0x000000ffff087224 */ /* 0x000fe200078e000a */
[----:B------:R-:W-:Y:S01]  /*25ec0*/  @P0 SHF.R.U32.HI R8, RZ, c[0x0][0x4f0], R4 ;  /* 0x00013c00ff080a19 */ /* 0x000fe20000011604 */
[----:B------:R-:W-:Y:S02]  /*25ed0*/  IMAD.SHL.U32 R4, R19, 0x40, RZ ;  /* 0x0000004013047824 */ /* 0x000fe400078e00ff */
[----:B------:R-:W-:Y:S02]  /*25ee0*/  IMAD.MOV R5, RZ, RZ, -R0 ;  /* 0x000000ffff057224 */ /* 0x000fe400078e0a00 */
[----:B------:R-:W-:Y:S01]  /*25ef0*/  IMAD.SHL.U32 R2, R2, 0x8, RZ ;  /* 0x0000000802027824 */ /* 0x000fe200078e00ff */
[----:B------:R-:W-:Y:S01]  /*25f00*/  LOP3.LUT R4, R4, 0x1c0, RZ, 0xc0, !PT ;  /* 0x000001c004047812 */ /* 0x000fe200078ec0ff */
[----:B------:R-:W-:Y:S02]  /*25f10*/  IMAD R3, R5, c[0x0][0x4e8], R3 ;  /* 0x00013a0005037a24 */ /* 0x000fe400078e0203 */
[----:B------:R-:W-:Y:S01]  /*25f20*/  IMAD.U32 R5, RZ, RZ, UR7 ;  /* 0x00000007ff057e24 */ /* 0x000fe2000f8e00ff */
[----:B------:R-:W-:Y:S01]  /*25f30*/  LOP3.LUT R9, R4, 0x38, R2, 0xf8, !PT ;  /* 0x0000003804097812 */ /* 0x000fe200078ef802 */
[----:B------:R-:W-:Y:S01]  /*25f40*/  IMAD.MOV R16, RZ, RZ, -R8 ;  /* 0x000000ffff107224 */ /* 0x000fe200078e0a08 */
[----:B------:R-:W-:-:S02]  /*25f50*/  SHF.R.U32.HI R6, RZ, 0x3, R4 ;  /* 0x00000003ff067819 */ /* 0x000fc40000011604 */
[----:B------:R-:W-:Y:S01]  /*25f60*/  IADD3 R4, P0, R0, UR22, RZ ;  /* 0x0000001600047c10 */ /* 0x000fe2000ff1e0ff */
[----:B------:R-:W-:Y:S01]  /*25f70*/  IMAD R16, R16, c[0x0][0x4e8], R10 ;  /* 0x00013a0010107a24 */ /* 0x000fe200078e020a */
[----:B------:R-:W-:Y:S02]  /*25f80*/  SHF.R.S32.HI R0, RZ, 0x1f, R3 ;  /* 0x0000001fff007819 */ /* 0x000fe40000011403 */
[----:B------:R-:W-:Y:S02]  /*25f90*/  IADD3.X R5, R7, UR23, R5, P0, !PT ;  /* 0x0000001707057c10 */ /* 0x000fe400087fe405 */
[----:B------:R-:W-:Y:S01]  /*25fa0*/  LOP3.LUT R20, R9, R6, RZ, 0x3c, !PT ;  /* 0x0000000609147212 */ /* 0x000fe200078e3cff */
[----:B------:R-:W-:Y:S01]  /*25fb0*/  IMAD R0, R0, c[0x0][0x488], RZ ;  /* 0x0001220000007a24 */ /* 0x000fe200078e02ff */
[----:B------:R-:W-:Y:S01]  /*25fc0*/  SHF.R.S32.HI R9, RZ, 0x1f, R8 ;  /* 0x0000001fff097819 */ /* 0x000fe20000011408 */
[----:B------:R-:W-:Y:S01]  /*25fd0*/  IMAD.WIDE.U32 R6, R3, c[0x0][0x488], R4 ;  /* 0x0001220003067a25 */ /* 0x000fe200078e0004 */
[----:B------:R-:W-:-:S03]  /*25fe0*/  SHF.R.S32.HI R53, RZ, 0x1f, R2 ;  /* 0x0000001fff357819 */ /* 0x000fc60000011402 */
[----:B------:R-:W-:Y:S02]  /*25ff0*/  IMAD R3, R3, c[0x0][0x48c], R0 ;  /* 0x0001230003037a24 */ /* 0x000fe400078e0200 */
[----:B------:R-:W-:Y:S01]  /*26000*/  IMAD R0, R9, c[0x0][0x3e0], RZ ;  /* 0x0000f80009007a24 */ /* 0x000fe200078e02ff */
[C---:B------:R-:W-:Y:S01]  /*26010*/  LEA R9, P0, R6.reuse, c[0x0][0x450], 0x2 ;  /* 0x0001140006097a11 */ /* 0x040fe200078010ff */
[----:B------:R-:W-:Y:S02]  /*26020*/  IMAD.IADD R3, R7, 0x1, R3 ;  /* 0x0000000107037824 */ /* 0x000fe400078e0203 */
[----:B------:R-:W-:Y:S02]  /*26030*/  IMAD.U32 R5, RZ, RZ, UR17 ;  /* 0x00000011ff057e24 */ /* 0x000fe4000f8e00ff */
[----:B------:R-:W-:Y:S01]  /*26040*/  IMAD.U32 R4, RZ, RZ, UR16 ;  /* 0x00000010ff047e24 */ /* 0x000fe2000f8e00ff */
[----:B------:R-:W-:Y:S01]  /*26050*/  LEA.HI.X R3, R6, c[0x0][0x454], R3, 0x2, P0 ;  /* 0x0001150006037a11 */ /* 0x000fe200000f1403 */
[----:B------:R-:W-:Y:S01]  /*26060*/  IMAD.U32 R5, RZ, RZ, UR5 ;  /* 0x00000005ff057e24 */ /* 0x000fe2000f8e00ff */
[----:B------:R-:W-:Y:S01]  /*26070*/  SHFL.IDX PT, R14, R9, RZ, 0x1c1f ;  /* 0x001c1fff090e7589 */ /* 0x000fe200000e0000 */
[----:B------:R-:W-:-:S02]  /*26080*/  IMAD R7, R8, c[0x0][0x3e4], R0 ;  /* 0x0000f90008077a24 */ /* 0x000fc400078e0200 */
[----:B------:R-:W-:Y:S01]  /*26090*/  IMAD.WIDE.U32 R4, R8, c[0x0][0x3e0], R4 ;  /* 0x0000f80008047a25 */ /* 0x000fe200078e0004 */
[----:B------:R-:W1:Y:S01]  /*260a0*/  SHFL.IDX PT, R15, R3, RZ, 0x1c1f ;  /* 0x001c1fff030f7589 */ /* 0x000e6200000e0000 */
[----:B------:R-:W-:Y:S02]  /*260b0*/  SHF.R.S32.HI R8, RZ, 0x1f, R16 ;  /* 0x0000001fff087819 */ /* 0x000fe40000011410 */
[----:B-----5:R-:W-:Y:S01]  /*260c0*/  IMAD R0, R12, c[0x0][0x4e8], RZ ;  /* 0x00013a000c007a24 */ /* 0x020fe200078e02ff */
[----:B------:R-:W-:Y:S01]  /*260d0*/  SHFL.IDX PT, R13, R3, 0x1, 0x1c1f ;  /* 0x003c1f00030d7f89 */ /* 0x000fe200000e0000 */
[----:B------:R-:W-:Y:S02]  /*260e0*/  IMAD R6, R22, 0x80, R11 ;  /* 0x0000008016067824 */ /* 0x000fe400078e020b */
[----:B------:R-:W-:Y:S01]  /*260f0*/  IMAD.IADD R5, R5, 0x1, R7 ;  /* 0x0000000105057824 */ /* 0x000fe200078e0207 */
[----:B------:R-:W2:Y:S01]  /*26100*/  SHFL.IDX PT, R12, R9, 0x1, 0x1c1f ;  /* 0x003c1f00090c7f89 */ /* 0x000ea200000e0000 */
[----:B------:R-:W-:Y:S01]  /*26110*/  IMAD R7, R8, c[0x0][0x3d8], RZ ;  /* 0x0000f60008077a24 */ /* 0x000fe200078e02ff */
[----:B------:R-:W-:Y:S01]  /*26120*/  IADD3 R17, R6, 0x8, RZ ;  /* 0x0000000806117810 */ /* 0x000fe20007ffe0ff */
[----:B------:R-:W-:Y:S01]  /*26130*/  IMAD.WIDE.U32 R4, R16, c[0x0][0x3d8], R4 ;  /* 0x0000f60010047a25 */ /* 0x000fe200078e0004 */
[----:B------:R-:W-:Y:S01]  /*26140*/  SHFL.IDX PT, R10, R9, 0x2, 0x1c1f ;  /* 0x005c1f00090a7f89 */ /* 0x000fe200000e0000 */
[----:B------:R-:W-:-:S02]  /*26150*/  ISETP.GE.OR P5, PT, R6, R0, P1 ;  /* 0x000000000600720c */ /* 0x000fc40000fa6670 */
[-C--:B------:R-:W-:Y:S01]  /*26160*/  ISETP.GE.OR P4, PT, R17, R0.reuse, P1 ;  /* 0x000000001100720c */ /* 0x080fe20000f86670 */
[----:B------:R-:W3:Y:S01]  /*26170*/  SHFL.IDX PT, R11, R3, 0x2, 0x1c1f ;  /* 0x005c1f00030b7f89 */ /* 0x000ee200000e0000 */
[----:B------:R-:W-:Y:S01]  /*26180*/  IMAD R18, R16, c[0x0][0x3dc], R7 ;  /* 0x0000f70010127a24 */ /* 0x000fe200078e0207 */
[----:B------:R-:W-:Y:S01]  /*26190*/  IADD3 R16, R6, 0x48, RZ ;  /* 0x0000004806107810 */ /* 0x000fe20007ffe0ff */
[----:B------:R-:W-:Y:S01]  /*261a0*/  IMAD.SHL.U32 R7, R21, 0x8, RZ ;  /* 0x0000000815077824 */ /* 0x000fe200078e00ff */
[----:B------:R-:W-:Y:S02]  /*261b0*/  SHFL.IDX PT, R8, R9, 0x3, 0x1c1f ;  /* 0x007c1f0009087f89 */ /* 0x000fe400000e0000 */
[----:B------:R-:W-:Y:S02]  /*261c0*/  ISETP.GE.OR P0, PT, R16, R0, P1 ;  /* 0x000000001000720c */ /* 0x000fe40000f06670 */
[----:B------:R4:W3:Y:S01]  /*261d0*/  SHFL.IDX PT, R9, R3, 0x3, 0x1c1f ;  /* 0x007c1f0003097f89 */ /* 0x0008e200000e0000 */
[----:B------:R-:W-:-:S03]  /*261e0*/  LOP3.LUT R7, R20, 0x7ffffe00, R7, 0xf8, !PT ;  /* 0x7ffffe0014077812 */ /* 0x000fc600078ef807 */
[----:B-1----:R-:W-:Y:S04]  /*261f0*/  @!P5 ST.E [R14.64], R36 ;  /* 0x000000240e00d985 */ /* 0x002fe8000c10190e */
[----:B--2---:R-:W-:Y:S01]  /*26200*/  @!P4 ST.E [R12.64], R37 ;  /* 0x000000250c00c985 */ /* 0x004fe2000c10190e */
[----:B----4-:R-:W-:Y:S01]  /*26210*/  IADD3 R3, R6, 0x40, RZ ;  /* 0x0000004006037810 */ /* 0x010fe20007ffe0ff */
[----:B------:R-:W-:Y:S01]  /*26220*/  IMAD.IADD R6, R5, 0x1, R18 ;  /* 0x0000000105067824 */ /* 0x000fe200078e0212 */
[----:B------:R-:W-:Y:S02]  /*26230*/  LEA R5, P2, R4, c[0x0][0x380], 0x1 ;  /* 0x0000e00004057a11 */ /* 0x000fe400078408ff */
[----:B------:R-:W-:Y:S01]  /*26240*/  ISETP.GE.OR P3, PT, R3, R0, P1 ;  /* 0x000000000300720c */ /* 0x000fe20000f66670 */
[----:B------:R-:W-:Y:S01]  /*26250*/  IMAD R3, R22, 0x80, R19 ;  /* 0x0000008016037824 */ /* 0x000fe200078e0213 */
[----:B------:R-:W-:Y:S01]  /*26260*/  LEA.HI.X R4, R4, c[0x0][0x384], R6, 0x1, P2 ;  /* 0x0000e10004047a11 */ /* 0x000fe200010f0c06 */
[----:B------:R-:W-:Y:S01]  /*26270*/  IMAD.SHL.U32 R6, R7, 0x2, RZ ;  /* 0x0000000207067824 */ /* 0x000fe200078e00ff */
[----:B------:R-:W-:Y:S02]  /*26280*/  SHFL.IDX PT, R12, R5, RZ, 0x181f ;  /* 0x00181fff050c7589 */ /* 0x000fe400000e0000 */
[----:B------:R-:W-:-:S02]  /*26290*/  IADD3 R7, R3, 0x10, RZ ;  /* 0x0000001003077810 */ /* 0x000fc40007ffe0ff */
[----:B------:R-:W-:Y:S01]  /*262a0*/  SHFL.IDX PT, R15, R4, 0x2, 0x181f ;  /* 0x00581f00040f7f89 */ /* 0x000fe200000e0000 */
[C---:B------:R-:W-:Y:S02]  /*262b0*/  IADD3 R32, R3.reuse, 0x40, RZ ;  /* 0x0000004003207810 */ /* 0x040fe40007ffe0ff */
[C---:B------:R-:W-:Y:S01]  /*262c0*/  IADD3 R45, R3.reuse, 0x50, RZ ;  /* 0x00000050032d7810 */ /* 0x040fe20007ffe0ff */
[----:B------:R-:W-:Y:S01]  /*262d0*/  SHFL.IDX PT, R14, R5, 0x3, 0x181f ;  /* 0x00781f00050e7f89 */ /* 0x000fe200000e0000 */
[----:B------:R-:W-:-:S03]  /*262e0*/  IADD3 R54, R3, 0x60, RZ ;  /* 0x0000006003367810 */ /* 0x000fc60007ffe0ff */
[----:B---3--:R-:W-:Y:S04]  /*262f0*/  @!P3 ST.E [R10.64], R38 ;  /* 0x000000260a00b985 */ /* 0x008fe8000c10190e */
[----:B------:R-:W1:Y:S04]  /*26300*/  SHFL.IDX PT, R10, R5, 0x1, 0x181f ;  /* 0x00381f00050a7f89 */ /* 0x000e6800000e0000 */
[----:B------:R-:W-:Y:S01]  /*26310*/  @!P0 ST.E [R8.64], R39 ;  /* 0x0000002708008985 */ /* 0x000fe2000c10190e */
        /* <DEDUP_REMOVED lines=8> */
[C---:B------:R-:W-:Y:S01]  /*263a0*/  IADD3 R7, R3.reuse, 0x30, RZ ;  /* 0x0000003003077810 */ /* 0x040fe20007ffe0ff */
[----:B------:R-:W4:Y:S01]  /*263b0*/  SHFL.IDX PT, R9, R5, 0x2, 0x181f ;  /* 0x00581f0005097f89 */ /* 0x000f2200000e0000 */
[----:B------:R-:W-:Y:S02]  /*263c0*/  IADD3 R3, R3, 0x70, RZ ;  /* 0x0000007003037810 */ /* 0x000fe40007ffe0ff */
[----:B------:R-:W-:Y:S01]  /*263d0*/  ISETP.GE.OR P2, PT, R7, R0, P0 ;  /* 0x000000000700720c */ /* 0x000fe20000746670 */
[----:B------:R-:W-:Y:S01]  /*263e0*/  LDS.128 R20, [R6+0x880] ;  /* 0x0008800006147984 */ /* 0x000fe20000000c00 */
[C---:B-1----:R-:W-:Y:S02]  /*263f0*/  @!P4 LEA R10, P6, R2.reuse, R10, 0x1 ;  /* 0x0000000a020ac211 */ /* 0x042fe400078c08ff */
[C---:B------:R-:W-:Y:S01]  /*26400*/  @!P1 LEA R12, P5, R2.reuse, R12, 0x1 ;  /* 0x0000000c020c9211 */ /* 0x040fe200078a08ff */
[----:B------:R-:W-:Y:S04]  /*26410*/  LDS.128 R16, [R6+0x1080] ;  /* 0x0010800006107984 */ /* 0x000fe80000000c00 */
[----:B------:R-:W1:Y:S01]  /*26420*/  SHFL.IDX PT, R44, R4, 0x3, 0x181f ;  /* 0x00781f00042c7f89 */ /* 0x000e6200000e0000 */
[----:B--2---:R-:W-:-:S03]  /*26430*/  @!P1 LEA.HI.X R13, R2, R11, R53, 0x1, P5 ;  /* 0x0000000b020d9211 */ /* 0x004fc600028f0c35 */
[----:B------:R-:W2:Y:S02]  /*26440*/  LDS.128 R28, [R6+0x1880] ;  /* 0x00188000061c7984 */ /* 0x000ea40000000c00 */
[----:B------:R-:W-:Y:S02]  /*26450*/  P2R R7, PR, RZ, 0x40 ;  /* 0x00000040ff077803 */ /* 0x000fe40000000000 */
[----:B------:R-:W-:Y:S01]  /*26460*/  ISETP.GE.OR P6, PT, R32, R0, P0 ;  /* 0x000000002000720c */ /* 0x000fe200007c6670 */
[----:B------:R-:W-:Y:S01]  /*26470*/  LDS.128 R36, [R6+0x2880] ;  /* 0x0028800006247984 */ /* 0x000fe20000000c00 */
[----:B------:R-:W-:-:S03]  /*26480*/  ISETP.NE.AND P5, PT, R7, RZ, PT ;  /* 0x000000ff0700720c */ /* 0x000fc60003fa5270 */
[----:B------:R-:W-:Y:S01]  /*26490*/  LDS.128 R32, [R6+0x2080] ;  /* 0x0020800006207984 */ /* 0x000fe20000000c00 */
[C-C-:B---3--:R-:W-:Y:S02]  /*264a0*/  @!P4 LEA.HI.X R11, R2.reuse, R8, R53.reuse, 0x1, P5 ;  /* 0x00000008020bc211 */ /* 0x148fe400028f0c35 */
[C---:B----4-:R-:W-:Y:S01]  /*264b0*/  @!P3 LEA R8, P5, R2.reuse, R9, 0x1 ;  /* 0x000000090208b211 */ /* 0x050fe200078a08ff */
[----:B------:R-:W-:Y:S03]  /*264c0*/  LDS.128 R40, [R6+0x3080] ;  /* 0x0030800006287984 */ /* 0x000fe60000000c00 */
[C---:B------:R-:W-:Y:S01]  /*264d0*/  @!P3 LEA.HI.X R9, R2.reuse, R15, R53, 0x1, P5 ;  /* 0x0000000f0209b211 */ /* 0x040fe200028f0c35 */
[----:B------:R-:W-:Y:S01]  /*264e0*/  SHFL.IDX PT, R48, R5, 0x4, 0x181f ;  /* 0x00981f0005307f89 */ /* 0x000fe200000e0000 */
[----:B------:R-:W-:-:S03]  /*264f0*/  @!P2 LEA R14, P5, R2, R14, 0x1 ;  /* 0x0000000e020ea211 */ /* 0x000fc600078a08ff */
[----:B------:R-:W-:Y:S01]  /*26500*/  SHFL.IDX PT, R7, R5, 0x5, 0x181f ;  /* 0x00b81f0005077f89 */ /* 0x000fe200000e0000 */
[----:B-1----:R-:W-:Y:S02]  /*26510*/  @!P2 LEA.HI.X R15, R2, R44, R53, 0x1, P5 ;  /* 0x0000002c020fa211 */ /* 0x002fe400028f0c35 */
[-C--:B------:R-:W-:Y:S01]  /*26520*/  ISETP.GE.OR P5, PT, R45, R0.reuse, P0 ;  /* 0x000000002d00720c */ /* 0x080fe200007a6670 */
[----:B------:R-:W1:Y:S04]  /*26530*/  SHFL.IDX PT, R49, R5, 0x6, 0x181f ;  /* 0x00d81f0005317f89 */ /* 0x000e6800000e0000 */
[----:B------:R-:W3:Y:S04]  /*26540*/  SHFL.IDX PT, R52, R4, 0x4, 0x181f ;  /* 0x00981f0004347f89 */ /* 0x000ee800000e0000 */
[----:B------:R-:W4:Y:S04]  /*26550*/  SHFL.IDX PT, R51, R4, 0x5, 0x181f ;  /* 0x00b81f0004337f89 */ /* 0x000f2800000e0000 */
[----:B------:R-:W1:Y:S04]  /*26560*/  SHFL.IDX PT, R50, R4, 0x6, 0x181f ;  /* 0x00d81f0004327f89 */ /* 0x000e6800000e0000 */
[----:B------:R1:W3:Y:S04]  /*26570*/  LDS.128 R44, [R6+0x3880] ;  /* 0x00388000062c7984 */ /* 0x0002e80000000c00 */
[----:B------:R-:W-:Y:S01]  /*26580*/  @!P1 ST.E.128 [R12.64], R24 ;  /* 0x000000180c009985 */ /* 0x000fe2000c101d0e */
[----:B------:R-:W-:-:S02]  /*26590*/  ISETP.GE.OR P1, PT, R54, R0, P0 ;  /* 0x000000003600720c */ /* 0x000fc40000726670 */
[----:B------:R-:W-:Y:S01]  /*265a0*/  ISETP.GE.OR P0, PT, R3, R0, P0 ;  /* 0x000000000300720c */ /* 0x000fe20000706670 */
[----:B------:R3:W-:Y:S04]  /*265b0*/  @!P4 ST.E.128 [R10.64], R20 ;  /* 0x000000140a00c985 */ /* 0x0007e8000c101d0e */
[----:B------:R4:W-:Y:S04]  /*265c0*/  @!P3 ST.E.128 [R8.64], R16 ;  /* 0x000000100800b985 */ /* 0x0009e8000c101d0e */
[----:B--2---:R2:W-:Y:S02]  /*265d0*/  @!P2 ST.E.128 [R14.64], R28 ;  /* 0x0000001c0e00a985 */ /* 0x0045e4000c101d0e */
[----:B-1----:R-:W-:-:S02]  /*265e0*/  @!P1 LEA R6, P2, R2, R49, 0x1 ;  /* 0x0000003102069211 */ /* 0x002fc400078408ff */
[C---:B---3--:R-:W-:Y:S02]  /*265f0*/  @!P6 LEA R10, P4, R2.reuse, R48, 0x1 ;  /* 0x00000030020ae211 */ /* 0x048fe400078808ff */
[C---:B----4-:R-:W-:Y:S02]  /*26600*/  @!P5 LEA R8, P3, R2.reuse, R7, 0x1 ;  /* 0x000000070208d211 */ /* 0x050fe400078608ff */
[C-C-:B------:R-:W-:Y:S02]  /*26610*/  @!P6 LEA.HI.X R11, R2.reuse, R52, R53.reuse, 0x1, P4 ;  /* 0x00000034020be211 */ /* 0x140fe400020f0c35 */
[C-C-:B------:R-:W-:Y:S02]  /*26620*/  @!P5 LEA.HI.X R9, R2.reuse, R51, R53.reuse, 0x1, P3 ;  /* 0x000000330209d211 */ /* 0x140fe400018f0c35 */
[----:B------:R-:W-:Y:S01]  /*26630*/  @!P1 LEA.HI.X R7, R2, R50, R53, 0x1, P2 ;  /* 0x0000003202079211 */ /* 0x000fe200010f0c35 */
[----:B------:R2:W-:Y:S04]  /*26640*/  @!P6 ST.E.128 [R10.64], R32 ;  /* 0x000000200a00e985 */ /* 0x0005e8000c101d0e */
[----:B------:R2:W1:Y:S04]  /*26650*/  SHFL.IDX PT, R10, R5, 0x7, 0x181f ;  /* 0x00f81f00050a7f89 */ /* 0x00046800000e0000 */
[----:B------:R2:W-:Y:S04]  /*26660*/  @!P5 ST.E.128 [R8.64], R36 ;  /* 0x000000240800d985 */ /* 0x0005e8000c101d0e */
[----:B------:R2:W3:Y:S04]  /*26670*/  SHFL.IDX PT, R5, R4, 0x7, 0x181f ;  /* 0x00f81f0004057f89 */ /* 0x0004e800000e0000 */
[----:B------:R2:W-:Y:S01]  /*26680*/  @!P1 ST.E.128 [R6.64], R40 ;  /* 0x0000002806009985 */ /* 0x0005e2000c101d0e */
[----:B------:R-:W-:Y:S05]  /*26690*/  @P0 EXIT ;  /* 0x000000000000094d */ /* 0x000fea0003800000 */
[----:B-12---:R-:W-:-:S04]  /*266a0*/  LEA R4, P0, R2, R10, 0x1 ;  /* 0x0000000a02047211 */ /* 0x006fc800078008ff */
[----:B---3--:R-:W-:-:S05]  /*266b0*/  LEA.HI.X R5, R2, R5, R53, 0x1, P0 ;  /* 0x0000000502057211 */ /* 0x008fca00000f0c35 */
[----:B------:R-:W-:Y:S01]  /*266c0*/  ST.E.128 [R4.64], R44 ;  /* 0x0000002c04007985 */ /* 0x000fe2000c101d0e */
[----:B------:R-:W-:Y:S05]  /*266d0*/  EXIT ;  /* 0x000000000000794d */ /* 0x000fea0003800000 */
.L_x_500:
[----:B------:R-:W-:Y:S02]  /*266e0*/  ULDC.64 UR6, c[0x0][0x500] ;  /* 0x0001400000067ab9 */ /* 0x000fe40000000a00 */
[----:B------:R-:W-:Y:S02]  /*266f0*/  UISETP.NE.U32.AND UP1, UPT, URZ, UR6, UPT ;  /* 0x000000063f00728c */ /* 0x000fe4000bf25070 */
[----:B------:R-:W-:Y:S02]  /*26700*/  ULDC.64 UR4, c[0x0][0x508] ;  /* 0x0001420000047ab9 */ /* 0x000fe40000000a00 */
[----:B------:R-:W-:Y:S02]  /*26710*/  UISETP.NE.AND.EX UP1, UPT, URZ, UR7, UPT, UP1 ;  /* 0x000000073f00728c */ /* 0x000fe4000bf25310 */
[----:B------:R-:W-:Y:S02]  /*26720*/  UISETP.NE.U32.AND UP0, UPT, URZ, UR4, UPT ;  /* 0x000000043f00728c */ /* 0x000fe4000bf05070 */
[----:B------:R-:W-:-:S02]  /*26730*/  ULDC.64 UR6, c[0x0][0x500] ;  /* 0x0001400000067ab9 */ /* 0x000fc40000000a00 */
[----:B------:R-:W-:Y:S01]  /*26740*/  UMOV UR4, 0x4 ;  /* 0x0000000400047882 */ /* 0x000fe20000000000 */
[----:B------:R-:W-:Y:S01]  /*26750*/  PLOP3.LUT P0, PT, PT, PT, UP1, 0x80, 0x0 ;  /* 0x000000000000781c */ /* 0x000fe20003f0f018 */
[----:B------:R-:W-:Y:S02]  /*26760*/  UIMAD.WIDE UR6, UR11, UR4, UR6 ;  /* 0x000000040b0672a5 */ /* 0x000fe4000f8e0206 */
[----:B------:R-:W-:-:S04]  /*26770*/  UISETP.NE.AND.EX UP0, UPT, URZ, UR5, UPT, UP0 ;  /* 0x000000053f00728c */ /* 0x000fc8000bf05300 */
[----:B------:R-:W-:Y:S02]  /*26780*/  IMAD.U32 R4, RZ, RZ, UR6 ;  /* 0x00000006ff047e24 */ /* 0x000fe4000f8e00ff */
[----:B------:R-:W-:Y:S01]  /*26790*/  IMAD.U32 R5, RZ, RZ, UR7 ;  /* 0x00000007ff057e24 */ /* 0x000fe2000f8e00ff */
[----:B------:R-:W-:Y:S01]  /*267a0*/  ULDC.64 UR6, c[0x0][0x508] ;  /* 0x0001420000067ab9 */ /* 0x000fe20000000a00 */
[----:B------:R-:W-:-:S03]  /*267b0*/  PLOP3.LUT P1, PT, PT, PT, UP0, 0x80, 0x0 ;  /* 0x000000000000781c */ /* 0x000fc60003f2f008 */
[----:B------:R-:W2:Y:S01]  /*267c0*/  @P0 LDG.E R0, [R4.64] ;  /* 0x0000000e04000981 */ /* 0x000ea2000c1e1900 */
[----:B------:R-:W-:Y:S01]  /*267d0*/  @UP0 UIMAD.WIDE UR6, UR11, UR4, UR6 ;  /* 0x000000040b0602a5 */ /* 0x000fe2000f8e0206 */
[----:B------:R-:W-:-:S05]  /*267e0*/  MOV R9, c[0x0][0x388] ;  /* 0x0000e20000097a02 */ /* 0x000fca0000000f00 */
[----:B------:R-:W-:Y:S01]  /*267f0*/  IMAD.U32 R2, RZ, RZ, UR6 ;  /* 0x00000006ff027e24 */ /* 0x000fe2000f8e00ff */
[----:B------:R-:W-:-:S05]  /*26800*/  MOV R3, UR7 ;  /* 0x0000000700037c02 */ /* 0x000fca0008000f00 */
        /* <DEDUP_REMOVED lines=9> */
.L_x_502:
[----:B------:R-:W1:Y:S01]  /*268a0*/  S2R R8, SR_TID.X ;  /* 0x0000000000087919 */ /* 0x000e620000002100 */
        /* <DEDUP_REMOVED lines=11> */
[----:B------:R-:W1:Y:S01]  /*26960*/  R2UR UR16, R2 ;  /* 0x00000000021073c2 */ /* 0x000e6200000e0000 */
[----:B------:R-:W-:Y:S01]  /*26970*/  IMAD.MOV.U32 R0, RZ, RZ, c[0x0][0x4e8] ;  /* 0x00013a00ff007624 */ /* 0x000fe200078e00ff */
[----:B------:R-:W-:Y:S02]  /*26980*/  ULDC.64 UR4, c[0x0][0x490] ;  /* 0x0001240000047ab9 */ /* 0x000fe40000000a00 */
[----:B------:R-:W-:Y:S02]  /*26990*/  UIMAD UR7, UR10, UR4, URZ ;  /* 0x000000040a0772a4 */ /* 0x000fe4000f8e023f */
[----:B------:R-:W-:Y:S01]  /*269a0*/  ISETP.NE.AND P0, PT, R0, 0x1, PT ;  /* 0x000000010000780c */ /* 0x000fe20003f05270 */
[----:B------:R-:W-:Y:S01]  /*269b0*/  IMAD.MOV.U32 R0, RZ, RZ, R4 ;  /* 0x000000ffff007224 */ /* 0x000fe200078e0004 */
[----:B------:R-:W2:Y:S01]  /*269c0*/  R2UR UR13, R3 ;  /* 0x00000000030d73c2 */ /* 0x000ea200000e0000 */
[----:B------:R-:W-:-:S07]  /*269d0*/  UIMAD UR7, UR8, UR5, UR7 ;  /* 0x00000005080772a4 */ /* 0x000fce000f8e0207 */
[----:B------:R3:W1:Y:S03]  /*269e0*/  R2UR UR12, R2 ;  /* 0x00000000020c73c2 */ /* 0x00066600000e0000 */
[----:B------:R-:W-:Y:S01]  /*269f0*/  @P0 IMAD.HI.U32 R5, R4, c[0x0][0x4ec], RZ ;  /* 0x00013b0004050a27 */ /* 0x000fe200078e00ff */
[----:B-1----:R-:W-:-:S04]  /*26a00*/  UMOV UR12, UR16 ;  /* 0x00000010000c7c82 */ /* 0x002fc80008000000 */
[----:B------:R-:W-:Y:S01]  /*26a10*/  @P0 SHF.R.U32.HI R0, RZ, c[0x0][0x4f0], R5 ;  /* 0x00013c00ff000a19 */ /* 0x000fe20000011605 */
[----:B------:R3:W1:Y:S03]  /*26a20*/  R2UR UR17, R3 ;  /* 0x00000000031173c2 */ /* 0x00066600000e0000 */
[----:B------:R-:W-:Y:S02]  /*26a30*/  IADD3 R6, -R0, RZ, RZ ;  /* 0x000000ff00067210 */ /* 0x000fe40007ffe1ff */
[----:B------:R-:W-:Y:S01]  /*26a40*/  SHF.R.S32.HI R5, RZ, 0x1f, R0 ;  /* 0x0000001fff057819 */ /* 0x000fe20000011400 */
[----:B--2---:R-:W-:Y:S02]  /*26a50*/  UIMAD.WIDE.U32 UR12, UR8, UR4, UR12 ;  /* 0x00000004080c72a5 */ /* 0x004fe4000f8e000c */
[----:B------:R-:W-:Y:S01]  /*26a60*/  IMAD R6, R6, c[0x0][0x4e8], R4 ;  /* 0x00013a0006067a24 */ /* 0x000fe200078e0204 */
[----:B------:R-:W-:-:S02]  /*26a70*/  ULDC.64 UR4, c[0x0][0x498] ;  /* 0x0001260000047ab9 */ /* 0x000fc40000000a00 */
[----:B------:R-:W-:Y:S02]  /*26a80*/  UIADD3 UR13, UR7, UR13, URZ ;  /* 0x0000000d070d7290 */ /* 0x000fe4000fffe03f */
[----:B------:R-:W-:Y:S02]  /*26a90*/  UIMAD UR7, UR6, UR4, URZ ;  /* 0x00000004060772a4 */ /* 0x000fe4000f8e023f */
[----:B------:R-:W-:Y:S02]  /*26aa0*/  UIMAD.WIDE.U32 UR12, UR11, UR4, UR12 ;  /* 0x000000040b0c72a5 */ /* 0x000fe4000f8e000c */
[----:B------:R-:W-:-:S04]  /*26ab0*/  UIMAD UR5, UR11, UR5, UR7 ;  /* 0x000000050b0572a4 */ /* 0x000fc8000f8e0207 */
[----:B------:R-:W-:Y:S02]  /*26ac0*/  IADD3 R4, P0, R0, UR12, RZ ;  /* 0x0000000c00047c10 */ /* 0x000fe4000ff1e0ff */
[----:B------:R-:W-:Y:S01]  /*26ad0*/  IMAD.U32 R7, RZ, RZ, UR5 ;  /* 0x00000005ff077e24 */ /* 0x000fe2000f8e00ff */
[----:B------:R-:W-:-:S04]  /*26ae0*/  SHF.R.S32.HI R0, RZ, 0x1f, R6 ;  /* 0x0000001fff007819 */ /* 0x000fc80000011406 */
[----:B------:R-:W-:Y:S01]  /*26af0*/  IADD3.X R5, R5, UR13, R7, P0, !PT ;  /* 0x0000000d05057c10 */ /* 0x000fe200087fe407 */
[----:B------:R-:W-:-:S04]  /*26b00*/  IMAD R0, R0, c[0x0][0x488], RZ ;  /* 0x0001220000007a24 */ /* 0x000fc800078e02ff */
[C---:B------:R-:W-:Y:S02]  /*26b10*/  IMAD R0, R6.reuse, c[0x0][0x48c], R0 ;  /* 0x0001230006007a24 */ /* 0x040fe400078e0200 */
[----:B------:R-:W-:-:S05]  /*26b20*/  IMAD.WIDE.U32 R4, R6, c[0x0][0x488], R4 ;  /* 0x0001220006047a25 */ /* 0x000fca00078e0004 */
[----:B------:R-:W-:Y:S02]  /*26b30*/  IADD3 R0, R5, R0, RZ ;  /* 0x0000000005007210 */ /* 0x000fe40007ffe0ff */
[----:B------:R-:W-:-:S04]  /*26b40*/  LEA R6, P0, R4, c[0x0][0x450], 0x2 ;  /* 0x0001140004067a11 */ /* 0x000fc800078010ff */
[----:B------:R-:W-:Y:S01]  /*26b50*/  LEA.HI.X R7, R4, c[0x0][0x454], R0, 0x2, P0 ;  /* 0x0001150004077a11 */ /* 0x000fe200000f1400 */
[----:B------:R-:W-:-:S05]  /*26b60*/  IMAD.MOV.U32 R0, RZ, RZ, -0x800000 ;  /* 0xff800000ff007424 */ /* 0x000fca00078e00ff */
[----:B------:R3:W-:Y:S01]  /*26b70*/  STG.E [R6.64], R0 ;  /* 0x0000000006007986 */ /* 0x0007e2000c10190e */
[----:B------:R-:W-:-:S04]  /*26b80*/  DEPBAR.LE SB1, 0x0, {3} ;  /* 0x000090080000791a */ /* 0x000fc80000000000 */
.L_x_504:
[----:B------:R-:W-:Y:S05]  /*26b90*/  BSYNC B0 ;  /* 0x0000000000007941 */ /* 0x000fea0003800000 */
.L_x_503:
[----:B------:R-:W1:Y:S01]  /*26ba0*/  R2UR UR17, R3 ;  /* 0x00000000031173c2 */ /* 0x000e6200000e0000 */
[----:B------:R-:W2:Y:S01]  /*26bb0*/  S2R R10, SR_CTAID.X ;  /* 0x00000000000a7919 */ /* 0x000ea20000002500 */
[----:B------:R-:W-:Y:S01]  /*26bc0*/  SHF.R.S32.HI R0, RZ, 0x1f, R8 ;  /* 0x0000001fff007819 */ /* 0x000fe20000011408 */
[----:B------:R-:W-:Y:S01]  /*26bd0*/  ULDC UR12, c[0x0][0x3a0] ;  /* 0x0000e800000c7ab9 */ /* 0x000fe20000000800 */
[----:B-----5:R-:W-:Y:S01]  /*26be0*/  IMAD R19, R9, c[0x0][0x4e8], RZ ;  /* 0x00013a0009137a24 */ /* 0x020fe200078e02ff */
[----:B------:R-:W-:Y:S01]  /*26bf0*/  ULDC UR7, c[0x0][0x3a4] ;  /* 0x0000e90000077ab9 */ /* 0x000fe20000000800 */
[----:B------:R-:W-:Y:S02]  /*26c00*/  LEA.HI R0, R0, R8, RZ, 0x3 ;  /* 0x0000000800007211 */ /* 0x000fe400078f18ff */
[----:B------:R-:W3:Y:S08]  /*26c10*/  R2UR UR16, R2 ;  /* 0x00000000021073c2 */ /* 0x000ef000000e0000 */
[----:B------:R4:W2:Y:S08]  /*26c20*/  R2UR UR18, R2 ;  /* 0x00000000021273c2 */ /* 0x0008b000000e0000 */
[----:B------:R2:W2:Y:S01]  /*26c30*/  R2UR UR19, R3 ;  /* 0x00000000031373c2 */ /* 0x0004a200000e0000 */
[----:B-1----:R-:W-:-:S04]  /*26c40*/  UIMAD UR4, UR17, UR12, URZ ;  /* 0x0000000c110472a4 */ /* 0x002fc8000f8e023f */
[----:B---3--:R-:W-:-:S03]  /*26c50*/  UIMAD UR7, UR16, UR7, UR4 ;  /* 0x00000007100772a4 */ /* 0x008fc6000f8e0204 */
[----:B------:R-:W-:Y:S01]  /*26c60*/  ULDC.64 UR4, c[0x0][0x3e8] ;  /* 0x0000fa0000047ab9 */ /* 0x000fe20000000a00 */
[----:B----4-:R-:W-:Y:S01]  /*26c70*/  LOP3.LUT R2, R0, 0xfffffff8, RZ, 0xc0, !PT ;  /* 0xfffffff800027812 */ /* 0x010fe200078ec0ff */
[----:B--2---:R-:W-:-:S04]  /*26c80*/  UIMAD.WIDE.U32 UR12, UR18, UR12, URZ ;  /* 0x0000000c120c72a5 */ /* 0x004fc8000f8e003f */
[----:B------:R-:W-:Y:S01]  /*26c90*/  IMAD.IADD R7, R8, 0x1, -R2 ;  /* 0x0000000108077824 */ /* 0x000fe200078e0a02 */
[----:B------:R-:W-:Y:S01]  /*26ca0*/  SHF.R.S32.HI R8, RZ, 0x3, R0 ;  /* 0x00000003ff087819 */ /* 0x000fe20000011400 */
[----:B------:R-:W-:Y:S01]  /*26cb0*/  UIADD3 UR13, UR13, UR7, URZ ;  /* 0x000000070d0d7290 */ /* 0x000fe2000fffe03f */
[----:B------:R-:W-:Y:S01]  /*26cc0*/  IMAD.MOV.U32 R3, RZ, RZ, c[0x0][0x4e8] ;  /* 0x00013a00ff037624 */ /* 0x000fe200078e00ff */
[----:B------:R-:W-:Y:S02]  /*26cd0*/  UIMAD UR7, UR10, UR4, URZ ;  /* 0x000000040a0772a4 */ /* 0x000fe4000f8e023f */
[----:B------:R-:W-:Y:S01]  /*26ce0*/  IMAD R0, R7, 0x10, R8 ;  /* 0x0000001007007824 */ /* 0x000fe200078e0208 */
[----:B------:R-:W-:Y:S01]  /*26cf0*/  UIMAD.WIDE.U32 UR12, UR8, UR4, UR12 ;  /* 0x00000004080c72a5 */ /* 0x000fe2000f8e000c */
[----:B------:R-:W-:Y:S01]  /*26d00*/  ISETP.NE.AND P0, PT, R3, 0x1, PT ;  /* 0x000000010300780c */ /* 0x000fe20003f05270 */
[----:B------:R-:W-:Y:S01]  /*26d10*/  UIMAD UR7, UR8, UR5, UR7 ;  /* 0x00000005080772a4 */ /* 0x000fe2000f8e0207 */
[----:B------:R-:W-:-:S02]  /*26d20*/  IMAD R0, R10, 0x80, R0 ;  /* 0x000000800a007824 */ /* 0x000fc400078e0200 */
[----:B------:R-:W-:Y:S02]  /*26d30*/  ULDC.64 UR4, c[0x0][0x3f0] ;  /* 0x0000fc0000047ab9 */ /* 0x000fe40000000a00 */
[----:B------:R-:W-:Y:S01]  /*26d40*/  UIMAD UR9, UR6, UR4, URZ ;  /* 0x00000004060972a4 */ /* 0x000fe2000f8e023f */
[----:B------:R-:W-:Y:S01]  /*26d50*/  IMAD.MOV.U32 R4, RZ, RZ, R0 ;  /* 0x000000ffff047224 */ /* 0x000fe200078e0000 */
[----:B------:R-:W-:Y:S02]  /*26d60*/  UIADD3 UR13, UR7, UR13, URZ ;  /* 0x0000000d070d7290 */ /* 0x000fe4000fffe03f */
[----:B------:R-:W-:Y:S02]  /*26d70*/  UIMAD UR5, UR11, UR5, UR9 ;  /* 0x000000050b0572a4 */ /* 0x000fe4000f8e0209 */
[----:B------:R-:W-:Y:S01]  /*26d80*/  UIMAD.WIDE.U32 UR12, UR11, UR4, UR12 ;  /* 0x000000040b0c72a5 */ /* 0x000fe2000f8e000c */
[----:B------:R-:W-:-:S03]  /*26d90*/  @P0 IMAD.HI.U32 R2, R0, c[0x0][0x4ec], RZ ;  /* 0x00013b0000020a27 */ /* 0x000fc600078e00ff */
[----:B------:R-:W-:Y:S02]  /*26da0*/  UIADD3 UR5, UR13, UR5, URZ ;  /* 0x000000050d057290 */ /* 0x000fe4000fffe03f */
[----:B------:R-:W-:-:S04]  /*26db0*/  @P0 SHF.R.U32.HI R4, RZ, c[0x0][0x4f0], R2 ;  /* 0x00013c00ff040a19 */ /* 0x000fc80000011602 */
[--C-:B------:R-:W-:Y:S01]  /*26dc0*/  SHF.R.S32.HI R3, RZ, 0x1f, R4.reuse ;  /* 0x0000001fff037819 */ /* 0x100fe20000011404 */
[----:B------:R-:W-:-:S04]  /*26dd0*/  IMAD.MOV R2, RZ, RZ, -R4 ;  /* 0x000000ffff027224 */ /* 0x000fc800078e0a04 */
        /* <DEDUP_REMOVED lines=21> */
[C---:B------:R-:W-:Y:S01]  /*26f30*/  IADD3 R8, R2.reuse, 0x10, RZ ;  /* 0x0000001002087810 */ /* 0x040fe20007ffe0ff */
[----:B------:R-:W3:Y:S01]  /*26f40*/  SHFL.IDX PT, R5, R4, 0x1, 0x181f ;  /* 0x00381f0004057f89 */ /* 0x000ee200000e0000 */
[----:B------:R-:W-:-:S02]  /*26f50*/  ISETP.GE.OR P1, PT, R2, R19, P0 ;  /* 0x000000130200720c */ /* 0x000fc40000726670 */
[-C--:B------:R-:W-:Y:S01]  /*26f60*/  ISETP.GE.OR P5, PT, R8, R19.reuse, P0 ;  /* 0x000000130800720c */ /* 0x080fe200007a6670 */
[----:B------:R-:W4:Y:S01]  /*26f70*/  SHFL.IDX PT, R9, R3, 0x1, 0x181f ;  /* 0x00381f0003097f89 */ /* 0x000f2200000e0000 */
[C---:B------:R-:W-:Y:S02]  /*26f80*/  IADD3 R14, R2.reuse, 0x20, RZ ;  /* 0x00000020020e7810 */ /* 0x040fe40007ffe0ff */
[----:B------:R-:W-:Y:S01]  /*26f90*/  IADD3 R10, R2, 0x40, RZ ;  /* 0x00000040020a7810 */ /* 0x000fe20007ffe0ff */
[----:B------:R-:W3:Y:S01]  /*26fa0*/  SHFL.IDX PT, R8, R4, 0x2, 0x181f ;  /* 0x00581f0004087f89 */ /* 0x000ee200000e0000 */
[-C--:B------:R-:W-:Y:S02]  /*26fb0*/  ISETP.GE.OR P4, PT, R14, R19.reuse, P0 ;  /* 0x000000130e00720c */ /* 0x080fe40000786670 */
[----:B------:R-:W-:Y:S01]  /*26fc0*/  IADD3 R13, R2, 0x30, RZ ;  /* 0x00000030020d7810 */ /* 0x000fe20007ffe0ff */
[----:B------:R-:W3:Y:S01]  /*26fd0*/  SHFL.IDX PT, R12, R3, 0x2, 0x181f ;  /* 0x00581f00030c7f89 */ /* 0x000ee200000e0000 */
[----:B------:R-:W-:-:S02]  /*26fe0*/  ISETP.GE.OR P6, PT, R10, R19, P0 ;  /* 0x000000130a00720c */ /* 0x000fc400007c6670 */
[----:B------:R-:W-:Y:S01]  /*26ff0*/  ISETP.GE.OR P3, PT, R13, R19, P0 ;  /* 0x000000130d00720c */ /* 0x000fe20000766670 */
[----:B------:R-:W3:Y:S01]  /*27000*/  SHFL.IDX PT, R11, R4, 0x3, 0x181f ;  /* 0x00781f00040b7f89 */ /* 0x000ee200000e0000 */
[----:B-1----:R-:W-:-:S03]  /*27010*/  @!P1 LEA R6, P2, R0, R6, 0x1 ;  /* 0x0000000600069211 */ /* 0x002fc600078408ff */
[----:B------:R-:W1:Y:S01]  /*27020*/  SHFL.IDX PT, R14, R3, 0x3, 0x181f ;  /* 0x00781f00030e7f89 */ /* 0x000e6200000e0000 */
[----:B--2---:R-:W-:-:S03]  /*27030*/  @!P1 LEA.HI.X R7, R0, R7, R20, 0x1, P2 ;  /* 0x0000000700079211 */ /* 0x004fc600010f0c14 */
[----:B------:R-:W2:Y:S04]  /*27040*/  SHFL.IDX PT, R10, R4, 0x4, 0x181f ;  /* 0x00981f00040a7f89 */ /* 0x000ea800000e0000 */
[----:B------:R1:W-:Y:S04]  /*27050*/  @!P1 ST.E.128 [R6.64], RZ ;  /* 0x000000ff06009985 */ /* 0x0003e8000c101d0e */
[----:B------:R-:W-:Y:S04]  /*27060*/  SHFL.IDX PT, R13, R4, 0x5, 0x181f ;  /* 0x00b81f00040d7f89 */ /* 0x000fe800000e0000 */
[----:B------:R-:W-:Y:S04]  /*27070*/  SHFL.IDX PT, R15, R4, 0x6, 0x181f ;  /* 0x00d81f00040f7f89 */ /* 0x000fe800000e0000 */
[----:B------:R-:W2:Y:S04]  /*27080*/  SHFL.IDX PT, R18, R3, 0x4, 0x181f ;  /* 0x00981f0003127f89 */ /* 0x000ea800000e0000 */
[----:B------:R-:W2:Y:S04]  /*27090*/  SHFL.IDX PT, R17, R3, 0x5, 0x181f ;  /* 0x00b81f0003117f89 */ /* 0x000ea800000e0000 */
[----:B------:R-:W2:Y:S04]  /*270a0*/  SHFL.IDX PT, R16, R3, 0x6, 0x181f ;  /* 0x00d81f0003107f89 */ /* 0x000ea800000e0000 */
[----:B------:R-:W2:Y:S01]  /*270b0*/  SHFL.IDX PT, R4, R4, 0x7, 0x181f ;  /* 0x00f81f0004047f89 */ /* 0x000ea200000e0000 */
[----:B-1----:R-:W-:-:S02]  /*270c0*/  IADD3 R7, R2, 0x50, RZ ;  /* 0x0000005002077810 */ /* 0x002fc40007ffe0ff */
[C---:B---3--:R-:W-:Y:S01]  /*270d0*/  @!P5 LEA R6, P1, R0.reuse, R5, 0x1 ;  /* 0x000000050006d211 */ /* 0x048fe200078208ff */
[----:B------:R-:W1:Y:S01]  /*270e0*/  SHFL.IDX PT, R3, R3, 0x7, 0x181f ;  /* 0x00f81f0003037f89 */ /* 0x000e6200000e0000 */
[----:B------:R-:W-:Y:S02]  /*270f0*/  ISETP.GE.OR P2, PT, R7, R19, P0 ;  /* 0x000000130700720c */ /* 0x000fe40000746670 */
[C---:B----4-:R-:W-:Y:S02]  /*27100*/  @!P5 LEA.HI.X R7, R0.reuse, R9, R20, 0x1, P1 ;  /* 0x000000090007d211 */ /* 0x050fe400008f0c14 */
        /* <DEDUP_REMOVED lines=10> */
[----:B---3--:R-:W-:-:S04]  /*271b0*/  @!P3 LEA R6, P5, R0, R11, 0x1 ;  /* 0x0000000b0006b211 */ /* 0x008fc800078a08ff */
[C---:B------:R-:W-:Y:S02]  /*271c0*/  @!P3 LEA.HI.X R7, R0.reuse, R14, R20, 0x1, P5 ;  /* 0x0000000e0007b211 */ /* 0x040fe400028f0c14 */
[----:B--2---:R-:W-:-:S03]  /*271d0*/  @!P6 LEA R10, P5, R0, R10, 0x1 ;  /* 0x0000000a000ae211 */ /* 0x004fc600078a08ff */
        /* <DEDUP_REMOVED lines=14> */
.L_x_505:
        /* <DEDUP_REMOVED lines=12> */
.L_x_803:


//--------------------- .text._ZN7cutlass13device_kernelIN5flash19enable_sm80_to_sm89INS1_16FlashAttnFwdSm80INS1_25CollectiveMainloopFwdSm80ILi4ELi1ELb0EN4cute5tupleIJNS5_1CILi128EEENS7_ILi112EEENS7_ILi64EEEEEELi64ENS_6half_tEfNS_4arch4Sm80ELb1ELb0ELb0ELb0ELb1ELb0ELb1ELb0EEENS1_21CollectiveEpilogueFwdINS6_IJS8_SA_S9_EEENS6_IJNS7_ILi1EEESI_SI_EEESC_SE_Li128ELb0ELb1ELb0ELb0EEENS1_30DynamicPersistentTileSchedulerILi128ELi128ELb0ELb1ELb0EEEEEEEEEvNT_6ParamsE --------------------------
	.section	.text._ZN7cutlass13device_kernelIN5flash19enable_sm80_to_sm89INS1_16FlashAttnFwdSm80INS1_25CollectiveMainloopFwdSm80ILi4ELi1ELb0EN4cute5tupleIJNS5_1CILi128EEENS7_ILi112EEENS7_ILi64EEEEEELi64ENS_6half_tEfNS_4arch4Sm80ELb1ELb0ELb0ELb0ELb1ELb0ELb1ELb0EEENS1_21CollectiveEpilogueFwdINS6_IJS8_SA_S9_EEENS6_IJNS7_ILi1EEESI_SI_EEESC_SE_Li128ELb0ELb1ELb0ELb0EEENS1_30DynamicPersistentTileSchedulerILi128ELi128ELb0ELb1ELb0EEEEEEEEEvNT_6ParamsE,"ax",@progbits
	.sectioninfo	@"SHI_REGISTERS=255"
	.align	128
.text._ZN7cutlass13device_kernelIN5flash19enable_sm80_to_sm89INS1_16FlashAttnFwdSm80INS1_25CollectiveMainloopFwdSm80ILi4ELi1ELb0EN4cute5tupleIJNS5_1CILi128EEENS7_ILi112EEENS7_ILi64EEEEEELi64ENS_6half_tEfNS_4arch4Sm80ELb1ELb0ELb0ELb0ELb1ELb0ELb1ELb0EEENS1_21CollectiveEpilogueFwdINS6_IJS8_SA_S9_EEENS6_IJNS7_ILi1EEESI_SI_EEESC_SE_Li128ELb0ELb1ELb0ELb0EEENS1_30DynamicPersistentTileSchedulerILi128ELi128ELb0ELb1ELb0EEEEEEEEEvNT_6ParamsE:
        .type           _ZN7cutlass13device_kernelIN5flash19enable_sm80_to_sm89INS1_16FlashAttnFwdSm80INS1_25CollectiveMainloopFwdSm80ILi4ELi1ELb0EN4cute5tupleIJNS5_1CILi128EEENS7_ILi112EEENS7_ILi64EEEEEELi64ENS_6half_tEfNS_4arch4Sm80ELb1ELb0ELb0ELb0ELb1ELb0ELb1ELb0EEENS1_21CollectiveEpilogueFwdINS6_IJS8_SA_S9_EEENS6_IJNS7_ILi1EEESI_SI_EEESC_SE_Li128ELb0ELb1ELb0ELb0EEENS1_30DynamicPersistentTileSchedulerILi128ELi128ELb0ELb1ELb0EEEEEEEEEvNT_6ParamsE,@function
        .size           _ZN7cutlass13device_kernelIN5flash19enable_sm80_to_sm89INS1_16FlashAttnFwdSm80INS1_25CollectiveMainloopFwdSm80ILi4ELi1ELb0EN4cute5tupleIJNS5_1CILi128EEENS7_ILi112EEENS7_ILi64EEEEEELi64ENS_6half_tEfNS_4arch4Sm80ELb1ELb0ELb0ELb0ELb1ELb0ELb1ELb0EEENS1_21CollectiveEpilogueFwdINS6_IJS8_SA_S9_EEENS6_IJNS7_ILi1EEESI_SI_EEESC_SE_Li128ELb0ELb1ELb0ELb0EEENS1_30DynamicPersistentTileSchedulerILi128ELi128ELb0ELb1ELb0EEEEEEEEEvNT_6ParamsE,(.L_x_804 - _ZN7cutlass13device_kernelIN5flash19enable_sm80_to_sm89INS1_16FlashAttnFwdSm80INS1_25CollectiveMainloopFwdSm80ILi4ELi1ELb0EN4cute5tupleIJNS5_1CILi128EEENS7_ILi112EEENS7_ILi64EEEEEELi64ENS_6half_tEfNS_4arch4Sm80ELb1ELb0ELb0ELb0ELb1ELb0ELb1ELb0EEENS1_21CollectiveEpilogueFwdINS6_IJS8_SA_S9_EEENS6_IJNS7_ILi1EEESI_SI_EEESC_SE_Li128ELb0ELb1ELb0ELb0EEENS1_30DynamicPersistentTileSchedulerILi128ELi128ELb0ELb1ELb0EEEEEEEEEvNT_6ParamsE)
        .other          _ZN7cutlass13device_kernelIN5flash19enable_sm80_to_sm89INS1_16FlashAttnFwdSm80INS1_25CollectiveMainloopFwdSm80ILi4ELi1ELb0EN4cute5tupleIJNS5_1CILi128EEENS7_ILi112EEENS7_ILi64EEEEEELi64ENS_6half_tEfNS_4arch4Sm80ELb1ELb0ELb0ELb0ELb1ELb0ELb1ELb0EEENS1_21CollectiveEpilogueFwdINS6_IJS8_SA_S9_EEENS6_IJNS7_ILi1EEESI_SI_EEESC_SE_Li128ELb0ELb1ELb0ELb0EEENS1_30DynamicPersistentTileSchedulerILi128ELi128ELb0ELb1ELb0EEEEEEEEEvNT_6ParamsE,@"STO_CUDA_ENTRY STV_DEFAULT"
_ZN7cutlass13device_kernelIN5flash19enable_sm80_to_sm89INS1_16FlashAttnFwdSm80INS1_25CollectiveMainloopFwdSm80ILi4ELi1ELb0EN4cute5tupleIJNS5_1CILi128EEENS7_ILi112EEENS7_ILi64EEEEEELi64ENS_6half_tEfNS_4arch4Sm80ELb1ELb0ELb0ELb0ELb1ELb0ELb1ELb0EEENS1_21CollectiveEpilogueFwdINS6_IJS8_SA_S9_EEENS6_IJNS7_ILi1EEESI_SI_EEESC_SE_Li128ELb0ELb1ELb0ELb0EEENS1_30DynamicPersistentTileSchedulerILi128ELi128ELb0ELb1ELb0EEEEEEEEEvNT_6ParamsE:
[----:B------:R-:W-:-:S03]  /*0000*/  MOV R1, c[0x0][0x28] ;  /* 0x00000a0000017a02 */ /* 0x000fc60000000f00 */
[----:B------:R-:W1:Y:S01]  /*0010*/  S2R R21, SR_TID.X ;  /* 0x0000000000157919 */ /* 0x000e620000002100 */
[----:B------:R-:W-:-:S03]  /*0020*/  IADD3 R1, R1, -0x98, RZ ;  /* 0xffffff6801017810 */ /* 0x000fc60007ffe0ff */
[----:B------:R-:W2:Y:S01]  /*0030*/  S2R R17, SR_CTAID.X ;  /* 0x0000000000117919 */ /* 0x000ea20000002500 */
[----:B-1----:R-:W-:-:S05]  /*0040*/  SHF.R.U32.HI R2, RZ, 0x5, R21 ;  /* 0x00000005ff027819 */ /* 0x002fca0000011615 */
[----:B------:R-:W1:Y:S02]  /*0050*/  SHFL.IDX PT, R0, R2, RZ, 0x1f ;  /* 0x00001fff02007589 */ /* 0x000e6400000e0000 */
[----:B-1----:R-:W-:Y:S02]  /*0060*/  ISETP.GE.AND P0, PT, R0, 0x1, PT ;  /* 0x000000010000780c */ /* 0x002fe40003f06270 */
[----:B------:R1:W-:Y:S11]  /*0070*/  STL [R1+0x80], R0 ;  /* 0x0000800001007387 */ /* 0x0003f60000100800 */
[----:B------:R-:W-:Y:S06]  /*0080*/  @P0 BAR.ARV 0x4, 0x80 ;  /* 0x0102000000000b1d */ /* 0x000fec0000002000 */
[----:B--2---:R-:W-:-:S13]  /*0090*/  ISETP.GE.AND P0, PT, R17, c[0x0][0x538], PT ;  /* 0x00014e0011007a0c */ /* 0x004fda0003f06270 */
[----:B------:R-:W-:Y:S05]  /*00a0*/  @P0 EXIT ;  /* 0x000000000000094d */ /* 0x000fea0003800000 */
[----:B-1----:R-:W-:Y:S01]  /*00b0*/  SHF.R.S32.HI R16, RZ, 0x1f, R21 ;  /* 0x0000001fff107819 */ /* 0x002fe20000011415 */
[----:B------:R-:W-:Y:S01]  /*00c0*/  IMAD.MOV.U32 R228, RZ, RZ, 0x20 ;  /* 0x00000020ffe47424 */ /* 0x000fe200078e00ff */
[----:B------:R-:W-:Y:S01]  /*00d0*/  ULDC.64 UR6, c[0x0][0x118] ;  /* 0x0000460000067ab9 */ /* 0x000fe20000000a00 */
[----:B------:R-:W-:Y:S01]  /*00e0*/  IMAD.MOV.U32 R226, RZ, RZ, 0x40 ;  /* 0x00000040ffe27424 */ /* 0x000fe200078e00ff */
[CC--:B------:R-:W-:Y:S02]  /*00f0*/  LEA.HI R2, R16.reuse, R21.reuse, RZ, 0x4 ;  /* 0x0000001510027211 */ /* 0x0c0fe400078f20ff */
[----:B------:R-:W-:Y:S02]  /*0100*/  LEA.HI R13, R16, R21, RZ, 0x3 ;  /* 0x00000015100d7211 */ /* 0x000fe400078f18ff */
[----:B------:R-:W-:Y:S02]  /*0110*/  SHF.R.S32.HI R3, RZ, 0x4, R2 ;  /* 0x00000004ff037819 */ /* 0x000fe40000011402 */
[----:B------:R-:W-:-:S02]  /*0120*/  SHF.R.S32.HI R20, RZ, 0x3, R13 ;  /* 0x00000003ff147819 */ /* 0x000fc4000001140d */
[----:B------:R-:W-:Y:S02]  /*0130*/  LEA.HI R0, R2, R3, RZ, 0x1 ;  /* 0x0000000302007211 */ /* 0x000fe400078f08ff */
[----:B------:R-:W-:Y:S02]  /*0140*/  LOP3.LUT R4, R13, 0xfffffff8, RZ, 0xc0, !PT ;  /* 0xfffffff80d047812 */ /* 0x000fe400078ec0ff */
[----:B------:R-:W-:Y:S02]  /*0150*/  LOP3.LUT R0, R0, 0xfffffffe, RZ, 0xc0, !PT ;  /* 0xfffffffe00007812 */ /* 0x000fe400078ec0ff */
[----:B------:R-:W-:Y:S01]  /*0160*/  LEA.HI R10, R16, R21, RZ, 0x2 ;  /* 0x00000015100a7211 */ /* 0x000fe200078f10ff */
[----:B------:R-:W-:Y:S02]  /*0170*/  IMAD.IADD R8, R21, 0x1, -R4 ;  /* 0x0000000115087824 */ /* 0x000fe400078e0a04 */
[----:B------:R-:W-:Y:S01]  /*0180*/  IMAD.IADD R14, R3, 0x1, -R0 ;  /* 0x00000001030e7824 */ /* 0x000fe200078e0a00 */
[----:B------:R-:W-:Y:S01]  /*0190*/  LOP3.LUT R0, R2, 0xfffffff0, RZ, 0xc0, !PT ;  /* 0xfffffff002007812 */ /* 0x000fe200078ec0ff */
[----:B------:R-:W-:Y:S01]  /*01a0*/  IMAD.SHL.U32 R2, R20, 0x40, RZ ;  /* 0x0000004014027824 */ /* 0x000fe200078e00ff */
[--C-:B------:R-:W-:Y:S01]  /*01b0*/  SHF.R.S32.HI R7, RZ, 0x2, R10.reuse ;  /* 0x00000002ff077819 */ /* 0x100fe2000001140a */
[----:B------:R-:W-:Y:S01]  /*01c0*/  IMAD.SHL.U32 R242, R8, 0x8, RZ ;  /* 0x0000000808f27824 */ /* 0x000fe200078e00ff */
[----:B------:R-:W-:Y:S01]  /*01d0*/  SHF.R.S32.HI R3, RZ, 0x1f, R10 ;  /* 0x0000001fff037819 */ /* 0x000fe2000001140a */
[----:B------:R-:W-:Y:S01]  /*01e0*/  IMAD.IADD R0, R21, 0x1, -R0 ;  /* 0x0000000115007824 */ /* 0x000fe200078e0a00 */
[----:B------:R-:W-:Y:S01]  /*01f0*/  LOP3.LUT R2, R2, 0x1c0, RZ, 0xc0, !PT ;  /* 0x000001c002027812 */ /* 0x000fe200078ec0ff */
[----:B------:R-:W-:Y:S01]  /*0200*/  IMAD.SHL.U32 R9, R8, 0x40, RZ ;  /* 0x0000004008097824 */ /* 0x000fe200078e00ff */
[----:B------:R-:W-:Y:S01]  /*0210*/  LEA.HI R3, R3, R7, RZ, 0x3 ;  /* 0x0000000703037211 */ /* 0x000fe200078f18ff */
[----:B------:R-:W-:Y:S01]  /*0220*/  IMAD.SHL.U32 R225, R14, 0x8, RZ ;  /* 0x000000080ee17824 */ /* 0x000fe200078e00ff */
[----:B------:R-:W-:-:S02]  /*0230*/  SHF.R.S32.HI R4, RZ, 0x1f, R0 ;  /* 0x0000001fff047819 */ /* 0x000fc40000011400 */
[----:B------:R-:W-:Y:S02]  /*0240*/  LOP3.LUT R6, R2, 0x38, R242, 0xf8, !PT ;  /* 0x0000003802067812 */ /* 0x000fe400078ef8f2 */
[----:B------:R-:W-:Y:S02]  /*0250*/  LEA.HI R11, R4, R0, RZ, 0x3 ;  /* 0x00000000040b7211 */ /* 0x000fe400078f18ff */
[----:B------:R-:W-:Y:S02]  /*0260*/  SHF.R.U32.HI R4, RZ, 0x3, R2 ;  /* 0x00000003ff047819 */ /* 0x000fe40000011602 */
[----:B------:R-:W-:Y:S02]  /*0270*/  LOP3.LUT R3, R3, 0xfffffff8, RZ, 0xc0, !PT ;  /* 0xfffffff803037812 */ /* 0x000fe400078ec0ff */
[----:B------:R-:W-:Y:S02]  /*0280*/  LOP3.LUT R5, R11, 0xfffffff8, RZ, 0xc0, !PT ;  /* 0xfffffff80b057812 */ /* 0x000fe400078ec0ff */
[----:B------:R-:W-:Y:S01]  /*0290*/  LOP3.LUT R12, R6, R4, RZ, 0x3c, !PT ;  /* 0x00000004060c7212 */ /* 0x000fe200078e3cff */
[----:B------:R-:W-:Y:S01]  /*02a0*/  IMAD.IADD R7, R7, 0x1, -R3 ;  /* 0x0000000107077824 */ /* 0x000fe200078e0a03 */
[----:B------:R-:W-:-:S02]  /*02b0*/  LOP3.LUT R4, R10, 0xfffffffc, RZ, 0xc0, !PT ;  /* 0xfffffffc0a047812 */ /* 0x000fc400078ec0ff */
[----:B------:R-:W-:Y:S01]  /*02c0*/  LOP3.LUT R2, R9, 0x1c0, RZ, 0xc0, !PT ;  /* 0x000001c009027812 */ /* 0x000fe200078ec0ff */
[----:B------:R-:W-:Y:S01]  /*02d0*/  IMAD.IADD R9, R0, 0x1, -R5 ;  /* 0x0000000100097824 */ /* 0x000fe200078e0a05 */
[----:B------:R-:W-:Y:S01]  /*02e0*/  LOP3.LUT R3, R7, 0x1, RZ, 0xc0, !PT ;  /* 0x0000000107037812 */ /* 0x000fe200078ec0ff */
[----:B------:R-:W-:Y:S01]  /*02f0*/  IMAD.IADD R6, R21, 0x1, -R4 ;  /* 0x0000000115067824 */ /* 0x000fe200078e0a04 */
[----:B------:R-:W-:Y:S02]  /*0300*/  LOP3.LUT R5, R2, 0x8, R13, 0xf8, !PT ;  /* 0x0000000802057812 */ /* 0x000fe400078ef80d */
[----:B------:R-:W-:Y:S02]  /*0310*/  SHF.R.U32.HI R0, RZ, 0x3, R2 ;  /* 0x00000003ff007819 */ /* 0x000fe40000011602 */
[----:B------:R-:W-:Y:S02]  /*0320*/  LEA.HI R4, R16, R21, RZ, 0x5 ;  /* 0x0000001510047211 */ /* 0x000fe400078f28ff */
[----:B------:R-:W-:Y:S01]  /*0330*/  LOP3.LUT R13, R5, R0, RZ, 0x3c, !PT ;  /* 0x00000000050d7212 */ /* 0x000fe200078e3cff */
[----:B------:R-:W-:Y:S01]  /*0340*/  IMAD.SHL.U32 R5, R11, 0x40, RZ ;  /* 0x000000400b057824 */ /* 0x000fe200078e00ff */
[----:B------:R-:W-:-:S02]  /*0350*/  LEA.HI R0, R6, R6, RZ, 0x1 ;  /* 0x0000000606007211 */ /* 0x000fc400078f08ff */
[----:B------:R-:W-:Y:S02]  /*0360*/  LOP3.LUT R2, R4, 0xffffffe0, RZ, 0xc0, !PT ;  /* 0xffffffe004027812 */ /* 0x000fe400078ec0ff */
[----:B------:R-:W-:Y:S02]  /*0370*/  ISETP.NE.U32.AND P0, PT, R3, 0x1, PT ;  /* 0x000000010300780c */ /* 0x000fe40003f05070 */
[----:B------:R-:W-:Y:S01]  /*0380*/  SHF.R.S32.HI R231, RZ, 0x5, R4 ;  /* 0x00000005ffe77819 */ /* 0x000fe20000011404 */
[----:B------:R-:W-:Y:S01]  /*0390*/  IMAD.IADD R19, R21, 0x1, -R2 ;  /* 0x0000000115137824 */ /* 0x000fe200078e0a02 */
[----:B------:R-:W-:Y:S02]  /*03a0*/  SHF.R.S32.HI R3, RZ, 0x1f, R4 ;  /* 0x0000001fff037819 */ /* 0x000fe40000011404 */
[C---:B------:R-:W-:Y:S01]  /*03b0*/  LOP3.LUT R4, R0.reuse, 0x1ffffffe, RZ, 0xc0, !PT ;  /* 0x1ffffffe00047812 */ /* 0x040fe200078ec0ff */
[----:B------:R-:W-:Y:S01]  /*03c0*/  IMAD.SHL.U32 R0, R0, 0x20, RZ ;  /* 0x0000002000007824 */ /* 0x000fe200078e00ff */
[----:B------:R-:W-:-:S02]  /*03d0*/  LEA.HI R2, R3, R231, RZ, 0x2 ;  /* 0x000000e703027211 */ /* 0x000fc400078f10ff */
[----:B------:R-:W-:Y:S01]  /*03e0*/  SHF.R.S32.HI R10, RZ, 0x1f, R19 ;  /* 0x0000001fff0a7819 */ /* 0x000fe20000011413 */
[----:B------:R-:W-:Y:S01]  /*03f0*/  IMAD.IADD R3, R6, 0x1, -R4 ;  /* 0x0000000106037824 */ /* 0x000fe200078e0a04 */
[----:B------:R-:W-:Y:S02]  /*0400*/  LOP3.LUT R0, R0, 0xffffffc0, RZ, 0xc0, !PT ;  /* 0xffffffc000007812 */ /* 0x000fe400078ec0ff */
[----:B------:R-:W-:Y:S02]  /*0410*/  LOP3.LUT R2, R2, 0xffffffc, RZ, 0xc0, !PT ;  /* 0x0ffffffc02027812 */ /* 0x000fe400078ec0ff */
[----:B------:R-:W-:Y:S01]  /*0420*/  LEA.HI R10, R10, R19, RZ, 0x2 ;  /* 0x000000130a0a7211 */ /* 0x000fe200078f10ff */
[----:B------:R-:W-:Y:S01]  /*0430*/  IMAD R15, R3, 0x8, R0 ;  /* 0x00000008030f7824 */ /* 0x000fe200078e0200 */
[----:B------:R-:W-:Y:S01]  /*0440*/  LEA.HI R4, R16, R21, RZ, 0x6 ;  /* 0x0000001510047211 */ /* 0x000fe200078f30ff */
[----:B------:R-:W-:Y:S01]  /*0450*/  IMAD.SHL.U32 R0, R9, 0x40, RZ ;  /* 0x0000004009007824 */ /* 0x000fe200078e00ff */
[----:B------:R-:W-:Y:S01]  /*0460*/  R2P PR, R7, 0x6 ;  /* 0x0000000607007804 */ /* 0x000fe20000000000 */
[C---:B------:R-:W-:Y:S01]  /*0470*/  IMAD.IADD R3, R231.reuse, 0x1, -R2 ;  /* 0x00000001e7037824 */ /* 0x040fe200078e0a02 */
[----:B------:R-:W-:Y:S01]  /*0480*/  SHF.R.S32.HI R2, RZ, 0x2, R10 ;  /* 0x00000002ff027819 */ /* 0x000fe2000001140a */
[----:B------:R-:W-:Y:S01]  /*0490*/  IMAD.SHL.U32 R4, R4, 0x8, RZ ;  /* 0x0000000804047824 */ /* 0x000fe200078e00ff */
[----:B------:R-:W-:Y:S01]  /*04a0*/  LOP3.LUT R0, R0, 0x1c0, RZ, 0xc0, !PT ;  /* 0x000001c000007812 */ /* 0x000fe200078ec0ff */
[----:B------:R-:W-:Y:S01]  /*04b0*/  IMAD.SHL.U32 R231, R231, 0x400, RZ ;  /* 0x00000400e7e77824 */ /* 0x000fe200078e00ff */
[----:B------:R-:W-:Y:S01]  /*04c0*/  LOP3.LUT P4, RZ, R8, 0x2, RZ, 0xc0, !PT ;  /* 0x0000000208ff7812 */ /* 0x000fe2000788c0ff */
[----:B------:R-:W-:Y:S01]  /*04d0*/  IMAD R18, R3, 0x10, R2 ;  /* 0x0000001003127824 */ /* 0x000fe200078e0202 */
[----:B------:R-:W-:Y:S01]  /*04e0*/  LOP3.LUT R225, R0, 0x8, R225, 0xf8, !PT ;  /* 0x0000000800e17812 */ /* 0x000fe200078ef8e1 */
[----:B------:R-:W-:Y:S01]  /*04f0*/  IMAD.SHL.U32 R2, R7, 0x40, RZ ;  /* 0x0000004007027824 */ /* 0x000fe200078e00ff */
[----:B------:R-:W-:-:S02]  /*0500*/  SHF.R.U32.HI R0, RZ, 0x3, R0 ;  /* 0x00000003ff007819 */ /* 0x000fc40000011600 */
[----:B------:R-:W-:Y:S01]  /*0510*/  LOP3.LUT R12, R12, 0x7ffffe00, R4, 0xf8, !PT ;  /* 0x7ffffe000c0c7812 */ /* 0x000fe200078ef804 */
[----:B------:R-:W-:Y:S01]  /*0520*/  IMAD R4, R6, 0x2, R231 ;  /* 0x0000000206047824 */ /* 0x000fe200078e02e7 */
[----:B------:R-:W-:Y:S01]  /*0530*/  LOP3.LUT R3, R2, 0x1c0, RZ, 0xc0, !PT ;  /* 0x000001c002037812 */ /* 0x000fe200078ec0ff */
[----:B------:R-:W-:Y:S01]  /*0540*/  STL [R1+0x84], R18 ;  /* 0x0000841201007387 */ /* 0x000fe20000100800 */
[----:B------:R-:W-:Y:S01]  /*0550*/  LOP3.LUT R225, R225, R0, RZ, 0x3c, !PT ;  /* 0x00000000e1e17212 */ /* 0x000fe200078e3cff */
[----:B------:R-:W-:Y:S01]  /*0560*/  IMAD R0, R14, 0x200, R13 ;  /* 0x000002000e007824 */ /* 0x000fe200078e020d */
[----:B------:R-:W-:Y:S01]  /*0570*/  LOP3.LUT R2, R5, 0xfffffe00, RZ, 0xc0, !PT ;  /* 0xfffffe0005027812 */ /* 0x000fe200078ec0ff */
[----:B------:R-:W-:Y:S01]  /*0580*/  IMAD.MOV.U32 R5, RZ, RZ, -0x10 ;  /* 0xfffffff0ff057424 */ /* 0x000fe200078e00ff */
[----:B------:R-:W-:Y:S01]  /*0590*/  LEA.HI R3, R3, R3, RZ, 0x1d ;  /* 0x0000000303037211 */ /* 0x000fe200078fe8ff */
[----:B------:R-:W-:Y:S01]  /*05a0*/  STL [R1+0x58], R17 ;  /* 0x0000581101007387 */ /* 0x000fe20000100800 */
[CC--:B------:R-:W-:Y:S01]  /*05b0*/  IADD3 R231, R225.reuse, R2.reuse, R231 ;  /* 0x00000002e1e77210 */ /* 0x0c0fe20007ffe0e7 */
[----:B------:R-:W-:Y:S01]  /*05c0*/  IMAD.SHL.U32 R243, R12, 0x2, RZ ;  /* 0x000000020cf37824 */ /* 0x000fe200078e00ff */
[----:B------:R-:W-:Y:S01]  /*05d0*/  LOP3.LUT R225, R225, R2, RZ, 0xfc, !PT ;  /* 0x00000002e1e17212 */ /* 0x000fe200078efcff */
[----:B------:R-:W-:Y:S01]  /*05e0*/  IMAD.IADD R4, R4, 0x1, R3 ;  /* 0x0000000104047824 */ /* 0x000fe200078e0203 */
[----:B------:R-:W-:Y:S01]  /*05f0*/  LEA.HI R2, R16, R21, RZ, 0x7 ;  /* 0x0000001510027211 */ /* 0x000fe200078f38ff */
[----:B------:R-:W-:Y:S01]  /*0600*/  IMAD R3, R8, 0x10, R20 ;  /* 0x0000001008037824 */ /* 0x000fe200078e0214 */
[----:B------:R-:W-:Y:S01]  /*0610*/  SHF.R.S32.HI R6, RZ, 0x1f, R242 ;  /* 0x0000001fff067819 */ /* 0x000fe200000114f2 */
[----:B------:R-:W-:Y:S01]  /*0620*/  IMAD.IADD R6, R18, 0x1, R15 ;  /* 0x0000000112067824 */ /* 0x000fe200078e020f */
[----:B------:R-:W-:-:S02]  /*0630*/  SHF.R.S32.HI R2, RZ, 0x7, R2 ;  /* 0x00000007ff027819 */ /* 0x000fc40000011402 */
[----:B------:R-:W-:Y:S01]  /*0640*/  LOP3.LUT R2, R10, 0x7ffffffc, RZ, 0xc0, !PT ;  /* 0x7ffffffc0a027812 */ /* 0x000fe200078ec0ff */
[----:B------:R1:W-:Y:S01]  /*0650*/  STL [R1+0x18], R3 ;  /* 0x0000180301007387 */ /* 0x0003e20000100800 */
[----:B------:R-:W-:Y:S02]  /*0660*/  LEA R4, R4, 0x80, 0x1 ;  /* 0x0000008004047811 */ /* 0x000fe400078e08ff */
[----:B------:R-:W-:Y:S01]  /*0670*/  LEA R224, R0, 0x3900, 0x1 ;  /* 0x0000390000e07811 */ /* 0x000fe200078e08ff */
[----:B------:R-:W-:Y:S01]  /*0680*/  IMAD.IADD R2, R19, 0x1, -R2 ;  /* 0x0000000113027824 */ /* 0x000fe200078e0a02 */
[----:B------:R-:W-:Y:S01]  /*0690*/  SEL R0, R5, 0x10, !P0 ;  /* 0x0000001005007807 */ /* 0x000fe20004000000 */
[----:B------:R2:W-:Y:S01]  /*06a0*/  STL [R1+0x54], R6 ;  /* 0x0000540601007387 */ /* 0x0005e20000100800 */
[----:B------:R-:W-:Y:S01]  /*06b0*/  LOP3.LUT P3, RZ, R8, 0x4, RZ, 0xc0, !PT ;  /* 0x0000000408ff7812 */ /* 0x000fe2000786c0ff */
[----:B------:R-:W-:Y:S01]  /*06c0*/  IMAD.SHL.U32 R2, R2, 0x2, RZ ;  /* 0x0000000202027824 */ /* 0x000fe200078e00ff */
[----:B------:R-:W-:Y:S01]  /*06d0*/  LOP3.LUT P5, RZ, R9, 0x4, RZ, 0xc0, !PT ;  /* 0x0000000409ff7812 */ /* 0x000fe200078ac0ff */
[----:B------:R-:W-:Y:S01]  /*06e0*/  IMAD.IADD R7, R4, 0x1, R0 ;  /* 0x0000000104077824 */ /* 0x000fe200078e0200 */
[----:B------:R-:W-:-:S02]  /*06f0*/  SEL R227, R226, 0xffffffc0, !P3 ;  /* 0xffffffc0e2e37807 */ /* 0x000fc40005800000 */
[----:B------:R3:W-:Y:S01]  /*0700*/  STL [R1+0x50], R2 ;  /* 0x0000500201007387 */ /* 0x0007e20000100800 */
[----:B------:R-:W-:Y:S02]  /*0710*/  LOP3.LUT P6, RZ, R9, 0x2, RZ, 0xc0, !PT ;  /* 0x0000000209ff7812 */ /* 0x000fe400078cc0ff */
[----:B------:R-:W-:Y:S01]  /*0720*/  SEL R226, R226, 0xffffffc0, !P5 ;  /* 0xffffffc0e2e27807 */ /* 0x000fe20006800000 */
[----:B------:R4:W-:Y:S01]  /*0730*/  STL [R1+0x5c], R4 ;  /* 0x00005c0401007387 */ /* 0x0009e20000100800 */
[----:B------:R-:W-:Y:S01]  /*0740*/  LEA R231, R231, 0x7100, 0x1 ;  /* 0x00007100e7e77811 */ /* 0x000fe200078e08ff */
[C---:B------:R-:W-:Y:S01]  /*0750*/  IMAD.IADD R230, R224.reuse, 0x1, R227 ;  /* 0x00000001e0e67824 */ /* 0x040fe200078e02e3 */
[----:B------:R-:W-:Y:S02]  /*0760*/  LEA R225, R225, 0x100, 0x1 ;  /* 0x00000100e1e17811 */ /* 0x000fe400078e08ff */
[C---:B------:R-:W-:Y:S01]  /*0770*/  IADD3 R235, R224.reuse, 0x20, RZ ;  /* 0x00000020e0eb7810 */ /* 0x040fe20007ffe0ff */
[----:B------:R-:W-:Y:S01]  /*0780*/  IMAD.IADD R232, R231, 0x1, R226 ;  /* 0x00000001e7e87824 */ /* 0x000fe200078e02e2 */
[----:B------:R-:W-:Y:S01]  /*0790*/  @P4 IADD3 R235, R224, -0x20, RZ ;  /* 0xffffffe0e0eb4810 */ /* 0x000fe20007ffe0ff */
[----:B------:R-:W-:Y:S01]  /*07a0*/  IMAD.IADD R226, R226, 0x1, R225 ;  /* 0x00000001e2e27824 */ /* 0x000fe200078e02e1 */
[----:B-1----:R-:W-:-:S02]  /*07b0*/  SEL R3, R228, 0xffffffe0, !P1 ;  /* 0xffffffe0e4037807 */ /* 0x002fc40004800000 */
[----:B------:R-:W-:Y:S01]  /*07c0*/  SEL R228, R228, 0xffffffe0, !P6 ;  /* 0xffffffe0e4e47807 */ /* 0x000fe20007000000 */
[----:B------:R-:W-:Y:S01]  /*07d0*/  IMAD.IADD R227, R227, 0x1, R235 ;  /* 0x00000001e3e37824 */ /* 0x000fe200078e02eb */
[----:B------:R-:W-:Y:S02]  /*07e0*/  IADD3 R241, R235, 0x800, RZ ;  /* 0x00000800ebf17810 */ /* 0x000fe40007ffe0ff */
[C---:B--2---:R-:W-:Y:S01]  /*07f0*/  IADD3 R6, R4.reuse, 0x40, RZ ;  /* 0x0000004004067810 */ /* 0x044fe20007ffe0ff */
[----:B------:R-:W-:Y:S01]  /*0800*/  IMAD.IADD R234, R231, 0x1, R228 ;  /* 0x00000001e7ea7824 */ /* 0x000fe200078e02e4 */
[----:B------:R-:W-:Y:S01]  /*0810*/  @P2 IADD3 R6, R4, -0x40, RZ ;  /* 0xffffffc004062810 */ /* 0x000fe20007ffe0ff */
[C---:B------:R-:W-:Y:S01]  /*0820*/  IMAD.IADD R229, R228.reuse, 0x1, R225 ;  /* 0x00000001e4e57824 */ /* 0x040fe200078e02e1 */
[C---:B------:R-:W-:Y:S01]  /*0830*/  IADD3 R240, R235.reuse, 0x1000, RZ ;  /* 0x00001000ebf07810 */ /* 0x040fe20007ffe0ff */
[----:B------:R-:W-:Y:S01]  /*0840*/  IMAD.IADD R233, R228, 0x1, R232 ;  /* 0x00000001e4e97824 */ /* 0x000fe200078e02e8 */
[C---:B------:R-:W-:Y:S01]  /*0850*/  IADD3 R239, R235.reuse, 0x1800, RZ ;  /* 0x00001800ebef7810 */ /* 0x040fe20007ffe0ff */
[----:B---3--:R-:W-:Y:S01]  /*0860*/  IMAD.IADD R2, R4, 0x1, R3 ;  /* 0x0000000104027824 */ /* 0x008fe200078e0203 */
[C---:B------:R-:W-:Y:S01]  /*0870*/  IADD3 R238, R235.reuse, 0x2000, RZ ;  /* 0x00002000ebee7810 */ /* 0x040fe20007ffe0ff */
[----:B------:R-:W-:Y:S01]  /*0880*/  IMAD.IADD R228, R228, 0x1, R226 ;  /* 0x00000001e4e47824 */ /* 0x000fe200078e02e2 */
[----:B------:R-:W-:Y:S01]  /*0890*/  IADD3 R237, R235, 0x2800, RZ ;  /* 0x00002800ebed7810 */ /* 0x000fe20007ffe0ff */
[----:B----4-:R-:W-:Y:S01]  /*08a0*/  IMAD.IADD R4, R3, 0x1, R6 ;  /* 0x0000000103047824 */ /* 0x010fe200078e0206 */
[----:B------:R1:W-:Y:S01]  /*08b0*/  STL [R1+0x74], R2 ;  /* 0x0000740201007387 */ /* 0x0003e20000100800 */
[----:B------:R-:W-:-:S03]  /*08c0*/  IADD3 R236, R235, 0x3000, RZ ;  /* 0x00003000ebec7810 */ /* 0x000fc60007ffe0ff */
[----:B------:R-:W-:Y:S01]  /*08d0*/  STL [R1+0x6c], R7 ;  /* 0x00006c0701007387 */ /* 0x000fe20000100800 */
[----:B-1----:R-:W-:-:S05]  /*08e0*/  IMAD.IADD R2, R7, 0x1, R3 ;  /* 0x0000000107027824 */ /* 0x002fca00078e0203 */
[----:B------:R1:W-:Y:S04]  /*08f0*/  STL [R1+0x70], R2 ;  /* 0x0000700201007387 */ /* 0x0003e80000100800 */
[----:B------:R-:W-:Y:S04]  /*0900*/  STL [R1+0x60], R6 ;  /* 0x0000600601007387 */ /* 0x000fe80000100800 */
[----:B------:R2:W-:Y:S01]  /*0910*/  STL [R1+0x64], R4 ;  /* 0x0000640401007387 */ /* 0x0005e20000100800 */
[----:B-1----:R-:W-:-:S05]  /*0920*/  IMAD.IADD R2, R0, 0x1, R6 ;  /* 0x0000000100027824 */ /* 0x002fca00078e0206 */
[----:B------:R1:W-:Y:S01]  /*0930*/  STL [R1+0x68], R2 ;  /* 0x0000680201007387 */ /* 0x0003e20000100800 */
[----:B--2---:R-:W-:Y:S02]  /*0940*/  IMAD.IADD R4, R0, 0x1, R4 ;  /* 0x0000000100047824 */ /* 0x004fe400078e0204 */
[----:B------:R-:W-:-:S03]  /*0950*/  IMAD.IADD R0, R3, 0x1, R2 ;  /* 0x0000000103007824 */ /* 0x000fc600078e0202 */
[----:B------:R1:W-:Y:S04]  /*0960*/  STL [R1+0x7c], R4 ;  /* 0x00007c0401007387 */ /* 0x0003e80000100800 */
[----:B------:R1:W-:Y:S02]  /*0970*/  STL [R1+0x78], R0 ;  /* 0x0000780001007387 */ /* 0x0003e40000100800 */
.L_x_589:
[----:B-1----:R-:W2:Y:S01]  /*0980*/  LDL R4, [R1+0x58] ;  /* 0x0000580001047983 */ /* 0x002ea20000100800 */
[----:B------:R-:W-:Y:S01]  /*0990*/  IMAD.MOV.U32 R0, RZ, RZ, c[0x0][0x560] ;  /* 0x00015800ff007624 */ /* 0x000fe200078e00ff */
[----:B------:R-:W-:Y:S01]  /*09a0*/  YIELD ;  /* 0x0000000000007946 */ /* 0x000fe20003800000 */
[----:B------:R-:W-:Y:S03]  /*09b0*/  BSSY B0, `(.L_x_506) ;  /* 0x0000016000007945 */ /* 0x000fe60003800000 */
[----:B------:R-:W-:-:S13]  /*09c0*/  ISETP.NE.AND P0, PT, R0, 0x1, PT ;  /* 0x000000010000780c */ /* 0x000fda0003f05270 */
[----:B--2---:R-:W-:Y:S01]  /*09d0*/  @P0 IMAD.HI.U32 R0, R4, c[0x0][0x564], RZ ;  /* 0x0001590004000a27 */ /* 0x004fe200078e00ff */
[----:B------:R-:W-:-:S04]  /*09e0*/  MOV R3, R4 ;  /* 0x0000000400037202 */ /* 0x000fc80000000f00 */
[----:B------:R-:W-:-:S04]  /*09f0*/  @P0 SHF.R.U32.HI R3, RZ, c[0x0][0x568], R0 ;  /* 0x00015a00ff030a19 */ /* 0x000fc80000011600 */
[----:B------:R-:W-:Y:S01]  /*0a00*/  ISETP.GE.AND P0, PT, R3, c[0x0][0x578], PT ;  /* 0x00015e0003007a0c */ /* 0x000fe20003f06270 */
[----:B------:R-:W-:-:S04]  /*0a10*/  IMAD.MOV R2, RZ, RZ, -R3 ;  /* 0x000000ffff027224 */ /* 0x000fc800078e0a03 */
[----:B------:R-:W-:-:S08]  /*0a20*/  IMAD R2, R2, c[0x0][0x560], R4 ;  /* 0x0001580002027a24 */ /* 0x000fd000078e0204 */
[----:B------:R-:W-:Y:S05]  /*0a30*/  @!P0 BRA `(.L_x_507) ;  /* 0x0000007000008947 */ /* 0x000fea0003800000 */
[----:B------:R-:W-:-:S04]  /*0a40*/  MOV R0, c[0x0][0x56c] ;  /* 0x00015b0000007a02 */ /* 0x000fc80000000f00 */
[----:B------:R-:W-:Y:S02]  /*0a50*/  ISETP.NE.AND P0, PT, R0, 0x1, PT ;  /* 0x000000010000780c */ /* 0x000fe40003f05270 */
[----:B------:R-:W-:-:S11]  /*0a60*/  MOV R0, R2 ;  /* 0x0000000200007202 */ /* 0x000fd60000000f00 */
[----:B------:R-:W-:-:S05]  /*0a70*/  @P0 IMAD.HI.U32 R4, R2, c[0x0][0x570], RZ ;  /* 0x00015c0002040a27 */ /* 0x000fca00078e00ff */
[----:B------:R-:W-:-:S05]  /*0a80*/  @P0 SHF.R.U32.HI R0, RZ, c[0x0][0x574], R4 ;  /* 0x00015d00ff000a19 */ /* 0x000fca0000011604 */
[----:B------:R-:W-:Y:S01]  /*0a90*/  IMAD R4, R0, c[0x0][0x56c], RZ ;  /* 0x00015b0000047a24 */ /* 0x000fe200078e02ff */
[----:B------:R-:W-:Y:S05]  /*0aa0*/  BRA `(.L_x_508) ;  /* 0x0000006000007947 */ /* 0x000fea0003800000 */
.L_x_507:
[----:B------:R-:W-:-:S04]  /*0ab0*/  MOV R0, c[0x0][0x554] ;  /* 0x0001550000007a02 */ /* 0x000fc80000000f00 */
[----:B------:R-:W-:Y:S02]  /*0ac0*/  ISETP.NE.AND P0, PT, R0, 0x1, PT ;  /* 0x000000010000780c */ /* 0x000fe40003f05270 */
[----:B------:R-:W-:-:S11]  /*0ad0*/  MOV R0, R2 ;  /* 0x0000000200007202 */ /* 0x000fd60000000f00 */
[----:B------:R-:W-:-:S05]  /*0ae0*/  @P0 IMAD.HI.U32 R4, R2, c[0x0][0x558], RZ ;  /* 0x0001560002040a27 */ /* 0x000fca00078e00ff */
[----:B------:R-:W-:-:S05]  /*0af0*/  @P0 SHF.R.U32.HI R0, RZ, c[0x0][0x55c], R4 ;  /* 0x00015700ff000a19 */ /* 0x000fca0000011604 */
[----:B------:R-:W-:Y:S02]  /*0b00*/  IMAD R4, R0, c[0x0][0x554], RZ ;  /* 0x0001550000047a24 */ /* 0x000fe400078e02ff */
.L_x_508:
[----:B------:R-:W-:Y:S05]  /*0b10*/  BSYNC B0 ;  /* 0x0000000000007941 */ /* 0x000fea0003800000 */
.L_x_506:
[----:B------:R-:W-:Y:S01]  /*0b20*/  IMAD.MOV.U32 R5, RZ, RZ, c[0x0][0x548] ;  /* 0x00015200ff057624 */ /* 0x000fe200078e00ff */
[----:B------:R-:W-:Y:S01]  /*0b30*/  ISETP.NE.U32.AND P0, PT, RZ, c[0x0][0x370], PT ;  /* 0x0000dc00ff007a0c */ /* 0x000fe20003f05070 */
[----:B------:R-:W-:Y:S02]  /*0b40*/  IMAD.IADD R4, R2, 0x1, -R4 ;  /* 0x0000000102047824 */ /* 0x000fe400078e0a04 */
[----:B------:R-:W-:Y:S01]  /*0b50*/  IMAD.MOV.U32 R7, RZ, RZ, RZ ;  /* 0x000000ffff077224 */ /* 0x000fe200078e00ff */
[----:B------:R-:W-:Y:S01]  /*0b60*/  ISETP.NE.AND P1, PT, R5, 0x1, PT ;  /* 0x000000010500780c */ /* 0x000fe20003f25270 */
[----:B------:R-:W-:Y:S01]  /*0b70*/  IMAD R6, R3, c[0x0][0x554], R4 ;  /* 0x0001550003067a24 */ /* 0x000fe200078e0204 */
[----:B------:R-:W-:-:S04]  /*0b80*/  ISETP.NE.AND.EX P0, PT, RZ, c[0x0][0x374], PT, P0 ;  /* 0x0000dd00ff007a0c */ /* 0x000fc80003f05300 */
[----:B------:R-:W-:-:S07]  /*0b90*/  MOV R35, R6 ;  /* 0x0000000600237202 */ /* 0x000fce0000000f00 */
[----:B------:R-:W-:-:S04]  /*0ba0*/  @P1 IMAD.HI.U32 R2, R6, c[0x0][0x54c], RZ ;  /* 0x0001530006021a27 */ /* 0x000fc800078e00ff */
[----:B------:R-:W-:Y:S01]  /*0bb0*/  @P0 IMAD.MOV.U32 R3, RZ, RZ, 0x4 ;  /* 0x00000004ff030424 */ /* 0x000fe200078e00ff */
[----:B------:R-:W-:-:S05]  /*0bc0*/  @P1 SHF.R.U32.HI R35, RZ, c[0x0][0x550], R2 ;  /* 0x00015400ff231a19 */ /* 0x000fca0000011602 */
[----:B------:R-:W-:Y:S01]  /*0bd0*/  @P0 IMAD.WIDE R2, R35, R3, c[0x0][0x370] ;  /* 0x0000dc0023020625 */ /* 0x000fe200078e0203 */
[----:B------:R-:W-:Y:S01]  /*0be0*/  LOP3.LUT R0, R0, 0x1ffffff, RZ, 0x3c, !PT ;  /* 0x01ffffff00007812 */ /* 0x000fe200078e3cff */
[----:B------:R-:W-:Y:S04]  /*0bf0*/  STL [R1+0x48], R35 ;  /* 0x0000482301007387 */ /* 0x000fe80000100800 */
[----:B------:R1:W2:Y:S01]  /*0c00*/  @P0 LDG.E R7, [R2.64] ;  /* 0x0000000602070981 */ /* 0x0002a2000c1e1900 */
[----:B------:R-:W-:Y:S01]  /*0c10*/  IADD3 R0, R0, c[0x0][0x53c], RZ ;  /* 0x00014f0000007a10 */ /* 0x000fe20007ffe0ff */
[----:B------:R-:W-:Y:S01]  /*0c20*/  IMAD.MOV.U32 R4, RZ, RZ, c[0x0][0x168] ;  /* 0x00005a00ff047624 */ /* 0x000fe200078e00ff */
[----:B------:R-:W-:Y:S01]  /*0c30*/  CS2R R126, SRZ ;  /* 0x00000000007e7805 */ /* 0x000fe2000001ff00 */
[----:B------:R-:W-:Y:S01]  /*0c40*/  CS2R R124, SRZ ;  /* 0x00000000007c7805 */ /* 0x000fe2000001ff00 */
[----:B------:R-:W-:Y:S01]  /*0c50*/  CS2R R130, SRZ ;  /* 0x0000000000827805 */ /* 0x000fe2000001ff00 */
[----:B------:R-:W-:Y:S01]  /*0c60*/  IMAD.SHL.U32 R37, R0, 0x80, RZ ;  /* 0x0000008000257824 */ /* 0x000fe200078e00ff */
[----:B------:R-:W-:Y:S01]  /*0c70*/  IADD3 R4, -R4, 0x70, RZ ;  /* 0x0000007004047810 */ /* 0x000fe20007ffe1ff */
[----:B------:R-:W-:Y:S01]  /*0c80*/  CS2R R128, SRZ ;  /* 0x0000000000807805 */ /* 0x000fe2000001ff00 */
[----:B------:R-:W-:Y:S01]  /*0c90*/  MOV R134, RZ ;  /* 0x000000ff00867202 */ /* 0x000fe20000000f00 */
[----:B------:R-:W-:Y:S01]  /*0ca0*/  CS2R R132, SRZ ;  /* 0x0000000000847805 */ /* 0x000fe2000001ff00 */
[----:B------:R-:W-:Y:S01]  /*0cb0*/  IADD3 R0, R37, 0x7f, RZ ;  /* 0x0000007f25007810 */ /* 0x000fe20007ffe0ff */
[----:B------:R-:W-:Y:S01]  /*0cc0*/  STL [R1+0x44], R37 ;  /* 0x0000442501007387 */ /* 0x000fe20000100800 */
[----:B------:R-:W-:Y:S01]  /*0cd0*/  IMAD.MOV.U32 R158, RZ, RZ, RZ ;  /* 0x000000ffff9e7224 */ /* 0x000fe200078e00ff */
[----:B------:R-:W-:Y:S01]  /*0ce0*/  CS2R R8, SRZ ;  /* 0x0000000000087805 */ /* 0x000fe2000001ff00 */
[----:B------:R-:W-:Y:S01]  /*0cf0*/  MOV R156, RZ ;  /* 0x000000ff009c7202 */ /* 0x000fe20000000f00 */
[----:B------:R-:W-:Y:S01]  /*0d00*/  IMAD.MOV.U32 R142, RZ, RZ, RZ ;  /* 0x000000ffff8e7224 */ /* 0x000fe200078e00ff */
[----:B------:R-:W-:Y:S01]  /*0d10*/  CS2R R10, SRZ ;  /* 0x00000000000a7805 */ /* 0x000fe2000001ff00 */
[----:B------:R-:W-:Y:S01]  /*0d20*/  IMAD.MOV.U32 R140, RZ, RZ, RZ ;  /* 0x000000ffff8c7224 */ /* 0x000fe200078e00ff */
[----:B------:R-:W-:Y:S01]  /*0d30*/  MOV R166, RZ ;  /* 0x000000ff00a67202 */ /* 0x000fe20000000f00 */
[----:B------:R-:W-:Y:S01]  /*0d40*/  CS2R R12, SRZ ;  /* 0x00000000000c7805 */ /* 0x000fe2000001ff00 */
[----:B------:R-:W-:Y:S01]  /*0d50*/  IMAD.MOV.U32 R164, RZ, RZ, RZ ;  /* 0x000000ffffa47224 */ /* 0x000fe200078e00ff */
[----:B------:R-:W-:Y:S01]  /*0d60*/  MOV R138, RZ ;  /* 0x000000ff008a7202 */ /* 0x000fe20000000f00 */
[----:B------:R-:W-:Y:S01]  /*0d70*/  CS2R R14, SRZ ;  /* 0x00000000000e7805 */ /* 0x000fe2000001ff00 */
[----:B------:R-:W-:Y:S01]  /*0d80*/  IMAD.MOV.U32 R136, RZ, RZ, RZ ;  /* 0x000000ffff887224 */ /* 0x000fe200078e00ff */
[----:B-1----:R-:W-:Y:S01]  /*0d90*/  MOV R2, c[0x0][0x2c4] ;  /* 0x0000b10000027a02 */ /* 0x002fe20000000f00 */
[----:B------:R-:W-:Y:S01]  /*0da0*/  CS2R R16, SRZ ;  /* 0x0000000000107805 */ /* 0x000fe2000001ff00 */
[----:B------:R-:W-:Y:S01]  /*0db0*/  MOV R3, c[0x0][0x2ac] ;  /* 0x0000ab0000037a02 */ /* 0x000fe20000000f00 */
[----:B------:R-:W-:Y:S01]  /*0dc0*/  IMAD.MOV.U32 R172, RZ, RZ, RZ ;  /* 0x000000ffffac7224 */ /* 0x000fe200078e00ff */
[----:B------:R-:W-:Y:S01]  /*0dd0*/  ISETP.NE.AND P4, PT, R2, 0x1, PT ;  /* 0x000000010200780c */ /* 0x000fe20003f85270 */
[----:B------:R-:W-:Y:S01]  /*0de0*/  CS2R R18, SRZ ;  /* 0x0000000000127805 */ /* 0x000fe2000001ff00 */
[----:B------:R-:W-:Y:S01]  /*0df0*/  MOV R174, RZ ;  /* 0x000000ff00ae7202 */ /* 0x000fe20000000f00 */
[C---:B------:R-:W-:Y:S01]  /*0e00*/  IMAD R5, R3.reuse, c[0x0][0x1d0], RZ ;  /* 0x0000740003057a24 */ /* 0x040fe200078e02ff */
[----:B------:R-:W-:Y:S01]  /*0e10*/  MOV R150, RZ ;  /* 0x000000ff00967202 */ /* 0x000fe20000000f00 */
[----:B------:R-:W-:Y:S01]  /*0e20*/  IMAD R3, R3, c[0x0][0x1d0], R4 ;  /* 0x0000740003037a24 */ /* 0x000fe200078e0204 */
[----:B------:R-:W-:Y:S01]  /*0e30*/  MOV R170, RZ ;  /* 0x000000ff00aa7202 */ /* 0x000fe20000000f00 */
[----:B------:R-:W-:Y:S01]  /*0e40*/  IMAD.MOV.U32 R4, RZ, RZ, RZ ;  /* 0x000000ffff047224 */ /* 0x000fe200078e00ff */
[----:B------:R-:W-:Y:S01]  /*0e50*/  IADD3 R5, R5, 0x6f, RZ ;  /* 0x0000006f05057810 */ /* 0x000fe20007ffe0ff */
[----:B------:R-:W-:Y:S01]  /*0e60*/  IMAD.MOV.U32 R148, RZ, RZ, RZ ;  /* 0x000000ffff947224 */ /* 0x000fe200078e00ff */
[----:B------:R-:W-:Y:S01]  /*0e70*/  CS2R R20, SRZ ;  /* 0x0000000000147805 */ /* 0x000fe2000001ff00 */
[----:B------:R-:W-:Y:S01]  /*0e80*/  IMAD.MOV.U32 R168, RZ, RZ, RZ ;  /* 0x000000ffffa87224 */ /* 0x000fe200078e00ff */
[----:B------:R-:W-:Y:S01]  /*0e90*/  MOV R146, RZ ;  /* 0x000000ff00927202 */ /* 0x000fe20000000f00 */
[----:B------:R-:W-:Y:S01]  /*0ea0*/  @P4 IMAD.HI.U32 R2, R0, c[0x0][0x2c8], RZ ;  /* 0x0000b20000024a27 */ /* 0x000fe200078e00ff */
[----:B------:R-:W-:Y:S01]  /*0eb0*/  CS2R R22, SRZ ;  /* 0x0000000000167805 */ /* 0x000fe2000001ff00 */
[----:B------:R-:W-:Y:S01]  /*0ec0*/  MOV R182, RZ ;  /* 0x000000ff00b67202 */ /* 0x000fe20000000f00 */
[----:B------:R-:W-:Y:S01]  /*0ed0*/  CS2R R24, SRZ ;  /* 0x0000000000187805 */ /* 0x000fe2000001ff00 */
[----:B------:R-:W-:Y:S01]  /*0ee0*/  IMAD.HI R4, R5, -0x6db6db6d, R4 ;  /* 0x9249249305047827 */ /* 0x000fe200078e0204 */
[----:B------:R-:W-:Y:S01]  /*0ef0*/  @P4 SHF.R.U32.HI R0, RZ, c[0x0][0x2cc], R2 ;  /* 0x0000b300ff004a19 */ /* 0x000fe20000011602 */
[----:B------:R-:W-:Y:S01]  /*0f00*/  CS2R R162, SRZ ;  /* 0x0000000000a27805 */ /* 0x000fe2000001ff00 */
[----:B------:R-:W-:Y:S01]  /*0f10*/  MOV R2, RZ ;  /* 0x000000ff00027202 */ /* 0x000fe20000000f00 */
[----:B------:R-:W-:Y:S01]  /*0f20*/  IMAD.MOV R5, RZ, RZ, -R35 ;  /* 0x000000ffff057224 */ /* 0x000fe200078e0a23 */
[----:B------:R-:W-:Y:S01]  /*0f30*/  MOV R160, RZ ;  /* 0x000000ff00a07202 */ /* 0x000fe20000000f00 */
[----:B------:R-:W-:Y:S01]  /*0f40*/  IMAD.IADD R3, R3, 0x1, R0 ;  /* 0x0000000103037824 */ /* 0x000fe200078e0200 */
[----:B------:R-:W-:Y:S01]  /*0f50*/  SHF.R.U32.HI R0, RZ, 0x1f, R4 ;  /* 0x0000001fff007819 */ /* 0x000fe20000011604 */
[----:B------:R-:W-:Y:S01]  /*0f60*/  IMAD R36, R5, c[0x0][0x548], R6 ;  /* 0x0001520005247a24 */ /* 0x000fe200078e0206 */
[----:B------:R-:W-:Y:S01]  /*0f70*/  CS2R R26, SRZ ;  /* 0x00000000001a7805 */ /* 0x000fe2000001ff00 */
[----:B------:R-:W-:Y:S01]  /*0f80*/  IMAD.HI R2, R3, -0x6db6db6d, R2 ;  /* 0x9249249303027827 */ /* 0x000fe200078e0202 */
[----:B------:R-:W-:Y:S01]  /*0f90*/  LEA.HI.SX32 R4, R4, R0, 0x1a ;  /* 0x0000000004047211 */ /* 0x000fe200078fd2ff */
[----:B------:R-:W-:Y:S01]  /*0fa0*/  CS2R R154, SRZ ;  /* 0x00000000009a7805 */ /* 0x000fe2000001ff00 */
[----:B------:R-:W-:Y:S01]  /*0fb0*/  STL [R1+0x4c], R36 ;  /* 0x00004c2401007387 */ /* 0x000fe20000100800 */
[----:B------:R-:W-:Y:S01]  /*0fc0*/  PRMT R0, RZ, 0x7610, R0 ;  /* 0x00007610ff007816 */ /* 0x000fe20000000000 */
[----:B------:R-:W-:Y:S01]  /*0fd0*/  IMAD.MOV.U32 R5, RZ, RZ, RZ ;  /* 0x000000ffff057224 */ /* 0x000fe200078e00ff */
[----:B------:R-:W-:Y:S01]  /*0fe0*/  SHF.R.U32.HI R3, RZ, 0x1f, R2 ;  /* 0x0000001fff037819 */ /* 0x000fe20000011602 */
[----:B------:R-:W-:Y:S01]  /*0ff0*/  IMAD.MOV.U32 R144, RZ, RZ, RZ ;  /* 0x000000ffff907224 */ /* 0x000fe200078e00ff */
[----:B------:R-:W-:Y:S01]  /*1000*/  MOV R176, RZ ;  /* 0x000000ff00b07202 */ /* 0x000fe20000000f00 */
[----:B------:R-:W-:Y:S01]  /*1010*/  IMAD.MOV.U32 R180, RZ, RZ, RZ ;  /* 0x000000ffffb47224 */ /* 0x000fe200078e00ff */
[----:B------:R-:W-:Y:S01]  /*1020*/  LEA.HI.SX32 R2, R2, R3, 0x1a ;  /* 0x0000000302027211 */ /* 0x000fe200078fd2ff */
[----:B------:R-:W-:Y:S01]  /*1030*/  IMAD.MOV.U32 R178, RZ, RZ, RZ ;  /* 0x000000ffffb27224 */ /* 0x000fe200078e00ff */
[----:B------:R-:W-:Y:S01]  /*1040*/  CS2R R28, SRZ ;  /* 0x00000000001c7805 */ /* 0x000fe2000001ff00 */
[----:B------:R-:W-:Y:S01]  /*1050*/  IMAD.MOV.U32 R152, RZ, RZ, RZ ;  /* 0x000000ffff987224 */ /* 0x000fe200078e00ff */
[----:B------:R-:W-:Y:S01]  /*1060*/  IMNMX R245, R4, R2, PT ;  /* 0x0000000204f57217 */ /* 0x000fe20003800200 */
[----:B------:R-:W-:Y:S01]  /*1070*/  CS2R R30, SRZ ;  /* 0x00000000001e7805 */ /* 0x000fe2000001ff00 */
[----:B------:R-:W-:Y:S01]  /*1080*/  MOV R186, RZ ;  /* 0x000000ff00ba7202 */ /* 0x000fe20000000f00 */
[----:B------:R-:W-:Y:S01]  /*1090*/  IMAD.MOV.U32 R184, RZ, RZ, RZ ;  /* 0x000000ffffb87224 */ /* 0x000fe200078e00ff */
[----:B------:R-:W-:Y:S01]  /*10a0*/  ISETP.GE.AND P0, PT, R245, 0x1, PT ;  /* 0x00000001f500780c */ /* 0x000fe20003f06270 */
[----:B------:R-:W-:Y:S01]  /*10b0*/  CS2R R32, SRZ ;  /* 0x0000000000207805 */ /* 0x000fe2000001ff00 */
[----:B------:R-:W-:Y:S01]  /*10c0*/  MOV R34, RZ ;  /* 0x000000ff00227202 */ /* 0x000fe20000000f00 */
[----:B--2---:R1:W-:Y:S02]  /*10d0*/  STL [R1+0x1c], R7 ;  /* 0x00001c0701007387 */ /* 0x0043e40000100800 */
[----:B-1----:R-:W-:-:S08]  /*10e0*/  IMAD.MOV.U32 R7, RZ, RZ, RZ ;  /* 0x000000ffff077224 */ /* 0x002fd000078e00ff */
[----:B------:R-:W-:Y:S05]  /*10f0*/  @!P0 BRA `(.L_x_509) ;  /* 0x0001098000008947 */ /* 0x000fea0003800000 */
[----:B------:R-:W-:-:S04]  /*1100*/  ISETP.NE.U32.AND P0, PT, RZ, c[0x0][0x340], PT ;  /* 0x0000d000ff007a0c */ /* 0x000fc80003f05070 */
[----:B------:R-:W-:-:S13]  /*1110*/  ISETP.NE.AND.EX P0, PT, RZ, c[0x0][0x344], PT, P0 ;  /* 0x0000d100ff007a0c */ /* 0x000fda0003f05300 */
[----:B------:R-:W-:Y:S05]  /*1120*/  @!P0 BRA `(.L_x_510) ;  /* 0x0000004000008947 */ /* 0x000fea0003800000 */
[----:B------:R-:W-:-:S05]  /*1130*/  MOV R2, 0x4 ;  /* 0x0000000400027802 */ /* 0x000fca0000000f00 */
[----:B------:R-:W-:-:S05]  /*1140*/  IMAD.WIDE R2, R35, R2, c[0x0][0x340] ;  /* 0x0000d00023027625 */ /* 0x000fca00078e0202 */
[----:B------:R1:W5:Y:S01]  /*1150*/  LDG.E R8, [R2.64] ;  /* 0x0000000602087981 */ /* 0x000362000c1e1900 */
[----:B------:R-:W-:Y:S05]  /*1160*/  BRA `(.L_x_511) ;  /* 0x0000001000007947 */ /* 0x000fea0003800000 */
.L_x_510:
[----:B------:R-:W-:Y:S02]  /*1170*/  MOV R8, R35 ;  /* 0x0000002300087202 */ /* 0x000fe40000000f00 */
.L_x_511:
[----:B------:R-:W2:Y:S01]  /*1180*/  LDL R0, [R1+0x18] ;  /* 0x0000180001007983 */ /* 0x000ea20000100800 */
[----:B------:R-:W-:Y:S01]  /*1190*/  SHF.R.S32.HI R58, RZ, 0x1f, R36 ;  /* 0x0000001fff3a7819 */ /* 0x000fe20000011424 */
[----:B-1----:R-:W-:Y:S01]  /*11a0*/  IMAD.WIDE.U32 R2, R36, c[0x0][0x1b8], RZ ;  /* 0x00006e0024027a25 */ /* 0x002fe200078e00ff */
[----:B------:R-:W-:Y:S02]  /*11b0*/  SHF.R.S32.HI R6, RZ, 0x1f, R35 ;  /* 0x0000001fff067819 */ /* 0x000fe40000011423 */
[----:B------:R-:W-:Y:S01]  /*11c0*/  ISETP.GE.AND P2, PT, R242, c[0x0][0x198], PT ;  /* 0x00006600f2007a0c */ /* 0x000fe20003f46270 */
[----:B------:R-:W-:Y:S02]  /*11d0*/  IMAD R5, R58, c[0x0][0x1b8], RZ ;  /* 0x00006e003a057a24 */ /* 0x000fe400078e02ff */
[----:B------:R-:W-:Y:S02]  /*11e0*/  IMAD R6, R6, c[0x0][0x1c0], RZ ;  /* 0x0000700006067a24 */ /* 0x000fe400078e02ff */
[----:B------:R-:W-:-:S05]  /*11f0*/  IMAD R5, R36, c[0x0][0x1bc], R5 ;  /* 0x00006f0024057a24 */ /* 0x000fca00078e0205 */
[----:B------:R-:W-:-:S05]  /*1200*/  IADD3 R3, R3, R5, RZ ;  /* 0x0000000503037210 */ /* 0x000fca0007ffe0ff */
[----:B------:R-:W-:Y:S01]  /*1210*/  IMAD.WIDE.U32 R2, R35, c[0x0][0x1c0], R2 ;  /* 0x0000700023027a25 */ /* 0x000fe200078e0002 */
[----:B--2---:R-:W-:-:S04]  /*1220*/  IADD3 R4, R0, R37, RZ ;  /* 0x0000002500047210 */ /* 0x004fc80007ffe0ff */
[----:B------:R-:W-:Y:S01]  /*1230*/  MOV R0, R4 ;  /* 0x0000000400007202 */ /* 0x000fe20000000f00 */
[----:B------:R-:W-:-:S05]  /*1240*/  @P4 IMAD.HI.U32 R7, R4, c[0x0][0x2c8], RZ ;  /* 0x0000b20004074a27 */ /* 0x000fca00078e00ff */
[----:B------:R-:W-:Y:S01]  /*1250*/  @P4 SHF.R.U32.HI R0, RZ, c[0x0][0x2cc], R7 ;  /* 0x0000b300ff004a19 */ /* 0x000fe20000011607 */
[----:B------:R-:W-:-:S03]  /*1260*/  IMAD R7, R35, c[0x0][0x1c4], R6 ;  /* 0x0000710023077a24 */ /* 0x000fc600078e0206 */
[----:B------:R-:W-:Y:S02]  /*1270*/  SHF.R.S32.HI R6, RZ, 0x1f, R0 ;  /* 0x0000001fff067819 */ /* 0x000fe40000011400 */
[----:B------:R-:W-:Y:S02]  /*1280*/  IADD3 R5, -R0, RZ, RZ ;  /* 0x000000ff00057210 */ /* 0x000fe40007ffe1ff */
[----:B------:R-:W-:Y:S01]  /*1290*/  IADD3 R3, R3, R7, RZ ;  /* 0x0000000703037210 */ /* 0x000fe20007ffe0ff */
[----:B------:R-:W-:Y:S02]  /*12a0*/  IMAD R6, R6, c[0x0][0x1b0], RZ ;  /* 0x00006c0006067a24 */ /* 0x000fe400078e02ff */
[----:B------:R-:W-:Y:S02]  /*12b0*/  IMAD R4, R5, c[0x0][0x2c4], R4 ;  /* 0x0000b10005047a24 */ /* 0x000fe400078e0204 */
[C---:B------:R-:W-:Y:S02]  /*12c0*/  IMAD R6, R0.reuse, c[0x0][0x1b4], R6 ;  /* 0x00006d0000067a24 */ /* 0x040fe400078e0206 */
[----:B------:R-:W-:Y:S01]  /*12d0*/  IMAD.WIDE.U32 R2, R0, c[0x0][0x1b0], R2 ;  /* 0x00006c0000027a25 */ /* 0x000fe200078e0002 */
[----:B------:R-:W-:-:S04]  /*12e0*/  SHF.R.S32.HI R0, RZ, 0x1f, R4 ;  /* 0x0000001fff007819 */ /* 0x000fc80000011404 */
[----:B------:R-:W-:Y:S01]  /*12f0*/  IADD3 R3, R3, R6, RZ ;  /* 0x0000000603037210 */ /* 0x000fe20007ffe0ff */
[----:B------:R-:W-:-:S04]  /*1300*/  IMAD R0, R0, c[0x0][0x1a8], RZ ;  /* 0x00006a0000007a24 */ /* 0x000fc800078e02ff */
[----:B------:R-:W-:-:S04]  /*1310*/  IMAD.WIDE.U32 R2, R4, c[0x0][0x1a8], R2 ;  /* 0x00006a0004027a25 */ /* 0x000fc800078e0002 */
[----:B------:R-:W-:Y:S01]  /*1320*/  IMAD R4, R4, c[0x0][0x1ac], R0 ;  /* 0x00006b0004047a24 */ /* 0x000fe200078e0200 */
[----:B------:R-:W-:-:S04]  /*1330*/  LEA R5, P0, R2, c[0x0][0x160], 0x1 ;  /* 0x0000580002057a11 */ /* 0x000fc800078008ff */
[----:B------:R-:W-:-:S04]  /*1340*/  IADD3 R4, R3, R4, RZ ;  /* 0x0000000403047210 */ /* 0x000fc80007ffe0ff */
[----:B------:R-:W-:Y:S01]  /*1350*/  LEA.HI.X R4, R2, c[0x0][0x164], R4, 0x1, P0 ;  /* 0x0000590002047a11 */ /* 0x000fe200000f0c04 */
[----:B------:R-:W-:Y:S05]  /*1360*/  BRA.DIV ~URZ, `(.L_x_512) ;  /* 0x000123227f007947 */ /* 0x000fea000b800000 */
[----:B------:R1:W2:Y:S02]  /*1370*/  SHFL.IDX PT, R6, R4, RZ, 0x181f ;  /* 0x00181fff04067589 */ /* 0x0002a400000e0000 */
.L_x_590:
[----:B------:R-:W-:Y:S05]  /*1380*/  BRA.DIV ~URZ, `(.L_x_513) ;  /* 0x000123727f007947 */ /* 0x000fea000b800000 */
[----:B------:R3:W4:Y:S02]  /*1390*/  SHFL.IDX PT, R2, R5, RZ, 0x181f ;  /* 0x00181fff05027589 */ /* 0x00072400000e0000 */
.L_x_591:
[----:B---3--:R-:W3:Y:S04]  /*13a0*/  LDL R3, [R1+0x44] ;  /* 0x0000440001037983 */ /* 0x008ee80000100800 */
[----:B------:R-:W1:Y:S02]  /*13b0*/  S2R R7, SR_TID.X ;  /* 0x0000000000077919 */ /* 0x000e640000002100 */
[----:B-1----:R-:W-:-:S04]  /*13c0*/  SHF.R.S32.HI R0, RZ, 0x1f, R7 ;  /* 0x0000001fff007819 */ /* 0x002fc80000011407 */
[----:B------:R-:W-:Y:S01]  /*13d0*/  LEA.HI R0, R0, R7, RZ, 0x3 ;  /* 0x0000000700007211 */ /* 0x000fe200078f18ff */
[----:B------:R-:W-:-:S03]  /*13e0*/  IMAD.MOV.U32 R7, RZ, RZ, c[0x0][0x2c4] ;  /* 0x0000b100ff077624 */ /* 0x000fc600078e00ff */
[----:B------:R-:W-:Y:S01]  /*13f0*/  SHF.R.S32.HI R0, RZ, 0x3, R0 ;  /* 0x00000003ff007819 */ /* 0x000fe20000011400 */
[----:B------:R-:W-:Y:S01]  /*1400*/  IMAD R7, R7, c[0x0][0x168], RZ ;  /* 0x00005a0007077a24 */ /* 0x000fe200078e02ff */
[----:B------:R-:W-:Y:S03]  /*1410*/  BSSY B0, `(.L_x_514) ;  /* 0x000000b000007945 */ /* 0x000fe60003800000 */
[----:B---3--:R-:W-:-:S05]  /*1420*/  IMAD.IADD R0, R0, 0x1, R3 ;  /* 0x0000000100007824 */ /* 0x008fca00078e0203 */
[----:B------:R-:W-:-:S13]  /*1430*/  ISETP.GE.AND P0, PT, R0, R7, PT ;  /* 0x000000070000720c */ /* 0x000fda0003f06270 */
[----:B------:R-:W-:Y:S05]  /*1440*/  @P0 BRA `(.L_x_515) ;  /* 0x0000007000000947 */ /* 0x000fea0003800000 */
[----:B------:R-:W-:Y:S02]  /*1450*/  SHF.R.S32.HI R9, RZ, 0x1f, R242 ;  /* 0x0000001fff097819 */ /* 0x000fe400000114f2 */
[----:B----4-:R-:W-:-:S04]  /*1460*/  LEA R2, P0, R242, R2, 0x1 ;  /* 0x00000002f2027211 */ /* 0x010fc800078008ff */
[----:B--2---:R-:W-:-:S05]  /*1470*/  LEA.HI.X R3, R242, R6, R9, 0x1, P0 ;  /* 0x00000006f2037211 */ /* 0x004fca00000f0c09 */
[----:B------:R-:W-:Y:S01]  /*1480*/  @!PT LDS RZ, [RZ] ;  /* 0x00000000fffff984 */ /* 0x000fe20000000800 */
[----:B------:R-:W-:Y:S01]  /*1490*/  @!PT LDS RZ, [RZ] ;  /* 0x00000000fffff984 */ /* 0x000fe20000000800 */
[----:B------:R-:W-:Y:S01]  /*14a0*/  @!PT LDS RZ, [RZ] ;  /* 0x00000000fffff984 */ /* 0x000fe20000000800 */
[----:B------:R1:W-:Y:S04]  /*14b0*/  LDGSTS.E.BYPASS.LTC128B.128 [R243+0x7100], [R2.64], !P2 ;  /* 0x0710000002f37fae */ /* 0x0003e8000d101d46 */
.L_x_515:
[----:B------:R-:W-:Y:S05]  /*14c0*/  BSYNC B0 ;  /* 0x0000000000007941 */ /* 0x000fea0003800000 */
.L_x_514:
[----:B------:R-:W-:Y:S05]  /*14d0*/  BRA.DIV ~URZ, `(.L_x_516) ;  /* 0x000122927f007947 */ /* 0x000fea000b800000 */
[----:B--2---:R2:W3:Y:S04]  /*14e0*/  SHFL.IDX PT, R6, R4, 0x1, 0x181f ;  /* 0x00381f0004067f89 */ /* 0x0044e800000e0000 */
[----:B-1--4-:R2:W1:Y:S02]  /*14f0*/  SHFL.IDX PT, R2, R5, 0x1, 0x181f ;  /* 0x00381f0005027f89 */ /* 0x01246400000e0000 */
.L_x_592:
[----:B------:R-:W-:Y:S01]  /*1500*/  IADD3 R3, R0, 0x10, RZ ;  /* 0x0000001000037810 */ /* 0x000fe20007ffe0ff */
[----:B------:R-:W-:Y:S03]  /*1510*/  BSSY B0, `(.L_x_517) ;  /* 0x000000a000007945 */ /* 0x000fe60003800000 */
[----:B------:R-:W-:-:S13]  /*1520*/  ISETP.GE.AND P0, PT, R3, R7, PT ;  /* 0x000000070300720c */ /* 0x000fda0003f06270 */
[----:B------:R-:W-:Y:S05]  /*1530*/  @P0 BRA `(.L_x_518) ;  /* 0x0000007000000947 */ /* 0x000fea0003800000 */
[----:B------:R-:W-:Y:S02]  /*1540*/  SHF.R.S32.HI R9, RZ, 0x1f, R242 ;  /* 0x0000001fff097819 */ /* 0x000fe400000114f2 */
[----:B-1----:R-:W-:-:S04]  /*1550*/  LEA R2, P0, R242, R2, 0x1 ;  /* 0x00000002f2027211 */ /* 0x002fc800078008ff */
[----:B---3--:R-:W-:-:S05]  /*1560*/  LEA.HI.X R3, R242, R6, R9, 0x1, P0 ;  /* 0x00000006f2037211 */ /* 0x008fca00000f0c09 */
[----:B------:R-:W-:Y:S01]  /*1570*/  @!PT LDS RZ, [RZ] ;  /* 0x00000000fffff984 */ /* 0x000fe20000000800 */
[----:B------:R-:W-:Y:S01]  /*1580*/  @!PT LDS RZ, [RZ] ;  /* 0x00000000fffff984 */ /* 0x000fe20000000800 */
[----:B------:R-:W-:Y:S01]  /*1590*/  @!PT LDS RZ, [RZ] ;  /* 0x00000000fffff984 */ /* 0x000fe20000000800 */
[----:B------:R1:W-:Y:S04]  /*15a0*/  LDGSTS.E.BYPASS.LTC128B.128 [R243+0x7900], [R2.64], !P2 ;  /* 0x0790000002f37fae */ /* 0x0003e8000d101d46 */
.L_x_518:
[----:B------:R-:W-:Y:S05]  /*15b0*/  BSYNC B0 ;  /* 0x0000000000007941 */ /* 0x000fea0003800000 */
.L_x_517:
[----:B------:R-:W-:Y:S05]  /*15c0*/  BRA.DIV ~URZ, `(.L_x_519) ;  /* 0x000122727f007947 */ /* 0x000fea000b800000 */
[----:B---3--:R3:W4:Y:S02]  /*15d0*/  SHFL.IDX PT, R6, R4, 0x2, 0x181f ;  /* 0x00581f0004067f89 */ /* 0x00872400000e0000 */
.L_x_593:
[----:B------:R-:W-:Y:S05]  /*15e0*/  BRA.DIV ~URZ, `(.L_x_520) ;  /* 0x000122c27f007947 */ /* 0x000fea000b800000 */
[----:B-1----:R1:W2:Y:S02]  /*15f0*/  SHFL.IDX PT, R2, R5, 0x2, 0x181f ;  /* 0x00581f0005027f89 */ /* 0x0022a400000e0000 */
.L_x_594:
[----:B------:R-:W-:Y:S01]  /*1600*/  IADD3 R3, R0, 0x20, RZ ;  /* 0x0000002000037810 */ /* 0x000fe20007ffe0ff */
[----:B------:R-:W-:Y:S03]  /*1610*/  BSSY B0, `(.L_x_521) ;  /* 0x000000a000007945 */ /* 0x000fe60003800000 */
[----:B------:R-:W-:-:S13]  /*1620*/  ISETP.GE.AND P0, PT, R3, R7, PT ;  /* 0x000000070300720c */ /* 0x000fda0003f06270 */
[----:B------:R-:W-:Y:S05]  /*1630*/  @P0 BRA `(.L_x_522) ;  /* 0x0000007000000947 */ /* 0x000fea0003800000 */
[----:B------:R-:W-:Y:S02]  /*1640*/  SHF.R.S32.HI R9, RZ, 0x1f, R242 ;  /* 0x0000001fff097819 */ /* 0x000fe400000114f2 */
[----:B--2---:R-:W-:-:S04]  /*1650*/  LEA R2, P0, R242, R2, 0x1 ;  /* 0x00000002f2027211 */ /* 0x004fc800078008ff */
[----:B----4-:R-:W-:-:S05]  /*1660*/  LEA.HI.X R3, R242, R6, R9, 0x1, P0 ;  /* 0x00000006f2037211 */ /* 0x010fca00000f0c09 */
[----:B------:R-:W-:Y:S01]  /*1670*/  @!PT LDS RZ, [RZ] ;  /* 0x00000000fffff984 */ /* 0x000fe20000000800 */
[----:B------:R-:W-:Y:S01]  /*1680*/  @!PT LDS RZ, [RZ] ;  /* 0x00000000fffff984 */ /* 0x000fe20000000800 */
[----:B------:R-:W-:Y:S01]  /*1690*/  @!PT LDS RZ, [RZ] ;  /* 0x00000000fffff984 */ /* 0x000fe20000000800 */
[----:B------:R2:W-:Y:S04]  /*16a0*/  LDGSTS.E.BYPASS.LTC128B.128 [R243+0x8100], [R2.64], !P2 ;  /* 0x0810000002f37fae */ /* 0x0005e8000d101d46 */
.L_x_522:
[----:B------:R-:W-:Y:S05]  /*16b0*/  BSYNC B0 ;  /* 0x0000000000007941 */ /* 0x000fea0003800000 */
.L_x_521:
[----:B------:R-:W-:Y:S05]  /*16c0*/  BRA.DIV ~URZ, `(.L_x_523) ;  /* 0x000122527f007947 */ /* 0x000fea000b800000 */
[----:B----4-:R4:W1:Y:S04]  /*16d0*/  SHFL.IDX PT, R6, R4, 0x3, 0x181f ;  /* 0x00781f0004067f89 */ /* 0x01086800000e0000 */
[----:B--2---:R4:W2:Y:S02]  /*16e0*/  SHFL.IDX PT, R2, R5, 0x3, 0x181f ;  /* 0x00781f0005027f89 */ /* 0x0048a400000e0000 */
.L_x_595:
[----:B------:R-:W-:Y:S01]  /*16f0*/  IADD3 R3, R0, 0x30, RZ ;  /* 0x0000003000037810 */ /* 0x000fe20007ffe0ff */
[----:B------:R-:W-:Y:S03]  /*1700*/  BSSY B0, `(.L_x_524) ;  /* 0x000000a000007945 */ /* 0x000fe60003800000 */
[----:B------:R-:W-:-:S13]  /*1710*/  ISETP.GE.AND P0, PT, R3, R7, PT ;  /* 0x000000070300720c */ /* 0x000fda0003f06270 */
[----:B------:R-:W-:Y:S05]  /*1720*/  @P0 BRA `(.L_x_525) ;  /* 0x0000007000000947 */ /* 0x000fea0003800000 */
[----:B------:R-:W-:Y:S02]  /*1730*/  SHF.R.S32.HI R9, RZ, 0x1f, R242 ;  /* 0x0000001fff097819 */ /* 0x000fe400000114f2 */
[----:B--2---:R-:W-:-:S04]  /*1740*/  LEA R2, P0, R242, R2, 0x1 ;  /* 0x00000002f2027211 */ /* 0x004fc800078008ff */
[----:B-1----:R-:W-:-:S05]  /*1750*/  LEA.HI.X R3, R242, R6, R9, 0x1, P0 ;  /* 0x00000006f2037211 */ /* 0x002fca00000f0c09 */
[----:B------:R-:W-:Y:S01]  /*1760*/  @!PT LDS RZ, [RZ] ;  /* 0x00000000fffff984 */ /* 0x000fe20000000800 */
[----:B------:R-:W-:Y:S01]  /*1770*/  @!PT LDS RZ, [RZ] ;  /* 0x00000000fffff984 */ /* 0x000fe20000000800 */
[----:B------:R-:W-:Y:S01]  /*1780*/  @!PT LDS RZ, [RZ] ;  /* 0x00000000fffff984 */ /* 0x000fe20000000800 */
[----:B------:R1:W-:Y:S04]  /*1790*/  LDGSTS.E.BYPASS.LTC128B.128 [R243+0x8900], [R2.64], !P2 ;  /* 0x0890000002f37fae */ /* 0x0003e8000d101d46 */
.L_x_525:
[----:B------:R-:W-:Y:S05]  /*17a0*/  BSYNC B0 ;  /* 0x0000000000007941 */ /* 0x000fea0003800000 */
.L_x_524:
[----:B------:R-:W-:Y:S05]  /*17b0*/  BRA.DIV ~URZ, `(.L_x_526) ;  /* 0x000122327f007947 */ /* 0x000fea000b800000 */
[----:B-1----:R1:W3:Y:S02]  /*17c0*/  SHFL.IDX PT, R6, R4, 0x4, 0x181f ;  /* 0x00981f0004067f89 */ /* 0x0022e400000e0000 */
.L_x_596:
[----:B------:R-:W-:Y:S05]  /*17d0*/  BRA.DIV ~URZ, `(.L_x_527) ;  /* 0x000122827f007947 */ /* 0x000fea000b800000 */
[----:B--2---:R2:W1:Y:S02]  /*17e0*/  SHFL.IDX PT, R2, R5, 0x4, 0x181f ;  /* 0x00981f0005027f89 */ /* 0x00446400000e0000 */
.L_x_597:
        /* <DEDUP_REMOVED lines=11> */
.L_x_529:
[----:B------:R-:W-:Y:S05]  /*18a0*/  BSYNC B0 ;  /* 0x0000000000007941 */ /* 0x000fea0003800000 */
.L_x_528:
[----:B------:R-:W-:Y:S05]  /*18b0*/  BRA.DIV ~URZ, `(.L_x_530) ;  /* 0x000122127f007947 */ /* 0x000fea000b800000 */
[----:B---3--:R3:W2:Y:S04]  /*18c0*/  SHFL.IDX PT, R6, R4, 0x5, 0x181f ;  /* 0x00b81f0004067f89 */ /* 0x0086a800000e0000 */
[----:B-1----:R3:W1:Y:S02]  /*18d0*/  SHFL.IDX PT, R2, R5, 0x5, 0x181f ;  /* 0x00b81f0005027f89 */ /* 0x00266400000e0000 */
.L_x_598:
[----:B------:R-:W-:Y:S01]  /*18e0*/  IADD3 R3, R0, 0x50, RZ ;  /* 0x0000005000037810 */ /* 0x000fe20007ffe0ff */
[----:B------:R-:W-:Y:S03]  /*18f0*/  BSSY B0, `(.L_x_531) ;  /* 0x000000a000007945 */ /* 0x000fe60003800000 */
[----:B------:R-:W-:-:S13]  /*1900*/  ISETP.GE.AND P0, PT, R3, R7, PT ;  /* 0x000000070300720c */ /* 0x000fda0003f06270 */
[----:B------:R-:W-:Y:S05]  /*1910*/  @P0 BRA `(.L_x_532) ;  /* 0x0000007000000947 */ /* 0x000fea0003800000 */
[----:B------:R-:W-:Y:S02]  /*1920*/  SHF.R.S32.HI R9, RZ, 0x1f, R242 ;  /* 0x0000001fff097819 */ /* 0x000fe400000114f2 */
[----:B-1----:R-:W-:-:S04]  /*1930*/  LEA R2, P0, R242, R2, 0x1 ;  /* 0x00000002f2027211 */ /* 0x002fc800078008ff */
[----:B--2---:R-:W-:-:S05]  /*1940*/  LEA.HI.X R3, R242, R6, R9, 0x1, P0 ;  /* 0x00000006f2037211 */ /* 0x004fca00000f0c09 */
[----:B------:R-:W-:Y:S01]  /*1950*/  @!PT LDS RZ, [RZ] ;  /* 0x00000000fffff984 */ /* 0x000fe20000000800 */
[----:B------:R-:W-:Y:S01]  /*1960*/  @!PT LDS RZ, [RZ] ;  /* 0x00000000fffff984 */ /* 0x000fe20000000800 */
[----:B------:R-:W-:Y:S01]  /*1970*/  @!PT LDS RZ, [RZ] ;  /* 0x00000000fffff984 */ /* 0x000fe20000000800 */
[----:B------:R1:W-:Y:S04]  /*1980*/  LDGSTS.E.BYPASS.LTC128B.128 [R243+0x9900], [R2.64], !P2 ;  /* 0x0990000002f37fae */ /* 0x0003e8000d101d46 */
.L_x_532:
[----:B------:R-:W-:Y:S05]  /*1990*/  BSYNC B0 ;  /* 0x0000000000007941 */ /* 0x000fea0003800000 */
.L_x_531:
[----:B------:R-:W-:Y:S05]  /*19a0*/  BRA.DIV ~URZ, `(.L_x_533) ;  /* 0x000121f27f007947 */ /* 0x000fea000b800000 */
[----:B--2---:R2:W3:Y:S02]  /*19b0*/  SHFL.IDX PT, R6, R4, 0x6, 0x181f ;  /* 0x00d81f0004067f89 */ /* 0x0044e400000e0000 */
.L_x_599:
[----:B------:R-:W-:Y:S05]  /*19c0*/  BRA.DIV ~URZ, `(.L_x_534) ;  /* 0x000122427f007947 */ /* 0x000fea000b800000 */
[----:B-1----:R1:W2:Y:S02]  /*19d0*/  SHFL.IDX PT, R2, R5, 0x6, 0x181f ;  /* 0x00d81f0005027f89 */ /* 0x0022a400000e0000 */
.L_x_600:
[----:B------:R-:W-:Y:S01]  /*19e0*/  IADD3 R3, R0, 0x60, RZ ;  /* 0x0000006000037810 */ /* 0x000fe20007ffe0ff */
[----:B------:R-:W-:Y:S03]  /*19f0*/  BSSY B0, `(.L_x_535) ;  /* 0x000000a000007945 */ /* 0x000fe60003800000 */
[----:B------:R-:W-:-:S13]  /*1a00*/  ISETP.GE.AND P0, PT, R3, R7, PT ;  /* 0x000000070300720c */ /* 0x000fda0003f06270 */
[----:B------:R-:W-:Y:S05]  /*1a10*/  @P0 BRA `(.L_x_536) ;  /* 0x0000007000000947 */ /* 0x000fea0003800000 */
[----:B------:R-:W-:Y:S02]  /*1a20*/  SHF.R.S32.HI R9, RZ, 0x1f, R242 ;  /* 0x0000001fff097819 */ /* 0x000fe400000114f2 */
[----:B--2---:R-:W-:-:S04]  /*1a30*/  LEA R2, P0, R242, R2, 0x1 ;  /* 0x00000002f2027211 */ /* 0x004fc800078008ff */
[----:B---3--:R-:W-:-:S05]  /*1a40*/  LEA.HI.X R3, R242, R6, R9, 0x1, P0 ;  /* 0x00000006f2037211 */ /* 0x008fca00000f0c09 */
[----:B------:R-:W-:Y:S01]  /*1a50*/  @!PT LDS RZ, [RZ] ;  /* 0x00000000fffff984 */ /* 0x000fe20000000800 */
[----:B------:R-:W-:Y:S01]  /*1a60*/  @!PT LDS RZ, [RZ] ;  /* 0x00000000fffff984 */ /* 0x000fe20000000800 */
[----:B------:R-:W-:Y:S01]  /*1a70*/  @!PT LDS RZ, [RZ] ;  /* 0x00000000fffff984 */ /* 0x000fe20000000800 */
[----:B------:R2:W-:Y:S04]  /*1a80*/  LDGSTS.E.BYPASS.LTC128B.128 [R243+0xa100], [R2.64], !P2 ;  /* 0x0a10000002f37fae */ /* 0x0005e8000d101d46 */
.L_x_536:
[----:B------:R-:W-:Y:S05]  /*1a90*/  BSYNC B0 ;  /* 0x0000000000007941 */ /* 0x000fea0003800000 */
.L_x_535:
[----:B------:R-:W-:Y:S05]  /*1aa0*/  BRA.DIV ~URZ, `(.L_x_537) ;  /* 0x000121d27f007947 */ /* 0x000fea000b800000 */
[----:B--234-:R-:W2:Y:S04]  /*1ab0*/  SHFL.IDX PT, R4, R4, 0x7, 0x181f ;  /* 0x00f81f0004047f89 */ /* 0x01cea800000e0000 */
[----:B------:R3:W4:Y:S02]  /*1ac0*/  SHFL.IDX PT, R2, R5, 0x7, 0x181f ;  /* 0x00f81f0005027f89 */ /* 0x00072400000e0000 */
.L_x_601:
[----:B------:R-:W-:Y:S01]  /*1ad0*/  IADD3 R0, R0, 0x70, RZ ;  /* 0x0000007000007810 */ /* 0x000fe20007ffe0ff */
[----:B-----5:R-:W-:Y:S01]  /*1ae0*/  IMAD.WIDE.U32 R10, R8, c[0x0][0x2b0], RZ ;  /* 0x0000ac00080a7a25 */ /* 0x020fe200078e00ff */
[----:B------:R-:W-:Y:S02]  /*1af0*/  SHF.R.S32.HI R188, RZ, 0x1f, R242 ;  /* 0x0000001fffbc7819 */ /* 0x000fe400000114f2 */
[----:B------:R-:W-:Y:S02]  /*1b00*/  ISETP.GE.AND P1, PT, R0, R7, PT ;  /* 0x000000070000720c */ /* 0x000fe40003f26270 */
[----:B------:R-:W-:Y:S01]  /*1b10*/  SHF.R.S32.HI R0, RZ, 0x1f, R8 ;  /* 0x0000001fff007819 */ /* 0x000fe20000011408 */
[----:B------:R1:W-:Y:S04]  /*1b20*/  STL.64 [R1+0x28], R10 ;  /* 0x0000280a01007387 */ /* 0x0003e80000100a00 */
[----:B------:R-:W-:-:S04]  /*1b30*/  IMAD R0, R0, c[0x0][0x2b0], RZ ;  /* 0x0000ac0000007a24 */ /* 0x000fc800078e02ff */
[----:B------:R-:W-:Y:S02]  /*1b40*/  IMAD R0, R8, c[0x0][0x2b4], R0 ;  /* 0x0000ad0008007a24 */ /* 0x000fe400078e0200 */
[C---:B----4-:R-:W-:Y:S02]  /*1b50*/  @!P1 LEA R2, P0, R242.reuse, R2, 0x1 ;  /* 0x00000002f2029211 */ /* 0x050fe400078008ff */
[----:B------:R-:W-:Y:S02]  /*1b60*/  IMAD.IADD R248, R11, 0x1, R0 ;  /* 0x000000010bf87824 */ /* 0x000fe400078e0200 */
[----:B--2---:R-:W-:-:S03]  /*1b70*/  @!P1 LEA.HI.X R3, R242, R4, R188, 0x1, P0 ;  /* 0x00000004f2039211 */ /* 0x004fc600000f0cbc */
[----:B------:R1:W-:Y:S04]  /*1b80*/  STL [R1+0x3c], R248 ;  /* 0x00003cf801007387 */ /* 0x0003e80000100800 */
[----:B------:R-:W-:Y:S01]  /*1b90*/  @!PT LDS RZ, [RZ] ;  /* 0x00000000fffff984 */ /* 0x000fe20000000800 */
[----:B------:R-:W-:Y:S01]  /*1ba0*/  @!PT LDS RZ, [RZ] ;  /* 0x00000000fffff984 */ /* 0x000fe20000000800 */
[----:B------:R-:W-:Y:S01]  /*1bb0*/  @!PT LDS RZ, [RZ] ;  /* 0x00000000fffff984 */ /* 0x000fe20000000800 */
[----:B------:R1:W-:Y:S04]  /*1bc0*/  @!P1 LDGSTS.E.BYPASS.LTC128B.128 [R243+0xa900], [R2.64], !P2 ;  /* 0x0a90000002f39fae */ /* 0x0003e8000d101d46 */
[----:B------:R-:W0:Y:S01]  /*1bd0*/  LDGDEPBAR ;  /* 0x00000000000079af */ /* 0x000e220000000000 */
[----:B------:R-:W-:Y:S02]  /*1be0*/  WARPSYNC 0xffffffff ;  /* 0xffffffff00007948 */ /* 0x000fe40003800000 */
[----:B------:R-:W2:Y:S04]  /*1bf0*/  LDL R249, [R1+0x18] ;  /* 0x0000180001f97983 */ /* 0x000ea80000100800 */
[----:B------:R-:W4:Y:S01]  /*1c00*/  LDL R251, [R1+0x1c] ;  /* 0x00001c0001fb7983 */ /* 0x000f220000100800 */
[----:B------:R-:W-:-:S02]  /*1c10*/  IMAD.MOV.U32 R6, RZ, RZ, 0x70 ;  /* 0x00000070ff067424 */ /* 0x000fc400078e00ff */
[----:B------:R-:W-:Y:S01]  /*1c20*/  IMAD.MOV.U32 R0, RZ, RZ, c[0x0][0x2b8] ;  /* 0x0000ae00ff007624 */ /* 0x000fe200078e00ff */
[----:B------:R-:W5:Y:S01]  /*1c30*/  LDL R114, [R1+0x4c] ;  /* 0x00004c0001727983 */ /* 0x000f620000100800 */
[----:B-1-3--:R-:W-:Y:S02]  /*1c40*/  IMAD.MOV.U32 R5, RZ, RZ, c[0x0][0x2ac] ;  /* 0x0000ab00ff057624 */ /* 0x00afe400078e00ff */
[----:B------:R-:W-:Y:S01]  /*1c50*/  IMAD R173, R245, R6, -0x70 ;  /* 0xffffff90f5ad7424 */ /* 0x000fe200078e0206 */
[----:B------:R-:W-:Y:S01]  /*1c60*/  ISETP.NE.AND P3, PT, R0, 0x1, PT ;  /* 0x000000010000780c */ /* 0x000fe20003f65270 */
[----:B------:R-:W-:Y:S02]  /*1c70*/  IMAD R5, R5, c[0x0][0x1d0], RZ ;  /* 0x0000740005057a24 */ /* 0x000fe400078e02ff */
[----:B------:R-:W-:Y:S01]  /*1c80*/  IMAD.MOV.U32 R244, RZ, RZ, RZ ;  /* 0x000000fffff47224 */ /* 0x000fe200078e00ff */
[----:B------:R-:W-:Y:S01]  /*1c90*/  BAR.SYNC.DEFER_BLOCKING 0x0 ;  /* 0x0000000000007b1d */ /* 0x000fe20000010000 */
[----:B--2---:R-:W-:-:S05]  /*1ca0*/  IMAD.IADD R2, R249, 0x1, R173 ;  /* 0x00000001f9027824 */ /* 0x004fca00078e02ad */
[C---:B------:R-:W-:Y:S01]  /*1cb0*/  ISETP.GE.AND P1, PT, R2.reuse, R5, PT ;  /* 0x000000050200720c */ /* 0x040fe20003f26270 */
[----:B----4-:R-:W-:-:S03]  /*1cc0*/  IMAD.IADD R2, R2, 0x1, R251 ;  /* 0x0000000102027824 */ /* 0x010fc600078e02fb */
[----:B------:R-:W-:Y:S01]  /*1cd0*/  ISETP.GT.OR P1, PT, R249, 0x6f, P1 ;  /* 0x0000006ff900780c */ /* 0x000fe20000f24670 */
[----:B------:R-:W-:-:S04]  /*1ce0*/  @P3 IMAD.HI.U32 R3, R2, c[0x0][0x2bc], RZ ;  /* 0x0000af0002033a27 */ /* 0x000fc800078e00ff */
[----:B------:R-:W-:Y:S01]  /*1cf0*/  IMAD.MOV.U32 R0, RZ, RZ, R2 ;  /* 0x000000ffff007224 */ /* 0x000fe200078e0002 */
[----:B------:R-:W-:-:S07]  /*1d00*/  @P3 SHF.R.U32.HI R0, RZ, c[0x0][0x2c0], R3 ;  /* 0x0000b000ff003a19 */ /* 0x000fce0000011603 */
[----:B------:R-:W-:-:S04]  /*1d10*/  @!P1 IADD3 R3, P0, R0, R10, RZ ;  /* 0x0000000a00039210 */ /* 0x000fc80007f1e0ff */
[----:B------:R-:W-:Y:S02]  /*1d20*/  @!P1 LEA.HI.X.SX32 R5, R0, R248, 0x1, P0 ;  /* 0x000000f800059211 */ /* 0x000fe400000f0eff */
[----:B------:R-:W-:-:S04]  /*1d30*/  @!P1 LEA R4, P0, R3, c[0x0][0x2a0], 0x2 ;  /* 0x0000a80003049a11 */ /* 0x000fc800078010ff */
[----:B------:R-:W-:-:S05]  /*1d40*/  @!P1 LEA.HI.X R5, R3, c[0x0][0x2a4], R5, 0x2, P0 ;  /* 0x0000a90003059a11 */ /* 0x000fca00000f1405 */
[----:B------:R1:W2:Y:S01]  /*1d50*/  @!P1 LDG.E R244, [R4.64] ;  /* 0x0000000604f49981 */ /* 0x0002a2000c1e1900 */
[----:B------:R-:W-:-:S05]  /*1d60*/  IADD3 R0, -R0, RZ, RZ ;  /* 0x000000ff00007210 */ /* 0x000fca0007ffe1ff */
[----:B------:R-:W-:Y:S01]  /*1d70*/  IMAD R250, R0, c[0x0][0x2b8], R2 ;  /* 0x0000ae0000fa7a24 */ /* 0x000fe200078e0202 */
[----:B------:R-:W3:Y:S04]  /*1d80*/  S2R R9, SR_TID.X ;  /* 0x0000000000097919 */ /* 0x000ee80000002100 */
[----:B------:R-:W-:Y:S01]  /*1d90*/  SHF.R.S32.HI R56, RZ, 0x1f, R250 ;  /* 0x0000001fff387819 */ /* 0x000fe200000114fa */
[----:B------:R-:W-:-:S04]  /*1da0*/  IMAD.WIDE.U32 R2, R250, c[0x0][0x1e0], RZ ;  /* 0x00007800fa027a25 */ /* 0x000fc800078e00ff */
[----:B------:R-:W-:-:S04]  /*1db0*/  IMAD R0, R56, c[0x0][0x1e0], RZ ;  /* 0x0000780038007a24 */ /* 0x000fc800078e02ff */
[----:B------:R-:W-:-:S04]  /*1dc0*/  IMAD R0, R250, c[0x0][0x1e4], R0 ;  /* 0x00007900fa007a24 */ /* 0x000fc800078e0200 */
[----:B------:R-:W-:Y:S02]  /*1dd0*/  IMAD.IADD R3, R3, 0x1, R0 ;  /* 0x0000000103037824 */ /* 0x000fe400078e0200 */
[----:B------:R-:W-:Y:S02]  /*1de0*/  IMAD R0, R58, c[0x0][0x1e8], RZ ;  /* 0x00007a003a007a24 */ /* 0x000fe400078e02ff */
[----:B-----5:R-:W-:-:S04]  /*1df0*/  IMAD.WIDE.U32 R246, R114, c[0x0][0x1e8], RZ ;  /* 0x00007a0072f67a25 */ /* 0x020fc800078e00ff */
[----:B------:R-:W-:-:S04]  /*1e00*/  IMAD R0, R114, c[0x0][0x1ec], R0 ;  /* 0x00007b0072007a24 */ /* 0x000fc800078e0200 */
[----:B------:R-:W-:Y:S01]  /*1e10*/  IMAD.IADD R175, R247, 0x1, R0 ;  /* 0x00000001f7af7824 */ /* 0x000fe200078e0200 */
[----:B---3--:R-:W-:Y:S01]  /*1e20*/  SHF.R.S32.HI R7, RZ, 0x1f, R9 ;  /* 0x0000001fff077819 */ /* 0x008fe20000011409 */
[----:B------:R-:W-:Y:S02]  /*1e30*/  IMAD.MOV.U32 R172, RZ, RZ, c[0x0][0x2ac] ;  /* 0x0000ab00ffac7624 */ /* 0x000fe400078e00ff */
[----:B-1----:R-:W-:Y:S01]  /*1e40*/  IMAD R5, R245, -0x70, R6 ;  /* 0xffffff90f5057824 */ /* 0x002fe200078e0206 */
[----:B------:R-:W-:-:S03]  /*1e50*/  LEA.HI R7, R7, R9, RZ, 0x3 ;  /* 0x0000000907077211 */ /* 0x000fc600078f18ff */
[----:B------:R-:W-:Y:S01]  /*1e60*/  IMAD R172, R172, c[0x0][0x1d0], R5 ;  /* 0x00007400acac7a24 */ /* 0x000fe200078e0205 */
[----:B------:R-:W-:Y:S02]  /*1e70*/  SHF.R.S32.HI R7, RZ, 0x3, R7 ;  /* 0x00000003ff077819 */ /* 0x000fe40000011407 */
[----:B------:R-:W-:Y:S01]  /*1e80*/  ISETP.GE.AND P5, PT, R242, c[0x0][0x1d4], PT ;  /* 0x00007500f2007a0c */ /* 0x000fe20003fa6270 */
[----:B------:R-:W-:Y:S01]  /*1e90*/  IMAD.WIDE.U32 R112, R114, c[0x0][0x210], RZ ;  /* 0x0000840072707a25 */ /* 0x000fe200078e00ff */
[----:B--2---:R-:W-:-:S03]  /*1ea0*/  SHF.R.S32.HI R57, RZ, 0x1f, R244 ;  /* 0x0000001fff397819 */ /* 0x004fc600000114f4 */
[----:B------:R-:W-:-:S04]  /*1eb0*/  IMAD.WIDE.U32 R2, R244, c[0x0][0x1f0], R2 ;  /* 0x00007c00f4027a25 */ /* 0x000fc800078e0002 */
[----:B------:R-:W-:Y:S01]  /*1ec0*/  IMAD R4, R57, c[0x0][0x1f0], RZ ;  /* 0x00007c0039047a24 */ /* 0x000fe200078e02ff */
[----:B------:R-:W-:-:S03]  /*1ed0*/  IADD3 R2, P0, R2, R246, RZ ;  /* 0x000000f602027210 */ /* 0x000fc60007f1e0ff */
[----:B------:R-:W-:-:S05]  /*1ee0*/  IMAD R0, R244, c[0x0][0x1f4], R4 ;  /* 0x00007d00f4007a24 */ /* 0x000fca00078e0204 */
[----:B------:R-:W-:Y:S02]  /*1ef0*/  IADD3.X R3, R175, R3, R0, P0, !PT ;  /* 0x00000003af037210 */ /* 0x000fe400007fe400 */
[----:B------:R-:W-:-:S04]  /*1f00*/  LEA R0, P0, R2, c[0x0][0x1c8], 0x1 ;  /* 0x0000720002007a11 */ /* 0x000fc800078008ff */
[----:B------:R-:W-:Y:S01]  /*1f10*/  LEA.HI.X R3, R2, c[0x0][0x1cc], R3, 0x1, P0 ;  /* 0x0000730002037a11 */ /* 0x000fe200000f0c03 */
[----:B------:R-:W1:Y:S01]  /*1f20*/  SHFL.IDX PT, R4, R0, RZ, 0x181f ;  /* 0x00181fff00047589 */ /* 0x000e6200000e0000 */
[----:B------:R-:W-:-:S03]  /*1f30*/  IMAD.IADD R2, R172, 0x1, -R7 ;  /* 0x00000001ac027824 */ /* 0x000fc600078e0a07 */
[----:B------:R-:W2:Y:S02]  /*1f40*/  SHFL.IDX PT, R5, R3, RZ, 0x181f ;  /* 0x00181fff03057589 */ /* 0x000ea400000e0000 */
[C---:B------:R-:W-:Y:S02]  /*1f50*/  ISETP.GE.AND P0, PT, R2.reuse, 0x1, PT ;  /* 0x000000010200780c */ /* 0x040fe40003f06270 */
[----:B------:R-:W3:Y:S04]  /*1f60*/  SHFL.IDX PT, R8, R0, 0x1, 0x181f ;  /* 0x00381f0000087f89 */ /* 0x000ee800000e0000 */
[----:B------:R-:W4:Y:S04]  /*1f70*/  SHFL.IDX PT, R7, R3, 0x1, 0x181f ;  /* 0x00381f0003077f89 */ /* 0x000f2800000e0000 */
[----:B------:R-:W5:Y:S01]  /*1f80*/  SHFL.IDX PT, R6, R0, 0x2, 0x181f ;  /* 0x00581f0000067f89 */ /* 0x000f6200000e0000 */
[----:B------:R-:W-:-:S03]  /*1f90*/  ISETP.GE.AND P6, PT, R2, 0x11, PT ;  /* 0x000000110200780c */ /* 0x000fc60003fc6270 */
[----:B------:R-:W5:Y:S01]  /*1fa0*/  SHFL.IDX PT, R14, R3, 0x2, 0x181f ;  /* 0x00581f00030e7f89 */ /* 0x000f6200000e0000 */
[----:B------:R-:W-:-:S03]  /*1fb0*/  ISETP.GE.AND P2, PT, R2, 0x21, PT ;  /* 0x000000210200780c */ /* 0x000fc60003f46270 */
[----:B------:R-:W5:Y:S01]  /*1fc0*/  SHFL.IDX PT, R15, R0, 0x3, 0x181f ;  /* 0x00781f00000f7f89 */ /* 0x000f6200000e0000 */
[----:B-1----:R-:W-:-:S03]  /*1fd0*/  @P0 LEA R4, P1, R242, R4, 0x1 ;  /* 0x00000004f2040211 */ /* 0x002fc600078208ff */
[----:B------:R-:W1:Y:S01]  /*1fe0*/  SHFL.IDX PT, R16, R3, 0x3, 0x181f ;  /* 0x00781f0003107f89 */ /* 0x000e6200000e0000 */
[----:B--2---:R-:W-:-:S03]  /*1ff0*/  @P0 LEA.HI.X R5, R242, R5, R188, 0x1, P1 ;  /* 0x00000005f2050211 */ /* 0x004fc600008f0cbc */
[----:B------:R-:W2:Y:S01]  /*2000*/  SHFL.IDX PT, R11, R0, 0x4, 0x181f ;  /* 0x00981f00000b7f89 */ /* 0x000ea200000e0000 */
[----:B---3--:R-:W-:-:S03]  /*2010*/  @P6 LEA R8, P1, R242, R8, 0x1 ;  /* 0x00000008f2086211 */ /* 0x008fc600078208ff */
[----:B------:R3:W-:Y:S01]  /*2020*/  @P0 LDGSTS.E.BYPASS.LTC128B.128 [R243+0x3900], [R4.64], !P5 ;  /* 0x0390000004f30fae */ /* 0x0007e2000e901d46 */
[----:B------:R-:W-:Y:S02]  /*2030*/  ISETP.GE.AND P0, PT, R2, 0x31, PT ;  /* 0x000000310200780c */ /* 0x000fe40003f06270 */
[C---:B----4-:R-:W-:Y:S01]  /*2040*/  @P6 LEA.HI.X R9, R242.reuse, R7, R188, 0x1, P1 ;  /* 0x00000007f2096211 */ /* 0x050fe200008f0cbc */
[----:B------:R-:W4:Y:S01]  /*2050*/  SHFL.IDX PT, R13, R3, 0x4, 0x181f ;  /* 0x00981f00030d7f89 */ /* 0x000f2200000e0000 */
[----:B-----5:R-:W-:-:S03]  /*2060*/  @P2 LEA R6, P1, R242, R6, 0x1 ;  /* 0x00000006f2062211 */ /* 0x020fc600078208ff */
[----:B------:R-:W5:Y:S01]  /*2070*/  SHFL.IDX PT, R12, R0, 0x5, 0x181f ;  /* 0x00b81f00000c7f89 */ /* 0x000f6200000e0000 */
[----:B------:R-:W-:-:S03]  /*2080*/  @P2 LEA.HI.X R7, R242, R14, R188, 0x1, P1 ;  /* 0x0000000ef2072211 */ /* 0x000fc600008f0cbc */
[----:B------:R-:W2:Y:S04]  /*2090*/  SHFL.IDX PT, R10, R3, 0x5, 0x181f ;  /* 0x00b81f00030a7f89 */ /* 0x000ea800000e0000 */
[----:B------:R2:W-:Y:S01]  /*20a0*/  @P6 LDGSTS.E.BYPASS.LTC128B.128 [R243+0x4100], [R8.64], !P5 ;  /* 0x0410000008f36fae */ /* 0x0005e2000e901d46 */
[----:B------:R-:W-:-:S03]  /*20b0*/  ISETP.GE.AND P6, PT, R2, 0x41, PT ;  /* 0x000000410200780c */ /* 0x000fc60003fc6270 */
[----:B------:R-:W4:Y:S04]  /*20c0*/  SHFL.IDX PT, R0, R0, 0x6, 0x181f ;  /* 0x00d81f0000007f89 */ /* 0x000f2800000e0000 */
[----:B------:R-:W5:Y:S01]  /*20d0*/  SHFL.IDX PT, R3, R3, 0x6, 0x181f ;  /* 0x00d81f0003037f89 */ /* 0x000f6200000e0000 */
[----:B---3--:R-:W-:-:S03]  /*20e0*/  @P0 LEA R4, P1, R242, R15, 0x1 ;  /* 0x0000000ff2040211 */ /* 0x008fc600078208ff */
[----:B------:R5:W-:Y:S01]  /*20f0*/  @P2 LDGSTS.E.BYPASS.LTC128B.128 [R243+0x4900], [R6.64], !P5 ;  /* 0x0490000006f32fae */ /* 0x000be2000e901d46 */
[----:B------:R-:W-:Y:S02]  /*2100*/  ISETP.GE.AND P2, PT, R2, 0x51, PT ;  /* 0x000000510200780c */ /* 0x000fe40003f46270 */
[----:B-1----:R-:W-:Y:S02]  /*2110*/  @P0 LEA.HI.X R5, R242, R16, R188, 0x1, P1 ;  /* 0x00000010f2050211 */ /* 0x002fe400008f0cbc */
[----:B------:R-:W-:-:S03]  /*2120*/  ISETP.GE.AND P1, PT, R2, 0x61, PT ;  /* 0x000000610200780c */ /* 0x000fc60003f26270 */
[----:B------:R1:W-:Y:S01]  /*2130*/  @P0 LDGSTS.E.BYPASS.LTC128B.128 [R243+0x5100], [R4.64], !P5 ;  /* 0x0510000004f30fae */ /* 0x0003e2000e901d46 */
[----:B--2---:R-:W-:-:S04]  /*2140*/  @P6 LEA R8, P0, R242, R11, 0x1 ;  /* 0x0000000bf2086211 */ /* 0x004fc800078008ff */
[----:B----4-:R-:W-:-:S05]  /*2150*/  @P6 LEA.HI.X R9, R242, R13, R188, 0x1, P0 ;  /* 0x0000000df2096211 */ /* 0x010fca00000f0cbc */
[----:B------:R2:W-:Y:S01]  /*2160*/  @P6 LDGSTS.E.BYPASS.LTC128B.128 [R243+0x5900], [R8.64], !P5 ;  /* 0x0590000008f36fae */ /* 0x0005e2000e901d46 */
[----:B-----5:R-:W-:-:S04]  /*2170*/  @P2 LEA R6, P0, R242, R12, 0x1 ;  /* 0x0000000cf2062211 */ /* 0x020fc800078008ff */
[C---:B------:R-:W-:Y:S02]  /*2180*/  @P2 LEA.HI.X R7, R242.reuse, R10, R188, 0x1, P0 ;  /* 0x0000000af2072211 */ /* 0x040fe400000f0cbc */
[----:B-1----:R-:W-:-:S03]  /*2190*/  @P1 LEA R4, P0, R242, R0, 0x1 ;  /* 0x00000000f2041211 */ /* 0x002fc600078008ff */
[----:B------:R1:W-:Y:S01]  /*21a0*/  @P2 LDGSTS.E.BYPASS.LTC128B.128 [R243+0x6100], [R6.64], !P5 ;  /* 0x0610000006f32fae */ /* 0x0003e2000e901d46 */
[----:B------:R-:W-:-:S05]  /*21b0*/  @P1 LEA.HI.X R5, R242, R3, R188, 0x1, P0 ;  /* 0x00000003f2051211 */ /* 0x000fca00000f0cbc */
[----:B------:R1:W-:Y:S04]  /*21c0*/  @P1 LDGSTS.E.BYPASS.LTC128B.128 [R243+0x6900], [R4.64], !P5 ;  /* 0x0690000004f31fae */ /* 0x0003e8000e901d46 */
[----:B------:R-:W0:Y:S01]  /*21d0*/  LDGDEPBAR ;  /* 0x00000000000079af */ /* 0x000e220000000000 */
[----:B------:R-:W-:-:S04]  /*21e0*/  DEPBAR.LE SB0, 0x1 ;  /* 0x000080400000791a */ /* 0x000fc80000000000 */
[----:B------:R-:W-:-:S04]  /*21f0*/  DEPBAR.LE SB0, 0x0 ;  /* 0x000080000000791a */ /* 0x000fc80000000000 */
[----:B------:R-:W-:Y:S06]  /*2200*/  BAR.SYNC.DEFER_BLOCKING 0x0 ;  /* 0x0000000000007b1d */ /* 0x000fec0000010000 */
[----:B------:R-:W-:Y:S04]  /*2210*/  LDSM.16.M88.4 R36, [R224] ;  /* 0x00000000e024783b */ /* 0x000fe80000000200 */
[----:B--2---:R-:W2:Y:S04]  /*2220*/  LDSM.16.M88.4 R8, [R231] ;  /* 0x00000000e708783b */ /* 0x004ea80000000200 */
[----:B-1----:R-:W1:Y:S04]  /*2230*/  LDSM.16.M88.4 R4, [R231+0x2000] ;  /* 0x00200000e704783b */ /* 0x002e680000000200 */
[----:B------:R-:W3:Y:S04]  /*2240*/  LDSM.16.M88.4 R32, [R224+0x800] ;  /* 0x00080000e020783b */ /* 0x000ee80000000200 */
[----:B------:R-:W4:Y:S04]  /*2250*/  LDSM.16.M88.4 R28, [R224+0x1000] ;  /* 0x00100000e01c783b */ /* 0x000f280000000200 */
[----:B------:R-:W5:Y:S04]  /*2260*/  LDSM.16.M88.4 R24, [R224+0x1800] ;  /* 0x00180000e018783b */ /* 0x000f680000000200 */
[----:B------:R-:W3:Y:S04]  /*2270*/  LDSM.16.M88.4 R20, [R224+0x2000] ;  /* 0x00200000e014783b */ /* 0x000ee80000000200 */
[----:B------:R-:W3:Y:S04]  /*2280*/  LDSM.16.M88.4 R16, [R224+0x2800] ;  /* 0x00280000e010783b */ /* 0x000ee80000000200 */
[----:B------:R-:W3:Y:S01]  /*2290*/  LDSM.16.M88.4 R12, [R224+0x3000] ;  /* 0x00300000e00c783b */ /* 0x000ee20000000200 */
[----:B------:R-:W-:-:S02]  /*22a0*/  IMAD R0, R56, c[0x0][0x208], RZ ;  /* 0x0000820038007a24 */ /* 0x000fc400078e02ff */
[----:B------:R-:W-:Y:S01]  /*22b0*/  IMAD R3, R57, c[0x0][0x218], RZ ;  /* 0x0000860039037a24 */ /* 0x000fe200078e02ff */
[----:B------:R-:W-:Y:S04]  /*22c0*/  LDSM.16.M88.4 R108, [R240] ;  /* 0x00000000f06c783b */ /* 0x000fe80000000200 */
[----:B------:R-:W-:Y:S01]  /*22d0*/  LDSM.16.M88.4 R76, [R235] ;  /* 0x00000000eb4c783b */ /* 0x000fe20000000200 */
[----:B--2---:R-:W-:Y:S01]  /*22e0*/  HMMA.16816.F32 R92, R8, R38, RZ ;  /* 0x00000026085c723c */ /* 0x004fe200000018ff */
[----:B------:R-:W-:Y:S02]  /*22f0*/  IMAD R0, R250, c[0x0][0x20c], R0 ;  /* 0x00008300fa007a24 */ /* 0x000fe400078e0200 */
[----:B------:R-:W-:Y:S04]  /*2300*/  LDSM.16.M88.4 R100, [R238] ;  /* 0x00000000ee64783b */ /* 0x000fe80000000200 */
[----:B------:R-:W-:Y:S01]  /*2310*/  LDSM.16.M88.4 R80, [R241] ;  /* 0x00000000f150783b */ /* 0x000fe20000000200 */
[C---:B-1----:R-:W-:Y:S03]  /*2320*/  HMMA.16816.F32 R48, R4.reuse, R36, RZ ;  /* 0x000000240430723c */ /* 0x042fe600000018ff */
[----:B------:R-:W-:Y:S04]  /*2330*/  LDSM.16.M88.4 R104, [R239] ;  /* 0x00000000ef68783b */ /* 0x000fe80000000200 */
[----:B------:R-:W-:Y:S01]  /*2340*/  LDSM.16.M88.4 R96, [R237] ;  /* 0x00000000ed60783b */ /* 0x000fe20000000200 */
[----:B------:R-:W-:Y:S08]  /*2350*/  HMMA.16816.F32 R72, R4, R38, RZ ;  /* 0x000000260448723c */ /* 0x000ff000000018ff */
[----:B------:R-:W-:Y:S01]  /*2360*/  HMMA.16816.F32 R144, R8, R36, RZ ;  /* 0x000000240890723c */ /* 0x000fe200000018ff */
[----:B------:R-:W-:-:S02]  /*2370*/  IMAD.MOV.U32 R39, RZ, RZ, R92 ;  /* 0x000000ffff277224 */ /* 0x000fc400078e005c */
[----:B------:R-:W-:-:S04]  /*2380*/  IMAD.MOV.U32 R38, RZ, RZ, R93 ;  /* 0x000000ffff267224 */ /* 0x000fc800078e005d */
[----:B------:R-:W-:Y:S01]  /*2390*/  MOV R37, R94 ;  /* 0x0000005e00257202 */ /* 0x000fe20000000f00 */
[----:B------:R-:W-:Y:S01]  /*23a0*/  IMAD.MOV.U32 R36, RZ, RZ, R95 ;  /* 0x000000ffff247224 */ /* 0x000fe200078e005f */
[C---:B---3--:R-:W-:Y:S08]  /*23b0*/  HMMA.16816.F32 R140, R8.reuse, R32, RZ ;  /* 0x00000020088c723c */ /* 0x048ff000000018ff */
[C---:B------:R-:W-:Y:S08]  /*23c0*/  HMMA.16816.F32 R92, R8.reuse, R34, RZ ;  /* 0x00000022085c723c */ /* 0x040ff000000018ff */
[C---:B----4-:R-:W-:Y:S08]  /*23d0*/  HMMA.16816.F32 R160, R8.reuse, R28, RZ ;  /* 0x0000001c08a0723c */ /* 0x050ff000000018ff */
[C---:B------:R-:W-:Y:S08]  /*23e0*/  HMMA.16816.F32 R120, R8.reuse, R30, RZ ;  /* 0x0000001e0878723c */ /* 0x040ff000000018ff */
[C---:B-----5:R-:W-:Y:S08]  /*23f0*/  HMMA.16816.F32 R184, R8.reuse, R24, RZ ;  /* 0x0000001808b8723c */ /* 0x060ff000000018ff */
[C---:B------:R-:W-:Y:S08]  /*2400*/  HMMA.16816.F32 R220, R8.reuse, R26, RZ ;  /* 0x0000001a08dc723c */ /* 0x040ff000000018ff */
[C---:B------:R-:W-:Y:S08]  /*2410*/  HMMA.16816.F32 R156, R8.reuse, R20, RZ ;  /* 0x00000014089c723c */ /* 0x040ff000000018ff */
[C---:B------:R-:W-:Y:S08]  /*2420*/  HMMA.16816.F32 R216, R8.reuse, R22, RZ ;  /* 0x0000001608d8723c */ /* 0x040ff000000018ff */
[C---:B------:R-:W-:Y:S08]  /*2430*/  HMMA.16816.F32 R152, R8.reuse, R16, RZ ;  /* 0x000000100898723c */ /* 0x040ff000000018ff */
[C---:B------:R-:W-:Y:S08]  /*2440*/  HMMA.16816.F32 R212, R8.reuse, R18, RZ ;  /* 0x0000001208d4723c */ /* 0x040ff000000018ff */
[C---:B------:R-:W-:Y:S08]  /*2450*/  HMMA.16816.F32 R148, R8.reuse, R12, RZ ;  /* 0x0000000c0894723c */ /* 0x040ff000000018ff */
[----:B------:R-:W-:Y:S07]  /*2460*/  HMMA.16816.F32 R208, R8, R14, RZ ;  /* 0x0000000e08d0723c */ /* 0x000fee00000018ff */
[----:B------:R-:W-:-:S04]  /*2470*/  IMAD.WIDE.U32 R8, R250, c[0x0][0x208], RZ ;  /* 0x00008200fa087a25 */ /* 0x000fc800078e00ff */
[----:B------:R-:W-:Y:S02]  /*2480*/  IMAD.IADD R9, R9, 0x1, R0 ;  /* 0x0000000109097824 */ /* 0x000fe400078e0200 */
[----:B------:R-:W-:Y:S02]  /*2490*/  IMAD R0, R58, c[0x0][0x210], RZ ;  /* 0x000084003a007a24 */ /* 0x000fe400078e02ff */
[----:B------:R-:W-:-:S04]  /*24a0*/  IMAD.WIDE.U32 R8, R244, c[0x0][0x218], R8 ;  /* 0x00008600f4087a25 */ /* 0x000fc800078e0008 */
[----:B------:R-:W-:-:S04]  /*24b0*/  IMAD R0, R114, c[0x0][0x214], R0 ;  /* 0x0000850072007a24 */ /* 0x000fc800078e0200 */
[----:B------:R-:W-:Y:S02]  /*24c0*/  IMAD.IADD R10, R113, 0x1, R0 ;  /* 0x00000001710a7824 */ /* 0x000fe400078e0200 */
[----:B------:R-:W-:Y:S01]  /*24d0*/  IMAD R0, R244, c[0x0][0x21c], R3 ;  /* 0x00008700f4007a24 */ /* 0x000fe200078e0203 */
[----:B------:R-:W-:-:S04]  /*24e0*/  IADD3 R3, P0, R8, R112, RZ ;  /* 0x0000007008037210 */ /* 0x000fc80007f1e0ff */
[----:B------:R-:W-:Y:S02]  /*24f0*/  IADD3.X R8, R10, R9, R0, P0, !PT ;  /* 0x000000090a087210 */ /* 0x000fe400007fe400 */
[C---:B------:R-:W-:Y:S01]  /*2500*/  LEA R0, P0, R3.reuse, c[0x0][0x1f8], 0x1 ;  /* 0x00007e0003007a11 */ /* 0x040fe200078008ff */
[C---:B------:R-:W-:Y:S03]  /*2510*/  HMMA.16816.F32 R68, R4.reuse, R12, RZ ;  /* 0x0000000c0444723c */ /* 0x040fe600000018ff */
[----:B------:R-:W-:Y:S01]  /*2520*/  LEA.HI.X R3, R3, c[0x0][0x1fc], R8, 0x1, P0 ;  /* 0x00007f0003037a11 */ /* 0x000fe200000f0c08 */
[----:B------:R-:W1:Y:S04]  /*2530*/  SHFL.IDX PT, R13, R0, 0x1, 0x181f ;  /* 0x00381f00000d7f89 */ /* 0x000e6800000e0000 */
[C---:B------:R-:W-:Y:S01]  /*2540*/  HMMA.16816.F32 R44, R4.reuse, R32, RZ ;  /* 0x00000020042c723c */ /* 0x040fe200000018ff */
[----:B------:R-:W2:Y:S07]  /*2550*/  SHFL.IDX PT, R12, R0, RZ, 0x181f ;  /* 0x00181fff000c7589 */ /* 0x000eae00000e0000 */
[----:B------:R-:W-:Y:S01]  /*2560*/  HMMA.16816.F32 R40, R4, R28, RZ ;  /* 0x0000001c0428723c */ /* 0x000fe200000018ff */
[----:B------:R-:W-:-:S02]  /*2570*/  IMAD.MOV.U32 R33, RZ, RZ, R94 ;  /* 0x000000ffff217224 */ /* 0x000fc400078e005e */
[----:B------:R-:W-:-:S05]  /*2580*/  IMAD.MOV.U32 R32, RZ, RZ, R95 ;  /* 0x000000ffff207224 */ /* 0x000fca00078e005f */
[C---:B------:R-:W-:Y:S08]  /*2590*/  HMMA.16816.F32 R52, R4.reuse, R24, RZ ;  /* 0x000000180434723c */ /* 0x040ff000000018ff */
[C---:B------:R-:W-:Y:S08]  /*25a0*/  HMMA.16816.F32 R60, R4.reuse, R20, RZ ;  /* 0x00000014043c723c */ /* 0x040ff000000018ff */
[C---:B------:R-:W-:Y:S01]  /*25b0*/  HMMA.16816.F32 R64, R4.reuse, R16, RZ ;  /* 0x000000100440723c */ /* 0x040fe200000018ff */
[----:B------:R-:W-:Y:S07]  /*25c0*/  SHFL.IDX PT, R17, R3, RZ, 0x181f ;  /* 0x00181fff03117589 */ /* 0x000fee00000e0000 */
[C---:B------:R-:W-:Y:S08]  /*25d0*/  HMMA.16816.F32 R84, R4.reuse, R34, RZ ;  /* 0x000000220454723c */ /* 0x040ff000000018ff */
[----:B------:R-:W-:Y:S01]  /*25e0*/  HMMA.16816.F32 R88, R4, R30, RZ ;  /* 0x0000001e0458723c */ /* 0x000fe200000018ff */
[----:B------:R-:W-:-:S02]  /*25f0*/  IMAD.MOV.U32 R35, RZ, RZ, R92 ;  /* 0x000000ffff237224 */ /* 0x000fc400078e005c */
[----:B------:R-:W-:Y:S02]  /*2600*/  IMAD.MOV.U32 R34, RZ, RZ, R93 ;  /* 0x000000ffff227224 */ /* 0x000fe400078e005d */
[----:B------:R-:W-:Y:S03]  /*2610*/  LDSM.16.M88.4 R92, [R236] ;  /* 0x00000000ec5c783b */ /* 0x000fe60000000200 */
[C---:B------:R-:W-:Y:S01]  /*2620*/  HMMA.16816.F32 R116, R4.reuse, R26, RZ ;  /* 0x0000001a0474723c */ /* 0x040fe200000018ff */
[----:B------:R-:W-:Y:S07]  /*2630*/  SHFL.IDX PT, R27, R3, 0x4, 0x181f ;  /* 0x00981f00031b7f89 */ /* 0x000fee00000e0000 */
[C---:B------:R-:W-:Y:S01]  /*2640*/  HMMA.16816.F32 R124, R4.reuse, R22, RZ ;  /* 0x00000016047c723c */ /* 0x040fe200000018ff */
[----:B------:R-:W-:Y:S07]  /*2650*/  SHFL.IDX PT, R23, R3, 0x2, 0x181f ;  /* 0x00581f0003177f89 */ /* 0x000fee00000e0000 */
[C---:B------:R-:W-:Y:S01]  /*2660*/  HMMA.16816.F32 R132, R4.reuse, R18, RZ ;  /* 0x000000120484723c */ /* 0x040fe200000018ff */
[----:B------:R-:W3:Y:S04]  /*2670*/  SHFL.IDX PT, R19, R3, 0x1, 0x181f ;  /* 0x00381f0003137f89 */ /* 0x000ee800000e0000 */
[----:B------:R-:W-:Y:S03]  /*2680*/  SHFL.IDX PT, R18, R0, 0x4, 0x181f ;  /* 0x00981f0000127f89 */ /* 0x000fe600000e0000 */
[----:B------:R-:W-:Y:S01]  /*2690*/  HMMA.16816.F32 R136, R4, R14, RZ ;  /* 0x0000000e0488723c */ /* 0x000fe200000018ff */
[----:B------:R-:W-:Y:S04]  /*26a0*/  LDSM.16.M88.4 R4, [R234+0x2000] ;  /* 0x00200000ea04783b */ /* 0x000fe80000000200 */
[----:B------:R-:W4:Y:S04]  /*26b0*/  SHFL.IDX PT, R14, R0, 0x2, 0x181f ;  /* 0x00581f00000e7f89 */ /* 0x000f2800000e0000 */
[----:B------:R-:W5:Y:S04]  /*26c0*/  SHFL.IDX PT, R15, R0, 0x3, 0x181f ;  /* 0x00781f00000f7f89 */ /* 0x000f6800000e0000 */
[----:B------:R-:W5:Y:S04]  /*26d0*/  SHFL.IDX PT, R26, R0, 0x5, 0x181f ;  /* 0x00b81f00001a7f89 */ /* 0x000f6800000e0000 */
[----:B------:R-:W5:Y:S01]  /*26e0*/  SHFL.IDX PT, R21, R3, 0x3, 0x181f ;  /* 0x00781f0003157f89 */ /* 0x000f6200000e0000 */
[----:B------:R-:W-:-:S03]  /*26f0*/  IMAD.SHL.U32 R174, R242, 0x2, RZ ;  /* 0x00000002f2ae7824 */ /* 0x000fc600078e00ff */
[----:B------:R-:W5:Y:S01]  /*2700*/  SHFL.IDX PT, R28, R3, 0x5, 0x181f ;  /* 0x00b81f00031c7f89 */ /* 0x000f6200000e0000 */
[----:B------:R-:W-:Y:S02]  /*2710*/  SHF.L.U64.HI R16, R242, 0x1, R188 ;  /* 0x00000001f2107819 */ /* 0x000fe400000102bc */
[-C--:B-1----:R-:W-:Y:S01]  /*2720*/  IADD3 R24, P1, R13, R174.reuse, RZ ;  /* 0x000000ae0d187210 */ /* 0x082fe20007f3e0ff */
[----:B------:R-:W1:Y:S01]  /*2730*/  SHFL.IDX PT, R0, R0, 0x6, 0x181f ;  /* 0x00d81f0000007f89 */ /* 0x000e6200000e0000 */
[----:B--2---:R-:W-:-:S03]  /*2740*/  IADD3 R12, P2, R12, R174, RZ ;  /* 0x000000ae0c0c7210 */ /* 0x004fc60007f5e0ff */
[--C-:B---3--:R-:W-:Y:S01]  /*2750*/  IMAD.X R25, R19, 0x1, R16.reuse, P1 ;  /* 0x0000000113197824 */ /* 0x108fe200008e0610 */
[-C--:B----4-:R-:W-:Y:S01]  /*2760*/  IADD3 R22, P0, R14, R174.reuse, RZ ;  /* 0x000000ae0e167210 */ /* 0x090fe20007f1e0ff */
[----:B------:R-:W2:Y:S01]  /*2770*/  SHFL.IDX PT, R3, R3, 0x6, 0x181f ;  /* 0x00d81f0003037f89 */ /* 0x000ea200000e0000 */
[-C--:B------:R-:W-:Y:S02]  /*2780*/  IADD3 R18, P1, R18, R174.reuse, RZ ;  /* 0x000000ae12127210 */ /* 0x080fe40007f3e0ff */
[----:B------:R-:W-:Y:S01]  /*2790*/  ISETP.GE.AND P6, PT, R242, c[0x0][0x1d4], PT ;  /* 0x00007500f2007a0c */ /* 0x000fe20003fc6270 */
[--C-:B------:R-:W-:Y:S01]  /*27a0*/  IMAD.X R13, R17, 0x1, R16.reuse, P2 ;  /* 0x00000001110d7824 */ /* 0x100fe200010e0610 */
[----:B-----5:R-:W-:Y:S01]  /*27b0*/  IADD3 R20, P2, R15, R174, RZ ;  /* 0x000000ae0f147210 */ /* 0x020fe20007f5e0ff */
[----:B------:R-:W-:Y:S01]  /*27c0*/  IMAD.X R19, R27, 0x1, R16, P1 ;  /* 0x000000011b137824 */ /* 0x000fe200008e0610 */
[----:B------:R-:W-:Y:S02]  /*27d0*/  IADD3.X R23, R23, R16, RZ, P0, !PT ;  /* 0x0000001017177210 */ /* 0x000fe400007fe4ff */
[----:B------:R-:W-:-:S02]  /*27e0*/  ISETP.LT.OR P0, PT, R2, 0x1, P6 ;  /* 0x000000010200780c */ /* 0x000fc40003701670 */
[----:B------:R-:W-:Y:S01]  /*27f0*/  IADD3 R14, P1, R26, R174, RZ ;  /* 0x000000ae1a0e7210 */ /* 0x000fe20007f3e0ff */
[--C-:B------:R-:W-:Y:S01]  /*2800*/  IMAD.X R21, R21, 0x1, R16.reuse, P2 ;  /* 0x0000000115157824 */ /* 0x100fe200010e0610 */
[----:B------:R-:W-:Y:S01]  /*2810*/  ISETP.LT.OR P2, PT, R2, 0x11, P6 ;  /* 0x000000110200780c */ /* 0x000fe20003741670 */
[----:B------:R-:W-:Y:S02]  /*2820*/  STL.64 [R1+0x20], R246 ;  /* 0x000020f601007387 */ /* 0x000fe40000100a00 */
[----:B------:R-:W-:Y:S01]  /*2830*/  IMAD.X R15, R28, 0x1, R16, P1 ;  /* 0x000000011c0f7824 */ /* 0x000fe200008e0610 */
[----:B------:R-:W-:Y:S01]  /*2840*/  ISETP.LT.OR P1, PT, R2, 0x21, P6 ;  /* 0x000000210200780c */ /* 0x000fe20003721670 */
[----:B------:R-:W-:Y:S01]  /*2850*/  STL [R1+0x38], R175 ;  /* 0x000038af01007387 */ /* 0x000fe20000100800 */
[----:B------:R-:W-:Y:S01]  /*2860*/  IMAD.MOV.U32 R59, RZ, RZ, R120 ;  /* 0x000000ffff3b7224 */ /* 0x000fe200078e0078 */
[----:B------:R-:W-:Y:S01]  /*2870*/  MOV R31, R121 ;  /* 0x00000079001f7202 */ /* 0x000fe20000000f00 */
[----:B------:R-:W-:Y:S01]  /*2880*/  IMAD.MOV.U32 R30, RZ, RZ, R122 ;  /* 0x000000ffff1e7224 */ /* 0x000fe200078e007a */
[C---:B------:R-:W-:Y:S01]  /*2890*/  HMMA.16816.F32 R168, R4.reuse, R108, R40 ;  /* 0x0000006c04a8723c */ /* 0x040fe20000001828 */
[----:B------:R-:W-:Y:S01]  /*28a0*/  IMAD.MOV.U32 R29, RZ, RZ, R123 ;  /* 0x000000ffff1d7224 */ /* 0x000fe200078e007b */
[----:B------:R3:W-:Y:S04]  /*28b0*/  STL.64 [R1+0x30], R112 ;  /* 0x0000307001007387 */ /* 0x0007e80000100a00 */
[----:B------:R-:W-:Y:S02]  /*28c0*/  STL [R1+0x40], R10 ;  /* 0x0000400a01007387 */ /* 0x000fe40000100800 */
[C---:B------:R-:W-:Y:S02]  /*28d0*/  HMMA.16816.F32 R120, R4.reuse, R78, R72 ;  /* 0x0000004e0478723c */ /* 0x040fe40000001848 */
[----:B------:R-:W4:Y:S04]  /*28e0*/  LDSM.16.M88.4 R8, [R234] ;  /* 0x00000000ea08783b */ /* 0x000f280000000200 */
[----:B------:R-:W-:Y:S01]  /*28f0*/  @!PT LDS RZ, [RZ] ;  /* 0x00000000fffff984 */ /* 0x000fe20000000800 */
[----:B------:R-:W-:Y:S01]  /*2900*/  @!PT LDS RZ, [RZ] ;  /* 0x00000000fffff984 */ /* 0x000fe20000000800 */
[----:B------:R-:W-:Y:S01]  /*2910*/  @!PT LDS RZ, [RZ] ;  /* 0x00000000fffff984 */ /* 0x000fe20000000800 */
[----:B------:R5:W-:Y:S01]  /*2920*/  LDGSTS.E.BYPASS.LTC128B.128 [R243+0x100], [R12.64], !P0 ;  /* 0x001000000cf37fae */ /* 0x000be2000c101d46 */
[----:B------:R-:W-:Y:S01]  /*2930*/  IMAD.MOV.U32 R72, RZ, RZ, R35 ;  /* 0x000000ffff487224 */ /* 0x000fe200078e0023 */
[----:B------:R-:W-:Y:S01]  /*2940*/  HMMA.16816.F32 R40, R4, R102, R124 ;  /* 0x000000660428723c */ /* 0x000fe2000000187c */
[----:B------:R-:W-:Y:S01]  /*2950*/  IMAD.MOV.U32 R73, RZ, RZ, R34 ;  /* 0x000000ffff497224 */ /* 0x000fe200078e0022 */
[----:B------:R4:W-:Y:S01]  /*2960*/  LDGSTS.E.BYPASS.LTC128B.128 [R243+0x900], [R24.64], !P2 ;  /* 0x0090000018f37fae */ /* 0x0009e2000d101d46 */
[----:B------:R-:W-:-:S02]  /*2970*/  IMAD.MOV.U32 R74, RZ, RZ, R33 ;  /* 0x000000ffff4a7224 */ /* 0x000fc400078e0021 */
[----:B------:R-:W-:Y:S02]  /*2980*/  IMAD.MOV.U32 R75, RZ, RZ, R32 ;  /* 0x000000ffff4b7224 */ /* 0x000fe400078e0020 */
[----:B------:R-:W-:Y:S01]  /*2990*/  MOV R124, R39 ;  /* 0x00000027007c7202 */ /* 0x000fe20000000f00 */
[----:B------:R-:W-:Y:S01]  /*29a0*/  HMMA.16816.F32 R176, R4, R80, R44 ;  /* 0x0000005004b0723c */ /* 0x000fe2000000182c */
[----:B------:R-:W-:Y:S02]  /*29b0*/  IMAD.MOV.U32 R125, RZ, RZ, R38 ;  /* 0x000000ffff7d7224 */ /* 0x000fe400078e0026 */
[----:B------:R-:W-:Y:S02]  /*29c0*/  IMAD.MOV.U32 R126, RZ, RZ, R37 ;  /* 0x000000ffff7e7224 */ /* 0x000fe400078e0025 */
[----:B------:R-:W-:-:S03]  /*29d0*/  IMAD.MOV.U32 R127, RZ, RZ, R36 ;  /* 0x000000ffff7f7224 */ /* 0x000fc600078e0024 */
[C---:B---3--:R-:W-:Y:S01]  /*29e0*/  HMMA.16816.F32 R112, R4.reuse, R82, R84 ;  /* 0x000000520470723c */ /* 0x048fe20000001854 */
[C---:B------:R-:W-:Y:S01]  /*29f0*/  ISETP.LT.OR P2, PT, R2.reuse, 0x31, P6 ;  /* 0x000000310200780c */ /* 0x040fe20003741670 */
[----:B------:R3:W-:Y:S06]  /*2a00*/  LDGSTS.E.BYPASS.LTC128B.128 [R243+0x1100], [R22.64], !P1 ;  /* 0x0110000016f37fae */ /* 0x0007ec000c901d46 */
        /* <DEDUP_REMOVED lines=9> */
[----:B------:R-:W-:Y:S01]  /*2aa0*/  ISETP.LT.OR P1, PT, R2, 0x51, P6 ;  /* 0x000000510200780c */ /* 0x000fe20003721670 */
[----:B------:R3:W-:Y:S05]  /*2ab0*/  LDGSTS.E.BYPASS.LTC128B.128 [R243+0x1900], [R20.64], !P2 ;  /* 0x0190000014f37fae */ /* 0x0007ea000d101d46 */
[----:B-1----:R-:W-:-:S05]  /*2ac0*/  IADD3 R4, P0, R0, R174, RZ ;  /* 0x000000ae00047210 */ /* 0x002fca0007f1e0ff */
[----:B--2---:R-:W-:Y:S01]  /*2ad0*/  IMAD.X R5, R3, 0x1, R16, P0 ;  /* 0x0000000103057824 */ /* 0x004fe200000e0610 */
[C---:B------:R-:W-:Y:S02]  /*2ae0*/  ISETP.LT.OR P0, PT, R2.reuse, 0x41, P6 ;  /* 0x000000410200780c */ /* 0x040fe40003701670 */
[----:B------:R-:W-:Y:S01]  /*2af0*/  ISETP.LT.OR P6, PT, R2, 0x61, P6 ;  /* 0x000000610200780c */ /* 0x000fe200037c1670 */
[----:B------:R-:W-:-:S10]  /*2b00*/  IMAD.MOV.U32 R116, RZ, RZ, R59 ;  /* 0x000000ffff747224 */ /* 0x000fd400078e003b */
[----:B------:R1:W-:Y:S04]  /*2b10*/  LDGSTS.E.BYPASS.LTC128B.128 [R243+0x2100], [R18.64], !P0 ;  /* 0x0210000012f37fae */ /* 0x0003e8000c101d46 */
[----:B------:R5:W-:Y:S04]  /*2b20*/  LDGSTS.E.BYPASS.LTC128B.128 [R243+0x2900], [R14.64], !P1 ;  /* 0x029000000ef37fae */ /* 0x000be8000c901d46 */
[----:B------:R2:W-:Y:S04]  /*2b30*/  LDGSTS.E.BYPASS.LTC128B.128 [R243+0x3100], [R4.64], !P6 ;  /* 0x0310000004f37fae */ /* 0x0005e8000f101d46 */
[----:B------:R-:W-:Y:S04]  /*2b40*/  LDSM.16.M88.4 R52, [R230+0x3000] ;  /* 0x00300000e634783b */ /* 0x000fe80000000200 */
[----:B---3--:R-:W-:Y:S04]  /*2b50*/  LDSM.16.M88.4 R20, [R230] ;  /* 0x00000000e614783b */ /* 0x008fe80000000200 */
[----:B------:R-:W-:Y:S04]  /*2b60*/  LDSM.16.M88.4 R48, [R230+0x800] ;  /* 0x00080000e630783b */ /* 0x000fe80000000200 */
[----:B------:R-:W-:Y:S04]  /*2b70*/  LDSM.16.M88.4 R68, [R230+0x1000] ;  /* 0x00100000e644783b */ /* 0x000fe80000000200 */
[----:B------:R-:W-:Y:S04]  /*2b80*/  LDSM.16.M88.4 R64, [R230+0x1800] ;  /* 0x00180000e640783b */ /* 0x000fe80000000200 */
[----:B------:R-:W-:Y:S04]  /*2b90*/  LDSM.16.M88.4 R60, [R230+0x2000] ;  /* 0x00200000e63c783b */ /* 0x000fe80000000200 */
[----:B--2---:R-:W2:Y:S04]  /*2ba0*/  LDSM.16.M88.4 R4, [R232+0x2000] ;  /* 0x00200000e804783b */ /* 0x004ea80000000200 */
[----:B------:R-:W3:Y:S04]  /*2bb0*/  LDSM.16.M88.4 R56, [R230+0x2800] ;  /* 0x00280000e638783b */ /* 0x000ee80000000200 */
[----:B-----5:R-:W5:Y:S01]  /*2bc0*/  LDSM.16.M88.4 R12, [R232] ;  /* 0x00000000e80c783b */ /* 0x020f620000000200 */
[----:B------:R-:W-:Y:S01]  /*2bd0*/  MOV R117, R31 ;  /* 0x0000001f00757202 */ /* 0x000fe20000000f00 */
[----:B------:R-:W-:Y:S01]  /*2be0*/  IMAD.MOV.U32 R118, RZ, RZ, R30 ;  /* 0x000000ffff767224 */ /* 0x000fe200078e001e */
[C---:B----4-:R-:W-:Y:S01]  /*2bf0*/  HMMA.16816.F32 R24, R8.reuse, R78, R124 ;  /* 0x0000004e0818723c */ /* 0x050fe2000000187c */
[----:B------:R-:W-:Y:S01]  /*2c00*/  IMAD.MOV.U32 R119, RZ, RZ, R29 ;  /* 0x000000ffff777224 */ /* 0x000fe200078e001d */
[----:B------:R-:W0:Y:S06]  /*2c10*/  LDGDEPBAR ;  /* 0x00000000000079af */ /* 0x000e2c0000000000 */
        /* <DEDUP_REMOVED lines=13> */
[----:B------:R-:W-:Y:S07]  /*2cf0*/  LDSM.16.M88.4 R8, [R233] ;  /* 0x00000000e908783b */ /* 0x000fee0000000200 */
        /* <DEDUP_REMOVED lines=8> */
[C---:B---3--:R-:W-:Y:S08]  /*2d80*/  HMMA.16816.F32 R156, R4.reuse, R56, R200 ;  /* 0x00000038049c723c */ /* 0x048ff000000018c8 */
[C---:B------:R-:W-:Y:S08]  /*2d90*/  HMMA.16816.F32 R124, R4.reuse, R70, R84 ;  /* 0x00000046047c723c */ /* 0x040ff00000001854 */
[C---:B------:R-:W-:Y:S01]  /*2da0*/  HMMA.16816.F32 R120, R4.reuse, R66, R44 ;  /* 0x000000420478723c */ /* 0x040fe2000000182c */
[----:B------:R-:W-:Y:S07]  /*2db0*/  LDSM.16.M88.4 R44, [R227] ;  /* 0x00000000e32c783b */ /* 0x000fee0000000200 */
[C---:B------:R-:W-:Y:S01]  /*2dc0*/  HMMA.16816.F32 R112, R4.reuse, R62, R40 ;  /* 0x0000003e0470723c */ /* 0x040fe20000001828 */
[----:B------:R-:W-:Y:S07]  /*2dd0*/  LDSM.16.M88.4 R40, [R227+0x800] ;  /* 0x00080000e328783b */ /* 0x000fee0000000200 */
[C---:B------:R-:W-:Y:S01]  /*2de0*/  HMMA.16816.F32 R108, R4.reuse, R58, R36 ;  /* 0x0000003a046c723c */ /* 0x040fe20000001824 */
[----:B------:R-:W-:Y:S07]  /*2df0*/  LDSM.16.M88.4 R36, [R227+0x1000] ;  /* 0x00100000e324783b */ /* 0x000fee0000000200 */
[----:B------:R-:W-:Y:S01]  /*2e00*/  HMMA.16816.F32 R104, R4, R54, R32 ;  /* 0x000000360468723c */ /* 0x000fe20000001820 */
[----:B------:R-:W-:Y:S04]  /*2e10*/  LDSM.16.M88.4 R4, [R233+0x2000] ;  /* 0x00200000e904783b */ /* 0x000fe80000000200 */
[----:B------:R-:W-:Y:S03]  /*2e20*/  LDSM.16.M88.4 R32, [R227+0x1800] ;  /* 0x00180000e320783b */ /* 0x000fe60000000200 */
[C---:B-----5:R-:W-:Y:S01]  /*2e30*/  HMMA.16816.F32 R100, R12.reuse, R20, R28 ;  /* 0x000000140c64723c */ /* 0x060fe2000000181c */
[----:B------:R-:W-:Y:S07]  /*2e40*/  LDSM.16.M88.4 R28, [R227+0x2000] ;  /* 0x00200000e31c783b */ /* 0x000fee0000000200 */
[----:B------:R-:W-:Y:S01]  /*2e50*/  HMMA.16816.F32 R96, R12, R22, R24 ;  /* 0x000000160c60723c */ /* 0x000fe20000001818 */
[----:B------:R-:W2:Y:S04]  /*2e60*/  LDSM.16.M88.4 R20, [R227+0x3000] ;  /* 0x00300000e314783b */ /* 0x000ea80000000200 */
[----:B------:R-:W3:Y:S01]  /*2e70*/  LDSM.16.M88.4 R24, [R227+0x2800] ;  /* 0x00280000e318783b */ /* 0x000ee20000000200 */
[----:B------:R-:W-:Y:S01]  /*2e80*/  ISETP.GE.AND P0, PT, R245, 0x2, PT ;  /* 0x00000002f500780c */ /* 0x000fe20003f06270 */
[----:B------:R-:W-:-:S04]  /*2e90*/  DEPBAR.LE SB0, 0x0 ;  /* 0x000080000000791a */ /* 0x000fc80000000000 */
        /* <DEDUP_REMOVED lines=12> */
[----:B------:R-:W-:Y:S01]  /*2f60*/  BSSY B0, `(.L_x_538) ;  /* 0x0000064000007945 */ /* 0x000fe20003800000 */
[----:B------:R-:W-:-:S06]  /*2f70*/  ISETP.GT.AND P2, PT, R249, 0x6f, PT ;  /* 0x0000006ff900780c */ /* 0x000fcc0003f44270 */
[C---:B--2---:R-:W-:Y:S08]  /*2f80*/  HMMA.16816.F32 R148, R4.reuse, R20, R148 ;  /* 0x000000140494723c */ /* 0x044ff00000001894 */
[----:B------:R-:W-:Y:S08]  /*2f90*/  HMMA.16816.F32 R104, R4, R22, R104 ;  /* 0x000000160468723c */ /* 0x000ff00000001868 */
        /* <DEDUP_REMOVED lines=27> */
[----:B------:R-:W-:Y:S01]  /*3150*/  @!UPT UIADD3 URZ, URZ, URZ, URZ ;  /* 0x0000003f3f3ff290 */ /* 0x000fe2000fffe03f */
[----:B------:R-:W-:Y:S11]  /*3160*/  @!P0 BRA `(.L_x_539) ;  /* 0x0000043000008947 */ /* 0x000ff60003800000 */
[----:B-1----:R-:W2:Y:S01]  /*3170*/  LDL.64 R18, [R1+0x28] ;  /* 0x0000280001127983 */ /* 0x002ea20000100a00 */
[----:B------:R-:W-:Y:S01]  /*3180*/  IADD3 R2, R249, R173, R251 ;  /* 0x000000adf9027210 */ /* 0x000fe20007ffe0fb */
[----:B------:R-:W-:-:S03]  /*3190*/  IMAD.MOV.U32 R244, RZ, RZ, RZ ;  /* 0x000000fffff47224 */ /* 0x000fc600078e00ff */
[----:B------:R-:W-:-:S05]  /*31a0*/  IADD3 R2, R2, -0x70, RZ ;  /* 0xffffff9002027810 */ /* 0x000fca0007ffe0ff */
[----:B------:R-:W-:-:S04]  /*31b0*/  @P3 IMAD.HI.U32 R3, R2, c[0x0][0x2bc], RZ ;  /* 0x0000af0002033a27 */ /* 0x000fc800078e00ff */
[----:B------:R-:W-:Y:S01]  /*31c0*/  IMAD.MOV.U32 R0, RZ, RZ, R2 ;  /* 0x000000ffff007224 */ /* 0x000fe200078e0002 */
[----:B------:R-:W-:-:S04]  /*31d0*/  @P3 SHF.R.U32.HI R0, RZ, c[0x0][0x2c0], R3 ;  /* 0x0000b000ff003a19 */ /* 0x000fc80000011603 */
[----:B--2---:R-:W-:-:S04]  /*31e0*/  @!P2 IADD3 R3, P0, R0, R18, RZ ;  /* 0x000000120003a210 */ /* 0x004fc80007f1e0ff */
[----:B------:R-:W-:Y:S02]  /*31f0*/  @!P2 LEA.HI.X.SX32 R5, R0, R248, 0x1, P0 ;  /* 0x000000f80005a211 */ /* 0x000fe400000f0eff */
        /* <DEDUP_REMOVED lines=13> */
[----:B------:R-:W-:-:S03]  /*32d0*/  IADD3 R0, P1, R246, R2, RZ ;  /* 0x00000002f6007210 */ /* 0x000fc60007f3e0ff */
[----:B------:R-:W-:Y:S01]  /*32e0*/  IMAD R2, R244, c[0x0][0x1f4], R4 ;  /* 0x00007d00f4027a24 */ /* 0x000fe200078e0204 */
[----:B------:R-:W-:-:S04]  /*32f0*/  LEA R4, P0, R0, c[0x0][0x1c8], 0x1 ;  /* 0x0000720000047a11 */ /* 0x000fc800078008ff */
[----:B------:R-:W-:-:S04]  /*3300*/  IADD3.X R2, R175, R3, R2, P1, !PT ;  /* 0x00000003af027210 */ /* 0x000fc80000ffe402 */
[----:B------:R-:W-:Y:S01]  /*3310*/  LEA.HI.X R0, R0, c[0x0][0x1cc], R2, 0x1, P0 ;  /* 0x0000730000007a11 */ /* 0x000fe200000f0c02 */
[----:B------:R-:W-:Y:S05]  /*3320*/  BRA.DIV ~URZ, `(.L_x_540) ;  /* 0x00010a227f007947 */ /* 0x000fea000b800000 */
[----:B------:R1:W2:Y:S02]  /*3330*/  SHFL.IDX PT, R7, R0, RZ, 0x181f ;  /* 0x00181fff00077589 */ /* 0x0002a400000e0000 */
.L_x_602:
[----:B------:R-:W-:Y:S05]  /*3340*/  BRA.DIV ~URZ, `(.L_x_541) ;  /* 0x00010a727f007947 */ /* 0x000fea000b800000 */
[----:B------:R-:W3:Y:S04]  /*3350*/  SHFL.IDX PT, R2, R4, RZ, 0x181f ;  /* 0x00181fff04027589 */ /* 0x000ee800000e0000 */
[----:B------:R-:W4:Y:S04]  /*3360*/  SHFL.IDX PT, R3, R4, 0x1, 0x181f ;  /* 0x00381f0004037f89 */ /* 0x000f2800000e0000 */
[----:B------:R-:W5:Y:S04]  /*3370*/  SHFL.IDX PT, R5, R4, 0x2, 0x181f ;  /* 0x00581f0004057f89 */ /* 0x000f6800000e0000 */
[----:B------:R-:W1:Y:S04]  /*3380*/  SHFL.IDX PT, R9, R0, 0x1, 0x181f ;  /* 0x00381f0000097f89 */ /* 0x000e6800000e0000 */
[----:B------:R-:W2:Y:S04]  /*3390*/  SHFL.IDX PT, R8, R4, 0x3, 0x181f ;  /* 0x00781f0004087f89 */ /* 0x000ea800000e0000 */
[----:B------:R-:W2:Y:S04]  /*33a0*/  SHFL.IDX PT, R11, R0, 0x2, 0x181f ;  /* 0x00581f00000b7f89 */ /* 0x000ea800000e0000 */
[----:B------:R-:W-:Y:S01]  /*33b0*/  SHFL.IDX PT, R12, R4, 0x4, 0x181f ;  /* 0x00981f00040c7f89 */ /* 0x000fe200000e0000 */
[----:B---3--:R-:W-:-:S03]  /*33c0*/  IADD3 R6, P0, R2, R174, RZ ;  /* 0x000000ae02067210 */ /* 0x008fc60007f1e0ff */
[----:B------:R-:W-:Y:S01]  /*33d0*/  SHFL.IDX PT, R13, R4, 0x5, 0x181f ;  /* 0x00b81f00040d7f89 */ /* 0x000fe200000e0000 */
[-C--:B----4-:R-:W-:Y:S01]  /*33e0*/  IADD3 R2, P1, R3, R174.reuse, RZ ;  /* 0x000000ae03027210 */ /* 0x090fe20007f3e0ff */
[----:B--2---:R-:W-:Y:S02]  /*33f0*/  IMAD.X R7, R7, 0x1, R16, P0 ;  /* 0x0000000107077824 */ /* 0x004fe400000e0610 */
[----:B------:R-:W2:Y:S01]  /*3400*/  SHFL.IDX PT, R17, R0, 0x3, 0x181f ;  /* 0x00781f0000117f89 */ /* 0x000ea200000e0000 */
[----:B-----5:R-:W-:-:S03]  /*3410*/  IADD3 R10, P0, R5, R174, RZ ;  /* 0x000000ae050a7210 */ /* 0x020fc60007f1e0ff */
[----:B------:R-:W3:Y:S01]  /*3420*/  SHFL.IDX PT, R15, R0, 0x4, 0x181f ;  /* 0x00981f00000f7f89 */ /* 0x000ee200000e0000 */
[----:B-1----:R-:W-:-:S03]  /*3430*/  IMAD.X R3, R9, 0x1, R16, P1 ;  /* 0x0000000109037824 */ /* 0x002fc600008e0610 */
[----:B------:R-:W1:Y:S01]  /*3440*/  SHFL.IDX PT, R14, R0, 0x5, 0x181f ;  /* 0x00b81f00000e7f89 */ /* 0x000e6200000e0000 */
[----:B------:R-:W-:-:S03]  /*3450*/  IADD3 R8, P6, R8, R174, RZ ;  /* 0x000000ae08087210 */ /* 0x000fc60007fde0ff */
[----:B------:R4:W-:Y:S01]  /*3460*/  LDGSTS.E.BYPASS.LTC128B.128 [R243+0x3900], [R6.64], !P5 ;  /* 0x0390000006f37fae */ /* 0x0009e2000e901d46 */
[----:B------:R-:W-:-:S03]  /*3470*/  IMAD.X R11, R11, 0x1, R16, P0 ;  /* 0x000000010b0b7824 */ /* 0x000fc600000e0610 */
[----:B------:R5:W-:Y:S04]  /*3480*/  LDGSTS.E.BYPASS.LTC128B.128 [R243+0x4100], [R2.64], !P5 ;  /* 0x0410000002f37fae */ /* 0x000be8000e901d46 */
[----:B------:R1:W-:Y:S01]  /*3490*/  LDGSTS.E.BYPASS.LTC128B.128 [R243+0x4900], [R10.64], !P5 ;  /* 0x049000000af37fae */ /* 0x0003e2000e901d46 */
[----:B--2---:R-:W-:-:S03]  /*34a0*/  IMAD.X R9, R17, 0x1, R16, P6 ;  /* 0x0000000111097824 */ /* 0x004fc600030e0610 */
[----:B------:R-:W2:Y:S04]  /*34b0*/  SHFL.IDX PT, R4, R4, 0x6, 0x181f ;  /* 0x00d81f0004047f89 */ /* 0x000ea800000e0000 */
[----:B------:R2:W-:Y:S04]  /*34c0*/  LDGSTS.E.BYPASS.LTC128B.128 [R243+0x5100], [R8.64], !P5 ;  /* 0x0510000008f37fae */ /* 0x0005e8000e901d46 */
[----:B------:R-:W2:Y:S01]  /*34d0*/  SHFL.IDX PT, R0, R0, 0x6, 0x181f ;  /* 0x00d81f0000007f89 */ /* 0x000ea200000e0000 */
[-C--:B----4-:R-:W-:Y:S02]  /*34e0*/  IADD3 R6, P1, R12, R174.reuse, RZ ;  /* 0x000000ae0c067210 */ /* 0x090fe40007f3e0ff */
[----:B-----5:R-:W-:-:S03]  /*34f0*/  IADD3 R2, P0, R13, R174, RZ ;  /* 0x000000ae0d027210 */ /* 0x020fc60007f1e0ff */
[--C-:B---3--:R-:W-:Y:S02]  /*3500*/  IMAD.X R7, R15, 0x1, R16.reuse, P1 ;  /* 0x000000010f077824 */ /* 0x108fe400008e0610 */
[----:B-1----:R-:W-:-:S03]  /*3510*/  IMAD.X R3, R14, 0x1, R16, P0 ;  /* 0x000000010e037824 */ /* 0x002fc600000e0610 */
[----:B------:R1:W-:Y:S04]  /*3520*/  LDGSTS.E.BYPASS.LTC128B.128 [R243+0x5900], [R6.64], !P5 ;  /* 0x0590000006f37fae */ /* 0x0003e8000e901d46 */
[----:B------:R1:W-:Y:S02]  /*3530*/  LDGSTS.E.BYPASS.LTC128B.128 [R243+0x6100], [R2.64], !P5 ;  /* 0x0610000002f37fae */ /* 0x0003e4000e901d46 */
.L_x_603:
[----:B-12---:R-:W-:-:S04]  /*3540*/  IADD3 R2, P0, R4, R174, RZ ;  /* 0x000000ae04027210 */ /* 0x006fc80007f1e0ff */
[----:B------:R-:W-:-:S05]  /*3550*/  IADD3.X R3, R0, R16, RZ, P0, !PT ;  /* 0x0000001000037210 */ /* 0x000fca00007fe4ff */
[----:B------:R-:W-:Y:S01]  /*3560*/  @!PT LDS RZ, [RZ] ;  /* 0x00000000fffff984 */ /* 0x000fe20000000800 */
[----:B------:R-:W-:Y:S01]  /*3570*/  @!PT LDS RZ, [RZ] ;  /* 0x00000000fffff984 */ /* 0x000fe20000000800 */
[----:B------:R-:W-:Y:S01]  /*3580*/  @!PT LDS RZ, [RZ] ;  /* 0x00000000fffff984 */ /* 0x000fe20000000800 */
[----:B------:R1:W-:Y:S04]  /*3590*/  LDGSTS.E.BYPASS.LTC128B.128 [R243+0x6900], [R2.64], !P5 ;  /* 0x0690000002f37fae */ /* 0x0003e8000e901d46 */
.L_x_539:
[----:B-1----:R-:W-:Y:S05]  /*35a0*/  BSYNC B0 ;  /* 0x0000000000007941 */ /* 0x002fea0003800000 */
.L_x_538:
[----:B------:R-:W2:Y:S04]  /*35b0*/  LDL R2, [R1+0x44] ;  /* 0x0000440001027983 */ /* 0x000ea80000100800 */
[----:B------:R-:W2:Y:S04]  /*35c0*/  LDL R0, [R1+0x54] ;  /* 0x0000540001007983 */ /* 0x000ea80000100800 */
[----:B------:R-:W3:Y:S04]  /*35d0*/  LDL R3, [R1+0x50] ;  /* 0x0000500001037983 */ /* 0x000ee80000100800 */
[----:B------:R-:W0:Y:S01]  /*35e0*/  LDGDEPBAR ;  /* 0x00000000000079af */ /* 0x000e220000000000 */
[----:B--2---:R-:W-:-:S04]  /*35f0*/  IMAD.IADD R0, R0, 0x1, R2 ;  /* 0x0000000100007824 */ /* 0x004fc800078e0202 */
[----:B------:R-:W-:Y:S01]  /*3600*/  @P4 IMAD.HI.U32 R2, R0, c[0x0][0x2c8], RZ ;  /* 0x0000b20000024a27 */ /* 0x000fe200078e00ff */
[----:B------:R-:W-:Y:S02]  /*3610*/  MOV R4, R0 ;  /* 0x0000000000047202 */ /* 0x000fe40000000f00 */
[----:B---3--:R-:W-:Y:S01]  /*3620*/  IADD3 R0, -R3, 0x1, R172 ;  /* 0x0000000103007810 */ /* 0x008fe20007ffe1ac */
[----:B------:R-:W-:Y:S01]  /*3630*/  IMAD.IADD R6, R172, 0x1, -R3 ;  /* 0x00000001ac067824 */ /* 0x000fe200078e0a03 */
[----:B------:R-:W-:Y:S02]  /*3640*/  @P4 SHF.R.U32.HI R4, RZ, c[0x0][0x2cc], R2 ;  /* 0x0000b300ff044a19 */ /* 0x000fe40000011602 */
[----:B------:R-:W-:Y:S01]  /*3650*/  IADD3 R5, R0, -c[0x0][0x168], RZ ;  /* 0x80005a0000057a10 */ /* 0x000fe20007ffe0ff */
[----:B------:R-:W-:Y:S05]  /*3660*/  BRA.DIV ~URZ, `(.L_x_542) ;  /* 0x00010e227f007947 */ /* 0x000fea000b800000 */
[----:B------:R1:W2:Y:S02]  /*3670*/  SHFL.IDX PT, R0, R4, RZ, 0x1c1f ;  /* 0x001c1fff04007589 */ /* 0x0002a400000e0000 */
.L_x_604:
[----:B--2---:R-:W-:-:S05]  /*3680*/  IMAD.IADD R0, R5, 0x1, R0 ;  /* 0x0000000105007824 */ /* 0x004fca00078e0200 */
[----:B------:R-:W-:-:S04]  /*3690*/  IMNMX R0, R6, R0, PT ;  /* 0x0000000006007217 */ /* 0x000fc80003800200 */
[C---:B------:R-:W-:Y:S02]  /*36a0*/  ISETP.GT.AND P0, PT, R0.reuse, RZ, PT ;  /* 0x000000ff0000720c */ /* 0x040fe40003f04270 */
[----:B------:R-:W-:Y:S02]  /*36b0*/  ISETP.GT.AND P6, PT, R0, 0x1, PT ;  /* 0x000000010000780c */ /* 0x000fe40003fc4270 */
[----:B------:R-:W-:Y:S02]  /*36c0*/  FSEL R9, R100, -INF , P0 ;  /* 0xff80000064097808 */ /* 0x000fe40000000000 */
[C---:B------:R-:W-:Y:S02]  /*36d0*/  ISETP.GT.AND P1, PT, R0.reuse, 0x8, PT ;  /* 0x000000080000780c */ /* 0x040fe40003f24270 */
[----:B------:R-:W-:Y:S02]  /*36e0*/  ISETP.GT.AND P0, PT, R0, 0x9, PT ;  /* 0x000000090000780c */ /* 0x000fe40003f04270 */
[----:B------:R-:W-:-:S02]  /*36f0*/  FSEL R10, R101, -INF , P6 ;  /* 0xff800000650a7808 */ /* 0x000fc40003000000 */
[----:B------:R-:W-:Y:S02]  /*3700*/  FSEL R18, R96, -INF , P1 ;  /* 0xff80000060127808 */ /* 0x000fe40000800000 */
[----:B------:R-:W-:Y:S02]  /*3710*/  FSEL R24, R97, -INF , P0 ;  /* 0xff80000061187808 */ /* 0x000fe40000000000 */
[C---:B------:R-:W-:Y:S02]  /*3720*/  ISETP.GT.AND P6, PT, R0.reuse, 0x10, PT ;  /* 0x000000100000780c */ /* 0x040fe40003fc4270 */
        /* <DEDUP_REMOVED lines=46> */
[----:B------:R-:W-:Y:S01]  /*3a10*/  FSEL R196, R21, -INF , P0 ;  /* 0xff80000015c47808 */ /* 0x000fe20000000000 */
[----:B------:R-:W-:Y:S05]  /*3a20*/  BRA.DIV ~URZ, `(.L_x_543) ;  /* 0x00010ad27f007947 */ /* 0x000fea000b800000 */
[----:B------:R-:W2:Y:S04]  /*3a30*/  SHFL.IDX PT, R3, R4, 0x1, 0x1c1f ;  /* 0x003c1f0004037f89 */ /* 0x000ea800000e0000 */
[----:B------:R-:W3:Y:S04]  /*3a40*/  SHFL.IDX PT, R2, R4, 0x2, 0x1c1f ;  /* 0x005c1f0004027f89 */ /* 0x000ee800000e0000 */
[----:B------:R-:W4:Y:S01]  /*3a50*/  SHFL.IDX PT, R0, R4, 0x3, 0x1c1f ;  /* 0x007c1f0004007f89 */ /* 0x000f2200000e0000 */
[----:B--2---:R-:W-:-:S02]  /*3a60*/  IMAD.IADD R3, R5, 0x1, R3 ;  /* 0x0000000105037824 */ /* 0x004fc400078e0203 */
[----:B---3--:R-:W-:-:S03]  /*3a70*/  IMAD.IADD R2, R5, 0x1, R2 ;  /* 0x0000000105027824 */ /* 0x008fc600078e0202 */
[----:B------:R-:W-:Y:S01]  /*3a80*/  IMNMX R3, R6, R3, PT ;  /* 0x0000000306037217 */ /* 0x000fe20003800200 */
[----:B----4-:R-:W-:-:S03]  /*3a90*/  IMAD.IADD R0, R5, 0x1, R0 ;  /* 0x0000000105007824 */ /* 0x010fc600078e0200 */
[C---:B------:R-:W-:Y:S02]  /*3aa0*/  ISETP.GT.AND P1, PT, R3.reuse, RZ, PT ;  /* 0x000000ff0300720c */ /* 0x040fe40003f24270 */
[C---:B------:R-:W-:Y:S02]  /*3ab0*/  ISETP.GT.AND P0, PT, R3.reuse, 0x1, PT ;  /* 0x000000010300780c */ /* 0x040fe40003f04270 */
[----:B------:R-:W-:Y:S02]  /*3ac0*/  FSEL R7, R102, -INF , P1 ;  /* 0xff80000066077808 */ /* 0x000fe40000800000 */
[----:B------:R-:W-:Y:S02]  /*3ad0*/  ISETP.GT.AND P1, PT, R3, 0x9, PT ;  /* 0x000000090300780c */ /* 0x000fe40003f24270 */
[----:B------:R-:W-:Y:S02]  /*3ae0*/  FSEL R8, R103, -INF , P0 ;  /* 0xff80000067087808 */ /* 0x000fe40000000000 */
[----:B------:R-:W-:-:S02]  /*3af0*/  ISETP.GT.AND P0, PT, R3, 0x10, PT ;  /* 0x000000100300780c */ /* 0x000fc40003f04270 */
[----:B------:R-:W-:Y:S02]  /*3b00*/  FSEL R14, R99, -INF , P1 ;  /* 0xff800000630e7808 */ /* 0x000fe40000800000 */
        /* <DEDUP_REMOVED lines=17> */
[----:B------:R-:W-:Y:S02]  /*3c20*/  ISETP.GT.AND P1, PT, R3, 0x40, PT ;  /* 0x000000400300780c */ /* 0x000fe40003f24270 */
[----:B------:R-:W-:Y:S02]  /*3c30*/  FSEL R144, R75, -INF , P0 ;  /* 0xff8000004b907808 */ /* 0x000fe40000000000 */
[C---:B------:R-:W-:Y:S02]  /*3c40*/  ISETP.GT.AND P0, PT, R3.reuse, 0x41, PT ;  /* 0x000000410300780c */ /* 0x040fe40003f04270 */
[----:B------:R-:W-:Y:S02]  /*3c50*/  FSEL R13, R98, -INF , P6 ;  /* 0xff800000620d7808 */ /* 0x000fe40003000000 */
[----:B------:R-:W-:Y:S02]  /*3c60*/  FSEL R195, R70, -INF , P1 ;  /* 0xff80000046c37808 */ /* 0x000fe40000800000 */
[----:B------:R-:W-:-:S02]  /*3c70*/  ISETP.GT.AND P6, PT, R3, 0x18, PT ;  /* 0x000000180300780c */ /* 0x000fc40003fc4270 */
[----:B------:R-:W-:Y:S02]  /*3c80*/  ISETP.GT.AND P1, PT, R3, 0x49, PT ;  /* 0x000000490300780c */ /* 0x000fe40003f24270 */
[----:B------:R-:W-:Y:S02]  /*3c90*/  FSEL R194, R71, -INF , P0 ;  /* 0xff80000047c27808 */ /* 0x000fe40000000000 */
[----:B------:R-:W-:Y:S02]  /*3ca0*/  ISETP.GT.AND P0, PT, R3, 0x50, PT ;  /* 0x000000500300780c */ /* 0x000fe40003f04270 */
[----:B------:R-:W-:Y:S02]  /*3cb0*/  FSEL R25, R90, -INF , P6 ;  /* 0xff8000005a197808 */ /* 0x000fe40003000000 */
[----:B------:R-:W-:Y:S02]  /*3cc0*/  FSEL R192, R67, -INF , P1 ;  /* 0xff80000043c07808 */ /* 0x000fe40000800000 */
[----:B------:R-:W-:-:S02]  /*3cd0*/  ISETP.GT.AND P6, PT, R3, 0x28, PT ;  /* 0x000000280300780c */ /* 0x000fc40003fc4270 */
[C---:B------:R-:W-:Y:S02]  /*3ce0*/  ISETP.GT.AND P1, PT, R3.reuse, 0x58, PT ;  /* 0x000000580300780c */ /* 0x040fe40003f24270 */
[----:B------:R-:W-:Y:S02]  /*3cf0*/  FSEL R191, R62, -INF , P0 ;  /* 0xff8000003ebf7808 */ /* 0x000fe40000000000 */
[C---:B------:R-:W-:Y:S02]  /*3d00*/  ISETP.GT.AND P0, PT, R3.reuse, 0x59, PT ;  /* 0x000000590300780c */ /* 0x040fe40003f04270 */
[----:B------:R-:W-:Y:S02]  /*3d10*/  FSEL R122, R82, -INF , P6 ;  /* 0xff800000527a7808 */ /* 0x000fe40003000000 */
[----:B------:R-:W-:Y:S02]  /*3d20*/  FSEL R189, R58, -INF , P1 ;  /* 0xff8000003abd7808 */ /* 0x000fe40000800000 */
[----:B------:R-:W-:-:S02]  /*3d30*/  ISETP.GT.AND P6, PT, R3, 0x38, PT ;  /* 0x000000380300780c */ /* 0x000fc40003fc4270 */
[----:B------:R-:W-:Y:S02]  /*3d40*/  FSEL R188, R59, -INF , P0 ;  /* 0xff8000003bbc7808 */ /* 0x000fe40000000000 */
[C---:B------:R-:W-:Y:S02]  /*3d50*/  ISETP.GT.AND P1, PT, R3.reuse, 0x61, PT ;  /* 0x000000610300780c */ /* 0x040fe40003f24270 */
[----:B------:R-:W-:Y:S02]  /*3d60*/  IMNMX R2, R6, R2, PT ;  /* 0x0000000206027217 */ /* 0x000fe40003800200 */
[----:B------:R-:W-:Y:S02]  /*3d70*/  ISETP.GT.AND P0, PT, R3, 0x68, PT ;  /* 0x000000680300780c */ /* 0x000fe40003f04270 */
[----:B------:R-:W-:Y:S02]  /*3d80*/  FSEL R145, R74, -INF , P6 ;  /* 0xff8000004a917808 */ /* 0x000fe40003000000 */
[----:B------:R-:W-:-:S02]  /*3d90*/  FSEL R186, R51, -INF , P1 ;  /* 0xff80000033ba7808 */ /* 0x000fc40000800000 */
[----:B------:R-:W-:Y:S02]  /*3da0*/  ISETP.GT.AND P6, PT, R3, 0x48, PT ;  /* 0x000000480300780c */ /* 0x000fe40003fc4270 */
[----:B------:R-:W-:Y:S02]  /*3db0*/  ISETP.GT.AND P1, PT, R2, RZ, PT ;  /* 0x000000ff0200720c */ /* 0x000fe40003f24270 */
[----:B------:R-:W-:Y:S02]  /*3dc0*/  FSEL R185, R22, -INF , P0 ;  /* 0xff80000016b97808 */ /* 0x000fe40000000000 */
[----:B------:R-:W-:Y:S02]  /*3dd0*/  IMNMX R0, R6, R0, PT ;  /* 0x0000000006007217 */ /* 0x000fe40003800200 */
[----:B------:R-:W-:Y:S02]  /*3de0*/  ISETP.GT.AND P0, PT, R2, 0x1, PT ;  /* 0x000000010200780c */ /* 0x000fe40003f04270 */
[----:B------:R-:W-:-:S02]  /*3df0*/  FSEL R193, R66, -INF , P6 ;  /* 0xff80000042c17808 */ /* 0x000fc40003000000 */
[----:B------:R-:W-:Y:S02]  /*3e00*/  FSEL R11, R180, -INF , P1 ;  /* 0xff800000b40b7808 */ /* 0x000fe40000800000 */
[----:B------:R-:W-:Y:S02]  /*3e10*/  ISETP.GT.AND P6, PT, R3, 0x51, PT ;  /* 0x000000510300780c */ /* 0x000fe40003fc4270 */
[C---:B------:R-:W-:Y:S02]  /*3e20*/  ISETP.GT.AND P1, PT, R0.reuse, RZ, PT ;  /* 0x000000ff0000720c */ /* 0x040fe40003f24270 */
[----:B------:R-:W-:Y:S02]  /*3e30*/  FSEL R12, R181, -INF , P0 ;  /* 0xff800000b50c7808 */ /* 0x000fe40000000000 */
[----:B------:R-:W-:Y:S02]  /*3e40*/  ISETP.GT.AND P0, PT, R0, 0x1, PT ;  /* 0x000000010000780c */ /* 0x000fe40003f04270 */
[----:B------:R-:W-:-:S02]  /*3e50*/  FSEL R190, R63, -INF , P6 ;  /* 0xff8000003fbe7808 */ /* 0x000fc40003000000 */
[----:B------:R-:W-:Y:S02]  /*3e60*/  FSEL R19, R182, -INF , P1 ;  /* 0xff800000b6137808 */ /* 0x000fe40000800000 */
[----:B------:R-:W-:Y:S02]  /*3e70*/  ISETP.GT.AND P6, PT, R3, 0x60, PT ;  /* 0x000000600300780c */ /* 0x000fe40003fc4270 */
[----:B------:R-:W-:Y:S02]  /*3e80*/  ISETP.GT.AND P1, PT, R2, 0x9, PT ;  /* 0x000000090200780c */ /* 0x000fe40003f24270 */
        /* <DEDUP_REMOVED lines=22> */
[----:B------:R-:W-:Y:S02]  /*3ff0*/  ISETP.GT.AND P1, PT, R0, 0x20, PT ;  /* 0x000000200000780c */ /* 0x000fe40003f24270 */
[----:B------:R-:W-:Y:S02]  /*4000*/  FSEL R114, R169, -INF , P0 ;  /* 0xff800000a9727808 */ /* 0x000fe40000000000 */
[----:B------:R-:W-:Y:S02]  /*4010*/  ISETP.GT.AND P6, PT, R2, 0x8, PT ;  /* 0x000000080200780c */ /* 0x000fe40003fc4270 */
[----:B------:R-:W-:Y:S02]  /*4020*/  ISETP.GT.AND P0, PT, R0, 0x21, PT ;  /* 0x000000210000780c */ /* 0x000fe40003f04270 */
[----:B------:R-:W-:-:S02]  /*4030*/  FSEL R69, R170, -INF , P1 ;  /* 0xff800000aa457808 */ /* 0x000fc40000800000 */
[----:B------:R-:W-:Y:S02]  /*4040*/  FSEL R16, R140, -INF , P6 ;  /* 0xff8000008c107808 */ /* 0x000fe40003000000 */
[C---:B------:R-:W-:Y:S02]  /*4050*/  ISETP.GT.AND P1, PT, R2.reuse, 0x29, PT ;  /* 0x000000290200780c */ /* 0x040fe40003f24270 */
[----:B------:R-:W-:Y:S02]  /*4060*/  FSEL R70, R171, -INF , P0 ;  /* 0xff800000ab467808 */ /* 0x000fe40000000000 */
[----:B------:R-:W-:Y:S02]  /*4070*/  ISETP.GT.AND P6, PT, R2, 0x10, PT ;  /* 0x000000100200780c */ /* 0x000fe40003fc4270 */
[----:B------:R-:W-:Y:S02]  /*4080*/  ISETP.GT.AND P0, PT, R0, 0x28, PT ;  /* 0x000000280000780c */ /* 0x000fe40003f04270 */
[----:B------:R-:W-:-:S02]  /*4090*/  FSEL R120, R133, -INF , P1 ;  /* 0xff80000085787808 */ /* 0x000fc40000800000 */
[----:B------:R-:W-:Y:S02]  /*40a0*/  FSEL R22, R176, -INF , P6 ;  /* 0xff800000b0167808 */ /* 0x000fe40003000000 */
[----:B------:R-:W-:Y:S02]  /*40b0*/  ISETP.GT.AND P1, PT, R0, 0x29, PT ;  /* 0x000000290000780c */ /* 0x000fe40003f24270 */
[----:B------:R-:W-:Y:S02]  /*40c0*/  FSEL R71, R134, -INF , P0 ;  /* 0xff80000086477808 */ /* 0x000fe40000000000 */
[C---:B------:R-:W-:Y:S02]  /*40d0*/  ISETP.GT.AND P6, PT, R2.reuse, 0x18, PT ;  /* 0x000000180200780c */ /* 0x040fe40003fc4270 */
[----:B------:R-:W-:Y:S02]  /*40e0*/  ISETP.GT.AND P0, PT, R2, 0x31, PT ;  /* 0x000000310200780c */ /* 0x000fe40003f04270 */
[----:B------:R-:W-:-:S02]  /*40f0*/  FSEL R112, R135, -INF , P1 ;  /* 0xff80000087707808 */ /* 0x000fc40000800000 */
        /* <DEDUP_REMOVED lines=50> */
[----:B------:R-:W-:Y:S02]  /*4420*/  ISETP.GT.AND P6, PT, R2, 0x60, PT ;  /* 0x000000600200780c */ /* 0x000fe40003fc4270 */
[C---:B------:R-:W-:Y:S02]  /*4430*/  ISETP.GT.AND P1, PT, R0.reuse, 0x58, PT ;  /* 0x000000580000780c */ /* 0x040fe40003f24270 */
[----:B------:R-:W-:Y:S02]  /*4440*/  ISETP.GT.AND P0, PT, R0, 0x59, PT ;  /* 0x000000590000780c */ /* 0x000fe40003f04270 */
[----:B------:R-:W-:-:S02]  /*4450*/  FMNMX.FTZ R3, R9, R10, !PT ;  /* 0x0000000a09037209 */ /* 0x000fc40007810000 */
[----:B------:R-:W-:Y:S02]  /*4460*/  FSEL R172, R148, -INF , P6 ;  /* 0xff80000094ac7808 */ /* 0x000fe40003000000 */
[----:B------:R-:W-:Y:S02]  /*4470*/  FSEL R157, R110, -INF , P1 ;  /* 0xff8000006e9d7808 */ /* 0x000fe40000800000 */
[----:B------:R-:W-:Y:S02]  /*4480*/  FSEL R149, R111, -INF , P0 ;  /* 0xff8000006f957808 */ /* 0x000fe40000000000 */
[C---:B------:R-:W-:Y:S02]  /*4490*/  ISETP.GT.AND P6, PT, R2.reuse, 0x68, PT ;  /* 0x000000680200780c */ /* 0x040fe40003fc4270 */
[----:B------:R-:W-:Y:S02]  /*44a0*/  ISETP.GT.AND P1, PT, R2, 0x69, PT ;  /* 0x000000690200780c */ /* 0x000fe40003f24270 */
[----:B------:R-:W-:-:S02]  /*44b0*/  ISETP.GT.AND P0, PT, R0, 0x60, PT ;  /* 0x000000600000780c */ /* 0x000fc40003f04270 */
[----:B------:R-:W-:Y:S02]  /*44c0*/  FMNMX.FTZ R2, R18, R3, !PT ;  /* 0x0000000312027209 */ /* 0x000fe40007810000 */
[----:B------:R-:W-:Y:S02]  /*44d0*/  FMNMX.FTZ R3, R7, R8, !PT ;  /* 0x0000000807037209 */ /* 0x000fe40007810000 */
[----:B------:R-:W-:Y:S02]  /*44e0*/  FSEL R168, R104, -INF , P6 ;  /* 0xff80000068a87808 */ /* 0x000fe40003000000 */
[----:B------:R-:W-:Y:S02]  /*44f0*/  FSEL R156, R105, -INF , P1 ;  /* 0xff800000699c7808 */ /* 0x000fe40000800000 */
[----:B------:R-:W-:Y:S02]  /*4500*/  FSEL R150, R150, -INF , P0 ;  /* 0xff80000096967808 */ /* 0x000fe40000000000 */
[----:B-1----:R-:W-:-:S02]  /*4510*/  FMNMX.FTZ R4, R11, R12, !PT ;  /* 0x0000000c0b047209 */ /* 0x002fc40007810000 */
        /* <DEDUP_REMOVED lines=95> */
[----:B------:R-:W-:-:S02]  /*4b10*/  FSEL R151, R151, -INF , P6 ;  /* 0xff80000097977808 */ /* 0x000fc40003000000 */
        /* <DEDUP_REMOVED lines=8> */
[----:B------:R-:W-:Y:S02]  /*4ba0*/  FMNMX.FTZ R117, R156, R2, !PT ;  /* 0x000000029c757209 */ /* 0x000fe40007810000 */
[----:B------:R-:W-:Y:S02]  /*4bb0*/  FMNMX.FTZ R0, R196, R0, !PT ;  /* 0x00000000c4007209 */ /* 0x000fe40007810000 */
[----:B------:R-:W-:Y:S01]  /*4bc0*/  FMNMX.FTZ R118, R184, R118, !PT ;  /* 0x00000076b8767209 */ /* 0x000fe20007810000 */
[----:B------:R-:W1:Y:S01]  /*4bd0*/  SHFL.BFLY PT, R5, R117, 0x2, 0x1f ;  /* 0x0c401f0075057f89 */ /* 0x000e6200000e0000 */
[----:B------:R-:W-:-:S02]  /*4be0*/  FSEL R148, R107, -INF , P0 ;  /* 0xff8000006b947808 */ /* 0x000fc40000000000 */
[----:B------:R-:W-:Y:S01]  /*4bf0*/  FMNMX.FTZ R2, R159, R3, !PT ;  /* 0x000000039f027209 */ /* 0x000fe20007810000 */
[----:B------:R-:W2:Y:S03]  /*4c00*/  SHFL.BFLY PT, R4, R0, 0x2, 0x1f ;  /* 0x0c401f0000047f89 */ /* 0x000ea600000e0000 */
[----:B------:R-:W-:Y:S01]  /*4c10*/  FMNMX.FTZ R2, R148, R2, !PT ;  /* 0x0000000294027209 */ /* 0x000fe20007810000 */
[----:B------:R-:W3:Y:S04]  /*4c20*/  SHFL.BFLY PT, R3, R118, 0x2, 0x1f ;  /* 0x0c401f0076037f89 */ /* 0x000ee800000e0000 */
[----:B------:R-:W4:Y:S01]  /*4c30*/  SHFL.BFLY PT, R6, R2, 0x2, 0x1f ;  /* 0x0c401f0002067f89 */ /* 0x000f2200000e0000 */
[----:B-1----:R-:W-:-:S02]  /*4c40*/  FMNMX.FTZ R117, R117, R5, !PT ;  /* 0x0000000575757209 */ /* 0x002fc40007810000 */
[----:B--2---:R-:W-:-:S03]  /*4c50*/  FMNMX.FTZ R0, R4, R0, !PT ;  /* 0x0000000004007209 */ /* 0x004fc60007810000 */
[----:B------:R-:W1:Y:S01]  /*4c60*/  SHFL.BFLY PT, R4, R117, 0x1, 0x1f ;  /* 0x0c201f0075047f89 */ /* 0x000e6200000e0000 */
[----:B---3--:R-:W-:-:S03]  /*4c70*/  FMNMX.FTZ R118, R118, R3, !PT ;  /* 0x0000000376767209 */ /* 0x008fc60007810000 */
[----:B------:R-:W2:Y:S01]  /*4c80*/  SHFL.BFLY PT, R119, R0, 0x1, 0x1f ;  /* 0x0c201f0000777f89 */ /* 0x000ea200000e0000 */
[----:B----4-:R-:W-:-:S03]  /*4c90*/  FMNMX.FTZ R6, R2, R6, !PT ;  /* 0x0000000602067209 */ /* 0x010fc60007810000 */
[----:B------:R-:W3:Y:S04]  /*4ca0*/  SHFL.BFLY PT, R3, R118, 0x1, 0x1f ;  /* 0x0c201f0076037f89 */ /* 0x000ee800000e0000 */
[----:B------:R4:W4:Y:S01]  /*4cb0*/  SHFL.BFLY PT, R68, R6, 0x1, 0x1f ;  /* 0x0c201f0006447f89 */ /* 0x00092200000e0000 */
[----:B-1----:R-:W-:Y:S02]  /*4cc0*/  FMNMX.FTZ R117, R117, R4, !PT ;  /* 0x0000000475757209 */ /* 0x002fe40007810000 */
[----:B--2---:R-:W-:Y:S02]  /*4cd0*/  FMNMX.FTZ R119, R0, R119, !PT ;  /* 0x0000007700777209 */ /* 0x004fe40007810000 */
[----:B---3--:R-:W-:-:S03]  /*4ce0*/  FMNMX.FTZ R118, R118, R3, !PT ;  /* 0x0000000376767209 */ /* 0x008fc60007810000 */
.L_x_605:
[C---:B------:R-:W-:Y:S01]  /*4cf0*/  FMUL.FTZ R4, R119.reuse, c[0x0][0x2d0] ;  /* 0x0000b40077047a20 */ /* 0x040fe20000410000 */
[----:B------:R-:W-:Y:S01]  /*4d00*/  FSETP.NEU.FTZ.AND P0, PT, R119, -INF , PT ;  /* 0xff8000007700780b */ /* 0x000fe20003f1d000 */
[----:B------:R-:W-:Y:S01]  /*4d10*/  FMUL.FTZ R3, R118, c[0x0][0x2d0] ;  /* 0x0000b40076037a20 */ /* 0x000fe20000410000 */
[----:B------:R-:W-:Y:S01]  /*4d20*/  STL [R1+0x90], R230 ;  /* 0x000090e601007387 */ /* 0x000fe20000100800 */
[----:B----4-:R-:W-:Y:S01]  /*4d30*/  FMNMX.FTZ R68, R68, R6, !PT ;  /* 0x0000000644447209 */ /* 0x010fe20007810000 */
[----:B------:R-:W-:Y:S01]  /*4d40*/  WARPSYNC 0xffffffff ;  /* 0xffffffff00007948 */ /* 0x000fe20003800000 */
[----:B------:R-:W-:Y:S01]  /*4d50*/  FSEL R4, R4, RZ, P0 ;  /* 0x000000ff04047208 */ /* 0x000fe20000000000 */
[----:B------:R1:W-:Y:S01]  /*4d60*/  STL [R1+0x8c], R227 ;  /* 0x00008ce301007387 */ /* 0x0003e20000100800 */
[----:B------:R-:W-:-:S03]  /*4d70*/  FSETP.NEU.FTZ.AND P0, PT, R118, -INF , PT ;  /* 0xff8000007600780b */ /* 0x000fc60003f1d000 */
[--C-:B------:R-:W-:Y:S01]  /*4d80*/  FFMA.FTZ R0, R9, c[0x0][0x2d0], -R4.reuse ;  /* 0x0000b40009007a23 */ /* 0x100fe20000010804 */
[----:B------:R-:W-:Y:S01]  /*4d90*/  FSEL R3, R3, RZ, P0 ;  /* 0x000000ff03037208 */ /* 0x000fe20000000000 */
[----:B------:R-:W-:Y:S01]  /*4da0*/  FFMA.FTZ R2, R33, c[0x0][0x2d0], -R4 ;  /* 0x0000b40021027a23 */ /* 0x000fe20000010804 */
[----:B------:R-:W-:Y:S01]  /*4db0*/  FSETP.NEU.FTZ.AND P0, PT, R117, -INF , PT ;  /* 0xff8000007500780b */ /* 0x000fe20003f1d000 */
[----:B------:R2:W-:Y:S01]  /*4dc0*/  MUFU.EX2 R210, R0 ;  /* 0x0000000000d27308 */ /* 0x0005e20000000800 */
[----:B------:R3:W-:Y:S01]  /*4dd0*/  STL [R1+0x88], R224 ;  /* 0x000088e001007387 */ /* 0x0007e20000100800 */
[----:B------:R-:W-:-:S03]  /*4de0*/  FFMA.FTZ R5, R25, c[0x0][0x2d0], -R3 ;  /* 0x0000b40019057a23 */ /* 0x000fc60000010803 */
[----:B------:R-:W-:Y:S03]  /*4df0*/  LDSM.16.MT88.4 R44, [R225] ;  /* 0x00000000e12c783b */ /* 0x000fe60000004200 */
[----:B------:R4:W-:Y:S01]  /*4e00*/  MUFU.EX2 R223, R2 ;  /* 0x0000000200df7308 */ /* 0x0009e20000000800 */
[----:B------:R-:W1:Y:S04]  /*4e10*/  LDSM.16.MT88.4 R36, [R229] ;  /* 0x00000000e524783b */ /* 0x000e680000004200 */
[----:B------:R-:W-:Y:S01]  /*4e20*/  LDSM.16.MT88.4 R52, [R229+0x800] ;  /* 0x00080000e534783b */ /* 0x000fe20000004200 */
[----:B--2---:R-:W-:Y:S02]  /*4e30*/  FFMA.FTZ R0, R10, c[0x0][0x2d0], -R4 ;  /* 0x0000b4000a007a23 */ /* 0x004fe40000010804 */
[----:B------:R2:W-:Y:S01]  /*4e40*/  MUFU.EX2 R246, R5 ;  /* 0x0000000500f67308 */ /* 0x0005e20000000800 */
[----:B------:R-:W1:Y:S01]  /*4e50*/  LDSM.16.MT88.4 R48, [R226] ;  /* 0x00000000e230783b */ /* 0x000e620000004200 */
[----:B----4-:R-:W-:-:S06]  /*4e60*/  FMUL.FTZ R2, R117, c[0x0][0x2d0] ;  /* 0x0000b40075027a20 */ /* 0x010fcc0000410000 */
[----:B------:R4:W-:Y:S01]  /*4e70*/  MUFU.EX2 R209, R0 ;  /* 0x0000000000d17308 */ /* 0x0009e20000000800 */
[----:B------:R-:W-:Y:S02]  /*4e80*/  FSEL R2, R2, RZ, P0 ;  /* 0x000000ff02027208 */ /* 0x000fe40000000000 */
[----:B------:R-:W-:-:S03]  /*4e90*/  FSETP.NEU.FTZ.AND P0, PT, R68, -INF , PT ;  /* 0xff8000004400780b */ /* 0x000fc60003f1d000 */
[--C-:B--2---:R-:W-:Y:S02]  /*4ea0*/  FFMA.FTZ R5, R26, c[0x0][0x2d0], -R2.reuse ;  /* 0x0000b4001a057a23 */ /* 0x104fe40000010802 */
[--C-:B------:R-:W-:Y:S02]  /*4eb0*/  FFMA.FTZ R140, R140, c[0x0][0x2d0], -R2.reuse ;  /* 0x0000b4008c8c7a23 */ /* 0x100fe40000010802 */
[----:B------:R2:W-:Y:S01]  /*4ec0*/  MUFU.EX2 R221, R5 ;  /* 0x0000000500dd7308 */ /* 0x0005e20000000800 */
[----:B------:R-:W-:Y:S02]  /*4ed0*/  FFMA.FTZ R137, R137, c[0x0][0x2d0], -R2 ;  /* 0x0000b40089897a23 */ /* 0x000fe40000010802 */
[----:B----4-:R-:W-:Y:S02]  /*4ee0*/  FFMA.FTZ R0, R18, c[0x0][0x2d0], -R4 ;  /* 0x0000b40012007a23 */ /* 0x010fe40000010804 */
[----:B------:R-:W-:-:S03]  /*4ef0*/  FFMA.FTZ R156, R156, c[0x0][0x2d0], -R2 ;  /* 0x0000b4009c9c7a23 */ /* 0x000fc60000010802 */
[----:B------:R4:W-:Y:S01]  /*4f00*/  MUFU.EX2 R211, R0 ;  /* 0x0000000000d37308 */ /* 0x0009e20000000800 */
[----:B--2---:R-:W-:-:S07]  /*4f10*/  FFMA.FTZ R5, R34, c[0x0][0x2d0], -R2 ;  /* 0x0000b40022057a23 */ /* 0x004fce0000010802 */
[----:B------:R-:W2:Y:S01]  /*4f20*/  MUFU.EX2 R217, R5 ;  /* 0x0000000500d97308 */ /* 0x000ea20000000800 */
[----:B----4-:R-:W-:-:S07]  /*4f30*/  FFMA.FTZ R0, R24, c[0x0][0x2d0], -R4 ;  /* 0x0000b40018007a23 */ /* 0x010fce0000010804 */
[----:B------:R4:W-:Y:S01]  /*4f40*/  MUFU.EX2 R134, R0 ;  /* 0x0000000000867308 */ /* 0x0009e20000000800 */
[----:B--2---:R-:W-:Y:S01]  /*4f50*/  F2FP.PACK_AB R10, R217, R221 ;  /* 0x000000ddd90a723e */ /* 0x004fe200000000ff */
[----:B----4-:R-:W-:-:S06]  /*4f60*/  FFMA.FTZ R0, R28, c[0x0][0x2d0], -R4 ;  /* 0x0000b4001c007a23 */ /* 0x010fcc0000010804 */
[----:B------:R2:W-:Y:S02]  /*4f70*/  MUFU.EX2 R138, R0 ;  /* 0x00000000008a7308 */ /* 0x0005e40000000800 */
[----:B--2---:R-:W-:-:S06]  /*4f80*/  FFMA.FTZ R0, R30, c[0x0][0x2d0], -R4 ;  /* 0x0000b4001e007a23 */ /* 0x004fcc0000010804 */
[----:B------:R2:W-:Y:S02]  /*4f90*/  MUFU.EX2 R116, R0 ;  /* 0x0000000000747308 */ /* 0x0005e40000000800 */
[----:B--2---:R-:W-:-:S06]  /*4fa0*/  FFMA.FTZ R0, R35, c[0x0][0x2d0], -R4 ;  /* 0x0000b40023007a23 */ /* 0x004fcc0000010804 */
[----:B------:R2:W4:Y:S02]  /*4fb0*/  MUFU.EX2 R219, R0 ;  /* 0x0000000000db7308 */ /* 0x0005240000000800 */
[----:B--2---:R-:W-:-:S06]  /*4fc0*/  FFMA.FTZ R0, R7, c[0x0][0x2d0], -R3 ;  /* 0x0000b40007007a23 */ /* 0x004fcc0000010803 */
[----:B------:R2:W-:Y:S02]  /*4fd0*/  MUFU.EX2 R183, R0 ;  /* 0x0000000000b77308 */ /* 0x0005e40000000800 */
[----:B--2---:R-:W-:-:S06]  /*4fe0*/  FFMA.FTZ R0, R8, c[0x0][0x2d0], -R3 ;  /* 0x0000b40008007a23 */ /* 0x004fcc0000010803 */
[----:B------:R2:W-:Y:S02]  /*4ff0*/  MUFU.EX2 R182, R0 ;  /* 0x0000000000b67308 */ /* 0x0005e40000000800 */
[----:B--2---:R-:W-:-:S06]  /*5000*/  FFMA.FTZ R0, R13, c[0x0][0x2d0], -R3 ;  /* 0x0000b4000d007a23 */ /* 0x004fcc0000010803 */
[----:B------:R2:W-:Y:S02]  /*5010*/  MUFU.EX2 R208, R0 ;  /* 0x0000000000d07308 */ /* 0x0005e40000000800 */
[----:B--2---:R-:W-:Y:S01]  /*5020*/  FFMA.FTZ R0, R14, c[0x0][0x2d0], -R3 ;  /* 0x0000b4000e007a23 */ /* 0x004fe20000010803 */
[----:B----4-:R-:W-:-:S05]  /*5030*/  F2FP.PACK_AB R14, R219, R223 ;  /* 0x000000dfdb0e723e */ /* 0x010fca00000000ff */
[----:B------:R2:W-:Y:S02]  /*5040*/  MUFU.EX2 R222, R0 ;  /* 0x0000000000de7308 */ /* 0x0005e40000000800 */
[----:B--2---:R-:W-:-:S06]  /*5050*/  FFMA.FTZ R0, R15, c[0x0][0x2d0], -R3 ;  /* 0x0000b4000f007a23 */ /* 0x004fcc0000010803 */
[----:B-1----:R1:W-:Y:S02]  /*5060*/  MUFU.EX2 R227, R0 ;  /* 0x0000000000e37308 */ /* 0x0023e40000000800 */
[----:B-1----:R-:W-:-:S06]  /*5070*/  FFMA.FTZ R0, R17, c[0x0][0x2d0], -R3 ;  /* 0x0000b40011007a23 */ /* 0x002fcc0000010803 */
[----:B------:R1:W2:Y:S02]  /*5080*/  MUFU.EX2 R230, R0 ;  /* 0x0000000000e67308 */ /* 0x0002a40000000800 */
[----:B-1----:R-:W-:Y:S01]  /*5090*/  FFMA.FTZ R0, R27, c[0x0][0x2d0], -R3 ;  /* 0x0000b4001b007a23 */ /* 0x002fe20000010803 */
[----:B--2---:R-:W-:-:S05]  /*50a0*/  F2FP.PACK_AB R13, R230, R227 ;  /* 0x000000e3e60d723e */ /* 0x004fca00000000ff */
[----:B------:R1:W2:Y:S02]  /*50b0*/  MUFU.EX2 R218, R0 ;  /* 0x0000000000da7308 */ /* 0x0002a40000000800 */
[----:B-1----:R-:W-:Y:S01]  /*50c0*/  FFMA.FTZ R0, R11, c[0x0][0x2d0], -R2 ;  /* 0x0000b4000b007a23 */ /* 0x002fe20000010802 */
[----:B--2---:R-:W-:-:S05]  /*50d0*/  F2FP.PACK_AB R15, R218, R246 ;  /* 0x000000f6da0f723e */ /* 0x004fca00000000ff */
[----:B------:R1:W-:Y:S02]  /*50e0*/  MUFU.EX2 R179, R0 ;  /* 0x0000000000b37308 */ /* 0x0003e40000000800 */
[----:B-1----:R-:W-:Y:S01]  /*50f0*/  FFMA.FTZ R0, R12, c[0x0][0x2d0], -R2 ;  /* 0x0000b4000c007a23 */ /* 0x002fe20000010802 */
[----:B------:R-:W-:-:S05]  /*5100*/  F2FP.PACK_AB R12, R116, R138 ;  /* 0x0000008a740c723e */ /* 0x000fca00000000ff */
        /* <DEDUP_REMOVED lines=8> */
[----:B--2---:R-:W-:Y:S02]  /*5190*/  F2FP.PACK_AB R18, R213, R181 ;  /* 0x000000b5d512723e */ /* 0x004fe400000000ff */
[----:B------:R-:W-:-:S03]  /*51a0*/  F2FP.PACK_AB R22, R134, R211 ;  /* 0x000000d38616723e */ /* 0x000fc600000000ff */
[----:B---3--:R1:W-:Y:S02]  /*51b0*/  MUFU.EX2 R224, R0 ;  /* 0x0000000000e07308 */ /* 0x0083e40000000800 */
[----:B-1----:R-:W-:Y:S01]  /*51c0*/  FFMA.FTZ R0, R23, c[0x0][0x2d0], -R2 ;  /* 0x0000b40017007a23 */ /* 0x002fe20000010802 */
[----:B------:R-:W-:-:S05]  /*51d0*/  F2FP.PACK_AB R23, R222, R208 ;  /* 0x000000d0de17723e */ /* 0x000fca00000000ff */
[----:B------:R1:W2:Y:S02]  /*51e0*/  MUFU.EX2 R139, R0 ;  /* 0x00000000008b7308 */ /* 0x0002a40000000800 */
[----:B-1----:R-:W-:Y:S01]  /*51f0*/  FMUL.FTZ R0, R68, c[0x0][0x2d0] ;  /* 0x0000b40044007a20 */ /* 0x002fe20000410000 */
[----:B--2---:R-:W-:-:S04]  /*5200*/  F2FP.PACK_AB R8, R139, R224 ;  /* 0x000000e08b08723e */ /* 0x004fc800000000ff */
[----:B------:R-:W-:-:S05]  /*5210*/  FSEL R0, R0, RZ, P0 ;  /* 0x000000ff00007208 */ /* 0x000fca0000000000 */
[--C-:B------:R-:W-:Y:S02]  /*5220*/  FFMA.FTZ R5, R19, c[0x0][0x2d0], -R0.reuse ;  /* 0x0000b40013057a23 */ /* 0x100fe40000010800 */
[--C-:B------:R-:W-:Y:S02]  /*5230*/  FFMA.FTZ R6, R32, c[0x0][0x2d0], -R0.reuse ;  /* 0x0000b40020067a23 */ /* 0x100fe40000010800 */
[----:B------:R1:W-:Y:S01]  /*5240*/  MUFU.EX2 R178, R5 ;  /* 0x0000000500b27308 */ /* 0x0003e20000000800 */
[--C-:B------:R-:W-:Y:S02]  /*5250*/  FFMA.FTZ R136, R136, c[0x0][0x2d0], -R0.reuse ;  /* 0x0000b40088887a23 */ /* 0x100fe40000010800 */
[----:B------:R-:W-:-:S05]  /*5260*/  FFMA.FTZ R159, R159, c[0x0][0x2d0], -R0 ;  /* 0x0000b4009f9f7a23 */ /* 0x000fca0000010800 */
[----:B------:R-:W-:Y:S01]  /*5270*/  MUFU.EX2 R141, R6 ;  /* 0x00000006008d7308 */ /* 0x000fe20000000800 */
[----:B-1----:R-:W-:Y:S01]  /*5280*/  FFMA.FTZ R5, R21, c[0x0][0x2d0], -R0 ;  /* 0x0000b40015057a23 */ /* 0x002fe20000010800 */
[----:B------:R-:W-:-:S06]  /*5290*/  F2FP.PACK_AB R21, R182, R183 ;  /* 0x000000b7b615723e */ /* 0x000fcc00000000ff */
[----:B------:R1:W2:Y:S01]  /*52a0*/  MUFU.EX2 R170, R5 ;  /* 0x0000000500aa7308 */ /* 0x0002a20000000800 */
[C---:B------:R-:W-:Y:S08]  /*52b0*/  HMMA.16816.F32 R32, R20.reuse, R36, RZ ;  /* 0x000000241420723c */ /* 0x040ff000000018ff */
[----:B------:R-:W-:Y:S01]  /*52c0*/  HMMA.16816.F32 R60, R20, R44, RZ ;  /* 0x0000002c143c723c */ /* 0x000fe200000018ff */
[----:B-1----:R-:W-:Y:S01]  /*52d0*/  FFMA.FTZ R5, R29, c[0x0][0x2d0], -R0 ;  /* 0x0000b4001d057a23 */ /* 0x002fe20000010800 */
[----:B--2---:R-:W-:-:S03]  /*52e0*/  F2FP.PACK_AB R17, R170, R178 ;  /* 0x000000b2aa11723e */ /* 0x004fc600000000ff */
[----:B------:R1:W-:Y:S03]  /*52f0*/  MUFU.EX2 R212, R5 ;  /* 0x0000000500d47308 */ /* 0x0003e60000000800 */
[----:B------:R-:W-:Y:S08]  /*5300*/  HMMA.16816.F32 R72, R20, R48, RZ ;  /* 0x000000301448723c */ /* 0x000ff000000018ff */
[----:B------:R-:W-:Y:S01]  /*5310*/  HMMA.16816.F32 R88, R12, R52, R32 ;  /* 0x000000340c58723c */ /* 0x000fe20000001820 */
[----:B------:R-:W-:Y:S01]  /*5320*/  LDSM.16.MT88.4 R32, [R226+0x800] ;  /* 0x00080000e220783b */ /* 0x000fe20000004200 */
[----:B-1----:R-:W-:-:S03]  /*5330*/  FFMA.FTZ R5, R31, c[0x0][0x2d0], -R0 ;  /* 0x0000b4001f057a23 */ /* 0x002fc60000010800 */
[----:B------:R-:W1:Y:S01]  /*5340*/  LDSM.16.MT88.4 R28, [R225+0x800] ;  /* 0x00080000e11c783b */ /* 0x000e620000004200 */
[----:B------:R2:W3:Y:S02]  /*5350*/  MUFU.EX2 R133, R5 ;  /* 0x0000000500857308 */ /* 0x0004e40000000800 */
[----:B--2---:R-:W-:Y:S01]  /*5360*/  FFMA.FTZ R5, R40, c[0x0][0x2d0], -R0 ;  /* 0x0000b40028057a23 */ /* 0x004fe20000010800 */
[----:B---3--:R-:W-:-:S05]  /*5370*/  F2FP.PACK_AB R19, R133, R212 ;  /* 0x000000d48513723e */ /* 0x008fca00000000ff */
[----:B------:R2:W3:Y:S02]  /*5380*/  MUFU.EX2 R220, R5 ;  /* 0x0000000500dc7308 */ /* 0x0004e40000000800 */
[C---:B------:R-:W-:Y:S08]  /*5390*/  HMMA.16816.F32 R24, R16.reuse, R44, RZ ;  /* 0x0000002c1018723c */ /* 0x040ff000000018ff */
[----:B------:R-:W-:Y:S01]  /*53a0*/  HMMA.16816.F32 R56, R16, R36, RZ ;  /* 0x000000241038723c */ /* 0x000fe200000018ff */
[----:B--2---:R-:W-:Y:S01]  /*53b0*/  FFMA.FTZ R5, R41, c[0x0][0x2d0], -R0 ;  /* 0x0000b40029057a23 */ /* 0x004fe20000010800 */
[----:B---3--:R-:W-:-:S03]  /*53c0*/  F2FP.PACK_AB R9, R220, R141 ;  /* 0x0000008ddc09723e */ /* 0x008fc600000000ff */
[----:B------:R2:W-:Y:S03]  /*53d0*/  MUFU.EX2 R216, R5 ;  /* 0x0000000500d87308 */ /* 0x0005e60000000800 */
[----:B-1----:R-:W-:Y:S08]  /*53e0*/  HMMA.16816.F32 R76, R12, R28, R60 ;  /* 0x0000001c0c4c723c */ /* 0x002ff0000000183c */
[----:B------:R-:W-:Y:S01]  /*53f0*/  HMMA.16816.F32 R64, R16, R48, RZ ;  /* 0x000000301040723c */ /* 0x000fe200000018ff */
[----:B--2---:R-:W-:-:S07]  /*5400*/  FFMA.FTZ R5, R42, c[0x0][0x2d0], -R0 ;  /* 0x0000b4002a057a23 */ /* 0x004fce0000010800 */
[----:B------:R-:W-:Y:S01]  /*5410*/  HMMA.16816.F32 R100, R12, R32, R72 ;  /* 0x000000200c64723c */ /* 0x000fe20000001848 */
[----:B------:R-:W1:Y:S01]  /*5420*/  LDSM.16.MT88.4 R40, [R228] ;  /* 0x00000000e428783b */ /* 0x000e620000004200 */
[----:B------:R-:W2:Y:S02]  /*5430*/  MUFU.EX2 R6, R5 ;  /* 0x0000000500067308 */ /* 0x000ea40000000800 */
[----:B--2---:R-:W-:Y:S01]  /*5440*/  F2FP.PACK_AB R11, R6, R216 ;  /* 0x000000d8060b723e */ /* 0x004fe200000000ff */
[----:B------:R-:W-:Y:S01]  /*5450*/  FFMA.FTZ R5, R128, c[0x0][0x2d0], -R4 ;  /* 0x0000b40080057a23 */ /* 0x000fe20000010804 */
[----:B------:R-:W-:-:S04]  /*5460*/  MOV R128, R246 ;  /* 0x000000f600807202 */ /* 0x000fc80000000f00 */
[----:B------:R2:W-:Y:S01]  /*5470*/  MUFU.EX2 R142, R5 ;  /* 0x00000005008e7308 */ /* 0x0005e20000000800 */
[C---:B------:R-:W-:Y:S01]  /*5480*/  HMMA.16816.F32 R80, R8.reuse, R28, R24 ;  /* 0x0000001c0850723c */ /* 0x040fe20000001818 */
[----:B------:R-:W3:Y:S07]  /*5490*/  LDSM.16.MT88.4 R24, [R228+0x800] ;  /* 0x00080000e418783b */ /* 0x000eee0000004200 */
[----:B------:R-:W-:Y:S01]  /*54a0*/  HMMA.16816.F32 R84, R8, R52, R56 ;  /* 0x000000340854723c */ /* 0x000fe20000001838 */
[----:B--2---:R-:W-:Y:S01]  /*54b0*/  FFMA.FTZ R5, R127, c[0x0][0x2d0], -R4 ;  /* 0x0000b4007f057a23 */ /* 0x004fe20000010804 */
[----:B------:R-:W-:-:S06]  /*54c0*/  MOV R127, R223 ;  /* 0x000000df007f7202 */ /* 0x000fcc0000000f00 */
[-C--:B-1----:R-:W-:Y:S01]  /*54d0*/  HMMA.16816.F32 R56, R16, R40.reuse, RZ ;  /* 0x000000281038723c */ /* 0x082fe200000018ff */
[----:B------:R1:W-:Y:S07]  /*54e0*/  MUFU.EX2 R7, R5 ;  /* 0x0000000500077308 */ /* 0x0003ee0000000800 */
[----:B------:R-:W-:Y:S08]  /*54f0*/  HMMA.16816.F32 R60, R20, R40, RZ ;  /* 0x00000028143c723c */ /* 0x000ff000000018ff */
[----:B------:R-:W-:Y:S01]  /*5500*/  HMMA.16816.F32 R96, R8, R32, R64 ;  /* 0x000000200860723c */ /* 0x000fe20000001840 */
[----:B-1----:R-:W-:-:S04]  /*5510*/  FFMA.FTZ R5, R126, c[0x0][0x2d0], -R4 ;  /* 0x0000b4007e057a23 */ /* 0x002fc80000010804 */
[----:B------:R1:W2:Y:S03]  /*5520*/  MUFU.EX2 R143, R5 ;  /* 0x00000005008f7308 */ /* 0x0002a60000000800 */
[----:B---3--:R-:W-:Y:S08]  /*5530*/  HMMA.16816.F32 R104, R8, R24, R56 ;  /* 0x000000180868723c */ /* 0x008ff00000001838 */
[----:B------:R-:W-:Y:S01]  /*5540*/  HMMA.16816.F32 R56, R16, R38, RZ ;  /* 0x000000261038723c */ /* 0x000fe200000018ff */
[----:B-1----:R-:W-:-:S07]  /*5550*/  FFMA.FTZ R5, R125, c[0x0][0x2d0], -R4 ;  /* 0x0000b4007d057a23 */ /* 0x002fce0000010804 */
[----:B------:R-:W-:Y:S01]  /*5560*/  HMMA.16816.F32 R108, R12, R24, R60 ;  /* 0x000000180c6c723c */ /* 0x000fe2000000183c */
[----:B------:R1:W3:Y:S07]  /*5570*/  MUFU.EX2 R135, R5 ;  /* 0x0000000500877308 */ /* 0x0002ee0000000800 */
[----:B------:R-:W-:Y:S08]  /*5580*/  HMMA.16816.F32 R60, R16, R46, RZ ;  /* 0x0000002e103c723c */ /* 0x000ff000000018ff */
[----:B------:R-:W-:Y:S01]  /*5590*/  HMMA.16816.F32 R64, R8, R54, R56 ;  /* 0x000000360840723c */ /* 0x000fe20000001838 */
[----:B-1----:R-:W-:Y:S01]  /*55a0*/  FFMA.FTZ R5, R124, c[0x0][0x2d0], -R3 ;  /* 0x0000b4007c057a23 */ /* 0x002fe20000010803 */
[----:B--2---:R-:W-:-:S06]  /*55b0*/  MOV R124, R143 ;  /* 0x0000008f007c7202 */ /* 0x004fcc0000000f00 */
[C---:B------:R-:W-:Y:S08]  /*55c0*/  HMMA.16816.F32 R56, R16.reuse, R50, RZ ;  /* 0x000000321038723c */ /* 0x040ff000000018ff */
[----:B------:R-:W-:Y:S08]  /*55d0*/  HMMA.16816.F32 R16, R16, R42, RZ ;  /* 0x0000002a1010723c */ /* 0x000ff000000018ff */
[C---:B------:R-:W-:Y:S08]  /*55e0*/  HMMA.16816.F32 R60, R8.reuse, R30, R60 ;  /* 0x0000001e083c723c */ /* 0x040ff0000000183c */
[C---:B------:R-:W-:Y:S08]  /*55f0*/  HMMA.16816.F32 R56, R8.reuse, R34, R56 ;  /* 0x000000220838723c */ /* 0x040ff00000001838 */
[----:B------:R-:W-:Y:S01]  /*5600*/  HMMA.16816.F32 R92, R8, R26, R16 ;  /* 0x0000001a085c723c */ /* 0x000fe20000001810 */
[----:B------:R1:W-:Y:S01]  /*5610*/  MUFU.EX2 R8, R5 ;  /* 0x0000000500087308 */ /* 0x0003e20000000800 */
[----:B------:R-:W2:Y:S06]  /*5620*/  LDSM.16.MT88.4 R16, [R225+0x1000] ;  /* 0x00100000e110783b */ /* 0x000eac0000004200 */
[C---:B------:R-:W-:Y:S08]  /*5630*/  HMMA.16816.F32 R44, R20.reuse, R46, RZ ;  /* 0x0000002e142c723c */ /* 0x040ff000000018ff */
[----:B------:R-:W-:Y:S01]  /*5640*/  HMMA.16816.F32 R36, R20, R38, RZ ;  /* 0x000000261424723c */ /* 0x000fe200000018ff */
[----:B-1----:R-:W-:Y:S01]  /*5650*/  FFMA.FTZ R5, R123, c[0x0][0x2d0], -R3 ;  /* 0x0000b4007b057a23 */ /* 0x002fe20000010803 */
[----:B------:R-:W-:-:S03]  /*5660*/  MOV R123, R142 ;  /* 0x0000008e007b7202 */ /* 0x000fc60000000f00 */
[----:B------:R1:W-:Y:S03]  /*5670*/  MUFU.EX2 R143, R5 ;  /* 0x00000005008f7308 */ /* 0x0003e60000000800 */
[C---:B------:R-:W-:Y:S08]  /*5680*/  HMMA.16816.F32 R48, R20.reuse, R50, RZ ;  /* 0x000000321430723c */ /* 0x040ff000000018ff */
[----:B------:R-:W-:Y:S01]  /*5690*/  HMMA.16816.F32 R20, R20, R42, RZ ;  /* 0x0000002a1414723c */ /* 0x000fe200000018ff */
[----:B-1----:R-:W-:-:S07]  /*56a0*/  FFMA.FTZ R5, R122, c[0x0][0x2d0], -R3 ;  /* 0x0000b4007a057a23 */ /* 0x002fce0000010803 */
[C---:B------:R-:W-:Y:S01]  /*56b0*/  HMMA.16816.F32 R28, R12.reuse, R30, R44 ;  /* 0x0000001e0c1c723c */ /* 0x040fe2000000182c */
[----:B------:R1:W-:Y:S07]  /*56c0*/  MUFU.EX2 R125, R5 ;  /* 0x00000005007d7308 */ /* 0x0003ee0000000800 */
[C---:B------:R-:W-:Y:S08]  /*56d0*/  HMMA.16816.F32 R36, R12.reuse, R54, R36 ;  /* 0x000000360c24723c */ /* 0x040ff00000001824 */
[----:B------:R-:W-:Y:S01]  /*56e0*/  HMMA.16816.F32 R48, R12, R34, R48 ;  /* 0x000000220c30723c */ /* 0x000fe20000001830 */
[----:B-1----:R-:W-:-:S04]  /*56f0*/  FFMA.FTZ R5, R121, c[0x0][0x2d0], -R3 ;  /* 0x0000b40079057a23 */ /* 0x002fc80000010803 */
[----:B------:R1:W4:Y:S03]  /*5700*/  MUFU.EX2 R214, R5 ;  /* 0x0000000500d67308 */ /* 0x0003260000000800 */
[----:B------:R-:W-:Y:S07]  /*5710*/  HMMA.16816.F32 R20, R12, R26, R20 ;  /* 0x0000001a0c14723c */ /* 0x000fee0000001814 */
[----:B------:R-:W-:-:S02]  /*5720*/  F2FP.PACK_AB R12, R7, R123 ;  /* 0x0000007b070c723e */ /* 0x000fc400000000ff */
[----:B---3--:R-:W-:Y:S01]  /*5730*/  F2FP.PACK_AB R14, R135, R124 ;  /* 0x0000007c870e723e */ /* 0x008fe200000000ff */
[----:B-1----:R-:W-:Y:S01]  /*5740*/  FFMA.FTZ R5, R113, c[0x0][0x2d0], -R2 ;  /* 0x0000b40071057a23 */ /* 0x002fe20000010802 */
[----:B----4-:R-:W-:-:S03]  /*5750*/  F2FP.PACK_AB R15, R214, R125 ;  /* 0x0000007dd60f723e */ /* 0x010fc600000000ff */
[----:B------:R1:W-:Y:S02]  /*5760*/  MUFU.EX2 R9, R5 ;  /* 0x0000000500097308 */ /* 0x0003e40000000800 */
[----:B-1----:R-:W-:-:S06]  /*5770*/  FFMA.FTZ R5, R114, c[0x0][0x2d0], -R2 ;  /* 0x0000b40072057a23 */ /* 0x002fcc0000010802 */
[----:B------:R1:W-:Y:S02]  /*5780*/  MUFU.EX2 R142, R5 ;  /* 0x00000005008e7308 */ /* 0x0003e40000000800 */
[----:B-1----:R-:W-:-:S06]  /*5790*/  FFMA.FTZ R5, R115, c[0x0][0x2d0], -R2 ;  /* 0x0000b40073057a23 */ /* 0x002fcc0000010802 */
[----:B------:R1:W-:Y:S02]  /*57a0*/  MUFU.EX2 R126, R5 ;  /* 0x00000005007e7308 */ /* 0x0003e40000000800 */
[----:B-1----:R-:W-:-:S06]  /*57b0*/  FFMA.FTZ R5, R120, c[0x0][0x2d0], -R2 ;  /* 0x0000b40078057a23 */ /* 0x002fcc0000010802 */
[----:B------:R1:W3:Y:S02]  /*57c0*/  MUFU.EX2 R215, R5 ;  /* 0x0000000500d77308 */ /* 0x0002e40000000800 */
[----:B-1----:R-:W-:Y:S01]  /*57d0*/  FFMA.FTZ R5, R69, c[0x0][0x2d0], -R0 ;  /* 0x0000b40045057a23 */ /* 0x002fe20000010800 */
[----:B---3--:R-:W-:-:S05]  /*57e0*/  F2FP.PACK_AB R10, R215, R126 ;  /* 0x0000007ed70a723e */ /* 0x008fca00000000ff */
[----:B------:R1:W-:Y:S02]  /*57f0*/  MUFU.EX2 R249, R5 ;  /* 0x0000000500f97308 */ /* 0x0003e40000000800 */
[----:B-1----:R-:W-:Y:S01]  /*5800*/  FFMA.FTZ R5, R70, c[0x0][0x2d0], -R0 ;  /* 0x0000b40046057a23 */ /* 0x002fe20000010800 */
[----:B------:R-:W-:-:S05]  /*5810*/  MOV R70, R9 ;  /* 0x0000000900467202 */ /* 0x000fca0000000f00 */
[----:B------:R1:W3:Y:S02]  /*5820*/  MUFU.EX2 R69, R5 ;  /* 0x0000000500457308 */ /* 0x0002e40000000800 */
[----:B-1----:R-:W-:Y:S01]  /*5830*/  FFMA.FTZ R5, R71, c[0x0][0x2d0], -R0 ;  /* 0x0000b40047057a23 */ /* 0x002fe20000010800 */
[----:B------:R-:W-:Y:S02]  /*5840*/  MOV R71, R8 ;  /* 0x0000000800477202 */ /* 0x000fe40000000f00 */
[----:B------:R-:W-:-:S03]  /*5850*/  F2FP.PACK_AB R8, R142, R70 ;  /* 0x000000468e08723e */ /* 0x000fc600000000ff */
[----:B------:R1:W-:Y:S01]  /*5860*/  MUFU.EX2 R114, R5 ;  /* 0x0000000500727308 */ /* 0x0003e20000000800 */
[----:B------:R-:W-:Y:S02]  /*5870*/  F2FP.PACK_AB R13, R143, R71 ;  /* 0x000000478f0d723e */ /* 0x000fe400000000ff */
[----:B---3--:R-:W-:-:S05]  /*5880*/  F2FP.PACK_AB R9, R69, R249 ;  /* 0x000000f94509723e */ /* 0x008fca00000000ff */
[----:B--2---:R-:W-:Y:S01]  /*5890*/  HMMA.16816.F32 R76, R12, R16, R76 ;  /* 0x000000100c4c723c */ /* 0x004fe2000000184c */
[----:B-1----:R-:W-:-:S07]  /*58a0*/  FFMA.FTZ R5, R112, c[0x0][0x2d0], -R0 ;  /* 0x0000b40070057a23 */ /* 0x002fce0000010800 */
[----:B------:R-:W-:Y:S01]  /*58b0*/  HMMA.16816.F32 R28, R12, R18, R28 ;  /* 0x000000120c1c723c */ /* 0x000fe2000000181c */
[----:B------:R-:W1:Y:S02]  /*58c0*/  MUFU.EX2 R113, R5 ;  /* 0x0000000500717308 */ /* 0x000e640000000800 */
[----:B-1----:R-:W-:Y:S01]  /*58d0*/  F2FP.PACK_AB R11, R113, R114 ;  /* 0x00000072710b723e */ /* 0x002fe200000000ff */
[----:B------:R-:W-:Y:S01]  /*58e0*/  FFMA.FTZ R5, R155, c[0x0][0x2d0], -R4 ;  /* 0x0000b4009b057a23 */ /* 0x000fe20000010804 */
[----:B------:R-:W-:-:S04]  /*58f0*/  MOV R155, R125 ;  /* 0x0000007d009b7202 */ /* 0x000fc80000000f00 */
[----:B------:R1:W-:Y:S01]  /*5900*/  MUFU.EX2 R251, R5 ;  /* 0x0000000500fb7308 */ /* 0x0003e20000000800 */
[C---:B------:R-:W-:Y:S08]  /*5910*/  HMMA.16816.F32 R80, R8.reuse, R16, R80 ;  /* 0x000000100850723c */ /* 0x040ff00000001850 */
[----:B------:R-:W-:Y:S01]  /*5920*/  HMMA.16816.F32 R72, R8, R18, R60 ;  /* 0x000000120848723c */ /* 0x000fe2000000183c */
[----:B------:R-:W2:Y:S01]  /*5930*/  LDSM.16.MT88.4 R16, [R229+0x1000] ;  /* 0x00100000e510783b */ /* 0x000ea20000004200 */
[----:B-1----:R-:W-:Y:S01]  /*5940*/  FFMA.FTZ R5, R154, c[0x0][0x2d0], -R4 ;  /* 0x0000b4009a057a23 */ /* 0x002fe20000010804 */
[----:B------:R-:W-:-:S03]  /*5950*/  MOV R154, R126 ;  /* 0x0000007e009a7202 */ /* 0x000fc60000000f00 */
[----:B------:R1:W3:Y:S02]  /*5960*/  MUFU.EX2 R252, R5 ;  /* 0x0000000500fc7308 */ /* 0x0002e40000000800 */
[----:B-1----:R-:W-:Y:S01]  /*5970*/  FFMA.FTZ R5, R153, c[0x0][0x2d0], -R4 ;  /* 0x0000b40099057a23 */ /* 0x002fe20000010804 */
[----:B------:R-:W-:-:S05]  /*5980*/  MOV R153, R113 ;  /* 0x0000007100997202 */ /* 0x000fca0000000f00 */
[----:B------:R1:W-:Y:S01]  /*5990*/  MUFU.EX2 R115, R5 ;  /* 0x0000000500737308 */ /* 0x0003e20000000800 */
[----:B--2---:R-:W-:Y:S01]  /*59a0*/  HMMA.16816.F32 R52, R12, R16, R88 ;  /* 0x000000100c34723c */ /* 0x004fe20000001858 */
[----:B-1----:R-:W-:Y:S01]  /*59b0*/  FFMA.FTZ R5, R152, c[0x0][0x2d0], -R4 ;  /* 0x0000b40098057a23 */ /* 0x002fe20000010804 */
[----:B------:R-:W-:-:S06]  /*59c0*/  MOV R152, R133 ;  /* 0x0000008500987202 */ /* 0x000fcc0000000f00 */
[C---:B------:R-:W-:Y:S08]  /*59d0*/  HMMA.16816.F32 R44, R8.reuse, R16, R84 ;  /* 0x00000010082c723c */ /* 0x040ff00000001854 */
[-C--:B------:R-:W-:Y:S08]  /*59e0*/  HMMA.16816.F32 R40, R8, R18.reuse, R64 ;  /* 0x000000120828723c */ /* 0x080ff00000001840 */
[C---:B------:R-:W-:Y:S01]  /*59f0*/  HMMA.16816.F32 R24, R12.reuse, R18, R36 ;  /* 0x000000120c18723c */ /* 0x040fe20000001824 */
[----:B------:R-:W1:Y:S07]  /*5a00*/  LDSM.16.MT88.4 R16, [R226+0x1000] ;  /* 0x00100000e210783b */ /* 0x000e6e0000004200 */
[-C--:B-1----:R-:W-:Y:S07]  /*5a10*/  HMMA.16816.F32 R36, R12, R16.reuse, R100 ;  /* 0x000000100c24723c */ /* 0x082fee0000001864 */
[----:B------:R-:W-:Y:S01]  /*5a20*/  MOV R100, R216 ;  /* 0x000000d800647202 */ /* 0x000fe20000000f00 */
[----:B------:R-:W-:Y:S01]  /*5a30*/  HMMA.16816.F32 R64, R8, R16, R96 ;  /* 0x000000100840723c */ /* 0x000fe20000001860 */
[----:B------:R-:W-:-:S02]  /*5a40*/  MOV R102, R214 ;  /* 0x000000d600667202 */ /* 0x000fc40000000f00 */
[----:B------:R-:W-:Y:S02]  /*5a50*/  MOV R101, R215 ;  /* 0x000000d700657202 */ /* 0x000fe40000000f00 */
[----:B------:R-:W-:Y:S02]  /*5a60*/  MOV R103, R135 ;  /* 0x0000008700677202 */ /* 0x000fe40000000f00 */
[----:B------:R-:W-:Y:S01]  /*5a70*/  MOV R98, R218 ;  /* 0x000000da00627202 */ /* 0x000fe20000000f00 */
[----:B------:R-:W-:Y:S01]  /*5a80*/  HMMA.16816.F32 R60, R8, R18, R56 ;  /* 0x00000012083c723c */ /* 0x000fe20000001838 */
[----:B------:R-:W-:Y:S02]  /*5a90*/  MOV R96, R220 ;  /* 0x000000dc00607202 */ /* 0x000fe40000000f00 */
[----:B------:R-:W-:Y:S02]  /*5aa0*/  MOV R99, R217 ;  /* 0x000000d900637202 */ /* 0x000fe40000000f00 */
[----:B------:R-:W-:-:S03]  /*5ab0*/  MOV R97, R219 ;  /* 0x000000db00617202 */ /* 0x000fc60000000f00 */
[----:B------:R-:W-:Y:S01]  /*5ac0*/  HMMA.16816.F32 R48, R12, R18, R48 ;  /* 0x000000120c30723c */ /* 0x000fe20000001830 */
[----:B------:R-:W1:Y:S07]  /*5ad0*/  LDSM.16.MT88.4 R16, [R228+0x1000] ;  /* 0x00100000e410783b */ /* 0x000e6e0000004200 */
[-C--:B-1----:R-:W-:Y:S01]  /*5ae0*/  HMMA.16816.F32 R56, R8, R18.reuse, R92 ;  /* 0x000000120838723c */ /* 0x082fe2000000185c */
[----:B------:R1:W-:Y:S06]  /*5af0*/  MUFU.EX2 R94, R5 ;  /* 0x00000005005e7308 */ /* 0x0003ec0000000800 */
[----:B------:R-:W-:Y:S01]  /*5b00*/  MOV R92, R124 ;  /* 0x0000007c005c7202 */ /* 0x000fe20000000f00 */
[----:B------:R-:W-:Y:S01]  /*5b10*/  HMMA.16816.F32 R32, R12, R18, R20 ;  /* 0x000000120c20723c */ /* 0x000fe20000001814 */
[----:B------:R-:W-:-:S02]  /*5b20*/  MOV R95, R123 ;  /* 0x0000007b005f7202 */ /* 0x000fc40000000f00 */
[----:B------:R-:W-:-:S04]  /*5b30*/  MOV R93, R114 ;  /* 0x00000072005d7202 */ /* 0x000fc80000000f00 */
[----:B------:R-:W-:Y:S01]  /*5b40*/  MOV R23, R221 ;  /* 0x000000dd00177202 */ /* 0x000fe20000000f00 */
[-C--:B------:R-:W-:Y:S01]  /*5b50*/  HMMA.16816.F32 R84, R12, R16.reuse, R108 ;  /* 0x000000100c54723c */ /* 0x080fe2000000186c */
[--C-:B-1----:R-:W-:Y:S01]  /*5b60*/  FFMA.FTZ R5, R147, c[0x0][0x2d0], -R3.reuse ;  /* 0x0000b40093057a23 */ /* 0x102fe20000010803 */
[----:B------:R-:W-:Y:S01]  /*5b70*/  MOV R20, R69 ;  /* 0x0000004500147202 */ /* 0x000fe20000000f00 */
[----:B------:R-:W-:Y:S01]  /*5b80*/  FFMA.FTZ R147, R185, c[0x0][0x2d0], -R3 ;  /* 0x0000b400b9937a23 */ /* 0x000fe20000010803 */
[----:B------:R-:W-:Y:S01]  /*5b90*/  MOV R22, R128 ;  /* 0x0000008000167202 */ /* 0x000fe20000000f00 */
[----:B------:R1:W-:Y:S01]  /*5ba0*/  MUFU.EX2 R223, R5 ;  /* 0x0000000500df7308 */ /* 0x0003e20000000800 */
[----:B------:R-:W-:Y:S02]  /*5bb0*/  MOV R69, R134 ;  /* 0x0000008600457202 */ /* 0x000fe40000000f00 */
[----:B------:R-:W-:Y:S01]  /*5bc0*/  HMMA.16816.F32 R88, R8, R16, R104 ;  /* 0x000000100858723c */ /* 0x000fe20000001868 */
[----:B------:R-:W2:Y:S01]  /*5bd0*/  LDSM.16.MT88.4 R16, [R225+0x1800] ;  /* 0x00180000e110783b */ /* 0x000ea20000004200 */
[----:B---3--:R-:W-:-:S02]  /*5be0*/  F2FP.PACK_AB R12, R252, R251 ;  /* 0x000000fbfc0c723e */ /* 0x008fc400000000ff */
[----:B------:R-:W-:Y:S01]  /*5bf0*/  MOV R21, R127 ;  /* 0x0000007f00157202 */ /* 0x000fe20000000f00 */
[--C-:B-1----:R-:W-:Y:S02]  /*5c00*/  FFMA.FTZ R5, R146, c[0x0][0x2d0], -R3.reuse ;  /* 0x0000b40092057a23 */ /* 0x102fe40000010803 */
[--C-:B------:R-:W-:Y:S02]  /*5c10*/  FFMA.FTZ R146, R186, c[0x0][0x2d0], -R3.reuse ;  /* 0x0000b400ba927a23 */ /* 0x100fe40000010803 */
[----:B------:R1:W3:Y:S02]  /*5c20*/  MUFU.EX2 R246, R5 ;  /* 0x0000000500f67308 */ /* 0x0002e40000000800 */
[--C-:B-1----:R-:W-:Y:S01]  /*5c30*/  FFMA.FTZ R5, R145, c[0x0][0x2d0], -R3.reuse ;  /* 0x0000b40091057a23 */ /* 0x102fe20000010803 */
[----:B---3--:R-:W-:Y:S01]  /*5c40*/  F2FP.PACK_AB R13, R246, R223 ;  /* 0x000000dff60d723e */ /* 0x008fe200000000ff */
[----:B------:R-:W-:-:S04]  /*5c50*/  FFMA.FTZ R145, R187, c[0x0][0x2d0], -R3 ;  /* 0x0000b400bb917a23 */ /* 0x000fc80000010803 */
[----:B------:R1:W-:Y:S02]  /*5c60*/  MUFU.EX2 R247, R5 ;  /* 0x0000000500f77308 */ /* 0x0003e40000000800 */
[----:B-1----:R-:W-:Y:S02]  /*5c70*/  FFMA.FTZ R5, R144, c[0x0][0x2d0], -R3 ;  /* 0x0000b40090057a23 */ /* 0x002fe40000010803 */
[----:B------:R-:W-:-:S04]  /*5c80*/  FFMA.FTZ R144, R196, c[0x0][0x2d0], -R4 ;  /* 0x0000b400c4907a23 */ /* 0x000fc80000010804 */
[----:B------:R1:W3:Y:S02]  /*5c90*/  MUFU.EX2 R248, R5 ;  /* 0x0000000500f87308 */ /* 0x0002e40000000800 */
[----:B-1----:R-:W-:Y:S01]  /*5ca0*/  FFMA.FTZ R5, R164, c[0x0][0x2d0], -R2 ;  /* 0x0000b400a4057a23 */ /* 0x002fe20000010802 */
[----:B------:R-:W-:Y:S02]  /*5cb0*/  MOV R164, R115 ;  /* 0x0000007300a47202 */ /* 0x000fe40000000f00 */
[----:B---3--:R-:W-:-:S03]  /*5cc0*/  F2FP.PACK_AB R15, R248, R247 ;  /* 0x000000f7f80f723e */ /* 0x008fc600000000ff */
[----:B------:R1:W-:Y:S01]  /*5cd0*/  MUFU.EX2 R216, R5 ;  /* 0x0000000500d87308 */ /* 0x0003e20000000800 */
[----:B------:R-:W-:-:S07]  /*5ce0*/  F2FP.PACK_AB R14, R94, R164 ;  /* 0x000000a45e0e723e */ /* 0x000fce00000000ff */
[----:B--2---:R-:W-:Y:S01]  /*5cf0*/  HMMA.16816.F32 R76, R12, R16, R76 ;  /* 0x000000100c4c723c */ /* 0x004fe2000000184c */
[--C-:B-1----:R-:W-:Y:S01]  /*5d00*/  FFMA.FTZ R5, R165, c[0x0][0x2d0], -R2.reuse ;  /* 0x0000b400a5057a23 */ /* 0x102fe20000010802 */
[----:B------:R-:W-:Y:S01]  /*5d10*/  MOV R165, R153 ;  /* 0x0000009900a57202 */ /* 0x000fe20000000f00 */
[--C-:B------:R-:W-:Y:S02]  /*5d20*/  FFMA.FTZ R153, R172, c[0x0][0x2d0], -R2.reuse ;  /* 0x0000b400ac997a23 */ /* 0x100fe40000010802 */
[----:B------:R1:W2:Y:S02]  /*5d30*/  MUFU.EX2 R218, R5 ;  /* 0x0000000500da7308 */ /* 0x0002a40000000800 */
[----:B-1----:R-:W-:Y:S01]  /*5d40*/  FFMA.FTZ R5, R132, c[0x0][0x2d0], -R2 ;  /* 0x0000b40084057a23 */ /* 0x002fe20000010802 */
[----:B--2---:R-:W-:-:S05]  /*5d50*/  F2FP.PACK_AB R8, R218, R216 ;  /* 0x000000d8da08723e */ /* 0x004fca00000000ff */
[----:B------:R1:W-:Y:S02]  /*5d60*/  MUFU.EX2 R220, R5 ;  /* 0x0000000500dc7308 */ /* 0x0003e40000000800 */
[----:B-1----:R-:W-:-:S06]  /*5d70*/  FFMA.FTZ R5, R131, c[0x0][0x2d0], -R2 ;  /* 0x0000b40083057a23 */ /* 0x002fcc0000010802 */
[----:B------:R1:W2:Y:S02]  /*5d80*/  MUFU.EX2 R221, R5 ;  /* 0x0000000500dd7308 */ /* 0x0002a40000000800 */
[----:B-1----:R-:W-:Y:S01]  /*5d90*/  FFMA.FTZ R5, R166, c[0x0][0x2d0], -R0 ;  /* 0x0000b400a6057a23 */ /* 0x002fe20000010800 */
[----:B--2---:R-:W-:Y:S02]  /*5da0*/  F2FP.PACK_AB R10, R221, R220 ;  /* 0x000000dcdd0a723e */ /* 0x004fe400000000ff */
[----:B------:R-:W-:-:S03]  /*5db0*/  MOV R166, R154 ;  /* 0x0000009a00a67202 */ /* 0x000fc60000000f00 */
[----:B------:R1:W-:Y:S01]  /*5dc0*/  MUFU.EX2 R214, R5 ;  /* 0x0000000500d67308 */ /* 0x0003e20000000800 */
[----:B------:R-:W-:Y:S01]  /*5dd0*/  FFMA.FTZ R154, R169, c[0x0][0x2d0], -R2 ;  /* 0x0000b400a99a7a23 */ /* 0x000fe20000010802 */
[----:B------:R-:W-:Y:S02]  /*5de0*/  MOV R169, R100 ;  /* 0x0000006400a97202 */ /* 0x000fe40000000f00 */
[----:B------:R-:W-:Y:S02]  /*5df0*/  MOV R187, R166 ;  /* 0x000000a600bb7202 */ /* 0x000fe40000000f00 */
[----:B------:R-:W-:Y:S01]  /*5e00*/  MOV R166, R102 ;  /* 0x0000006600a67202 */ /* 0x000fe20000000f00 */
[----:B-1----:R-:W-:Y:S01]  /*5e10*/  FFMA.FTZ R5, R167, c[0x0][0x2d0], -R0 ;  /* 0x0000b400a7057a23 */ /* 0x002fe20000010800 */
[----:B------:R-:W-:Y:S01]  /*5e20*/  MOV R167, R155 ;  /* 0x0000009b00a77202 */ /* 0x000fe20000000f00 */
[----:B------:R-:W-:Y:S01]  /*5e30*/  FFMA.FTZ R155, R168, c[0x0][0x2d0], -R2 ;  /* 0x0000b400a89b7a23 */ /* 0x000fe20000010802 */
[----:B------:R-:W-:Y:S01]  /*5e40*/  MOV R168, R99 ;  /* 0x0000006300a87202 */ /* 0x000fe20000000f00 */
[----:B------:R1:W2:Y:S01]  /*5e50*/  MUFU.EX2 R215, R5 ;  /* 0x0000000500d77308 */ /* 0x0002a20000000800 */
[----:B------:R-:W-:-:S02]  /*5e60*/  MOV R186, R167 ;  /* 0x000000a700ba7202 */ /* 0x000fc40000000f00 */
[----:B------:R-:W-:Y:S01]  /*5e70*/  MOV R167, R103 ;  /* 0x0000006700a77202 */ /* 0x000fe20000000f00 */
[----:B-1----:R-:W-:Y:S01]  /*5e80*/  FFMA.FTZ R5, R130, c[0x0][0x2d0], -R0 ;  /* 0x0000b40082057a23 */ /* 0x002fe20000010800 */
[----:B--2---:R-:W-:-:S03]  /*5e90*/  F2FP.PACK_AB R9, R215, R214 ;  /* 0x000000d6d709723e */ /* 0x004fc600000000ff */
[----:B------:R1:W-:Y:S02]  /*5ea0*/  MUFU.EX2 R217, R5 ;  /* 0x0000000500d97308 */ /* 0x0003e40000000800 */
[----:B-1----:R-:W-:-:S06]  /*5eb0*/  FFMA.FTZ R5, R129, c[0x0][0x2d0], -R0 ;  /* 0x0000b40081057a23 */ /* 0x002fcc0000010800 */
[----:B------:R-:W1:Y:S02]  /*5ec0*/  MUFU.EX2 R219, R5 ;  /* 0x0000000500db7308 */ /* 0x000e640000000800 */
[----:B-1----:R-:W-:Y:S01]  /*5ed0*/  F2FP.PACK_AB R11, R219, R217 ;  /* 0x000000d9db0b723e */ /* 0x002fe200000000ff */
[----:B------:R-:W-:Y:S01]  /*5ee0*/  FFMA.FTZ R5, R206, c[0x0][0x2d0], -R4 ;  /* 0x0000b400ce057a23 */ /* 0x000fe20000010804 */
[----:B------:R-:W-:-:S05]  /*5ef0*/  MOV R206, R20 ;  /* 0x0000001400ce7202 */ /* 0x000fca0000000f00 */
[C---:B------:R-:W-:Y:S08]  /*5f00*/  HMMA.16816.F32 R128, R8.reuse, R18, R72 ;  /* 0x000000120880723c */ /* 0x040ff00000001848 */
[----:B------:R-:W-:Y:S07]  /*5f10*/  HMMA.16816.F32 R132, R8, R16, R80 ;  /* 0x000000100884723c */ /* 0x000fee0000001850 */
[----:B------:R-:W-:Y:S01]  /*5f20*/  MOV R83, R92 ;  /* 0x0000005c00537202 */ /* 0x000fe20000000f00 */
[----:B------:R-:W-:Y:S01]  /*5f30*/  HMMA.16816.F32 R72, R12, R18, R28 ;  /* 0x000000120c48723c */ /* 0x000fe2000000181c */
[----:B------:R-:W1:Y:S01]  /*5f40*/  LDSM.16.MT88.4 R16, [R229+0x1800] ;  /* 0x00180000e510783b */ /* 0x000e620000004200 */
[----:B------:R-:W-:-:S02]  /*5f50*/  MOV R82, R93 ;  /* 0x0000005d00527202 */ /* 0x000fc40000000f00 */
[----:B------:R-:W-:Y:S02]  /*5f60*/  MOV R81, R94 ;  /* 0x0000005e00517202 */ /* 0x000fe40000000f00 */
[----:B------:R-:W-:Y:S01]  /*5f70*/  MOV R80, R95 ;  /* 0x0000005f00507202 */ /* 0x000fe20000000f00 */
[--C-:B------:R-:W-:Y:S01]  /*5f80*/  FFMA.FTZ R29, R180, c[0x0][0x2d0], -R2.reuse ;  /* 0x0000b400b41d7a23 */ /* 0x100fe20000010802 */
[----:B------:R-:W-:Y:S01]  /*5f90*/  MOV R31, R71 ;  /* 0x00000047001f7202 */ /* 0x000fe20000000f00 */
[----:B------:R-:W-:Y:S01]  /*5fa0*/  FFMA.FTZ R28, R177, c[0x0][0x2d0], -R2 ;  /* 0x0000b400b11c7a23 */ /* 0x000fe20000010802 */
[----:B------:R-:W-:Y:S01]  /*5fb0*/  MOV R30, R70 ;  /* 0x00000046001e7202 */ /* 0x000fe20000000f00 */
[--C-:B------:R-:W-:Y:S01]  /*5fc0*/  FFMA.FTZ R71, R157, c[0x0][0x2d0], -R0.reuse ;  /* 0x0000b4009d477a23 */ /* 0x100fe20000010800 */
[----:B------:R-:W-:Y:S01]  /*5fd0*/  MOV R172, R80 ;  /* 0x0000005000ac7202 */ /* 0x000fe20000000f00 */
[--C-:B------:R-:W-:Y:S01]  /*5fe0*/  FFMA.FTZ R70, R149, c[0x0][0x2d0], -R0.reuse ;  /* 0x0000b40095467a23 */ /* 0x100fe20000010800 */
[----:B------:R-:W-:Y:S01]  /*5ff0*/  MOV R149, R22 ;  /* 0x0000001600957202 */ /* 0x000fe20000000f00 */
[----:B------:R-:W-:Y:S01]  /*6000*/  FFMA.FTZ R157, R150, c[0x0][0x2d0], -R0 ;  /* 0x0000b400969d7a23 */ /* 0x000fe20000010800 */
[----:B------:R-:W-:-:S02]  /*6010*/  MOV R150, R21 ;  /* 0x0000001500967202 */ /* 0x000fc40000000f00 */
[----:B------:R-:W-:Y:S01]  /*6020*/  MOV R185, R83 ;  /* 0x0000005300b97202 */ /* 0x000fe20000000f00 */
[-C--:B-1----:R-:W-:Y:S08]  /*6030*/  HMMA.16816.F32 R124, R8, R16.reuse, R44 ;  /* 0x00000010087c723c */ /* 0x082ff0000000182c */
[----:B------:R-:W-:Y:S08]  /*6040*/  HMMA.16816.F32 R52, R12, R16, R52 ;  /* 0x000000100c34723c */ /* 0x000ff00000001834 */
[-C--:B------:R-:W-:Y:S08]  /*6050*/  HMMA.16816.F32 R120, R8, R18.reuse, R40 ;  /* 0x000000120878723c */ /* 0x080ff00000001828 */
[----:B------:R-:W-:Y:S01]  /*6060*/  HMMA.16816.F32 R44, R12, R18, R24 ;  /* 0x000000120c2c723c */ /* 0x000fe20000001818 */
[----:B------:R-:W1:Y:S06]  /*6070*/  LDSM.16.MT88.4 R16, [R226+0x1800] ;  /* 0x00180000e210783b */ /* 0x000e6c0000004200 */
[----:B------:R-:W-:-:S02]  /*6080*/  FFMA.FTZ R27, R176, c[0x0][0x2d0], -R2 ;  /* 0x0000b400b01b7a23 */ /* 0x000fc40000010802 */
[----:B------:R-:W-:Y:S02]  /*6090*/  FFMA.FTZ R26, R175, c[0x0][0x2d0], -R2 ;  /* 0x0000b400af1a7a23 */ /* 0x000fe40000010802 */
[--C-:B------:R-:W-:Y:S01]  /*60a0*/  FFMA.FTZ R25, R162, c[0x0][0x2d0], -R0.reuse ;  /* 0x0000b400a2197a23 */ /* 0x100fe20000010800 */
[----:B------:R-:W-:Y:S01]  /*60b0*/  MOV R162, R98 ;  /* 0x0000006200a27202 */ /* 0x000fe20000000f00 */
[----:B------:R-:W-:Y:S01]  /*60c0*/  FFMA.FTZ R24, R163, c[0x0][0x2d0], -R0 ;  /* 0x0000b400a3187a23 */ /* 0x000fe20000010800 */
[----:B------:R-:W-:Y:S01]  /*60d0*/  MOV R163, R97 ;  /* 0x0000006100a37202 */ /* 0x000fe20000000f00 */
[-C--:B-1----:R-:W-:Y:S08]  /*60e0*/  HMMA.16816.F32 R40, R12, R16.reuse, R36 ;  /* 0x000000100c28723c */ /* 0x082ff00000001824 */
[C---:B------:R-:W-:Y:S07]  /*60f0*/  HMMA.16816.F32 R112, R8.reuse, R16, R64 ;  /* 0x000000100870723c */ /* 0x040fee0000001840 */
[--C-:B------:R-:W-:Y:S01]  /*6100*/  FFMA.FTZ R65, R203, c[0x0][0x2d0], -R4.reuse ;  /* 0x0000b400cb417a23 */ /* 0x100fe20000010804 */
[----:B------:R-:W-:Y:S01]  /*6110*/  HMMA.16816.F32 R108, R8, R18, R60 ;  /* 0x00000012086c723c */ /* 0x000fe2000000183c */
[----:B------:R-:W-:Y:S01]  /*6120*/  FFMA.FTZ R64, R202, c[0x0][0x2d0], -R4 ;  /* 0x0000b400ca407a23 */ /* 0x000fe20000010804 */
[----:B------:R1:W-:Y:S01]  /*6130*/  MUFU.EX2 R203, R5 ;  /* 0x0000000500cb7308 */ /* 0x0003e20000000800 */
[----:B------:R-:W-:-:S02]  /*6140*/  FFMA.FTZ R66, R189, c[0x0][0x2d0], -R3 ;  /* 0x0000b400bd427a23 */ /* 0x000fc40000010803 */
[--C-:B------:R-:W-:Y:S02]  /*6150*/  FFMA.FTZ R67, R188, c[0x0][0x2d0], -R3.reuse ;  /* 0x0000b400bc437a23 */ /* 0x100fe40000010803 */
[--C-:B------:R-:W-:Y:S01]  /*6160*/  FFMA.FTZ R63, R201, c[0x0][0x2d0], -R4.reuse ;  /* 0x0000b400c93f7a23 */ /* 0x100fe20000010804 */
[----:B------:R-:W-:Y:S01]  /*6170*/  HMMA.16816.F32 R48, R12, R18, R48 ;  /* 0x000000120c30723c */ /* 0x000fe20000001830 */
[----:B------:R-:W2:Y:S01]  /*6180*/  LDSM.16.MT88.4 R16, [R228+0x1800] ;  /* 0x00180000e410783b */ /* 0x000ea20000004200 */
[----:B------:R-:W-:Y:S01]  /*6190*/  FFMA.FTZ R62, R200, c[0x0][0x2d0], -R4 ;  /* 0x0000b400c83e7a23 */ /* 0x000fe20000010804 */
[----:B------:R-:W-:Y:S01]  /*61a0*/  MUFU.EX2 R189, R29 ;  /* 0x0000001d00bd7308 */ /* 0x000fe20000000800 */
[--C-:B------:R-:W-:Y:S02]  /*61b0*/  FFMA.FTZ R61, R191, c[0x0][0x2d0], -R3.reuse ;  /* 0x0000b400bf3d7a23 */ /* 0x100fe40000010803 */
[----:B------:R-:W-:Y:S02]  /*61c0*/  FFMA.FTZ R60, R190, c[0x0][0x2d0], -R3 ;  /* 0x0000b400be3c7a23 */ /* 0x000fe40000010803 */
[----:B------:R-:W-:-:S02]  /*61d0*/  FFMA.FTZ R188, R148, c[0x0][0x2d0], -R0 ;  /* 0x0000b40094bc7a23 */ /* 0x000fc40000010800 */
[--C-:B-1----:R-:W-:Y:S01]  /*61e0*/  FFMA.FTZ R5, R194, c[0x0][0x2d0], -R3.reuse ;  /* 0x0000b400c2057a23 */ /* 0x102fe20000010803 */
[----:B------:R-:W-:Y:S08]  /*61f0*/  MUFU.EX2 R191, R28 ;  /* 0x0000001c00bf7308 */ /* 0x000ff00000000800 */
[----:B------:R-:W-:Y:S01]  /*6200*/  MUFU.EX2 R190, R25 ;  /* 0x0000001900be7308 */ /* 0x000fe20000000800 */
[-C--:B--2---:R-:W-:Y:S07]  /*6210*/  HMMA.16816.F32 R36, R12, R16.reuse, R84 ;  /* 0x000000100c24723c */ /* 0x084fee0000001854 */
[----:B------:R-:W-:Y:S01]  /*6220*/  MOV R87, R6 ;  /* 0x0000000600577202 */ /* 0x000fe20000000f00 */
[--C-:B------:R-:W-:Y:S01]  /*6230*/  FFMA.FTZ R6, R207, c[0x0][0x2d0], -R4.reuse ;  /* 0x0000b400cf067a23 */ /* 0x100fe20000010804 */
[C---:B------:R-:W-:Y:S01]  /*6240*/  HMMA.16816.F32 R104, R8.reuse, R16, R88 ;  /* 0x000000100868723c */ /* 0x040fe20000001858 */
[----:B------:R-:W-:Y:S01]  /*6250*/  MOV R86, R7 ;  /* 0x0000000700567202 */ /* 0x000fe20000000f00 */
[--C-:B------:R-:W-:Y:S01]  /*6260*/  FFMA.FTZ R7, R204, c[0x0][0x2d0], -R4.reuse ;  /* 0x0000b400cc077a23 */ /* 0x100fe20000010804 */
[----:B------:R-:W-:Y:S01]  /*6270*/  MOV R85, R143 ;  /* 0x0000008f00557202 */ /* 0x000fe20000000f00 */
[----:B------:R1:W-:Y:S01]  /*6280*/  MUFU.EX2 R204, R6 ;  /* 0x0000000600cc7308 */ /* 0x0003e20000000800 */
[----:B------:R-:W-:Y:S01]  /*6290*/  MOV R84, R142 ;  /* 0x0000008e00547202 */ /* 0x000fe20000000f00 */
[--C-:B------:R-:W-:Y:S01]  /*62a0*/  FFMA.FTZ R142, R198, c[0x0][0x2d0], -R4.reuse ;  /* 0x0000b400c68e7a23 */ /* 0x100fe20000010804 */
[----:B------:R-:W-:Y:S01]  /*62b0*/  MOV R91, R141 ;  /* 0x0000008d005b7202 */ /* 0x000fe20000000f00 */
[-C--:B------:R-:W-:Y:S01]  /*62c0*/  HMMA.16816.F32 R92, R8, R18.reuse, R56 ;  /* 0x00000012085c723c */ /* 0x080fe20000001838 */
[----:B------:R-:W-:Y:S01]  /*62d0*/  MOV R17, R116 ;  /* 0x0000007400117202 */ /* 0x000fe20000000f00 */
[--C-:B------:R-:W-:Y:S01]  /*62e0*/  FFMA.FTZ R141, R199, c[0x0][0x2d0], -R4.reuse ;  /* 0x0000b400c78d7a23 */ /* 0x100fe20000010804 */
[----:B------:R-:W-:Y:S01]  /*62f0*/  MOV R88, R152 ;  /* 0x0000009800587202 */ /* 0x000fe20000000f00 */
[--C-:B------:R-:W-:Y:S01]  /*6300*/  FFMA.FTZ R143, R197, c[0x0][0x2d0], -R4.reuse ;  /* 0x0000b400c58f7a23 */ /* 0x100fe20000010804 */
[----:B------:R-:W-:Y:S01]  /*6310*/  MOV R90, R139 ;  /* 0x0000008b005a7202 */ /* 0x000fe20000000f00 */
[--C-:B------:R-:W-:Y:S01]  /*6320*/  FFMA.FTZ R152, R184, c[0x0][0x2d0], -R3.reuse ;  /* 0x0000b400b8987a23 */ /* 0x100fe20000010803 */
[----:B------:R-:W-:Y:S01]  /*6330*/  MOV R89, R138 ;  /* 0x0000008a00597202 */ /* 0x000fe20000000f00 */
[----:B------:R-:W-:Y:S01]  /*6340*/  FFMA.FTZ R8, R205, c[0x0][0x2d0], -R4 ;  /* 0x0000b400cd087a23 */ /* 0x000fe20000010804 */
[----:B------:R-:W-:Y:S01]  /*6350*/  HMMA.16816.F32 R32, R12, R18, R32 ;  /* 0x000000120c20723c */ /* 0x000fe20000001820 */
[--C-:B------:R-:W-:Y:S01]  /*6360*/  FFMA.FTZ R9, R192, c[0x0][0x2d0], -R3.reuse ;  /* 0x0000b400c0097a23 */ /* 0x100fe20000010803 */
[----:B------:R-:W-:Y:S01]  /*6370*/  LDSM.16.MT88.4 R12, [R226+0x2000] ;  /* 0x00200000e20c783b */ /* 0x000fe20000004200 */
[--C-:B-1----:R-:W-:Y:S01]  /*6380*/  FFMA.FTZ R6, R195, c[0x0][0x2d0], -R3.reuse ;  /* 0x0000b400c3067a23 */ /* 0x102fe20000010803 */
[----:B------:R-:W-:Y:S01]  /*6390*/  MUFU.EX2 R202, R8 ;  /* 0x0000000800ca7308 */ /* 0x000fe20000000800 */
[----:B------:R-:W-:Y:S01]  /*63a0*/  FFMA.FTZ R4, R193, c[0x0][0x2d0], -R3 ;  /* 0x0000b400c1047a23 */ /* 0x000fe20000010803 */
[----:B------:R-:W-:Y:S01]  /*63b0*/  MOV R205, R165 ;  /* 0x000000a500cd7202 */ /* 0x000fe20000000f00 */
[--C-:B------:R-:W-:Y:S01]  /*63c0*/  FFMA.FTZ R139, R174, c[0x0][0x2d0], -R2.reuse ;  /* 0x0000b400ae8b7a23 */ /* 0x100fe20000010802 */
[----:B------:R-:W-:Y:S01]  /*63d0*/  MOV R174, R30 ;  /* 0x0000001e00ae7202 */ /* 0x000fe20000000f00 */
[----:B------:R-:W-:Y:S01]  /*63e0*/  FFMA.FTZ R138, R173, c[0x0][0x2d0], -R2 ;  /* 0x0000b400ad8a7a23 */ /* 0x000fe20000010802 */
[----:B------:R-:W-:Y:S01]  /*63f0*/  MOV R173, R31 ;  /* 0x0000001f00ad7202 */ /* 0x000fe20000000f00 */
[--C-:B------:R-:W-:Y:S01]  /*6400*/  FFMA.FTZ R116, R158, c[0x0][0x2d0], -R0.reuse ;  /* 0x0000b4009e747a23 */ /* 0x100fe20000010800 */
[----:B------:R1:W-:Y:S01]  /*6410*/  MUFU.EX2 R198, R9 ;  /* 0x0000000900c67308 */ /* 0x0003e20000000800 */
[--C-:B------:R-:W-:Y:S01]  /*6420*/  FFMA.FTZ R3, R161, c[0x0][0x2d0], -R0.reuse ;  /* 0x0000b400a1037a23 */ /* 0x100fe20000010800 */
[----:B------:R-:W-:Y:S01]  /*6430*/  MOV R161, R96 ;  /* 0x0000006000a17202 */ /* 0x000fe20000000f00 */
[--C-:B------:R-:W-:Y:S01]  /*6440*/  FFMA.FTZ R2, R160, c[0x0][0x2d0], -R0.reuse ;  /* 0x0000b400a0027a23 */ /* 0x100fe20000010800 */
[----:B------:R-:W-:Y:S01]  /*6450*/  MOV R160, R23 ;  /* 0x0000001700a07202 */ /* 0x000fe20000000f00 */
[----:B------:R-:W-:Y:S01]  /*6460*/  FFMA.FTZ R158, R151, c[0x0][0x2d0], -R0 ;  /* 0x0000b400979e7a23 */ /* 0x000fe20000010800 */
[----:B------:R-:W2:Y:S01]  /*6470*/  LDSM.16.MT88.4 R20, [R225+0x2000] ;  /* 0x00200000e114783b */ /* 0x000ea20000004200 */
[----:B------:R-:W-:Y:S01]  /*6480*/  FADD.FTZ R0, R210, R209 ;  /* 0x000000d1d2007221 */ /* 0x000fe20000010000 */
[----:B------:R-:W-:Y:S01]  /*6490*/  MOV R209, R17 ;  /* 0x0000001100d17202 */ /* 0x000fe20000000f00 */
[----:B------:R-:W3:Y:S01]  /*64a0*/  MUFU.EX2 R201, R7 ;  /* 0x0000000700c97308 */ /* 0x000ee20000000800 */
[----:B------:R-:W4:Y:S01]  /*64b0*/  LDSM.16.MT88.4 R16, [R229+0x2000] ;  /* 0x00200000e510783b */ /* 0x000f220000004200 */
[----:B------:R-:W-:Y:S01]  /*64c0*/  MOV R165, R101 ;  /* 0x0000006500a57202 */ /* 0x000fe20000000f00 */
[----:B------:R-:W-:Y:S01]  /*64d0*/  FADD.FTZ R0, R211, R0 ;  /* 0x00000000d3007221 */ /* 0x000fe20000010000 */
[----:B------:R-:W-:-:S02]  /*64e0*/  MOV R210, R88 ;  /* 0x0000005800d27202 */ /* 0x000fc40000000f00 */
[----:B------:R-:W-:Y:S01]  /*64f0*/  MOV R148, R90 ;  /* 0x0000005a00947202 */ /* 0x000fe20000000f00 */
[----:B-1----:R-:W1:Y:S01]  /*6500*/  LDSM.16.MT88.4 R8, [R228+0x2000] ;  /* 0x00200000e408783b */ /* 0x002e620000004200 */
[----:B------:R3:W-:Y:S01]  /*6510*/  MUFU.EX2 R200, R6 ;  /* 0x0000000600c87308 */ /* 0x0007e20000000800 */
[----:B------:R-:W-:Y:S02]  /*6520*/  MOV R151, R91 ;  /* 0x0000005b00977202 */ /* 0x000fe40000000f00 */
[----:B------:R-:W-:Y:S02]  /*6530*/  MOV R180, R84 ;  /* 0x0000005400b47202 */ /* 0x000fe40000000f00 */
[----:B------:R-:W-:Y:S02]  /*6540*/  MOV R177, R85 ;  /* 0x0000005500b17202 */ /* 0x000fe40000000f00 */
[----:B------:R-:W-:Y:S01]  /*6550*/  MOV R176, R86 ;  /* 0x0000005600b07202 */ /* 0x000fe20000000f00 */
[----:B------:R2:W2:Y:S01]  /*6560*/  MUFU.EX2 R199, R5 ;  /* 0x0000000500c77308 */ /* 0x0004a20000000800 */
[----:B------:R-:W-:-:S02]  /*6570*/  MOV R175, R87 ;  /* 0x0000005700af7202 */ /* 0x000fc40000000f00 */
[----:B------:R-:W-:Y:S02]  /*6580*/  MOV R207, R81 ;  /* 0x0000005100cf7202 */ /* 0x000fe40000000f00 */
[----:B------:R-:W-:-:S03]  /*6590*/  MOV R184, R82 ;  /* 0x0000005200b87202 */ /* 0x000fc60000000f00 */
[----:B------:R4:W4:Y:S01]  /*65a0*/  MUFU.EX2 R197, R4 ;  /* 0x0000000400c57308 */ /* 0x0009220000000800 */
[----:B---3--:R-:W-:-:S04]  /*65b0*/  FADD.FTZ R6, R179, R171 ;  /* 0x000000abb3067221 */ /* 0x008fc80000010000 */
[----:B------:R-:W-:Y:S01]  /*65c0*/  FADD.FTZ R31, R181, R6 ;  /* 0x00000006b51f7221 */ /* 0x000fe20000010000 */
[----:B------:R-:W-:Y:S02]  /*65d0*/  F2FP.PACK_AB R6, R201, R202 ;  /* 0x000000cac906723e */ /* 0x000fe400000000ff */
[----:B------:R-:W-:Y:S01]  /*65e0*/  MUFU.EX2 R193, R27 ;  /* 0x0000001b00c17308 */ /* 0x000fe20000000800 */
[----:B--2---:R-:W-:Y:S01]  /*65f0*/  FADD.FTZ R5, R183, R182 ;  /* 0x000000b6b7057221 */ /* 0x004fe20000010000 */
[----:B------:R-:W-:Y:S02]  /*6600*/  MOV R182, R89 ;  /* 0x0000005900b67202 */ /* 0x000fe40000000f00 */
[----:B------:R-:W-:Y:S01]  /*6610*/  MOV R183, R69 ;  /* 0x0000004500b77202 */ /* 0x000fe20000000f00 */
[----:B------:R-:W-:Y:S01]  /*6620*/  FADD.FTZ R30, R208, R5 ;  /* 0x00000005d01e7221 */ /* 0x000fe20000010000 */
[----:B------:R-:W-:Y:S01]  /*6630*/  F2FP.PACK_AB R5, R199, R200 ;  /* 0x000000c8c705723e */ /* 0x000fe200000000ff */
[----:B------:R-:W-:Y:S01]  /*6640*/  FADD.FTZ R69, R178, R170 ;  /* 0x000000aab2457221 */ /* 0x000fe20000010000 */
[----:B------:R-:W2:Y:S01]  /*6650*/  MUFU.EX2 R195, R26 ;  /* 0x0000001a00c37308 */ /* 0x000ea20000000800 */
[----:B----4-:R-:W-:-:S02]  /*6660*/  F2FP.PACK_AB R4, R203, R204 ;  /* 0x000000cccb04723e */ /* 0x010fc400000000ff */
[----:B------:R-:W-:-:S05]  /*6670*/  F2FP.PACK_AB R7, R198, R197 ;  /* 0x000000c5c607723e */ /* 0x000fca00000000ff */
[----:B------:R-:W3:Y:S02]  /*6680*/  MUFU.EX2 R192, R24 ;  /* 0x0000001800c07308 */ /* 0x000ee40000000800 */
[C---:B------:R-:W-:Y:S06]  /*6690*/  HMMA.16816.F32 R100, R4.reuse, R20, R76 ;  /* 0x000000140464723c */ /* 0x040fec000000184c */
[----:B------:R4:W-:Y:S02]  /*66a0*/  MUFU.EX2 R194, R3 ;  /* 0x0000000300c27308 */ /* 0x0009e40000000800 */
[C---:B------:R-:W-:Y:S06]  /*66b0*/  HMMA.16816.F32 R96, R4.reuse, R22, R72 ;  /* 0x000000160460723c */ /* 0x040fec0000001848 */
[----:B------:R1:W1:Y:S02]  /*66c0*/  MUFU.EX2 R196, R2 ;  /* 0x0000000200c47308 */ /* 0x0002640000000800 */
[----:B------:R-:W-:Y:S01]  /*66d0*/  HMMA.16816.F32 R88, R4, R16, R52 ;  /* 0x000000100458723c */ /* 0x000fe20000001834 */
[----:B----4-:R-:W-:Y:S01]  /*66e0*/  FADD.FTZ R3, R183, R0 ;  /* 0x00000000b7037221 */ /* 0x010fe20000010000 */
[----:B------:R-:W-:-:S06]  /*66f0*/  MOV R183, R182 ;  /* 0x000000b600b77202 */ /* 0x000fcc0000000f00 */
[----:B------:R-:W-:Y:S01]  /*6700*/  HMMA.16816.F32 R84, R4, R18, R44 ;  /* 0x000000120454723c */ /* 0x000fe2000000182c */
[----:B------:R-:W-:Y:S01]  /*6710*/  FADD.FTZ R0, R213, R31 ;  /* 0x0000001fd5007221 */ /* 0x000fe20000010000 */
[----:B------:R-:W-:-:S06]  /*6720*/  MOV R182, R210 ;  /* 0x000000d200b67202 */ /* 0x000fcc0000000f00 */
[C---:B------:R-:W-:Y:S01]  /*6730*/  HMMA.16816.F32 R80, R4.reuse, R12, R40 ;  /* 0x0000000c0450723c */ /* 0x040fe20000001828 */
[----:B-1----:R-:W-:Y:S01]  /*6740*/  FADD.FTZ R2, R222, R30 ;  /* 0x0000001ede027221 */ /* 0x002fe20000010000 */
[----:B------:R-:W-:Y:S06]  /*6750*/  MUFU.EX2 R116, R116 ;  /* 0x0000007400747308 */ /* 0x000fec0000000800 */
[----:B------:R-:W-:Y:S01]  /*6760*/  HMMA.16816.F32 R56, R4, R10, R32 ;  /* 0x0000000a0438723c */ /* 0x000fe20000001820 */
[----:B------:R-:W-:Y:S01]  /*6770*/  FADD.FTZ R24, R212, R69 ;  /* 0x00000045d4187221 */ /* 0x000fe20000010000 */
[----:B------:R-:W-:Y:S01]  /*6780*/  MUFU.EX2 R71, R71 ;  /* 0x0000004700477308 */ /* 0x000fe20000000800 */
[----:B------:R-:W-:-:S05]  /*6790*/  MOV R210, R209 ;  /* 0x000000d100d27202 */ /* 0x000fca0000000f00 */
[----:B------:R-:W-:Y:S01]  /*67a0*/  HMMA.16816.F32 R76, R4, R14, R48 ;  /* 0x0000000e044c723c */ /* 0x000fe20000001830 */
[----:B------:R-:W-:-:S07]  /*67b0*/  MOV R209, R230 ;  /* 0x000000e600d17202 */ /* 0x000fce0000000f00 */
[----:B------:R-:W-:Y:S01]  /*67c0*/  HMMA.16816.F32 R72, R4, R8, R36 ;  /* 0x000000080448723c */ /* 0x000fe20000001824 */
[----:B------:R-:W-:Y:S01]  /*67d0*/  MUFU.EX2 R69, R66 ;  /* 0x0000004200457308 */ /* 0x000fe20000000800 */
[----:B------:R1:W5:Y:S01]  /*67e0*/  LDL.LU R230, [R1+0x90] ;  /* 0x0000900001e67983 */ /* 0x0003620000300800 */
[----:B------:R-:W-:-:S06]  /*67f0*/  FADD.FTZ R2, R227, R2 ;  /* 0x00000002e3027221 */ /* 0x000fcc0000010000 */
[----:B------:R-:W-:Y:S01]  /*6800*/  MUFU.EX2 R70, R70 ;  /* 0x0000004600467308 */ /* 0x000fe20000000800 */
[----:B------:R-:W-:Y:S01]  /*6810*/  F2FP.PACK_AB R4, R191, R189 ;  /* 0x000000bdbf04723e */ /* 0x000fe200000000ff */
[----:B------:R1:W5:Y:S01]  /*6820*/  LDL.LU R227, [R1+0x8c] ;  /* 0x00008c0001e37983 */ /* 0x0003620000300800 */
[----:B--2---:R-:W-:Y:S01]  /*6830*/  F2FP.PACK_AB R6, R195, R193 ;  /* 0x000000c1c306723e */ /* 0x004fe200000000ff */
[----:B------:R-:W-:Y:S01]  /*6840*/  FADD.FTZ R3, R183, R3 ;  /* 0x00000003b7037221 */ /* 0x000fe20000010000 */
[----:B---3--:R-:W-:Y:S02]  /*6850*/  F2FP.PACK_AB R5, R192, R190 ;  /* 0x000000bec005723e */ /* 0x008fe400000000ff */
[----:B------:R-:W-:-:S07]  /*6860*/  F2FP.PACK_AB R7, R196, R194 ;  /* 0x000000c2c407723e */ /* 0x000fce00000000ff */
[C---:B------:R-:W-:Y:S08]  /*6870*/  HMMA.16816.F32 R52, R4.reuse, R20, R132 ;  /* 0x000000140434723c */ /* 0x040ff00000001884 */
[C---:B------:R-:W-:Y:S01]  /*6880*/  HMMA.16816.F32 R48, R4.reuse, R22, R128 ;  /* 0x000000160430723c */ /* 0x040fe20000001880 */
[----:B------:R-:W2:Y:S07]  /*6890*/  LDSM.16.MT88.4 R20, [R225+0x2800] ;  /* 0x00280000e114783b */ /* 0x000eae0000004200 */
[C---:B------:R-:W-:Y:S08]  /*68a0*/  HMMA.16816.F32 R40, R4.reuse, R16, R124 ;  /* 0x000000100428723c */ /* 0x040ff0000000187c */
[C---:B------:R-:W-:Y:S01]  /*68b0*/  HMMA.16816.F32 R36, R4.reuse, R18, R120 ;  /* 0x000000120424723c */ /* 0x040fe20000001878 */
[----:B------:R-:W3:Y:S07]  /*68c0*/  LDSM.16.MT88.4 R16, [R229+0x2800] ;  /* 0x00280000e510783b */ /* 0x000eee0000004200 */
[C---:B------:R-:W-:Y:S01]  /*68d0*/  HMMA.16816.F32 R32, R4.reuse, R12, R112 ;  /* 0x0000000c0420723c */ /* 0x040fe20000001870 */
[----:B------:R-:W-:Y:S07]  /*68e0*/  MUFU.EX2 R112, R65 ;  /* 0x0000004100707308 */ /* 0x000fee0000000800 */
[C---:B------:R-:W-:Y:S01]  /*68f0*/  HMMA.16816.F32 R28, R4.reuse, R14, R108 ;  /* 0x0000000e041c723c */ /* 0x040fe2000000186c */
[----:B------:R-:W4:Y:S01]  /*6900*/  LDSM.16.MT88.4 R12, [R226+0x2800] ;  /* 0x00280000e20c783b */ /* 0x000f220000004200 */
[----:B------:R-:W-:Y:S06]  /*6910*/  MUFU.EX2 R110, R64 ;  /* 0x00000040006e7308 */ /* 0x000fec0000000800 */
[C---:B------:R-:W-:Y:S02]  /*6920*/  HMMA.16816.F32 R104, R4.reuse, R8, R104 ;  /* 0x000000080468723c */ /* 0x040fe40000001868 */
[----:B------:R-:W-:Y:S06]  /*6930*/  MUFU.EX2 R111, R63 ;  /* 0x0000003f006f7308 */ /* 0x000fec0000000800 */
[----:B------:R-:W-:Y:S01]  /*6940*/  HMMA.16816.F32 R44, R4, R10, R92 ;  /* 0x0000000a042c723c */ /* 0x000fe2000000185c */
[----:B------:R-:W1:Y:S01]  /*6950*/  LDSM.16.MT88.4 R8, [R228+0x2800] ;  /* 0x00280000e408783b */ /* 0x000e620000004200 */
[----:B------:R-:W2:Y:S08]  /*6960*/  MUFU.EX2 R113, R62 ;  /* 0x0000003e00717308 */ /* 0x000eb00000000800 */
[----:B------:R-:W-:Y:S08]  /*6970*/  MUFU.EX2 R108, R61 ;  /* 0x0000003d006c7308 */ /* 0x000ff00000000800 */
[----:B------:R-:W3:Y:S08]  /*6980*/  MUFU.EX2 R109, R60 ;  /* 0x0000003c006d7308 */ /* 0x000ef00000000800 */
[----:B------:R-:W1:Y:S01]  /*6990*/  MUFU.EX2 R92, R67 ;  /* 0x00000043005c7308 */ /* 0x000e620000000800 */
[----:B------:R-:W-:Y:S01]  /*69a0*/  FADD.FTZ R4, R182, R24 ;  /* 0x00000018b6047221 */ /* 0x000fe20000010000 */
[----:B--2---:R-:W-:-:S03]  /*69b0*/  F2FP.PACK_AB R6, R113, R111 ;  /* 0x0000006f7106723e */ /* 0x004fc600000000ff */
[----:B------:R-:W-:-:S03]  /*69c0*/  FADD.FTZ R24, R151, R4 ;  /* 0x0000000497187221 */ /* 0x000fc60000010000 */
[----:B------:R-:W-:Y:S01]  /*69d0*/  MUFU.EX2 R63, R140 ;  /* 0x0000008c003f7308 */ /* 0x000fe20000000800 */
[----:B------:R-:W-:Y:S02]  /*69e0*/  F2FP.PACK_AB R4, R110, R112 ;  /* 0x000000706e04723e */ /* 0x000fe400000000ff */
[----:B---3--:R-:W-:-:S05]  /*69f0*/  F2FP.PACK_AB R5, R109, R108 ;  /* 0x0000006c6d05723e */ /* 0x008fca00000000ff */
[----:B------:R-:W-:Y:S01]  /*6a00*/  MUFU.EX2 R65, R139 ;  /* 0x0000008b00417308 */ /* 0x000fe20000000800 */
[----:B-1----:R-:W-:-:S07]  /*6a10*/  F2FP.PACK_AB R7, R92, R69 ;  /* 0x000000455c07723e */ /* 0x002fce00000000ff */
[----:B------:R-:W-:Y:S08]  /*6a20*/  MUFU.EX2 R66, R138 ;  /* 0x0000008a00427308 */ /* 0x000ff00000000800 */
[----:B------:R-:W1:Y:S08]  /*6a30*/  MUFU.EX2 R67, R137 ;  /* 0x0000008900437308 */ /* 0x000e700000000800 */
[----:B------:R-:W2:Y:S01]  /*6a40*/  MUFU.EX2 R64, R136 ;  /* 0x0000008800407308 */ /* 0x000ea20000000800 */
[C---:B------:R-:W-:Y:S08]  /*6a50*/  HMMA.16816.F32 R100, R4.reuse, R20, R100 ;  /* 0x000000140464723c */ /* 0x040ff00000001864 */
[C---:B------:R-:W-:Y:S08]  /*6a60*/  HMMA.16816.F32 R96, R4.reuse, R22, R96 ;  /* 0x000000160460723c */ /* 0x040ff00000001860 */
[C---:B------:R-:W-:Y:S08]  /*6a70*/  HMMA.16816.F32 R88, R4.reuse, R16, R88 ;  /* 0x000000100458723c */ /* 0x040ff00000001858 */
[C---:B------:R-:W-:Y:S08]  /*6a80*/  HMMA.16816.F32 R84, R4.reuse, R18, R84 ;  /* 0x000000120454723c */ /* 0x040ff00000001854 */
[C---:B----4-:R-:W-:Y:S08]  /*6a90*/  HMMA.16816.F32 R80, R4.reuse, R12, R80 ;  /* 0x0000000c0450723c */ /* 0x050ff00000001850 */
[C---:B------:R-:W-:Y:S08]  /*6aa0*/  HMMA.16816.F32 R76, R4.reuse, R14, R76 ;  /* 0x0000000e044c723c */ /* 0x040ff0000000184c */
[C---:B------:R-:W-:Y:S08]  /*6ab0*/  HMMA.16816.F32 R72, R4.reuse, R8, R72 ;  /* 0x000000080448723c */ /* 0x040ff00000001848 */
[----:B------:R-:W-:Y:S07]  /*6ac0*/  HMMA.16816.F32 R56, R4, R10, R56 ;  /* 0x0000000a0438723c */ /* 0x000fee0000001838 */
[----:B------:R-:W-:Y:S01]  /*6ad0*/  FADD.FTZ R4, R161, R24 ;  /* 0x00000018a1047221 */ /* 0x000fe20000010000 */
[----:B-1----:R-:W-:-:S02]  /*6ae0*/  F2FP.PACK_AB R6, R67, R66 ;  /* 0x000000424306723e */ /* 0x002fc400000000ff */
[----:B--2---:R-:W-:Y:S01]  /*6af0*/  F2FP.PACK_AB R5, R116, R64 ;  /* 0x000000407405723e */ /* 0x004fe200000000ff */
[----:B------:R-:W-:Y:S01]  /*6b00*/  FADD.FTZ R24, R169, R4 ;  /* 0x00000004a9187221 */ /* 0x000fe20000010000 */
[----:B------:R-:W-:Y:S02]  /*6b10*/  F2FP.PACK_AB R4, R65, R63 ;  /* 0x0000003f4104723e */ /* 0x000fe400000000ff */
[----:B------:R-:W-:Y:S01]  /*6b20*/  F2FP.PACK_AB R7, R70, R71 ;  /* 0x000000474607723e */ /* 0x000fe200000000ff */
[----:B------:R-:W-:Y:S02]  /*6b30*/  FADD.FTZ R0, R224, R0 ;  /* 0x00000000e0007221 */ /* 0x000fe40000010000 */
[----:B------:R1:W5:Y:S04]  /*6b40*/  LDL.LU R224, [R1+0x88] ;  /* 0x0000880001e07983 */ /* 0x0003680000300800 */
        /* <DEDUP_REMOVED lines=8> */
[----:B------:R-:W-:-:S02]  /*6bd0*/  FADD.FTZ R2, R209, R2 ;  /* 0x00000002d1027221 */ /* 0x000fc40000010000 */
[----:B------:R-:W-:Y:S02]  /*6be0*/  FADD.FTZ R0, R148, R0 ;  /* 0x0000000094007221 */ /* 0x000fe40000010000 */
[----:B------:R-:W-:Y:S01]  /*6bf0*/  FADD.FTZ R3, R210, R3 ;  /* 0x00000003d2037221 */ /* 0x000fe20000010000 */
[----:B------:R-:W-:Y:S01]  /*6c00*/  MOV R212, R186 ;  /* 0x000000ba00d47202 */ /* 0x000fe20000000f00 */
[----:B------:R-:W-:Y:S01]  /*6c10*/  FADD.FTZ R4, R175, R24 ;  /* 0x00000018af047221 */ /* 0x000fe20000010000 */
[----:B------:R-:W-:Y:S01]  /*6c20*/  MOV R213, R187 ;  /* 0x000000bb00d57202 */ /* 0x000fe20000000f00 */
[----:B------:R-:W2:Y:S01]  /*6c30*/  LDL R24, [R1+0x44] ;  /* 0x0000440001187983 */ /* 0x000ea20000100800 */
[----:B------:R-:W-:Y:S02]  /*6c40*/  FADD.FTZ R2, R149, R2 ;  /* 0x0000000295027221 */ /* 0x000fe40000010000 */
[----:B------:R-:W-:Y:S01]  /*6c50*/  FADD.FTZ R0, R160, R0 ;  /* 0x00000000a0007221 */ /* 0x000fe20000010000 */
[----:B------:R-:W-:Y:S01]  /*6c60*/  MOV R211, R166 ;  /* 0x000000a600d37202 */ /* 0x000fe20000000f00 */
[----:B------:R-:W-:Y:S01]  /*6c70*/  FADD.FTZ R2, R162, R2 ;  /* 0x00000002a2027221 */ /* 0x000fe20000010000 */
[----:B------:R-:W-:Y:S01]  /*6c80*/  MOV R127, R185 ;  /* 0x000000b9007f7202 */ /* 0x000fe20000000f00 */
[----:B------:R-:W-:Y:S01]  /*6c90*/  FADD.FTZ R0, R168, R0 ;  /* 0x00000000a8007221 */ /* 0x000fe20000010000 */
[----:B------:R-:W-:Y:S01]  /*6ca0*/  MOV R208, R167 ;  /* 0x000000a700d07202 */ /* 0x000fe20000000f00 */
[----:B------:R-:W-:Y:S01]  /*6cb0*/  FADD.FTZ R2, R173, R2 ;  /* 0x00000002ad027221 */ /* 0x000fe20000010000 */
[----:B------:R-:W-:Y:S01]  /*6cc0*/  MOV R222, R206 ;  /* 0x000000ce00de7202 */ /* 0x000fe20000000f00 */
[----:B------:R-:W-:Y:S01]  /*6cd0*/  FADD.FTZ R3, R150, R3 ;  /* 0x0000000396037221 */ /* 0x000fe20000010000 */
[----:B------:R-:W-:Y:S01]  /*6ce0*/  MUFU.EX2 R62, R141 ;  /* 0x0000008d003e7308 */ /* 0x000fe20000000800 */
[----:B------:R-:W-:Y:S01]  /*6cf0*/  FADD.FTZ R0, R174, R0 ;  /* 0x00000000ae007221 */ /* 0x000fe20000010000 */
[----:B------:R-:W-:Y:S01]  /*6d00*/  LDSM.16.MT88.4 R12, [R228+0x3000] ;  /* 0x00300000e40c783b */ /* 0x000fe20000004200 */
[----:B------:R-:W-:-:S02]  /*6d10*/  FADD.FTZ R2, R177, R2 ;  /* 0x00000002b1027221 */ /* 0x000fc40000010000 */
[----:B------:R-:W-:Y:S01]  /*6d20*/  FADD.FTZ R3, R163, R3 ;  /* 0x00000003a3037221 */ /* 0x000fe20000010000 */
[----:B------:R-:W-:Y:S01]  /*6d30*/  MOV R210, R165 ;  /* 0x000000a500d27202 */ /* 0x000fe20000000f00 */
[----:B------:R-:W-:Y:S01]  /*6d40*/  FADD.FTZ R0, R180, R0 ;  /* 0x00000000b4007221 */ /* 0x000fe20000010000 */
[----:B------:R-:W-:Y:S01]  /*6d50*/  MOV R9, c[0x0][0x2ac] ;  /* 0x0000ab0000097a02 */ /* 0x000fe20000000f00 */
[----:B------:R-:W-:Y:S02]  /*6d60*/  FADD.FTZ R2, R212, R2 ;  /* 0x00000002d4027221 */ /* 0x000fe40000010000 */
[----:B------:R-:W-:Y:S01]  /*6d70*/  FADD.FTZ R4, R249, R4 ;  /* 0x00000004f9047221 */ /* 0x000fe20000010000 */
[----:B------:R-:W-:Y:S01]  /*6d80*/  MOV R209, R184 ;  /* 0x000000b800d17202 */ /* 0x000fe20000000f00 */
[----:B------:R-:W-:Y:S01]  /*6d90*/  FADD.FTZ R3, R172, R3 ;  /* 0x00000003ac037221 */ /* 0x000fe20000010000 */
[----:B------:R-:W-:Y:S01]  /*6da0*/  MOV R206, R164 ;  /* 0x000000a400ce7202 */ /* 0x000fe20000000f00 */
[----:B------:R-:W-:Y:S01]  /*6db0*/  FADD.FTZ R0, R213, R0 ;  /* 0x00000000d5007221 */ /* 0x000fe20000010000 */
[----:B------:R-:W-:Y:S01]  /*6dc0*/  MUFU.EX2 R26, R145 ;  /* 0x00000091001a7308 */ /* 0x000fe20000000800 */
[----:B------:R-:W-:Y:S01]  /*6dd0*/  FADD.FTZ R6, R211, R2 ;  /* 0x00000002d3067221 */ /* 0x000fe20000010000 */
[----:B------:R-:W3:Y:S01]  /*6de0*/  LDSM.16.MT88.4 R160, [R225+0x3000] ;  /* 0x00300000e1a0783b */ /* 0x000ee20000004200 */
[----:B------:R-:W-:-:S02]  /*6df0*/  FADD.FTZ R3, R176, R3 ;  /* 0x00000003b0037221 */ /* 0x000fc40000010000 */
[----:B------:R-:W-:Y:S01]  /*6e00*/  FADD.FTZ R5, R210, R0 ;  /* 0x00000000d2057221 */ /* 0x000fe20000010000 */
[----:B------:R-:W4:Y:S01]  /*6e10*/  LDSM.16.MT88.4 R148, [R229+0x3000] ;  /* 0x00300000e594783b */ /* 0x000f220000004200 */
[----:B------:R-:W-:Y:S02]  /*6e20*/  FADD.FTZ R3, R127, R3 ;  /* 0x000000037f037221 */ /* 0x000fe40000010000 */
[----:B------:R-:W-:Y:S02]  /*6e30*/  IMAD R9, R9, c[0x0][0x1d0], RZ ;  /* 0x0000740009097a24 */ /* 0x000fe400078e02ff */
[----:B------:R-:W-:Y:S02]  /*6e40*/  FADD.FTZ R7, R208, R3 ;  /* 0x00000003d0077221 */ /* 0x000fe40000010000 */
        /* <DEDUP_REMOVED lines=17> */
[----:B------:R-:W-:Y:S01]  /*6f60*/  FADD.FTZ R5, R194, R5 ;  /* 0x00000005c2057221 */ /* 0x000fe20000010000 */
[----:B------:R-:W-:Y:S01]  /*6f70*/  MUFU.EX2 R20, R153 ;  /* 0x0000009900147308 */ /* 0x000fe20000000800 */
[----:B------:R-:W-:-:S02]  /*6f80*/  FADD.FTZ R4, R63, R4 ;  /* 0x000000043f047221 */ /* 0x000fc40000010000 */
[----:B------:R-:W-:Y:S02]  /*6f90*/  FADD.FTZ R5, R196, R5 ;  /* 0x00000005c4057221 */ /* 0x000fe40000010000 */
[----:B------:R-:W-:Y:S02]  /*6fa0*/  FADD.FTZ R4, R65, R4 ;  /* 0x0000000441047221 */ /* 0x000fe40000010000 */
[----:B------:R-:W-:Y:S01]  /*6fb0*/  FADD.FTZ R5, R64, R5 ;  /* 0x0000000540057221 */ /* 0x000fe20000010000 */
[----:B------:R-:W-:Y:S01]  /*6fc0*/  MUFU.EX2 R18, R154 ;  /* 0x0000009a00127308 */ /* 0x000fe20000000800 */
[----:B------:R-:W-:Y:S02]  /*6fd0*/  FADD.FTZ R4, R66, R4 ;  /* 0x0000000442047221 */ /* 0x000fe40000010000 */
[----:B------:R-:W-:-:S05]  /*6fe0*/  FADD.FTZ R5, R116, R5 ;  /* 0x0000000574057221 */ /* 0x000fca0000010000 */
[----:B------:R-:W-:Y:S01]  /*6ff0*/  MUFU.EX2 R17, R157 ;  /* 0x0000009d00117308 */ /* 0x000fe20000000800 */
[----:B------:R-:W-:-:S07]  /*7000*/  FADD.FTZ R5, R71, R5 ;  /* 0x0000000547057221 */ /* 0x000fce0000010000 */
[----:B------:R-:W1:Y:S08]  /*7010*/  MUFU.EX2 R61, R142 ;  /* 0x0000008e003d7308 */ /* 0x000e700000000800 */
[----:B------:R-:W1:Y:S08]  /*7020*/  MUFU.EX2 R25, R146 ;  /* 0x0000009200197308 */ /* 0x000e700000000800 */
[----:B------:R-:W-:Y:S08]  /*7030*/  MUFU.EX2 R16, R158 ;  /* 0x0000009e00107308 */ /* 0x000ff00000000800 */
[----:B------:R1:W-:Y:S08]  /*7040*/  MUFU.EX2 R60, R143 ;  /* 0x0000008f003c7308 */ /* 0x0003f00000000800 */
[----:B------:R-:W-:Y:S08]  /*7050*/  MUFU.EX2 R23, R147 ;  /* 0x0000009300177308 */ /* 0x000ff00000000800 */
[----:B------:R-:W-:Y:S01]  /*7060*/  MUFU.EX2 R11, R159 ;  /* 0x0000009f000b7308 */ /* 0x000fe20000000800 */
[----:B-1----:R-:W1:Y:S07]  /*7070*/  LDSM.16.MT88.4 R140, [R226+0x3000] ;  /* 0x00300000e28c783b */ /* 0x002e6e0000004200 */
[----:B------:R-:W-:Y:S08]  /*7080*/  MUFU.EX2 R21, R155 ;  /* 0x0000009b00157308 */ /* 0x000ff00000000800 */
[----:B------:R-:W1:Y:S08]  /*7090*/  MUFU.EX2 R27, R144 ;  /* 0x00000090001b7308 */ /* 0x000e700000000800 */
[----:B------:R-:W1:Y:S08]  /*70a0*/  MUFU.EX2 R22, R152 ;  /* 0x0000009800167308 */ /* 0x000e700000000800 */
[----:B------:R-:W2:Y:S08]  /*70b0*/  MUFU.EX2 R10, R188 ;  /* 0x000000bc000a7308 */ /* 0x000eb00000000800 */
[----:B------:R-:W2:Y:S01]  /*70c0*/  MUFU.EX2 R19, R156 ;  /* 0x0000009c00137308 */ /* 0x000ea20000000800 */
[----:B------:R-:W-:-:S02]  /*70d0*/  IADD3 R245, R245, -0x2, RZ ;  /* 0xfffffffef5f57810 */ /* 0x000fc40007ffe0ff */
[----:B------:R-:W-:Y:S02]  /*70e0*/  F2FP.PACK_AB R128, R61, R62 ;  /* 0x0000003e3d80723e */ /* 0x000fe400000000ff */
[----:B------:R-:W-:Y:S02]  /*70f0*/  F2FP.PACK_AB R129, R25, R26 ;  /* 0x0000001a1981723e */ /* 0x000fe400000000ff */
[----:B-1----:R-:W-:Y:S02]  /*7100*/  F2FP.PACK_AB R130, R27, R60 ;  /* 0x0000003c1b82723e */ /* 0x002fe400000000ff */
[----:B------:R-:W-:Y:S02]  /*7110*/  F2FP.PACK_AB R131, R22, R23 ;  /* 0x000000171683723e */ /* 0x000fe400000000ff */
[----:B------:R-:W-:Y:S02]  /*7120*/  F2FP.PACK_AB R124, R18, R20 ;  /* 0x00000014127c723e */ /* 0x000fe400000000ff */
[----:B------:R-:W-:Y:S01]  /*7130*/  F2FP.PACK_AB R125, R16, R17 ;  /* 0x00000011107d723e */ /* 0x000fe200000000ff */
[----:B--2---:R-:W-:Y:S01]  /*7140*/  @P4 IMAD.HI.U32 R2, R24, c[0x0][0x2c8], RZ ;  /* 0x0000b20018024a27 */ /* 0x004fe200078e00ff */
[----:B------:R-:W-:-:S04]  /*7150*/  MOV R0, R24 ;  /* 0x0000001800007202 */ /* 0x000fc80000000f00 */
[----:B------:R-:W-:Y:S02]  /*7160*/  @P4 SHF.R.U32.HI R0, RZ, c[0x0][0x2cc], R2 ;  /* 0x0000b300ff004a19 */ /* 0x000fe40000011602 */
[----:B------:R-:W-:Y:S02]  /*7170*/  MOV R2, RZ ;  /* 0x000000ff00027202 */ /* 0x000fe40000000f00 */
[----:B------:R-:W-:-:S05]  /*7180*/  IADD3 R3, R0, -c[0x0][0x168], R9 ;  /* 0x80005a0000037a10 */ /* 0x000fca0007ffe009 */
[----:B------:R-:W-:-:S05]  /*7190*/  IMAD.HI R2, R3, -0x6db6db6d, R2 ;  /* 0x9249249303027827 */ /* 0x000fca00078e0202 */
[----:B------:R-:W-:Y:S01]  /*71a0*/  SHF.R.U32.HI R0, RZ, 0x1f, R2 ;  /* 0x0000001fff007819 */ /* 0x000fe20000011602 */
[----:B------:R-:W-:-:S03]  /*71b0*/  FADD.FTZ R3, R223, R6 ;  /* 0x00000006df037221 */ /* 0x000fc60000010000 */
[----:B------:R-:W-:Y:S01]  /*71c0*/  LEA.HI.SX32 R9, R2, R0, 0x1a ;  /* 0x0000000002097211 */ /* 0x000fe200078fd2ff */
        /* <DEDUP_REMOVED lines=35> */
[----:B------:R-:W-:Y:S01]  /*7400*/  IMNMX R7, RZ, R9, !PT ;  /* 0x00000009ff077217 */ /* 0x000fe20007800200 */
[----:B------:R-:W-:Y:S02]  /*7410*/  FADD.FTZ R0, R11, R0 ;  /* 0x000000000b007221 */ /* 0x000fe40000010000 */
[----:B------:R-:W-:-:S02]  /*7420*/  FADD.FTZ R4, R21, R5 ;  /* 0x0000000515047221 */ /* 0x000fc40000010000 */
[----:B------:R-:W-:Y:S02]  /*7430*/  FADD.FTZ R5, R27, R3 ;  /* 0x000000031b057221 */ /* 0x000fe40000010000 */
[----:B------:R-:W-:Y:S02]  /*7440*/  FADD.FTZ R3, R22, R2 ;  /* 0x0000000216037221 */ /* 0x000fe40000010000 */
[----:B------:R-:W-:Y:S01]  /*7450*/  FADD.FTZ R0, R10, R0 ;  /* 0x000000000a007221 */ /* 0x000fe20000010000 */
[----:B------:R1:W-:Y:S01]  /*7460*/  STL [R1+0x4], R7 ;  /* 0x0000040701007387 */ /* 0x0003e20000100800 */
[----:B------:R-:W-:-:S03]  /*7470*/  FADD.FTZ R2, R19, R4 ;  /* 0x0000000413027221 */ /* 0x000fc60000010000 */
[----:B------:R1:W-:Y:S04]  /*7480*/  STL [R1+0xc], R5 ;  /* 0x00000c0501007387 */ /* 0x0003e80000100800 */
[----:B------:R1:W-:Y:S04]  /*7490*/  STL [R1+0x10], R3 ;  /* 0x0000100301007387 */ /* 0x0003e80000100800 */
[----:B------:R1:W-:Y:S04]  /*74a0*/  STL [R1+0x14], R0 ;  /* 0x0000140001007387 */ /* 0x0003e80000100800 */
[----:B------:R1:W-:Y:S01]  /*74b0*/  STL [R1+0x8], R2 ;  /* 0x0000080201007387 */ /* 0x0003e20000100800 */
[----:B------:R-:W-:-:S02]  /*74c0*/  ISETP.GE.AND P0, PT, R245, R7, PT ;  /* 0x00000007f500720c */ /* 0x000fc40003f06270 */
[----:B------:R-:W-:Y:S02]  /*74d0*/  F2FP.PACK_AB R126, R19, R21 ;  /* 0x00000015137e723e */ /* 0x000fe400000000ff */
[----:B------:R-:W-:Y:S01]  /*74e0*/  F2FP.PACK_AB R127, R10, R11 ;  /* 0x0000000b0a7f723e */ /* 0x000fe200000000ff */
[C---:B---3--:R-:W-:Y:S08]  /*74f0*/  HMMA.16816.F32 R184, R128.reuse, R160, R100 ;  /* 0x000000a080b8723c */ /* 0x048ff00000001864 */
[C---:B------:R-:W-:Y:S08]  /*7500*/  HMMA.16816.F32 R176, R128.reuse, R162, R96 ;  /* 0x000000a280b0723c */ /* 0x040ff00000001860 */
[C---:B----4-:R-:W-:Y:S08]  /*7510*/  HMMA.16816.F32 R180, R128.reuse, R148, R88 ;  /* 0x0000009480b4723c */ /* 0x050ff00000001858 */
[C---:B------:R-:W-:Y:S08]  /*7520*/  HMMA.16816.F32 R168, R128.reuse, R150, R84 ;  /* 0x0000009680a8723c */ /* 0x040ff00000001854 */
[C---:B------:R-:W-:Y:S08]  /*7530*/  HMMA.16816.F32 R172, R128.reuse, R140, R80 ;  /* 0x0000008c80ac723c */ /* 0x040ff00000001850 */
[----:B------:R-:W-:Y:S08]  /*7540*/  HMMA.16816.F32 R164, R128, R142, R76 ;  /* 0x0000008e80a4723c */ /* 0x000ff0000000184c */
[C---:B------:R-:W-:Y:S08]  /*7550*/  HMMA.16816.F32 R152, R124.reuse, R160, R52 ;  /* 0x000000a07c98723c */ /* 0x040ff00000001834 */
[C---:B------:R-:W-:Y:S08]  /*7560*/  HMMA.16816.F32 R144, R124.reuse, R148, R40 ;  /* 0x000000947c90723c */ /* 0x040ff00000001828 */
[----:B------:R-:W-:Y:S08]  /*7570*/  HMMA.16816.F32 R136, R124, R140, R32 ;  /* 0x0000008c7c88723c */ /* 0x000ff00000001820 */
[----:B------:R-:W-:Y:S08]  /*7580*/  HMMA.16816.F32 R156, R128, R12, R72 ;  /* 0x0000000c809c723c */ /* 0x000ff00000001848 */
[C---:B------:R-:W-:Y:S08]  /*7590*/  HMMA.16816.F32 R160, R124.reuse, R162, R48 ;  /* 0x000000a27ca0723c */ /* 0x040ff00000001830 */
[C---:B------:R-:W-:Y:S08]  /*75a0*/  HMMA.16816.F32 R148, R124.reuse, R150, R36 ;  /* 0x000000967c94723c */ /* 0x040ff00000001824 */
[C---:B------:R-:W-:Y:S08]  /*75b0*/  HMMA.16816.F32 R140, R124.reuse, R142, R28 ;  /* 0x0000008e7c8c723c */ /* 0x040ff0000000181c */
[----:B------:R-:W-:Y:S08]  /*75c0*/  HMMA.16816.F32 R132, R124, R12, R132 ;  /* 0x0000000c7c84723c */ /* 0x000ff00000001884 */
[-C--:B------:R-:W-:Y:S08]  /*75d0*/  HMMA.16816.F32 R128, R128, R14.reuse, R56 ;  /* 0x0000000e8080723c */ /* 0x080ff00000001838 */
[----:B------:R-:W-:Y:S01]  /*75e0*/  HMMA.16816.F32 R124, R124, R14, R44 ;  /* 0x0000000e7c7c723c */ /* 0x000fe2000000182c */
[----:B------:R-:W-:Y:S02]  /*75f0*/  @!UPT UIADD3 URZ, URZ, URZ, URZ ;  /* 0x0000003f3f3ff290 */ /* 0x000fe4000fffe03f */
[----:B------:R-:W-:Y:S11]  /*7600*/  @!P0 BRA `(.L_x_544) ;  /* 0x000055c000008947 */ /* 0x000ff60003800000 */
[----:B-1----:R-:W-:Y:S01]  /*7610*/  IMAD.MOV.U32 R121, RZ, RZ, R118 ;  /* 0x000000ffff797224 */ /* 0x002fe200078e0076 */
[----:B------:R-:W-:Y:S01]  /*7620*/  MOV R123, R68 ;  /* 0x00000044007b7202 */ /* 0x000fe20000000f00 */
[----:B------:R-:W-:Y:S01]  /*7630*/  IMAD.MOV.U32 R120, RZ, RZ, R119 ;  /* 0x000000ffff787224 */ /* 0x000fe200078e0077 */
[----:B------:R-:W-:-:S07]  /*7640*/  MOV R122, R117 ;  /* 0x00000075007a7202 */ /* 0x000fce0000000f00 */
.L_x_555:
[----:B------:R-:W-:Y:S04]  /*7650*/  DEPBAR.LE SB0, 0x0 ;  /* 0x000080000000791a */ /* 0x000fe80000000000 */
[----:B------:R-:W-:Y:S01]  /*7660*/  WARPSYNC 0xffffffff ;  /* 0xffffffff00007948 */ /* 0x000fe20003800000 */
[----:B------:R-:W-:Y:S01]  /*7670*/  BAR.SYNC.DEFER_BLOCKING 0x0 ;  /* 0x0000000000007b1d */ /* 0x000fe20000010000 */
[----:B------:R-:W-:Y:S05]  /*7680*/  ISETP.GE.AND P0, PT, R245, RZ, PT ;  /* 0x000000fff500720c */ /* 0x000fea0003f06270 */
[----:B------:R1:W2:Y:S01]  /*7690*/  LDSM.16.M88.4 R112, [R231] ;  /* 0x00000000e770783b */ /* 0x0002a20000000200 */
[----:B------:R-:W-:Y:S03]  /*76a0*/  BSSY B0, `(.L_x_545) ;  /* 0x000004d000007945 */ /* 0x000fe60003800000 */
[----:B------:R1:W3:Y:S04]  /*76b0*/  LDSM.16.M88.4 R108, [R231+0x2000] ;  /* 0x00200000e76c783b */ /* 0x0002e80000000200 */
[----:B-----5:R1:W4:Y:S04]  /*76c0*/  LDSM.16.M88.4 R16, [R224] ;  /* 0x00000000e010783b */ /* 0x0203280000000200 */
        /* <DEDUP_REMOVED lines=8> */
[----:B------:R1:W1:Y:S04]  /*7750*/  LDSM.16.M88.4 R192, [R235] ;  /* 0x00000000ebc0783b */ /* 0x0002680000000200 */
[----:B------:R1:W1:Y:S04]  /*7760*/  LDSM.16.M88.4 R200, [R241] ;  /* 0x00000000f1c8783b */ /* 0x0002680000000200 */
[----:B------:R1:W1:Y:S04]  /*7770*/  LDSM.16.M88.4 R204, [R240] ;  /* 0x00000000f0cc783b */ /* 0x0002680000000200 */
[----:B------:R1:W1:Y:S04]  /*7780*/  LDSM.16.M88.4 R208, [R239] ;  /* 0x00000000efd0783b */ /* 0x0002680000000200 */
[----:B------:R1:W1:Y:S04]  /*7790*/  LDSM.16.M88.4 R212, [R238] ;  /* 0x00000000eed4783b */ /* 0x0002680000000200 */
[----:B------:R1:W1:Y:S04]  /*77a0*/  LDSM.16.M88.4 R216, [R237] ;  /* 0x00000000edd8783b */ /* 0x0002680000000200 */
[----:B------:R1:W1:Y:S01]  /*77b0*/  LDSM.16.M88.4 R220, [R236] ;  /* 0x00000000ecdc783b */ /* 0x0002620000000200 */
[----:B------:R-:W-:-:S05]  /*77c0*/  @!P0 BRA `(.L_x_546) ;  /* 0x000003a000008947 */ /* 0x000fca0003800000 */
[----:B--234-:R-:W-:Y:S01]  /*77d0*/  IMAD.WIDE.U32 R2, R250, c[0x0][0x208], RZ ;  /* 0x00008200fa027a25 */ /* 0x01cfe200078e00ff */
[----:B------:R-:W-:Y:S01]  /*77e0*/  SHF.R.S32.HI R0, RZ, 0x1f, R250 ;  /* 0x0000001fff007819 */ /* 0x000fe200000114fa */
[----:B------:R-:W2:Y:S01]  /*77f0*/  LDL.64 R8, [R1+0x30] ;  /* 0x0000300001087983 */ /* 0x000ea20000100a00 */
[----:B------:R-:W-:Y:S01]  /*7800*/  SHF.R.S32.HI R4, RZ, 0x1f, R244 ;  /* 0x0000001fff047819 */ /* 0x000fe200000114f4 */
[----:B------:R-:W-:Y:S01]  /*7810*/  IMAD.SHL.U32 R20, R242, 0x2, RZ ;  /* 0x00000002f2147824 */ /* 0x000fe200078e00ff */
[----:B------:R-:W-:Y:S01]  /*7820*/  SHF.R.S32.HI R5, RZ, 0x1f, R242 ;  /* 0x0000001fff057819 */ /* 0x000fe200000114f2 */
[----:B------:R-:W-:Y:S02]  /*7830*/  IMAD R0, R0, c[0x0][0x208], RZ ;  /* 0x0000820000007a24 */ /* 0x000fe400078e02ff */
[----:B------:R-:W-:Y:S01]  /*7840*/  IMAD R4, R4, c[0x0][0x218], RZ ;  /* 0x0000860004047a24 */ /* 0x000fe200078e02ff */
[----:B------:R-:W-:Y:S01]  /*7850*/  SHF.L.U64.HI R5, R242, 0x1, R5 ;  /* 0x00000001f2057819 */ /* 0x000fe20000010205 */
[----:B------:R-:W-:Y:S01]  /*7860*/  IMAD R0, R250, c[0x0][0x20c], R0 ;  /* 0x00008300fa007a24 */ /* 0x000fe200078e0200 */
[----:B------:R-:W3:Y:S03]  /*7870*/  LDL R6, [R1+0x40] ;  /* 0x0000400001067983 */ /* 0x000ee60000100800 */
[----:B------:R-:W-:Y:S04]  /*7880*/  IMAD.IADD R3, R3, 0x1, R0 ;  /* 0x0000000103037824 */ /* 0x000fe800078e0200 */
[----:B------:R-:W-:Y:S05]  /*7890*/  IMAD.WIDE.U32 R2, R244, c[0x0][0x218], R2 ;  /* 0x00008600f4027a25 */ /* 0x000fea00078e0002 */
[----:B--2---:R-:W-:Y:S01]  /*78a0*/  IADD3 R0, P1, R8, R2, RZ ;  /* 0x0000000208007210 */ /* 0x004fe20007f3e0ff */
[----:B------:R-:W-:Y:S03]  /*78b0*/  IMAD R2, R244, c[0x0][0x21c], R4 ;  /* 0x00008700f4027a24 */ /* 0x000fe600078e0204 */
[----:B------:R-:W-:Y:S02]  /*78c0*/  LEA R4, P0, R0, c[0x0][0x1f8], 0x1 ;  /* 0x00007e0000047a11 */ /* 0x000fe400078008ff */
[----:B---3--:R-:W-:Y:S04]  /*78d0*/  IADD3.X R2, R6, R3, R2, P1, !PT ;  /* 0x0000000306027210 */ /* 0x008fe80000ffe402 */
[----:B------:R-:W-:Y:S01]  /*78e0*/  LEA.HI.X R0, R0, c[0x0][0x1fc], R2, 0x1, P0 ;  /* 0x00007f0000007a11 */ /* 0x000fe200000f0c02 */
[----:B------:R-:W-:-:S05]  /*78f0*/  BRA.DIV ~URZ, `(.L_x_547) ;  /* 0x0000e1227f007947 */ /* 0x000fca000b800000 */
[----:B------:R2:W3:Y:S02]  /*7900*/  SHFL.IDX PT, R7, R0, RZ, 0x181f ;  /* 0x00181fff00077589 */ /* 0x0004e400000e0000 */
.L_x_606:
[----:B------:R-:W-:-:S05]  /*7910*/  BRA.DIV ~URZ, `(.L_x_548) ;  /* 0x0000e1727f007947 */ /* 0x000fca000b800000 */
[----:B------:R-:W4:Y:S04]  /*7920*/  SHFL.IDX PT, R6, R4, RZ, 0x181f ;  /* 0x00181fff04067589 */ /* 0x000f2800000e0000 */
[----:B------:R-:W5:Y:S04]  /*7930*/  SHFL.IDX PT, R2, R4, 0x1, 0x181f ;  /* 0x00381f0004027f89 */ /* 0x000f6800000e0000 */
[----:B------:R-:W-:Y:S04]  /*7940*/  SHFL.IDX PT, R3, R0, 0x1, 0x181f ;  /* 0x00381f0000037f89 */ /* 0x000fe800000e0000 */
[----:B------:R-:W-:Y:S04]  /*7950*/  SHFL.IDX PT, R10, R4, 0x2, 0x181f ;  /* 0x00581f00040a7f89 */ /* 0x000fe800000e0000 */
[----:B------:R-:W2:Y:S04]  /*7960*/  SHFL.IDX PT, R8, R4, 0x3, 0x181f ;  /* 0x00781f0004087f89 */ /* 0x000ea800000e0000 */
[----:B------:R-:W3:Y:S04]  /*7970*/  SHFL.IDX PT, R11, R0, 0x2, 0x181f ;  /* 0x00581f00000b7f89 */ /* 0x000ee800000e0000 */
[----:B------:R-:W1:Y:S04]  /*7980*/  SHFL.IDX PT, R9, R4, 0x4, 0x181f ;  /* 0x00981f0004097f89 */ /* 0x000e6800000e0000 */
[----:B------:R-:W1:Y:S04]  /*7990*/  SHFL.IDX PT, R15, R0, 0x3, 0x181f ;  /* 0x00781f00000f7f89 */ /* 0x000e6800000e0000 */
[----:B------:R-:W1:Y:S04]  /*79a0*/  SHFL.IDX PT, R12, R4, 0x5, 0x181f ;  /* 0x00b81f00040c7f89 */ /* 0x000e6800000e0000 */
[----:B------:R-:W1:Y:S04]  /*79b0*/  SHFL.IDX PT, R14, R0, 0x4, 0x181f ;  /* 0x00981f00000e7f89 */ /* 0x000e6800000e0000 */
[----:B------:R-:W1:Y:S04]  /*79c0*/  SHFL.IDX PT, R13, R0, 0x5, 0x181f ;  /* 0x00b81f00000d7f89 */ /* 0x000e6800000e0000 */
[----:B------:R-:W1:Y:S04]  /*79d0*/  SHFL.IDX PT, R4, R4, 0x6, 0x181f ;  /* 0x00d81f0004047f89 */ /* 0x000e6800000e0000 */
[----:B--2---:R-:W2:Y:S01]  /*79e0*/  SHFL.IDX PT, R0, R0, 0x6, 0x181f ;  /* 0x00d81f0000007f89 */ /* 0x004ea200000e0000 */
[-C--:B----4-:R-:W-:Y:S02]  /*79f0*/  IADD3 R6, P0, R6, R20.reuse, RZ ;  /* 0x0000001406067210 */ /* 0x090fe40007f1e0ff */
[-C--:B-----5:R-:W-:Y:S02]  /*7a00*/  IADD3 R2, P1, R2, R20.reuse, RZ ;  /* 0x0000001402027210 */ /* 0x0a0fe40007f3e0ff */
[-C--:B------:R-:W-:Y:S01]  /*7a10*/  IADD3 R8, P6, R8, R20.reuse, RZ ;  /* 0x0000001408087210 */ /* 0x080fe20007fde0ff */
[--C-:B---3--:R-:W-:Y:S01]  /*7a20*/  IMAD.X R7, R7, 0x1, R5.reuse, P0 ;  /* 0x0000000107077824 */ /* 0x108fe200000e0605 */
[-C--:B------:R-:W-:Y:S01]  /*7a30*/  IADD3 R10, P0, R10, R20.reuse, RZ ;  /* 0x000000140a0a7210 */ /* 0x080fe20007f1e0ff */
[--C-:B------:R-:W-:Y:S03]  /*7a40*/  IMAD.X R3, R3, 0x1, R5.reuse, P1 ;  /* 0x0000000103037824 */ /* 0x100fe600008e0605 */
[----:B------:R1:W-:Y:S01]  /*7a50*/  LDGSTS.E.BYPASS.LTC128B.128 [R243+0x100], [R6.64], !P5 ;  /* 0x0010000006f37fae */ /* 0x0003e2000e901d46 */
[--C-:B------:R-:W-:Y:S03]  /*7a60*/  IMAD.X R11, R11, 0x1, R5.reuse, P0 ;  /* 0x000000010b0b7824 */ /* 0x100fe600000e0605 */
[----:B------:R3:W-:Y:S04]  /*7a70*/  LDGSTS.E.BYPASS.LTC128B.128 [R243+0x900], [R2.64], !P5 ;  /* 0x0090000002f37fae */ /* 0x0007e8000e901d46 */
[----:B------:R4:W-:Y:S01]  /*7a80*/  LDGSTS.E.BYPASS.LTC128B.128 [R243+0x1100], [R10.64], !P5 ;  /* 0x011000000af37fae */ /* 0x0009e2000e901d46 */
[-C--:B-1----:R-:W-:Y:S01]  /*7a90*/  IADD3 R6, P1, R9, R20.reuse, RZ ;  /* 0x0000001409067210 */ /* 0x082fe20007f3e0ff */
[--C-:B------:R-:W-:Y:S01]  /*7aa0*/  IMAD.X R9, R15, 0x1, R5.reuse, P6 ;  /* 0x000000010f097824 */ /* 0x100fe200030e0605 */
[----:B---3--:R-:W-:Y:S03]  /*7ab0*/  IADD3 R2, P0, R12, R20, RZ ;  /* 0x000000140c027210 */ /* 0x008fe60007f1e0ff */
[--C-:B------:R-:W-:Y:S01]  /*7ac0*/  IMAD.X R7, R14, 0x1, R5.reuse, P1 ;  /* 0x000000010e077824 */ /* 0x100fe200008e0605 */
[----:B------:R4:W-:Y:S01]  /*7ad0*/  LDGSTS.E.BYPASS.LTC128B.128 [R243+0x1900], [R8.64], !P5 ;  /* 0x0190000008f37fae */ /* 0x0009e2000e901d46 */
[----:B------:R-:W-:Y:S03]  /*7ae0*/  IMAD.X R3, R13, 0x1, R5, P0 ;  /* 0x000000010d037824 */ /* 0x000fe600000e0605 */
[----:B------:R4:W-:Y:S04]  /*7af0*/  LDGSTS.E.BYPASS.LTC128B.128 [R243+0x2100], [R6.64], !P5 ;  /* 0x0210000006f37fae */ /* 0x0009e8000e901d46 */
[----:B------:R4:W-:Y:S02]  /*7b00*/  LDGSTS.E.BYPASS.LTC128B.128 [R243+0x2900], [R2.64], !P5 ;  /* 0x0290000002f37fae */ /* 0x0009e4000e901d46 */
.L_x_607:
[----:B--2-4-:R-:W-:Y:S04]  /*7b10*/  IADD3 R2, P0, R4, R20, RZ ;  /* 0x0000001404027210 */ /* 0x014fe80007f1e0ff */
[----:B------:R-:W-:Y:S05]  /*7b20*/  IADD3.X R3, R0, R5, RZ, P0, !PT ;  /* 0x0000000500037210 */ /* 0x000fea00007fe4ff */
[----:B------:R-:W-:Y:S01]  /*7b30*/  @!PT LDS RZ, [RZ] ;  /* 0x00000000fffff984 */ /* 0x000fe20000000800 */
[----:B------:R-:W-:Y:S01]  /*7b40*/  @!PT LDS RZ, [RZ] ;  /* 0x00000000fffff984 */ /* 0x000fe20000000800 */
[----:B------:R-:W-:Y:S01]  /*7b50*/  @!PT LDS RZ, [RZ] ;  /* 0x00000000fffff984 */ /* 0x000fe20000000800 */
[----:B------:R1:W-:Y:S04]  /*7b60*/  LDGSTS.E.BYPASS.LTC128B.128 [R243+0x3100], [R2.64], !P5 ;  /* 0x0310000002f37fae */ /* 0x0003e8000e901d46 */
.L_x_546:
[----:B--234-:R-:W-:Y:S05]  /*7b70*/  BSYNC B0 ;  /* 0x0000000000007941 */ /* 0x01cfea0003800000 */
.L_x_545:
[----:B------:R-:W0:Y:S01]  /*7b80*/  LDGDEPBAR ;  /* 0x00000000000079af */ /* 0x000e220000000000 */
[----:B------:R-:W-:Y:S01]  /*7b90*/  WARPSYNC 0xffffffff ;  /* 0xffffffff00007948 */ /* 0x000fe20003800000 */
[-C--:B------:R-:W-:Y:S01]  /*7ba0*/  HMMA.16816.F32 R4, R112, R16.reuse, RZ ;  /* 0x000000107004723c */ /* 0x080fe200000018ff */
[----:B------:R-:W-:Y:S02]  /*7bb0*/  BSSY B0, `(.L_x_549) ;  /* 0x00000d4000007945 */ /* 0x000fe40003800000 */
[----:B------:R-:W-:Y:S05]  /*7bc0*/  ISETP.GE.AND P0, PT, R245, 0x1, PT ;  /* 0x00000001f500780c */ /* 0x000fea0003f06270 */
[C---:B------:R-:W-:Y:S08]  /*7bd0*/  HMMA.16816.F32 R8, R108.reuse, R16, RZ ;  /* 0x000000106c08723c */ /* 0x040ff000000018ff */
[-C--:B------:R-:W-:Y:S08]  /*7be0*/  HMMA.16816.F32 R12, R108, R18.reuse, RZ ;  /* 0x000000126c0c723c */ /* 0x080ff000000018ff */
        /* <DEDUP_REMOVED lines=25> */
[----:B------:R-:W-:Y:S07]  /*7d80*/  LDSM.16.M88.4 R116, [R232] ;  /* 0x00000000e874783b */ /* 0x000fee0000000200 */
[-C--:B------:R-:W-:Y:S08]  /*7d90*/  HMMA.16816.F32 R4, R188, R192.reuse, R4 ;  /* 0x000000c0bc04723c */ /* 0x080ff00000001804 */
[C---:B------:R-:W-:Y:S08]  /*7da0*/  HMMA.16816.F32 R8, R196.reuse, R192, R8 ;  /* 0x000000c0c408723c */ /* 0x040ff00000001808 */
[-C--:B------:R-:W-:Y:S08]  /*7db0*/  HMMA.16816.F32 R12, R196, R194.reuse, R12 ;  /* 0x000000c2c40c723c */ /* 0x080ff0000000180c */
[C---:B------:R-:W-:Y:S01]  /*7dc0*/  HMMA.16816.F32 R16, R188.reuse, R194, R16 ;  /* 0x000000c2bc10723c */ /* 0x040fe20000001810 */
[----:B------:R-:W1:Y:S07]  /*7dd0*/  LDSM.16.M88.4 R192, [R230] ;  /* 0x00000000e6c0783b */ /* 0x000e6e0000000200 */
        /* <DEDUP_REMOVED lines=19> */
[----:B------:R-:W5:Y:S07]  /*7f10*/  LDSM.16.M88.4 R212, [R230+0x1800] ;  /* 0x00180000e6d4783b */ /* 0x000f6e0000000200 */
        /* <DEDUP_REMOVED lines=25> */
[----:B------:R-:W2:Y:S07]  /*80b0*/  LDSM.16.M88.4 R208, [R227] ;  /* 0x00000000e3d0783b */ /* 0x000eae0000000200 */
[-C--:B-----5:R-:W-:Y:S08]  /*80c0*/  HMMA.16816.F32 R52, R116, R212.reuse, R52 ;  /* 0x000000d47434723c */ /* 0x0a0ff00000001834 */
        /* <DEDUP_REMOVED lines=19> */
[----:B------:R-:W1:Y:S07]  /*8200*/  LDSM.16.M88.4 R116, [R227+0x1000] ;  /* 0x00100000e374783b */ /* 0x000e6e0000000200 */
[-C--:B--2---:R-:W-:Y:S01]  /*8210*/  HMMA.16816.F32 R4, R204, R208.reuse, R4 ;  /* 0x000000d0cc04723c */ /* 0x084fe20000001804 */
[----:B------:R-:W2:Y:S01]  /*8220*/  LDSM.16.M88.4 R196, [R227+0x2000] ;  /* 0x00200000e3c4783b */ /* 0x000ea20000000200 */
[----:B------:R-:W-:Y:S06]  /*8230*/  DEPBAR.LE SB0, 0x0 ;  /* 0x000080000000791a */ /* 0x000fec0000000000 */
[C---:B------:R-:W-:Y:S01]  /*8240*/  HMMA.16816.F32 R8, R216.reuse, R208, R8 ;  /* 0x000000d0d808723c */ /* 0x040fe20000001808 */
[----:B------:R-:W-:Y:S07]  /*8250*/  BAR.SYNC.DEFER_BLOCKING 0x0 ;  /* 0x0000000000007b1d */ /* 0x000fee0000010000 */
        /* <DEDUP_REMOVED lines=25> */
[----:B------:R-:W-:Y:S01]  /*83f0*/  HMMA.16816.F32 R112, R204, R214, R112 ;  /* 0x000000d6cc70723c */ /* 0x000fe20000001870 */
[----:B------:R-:W-:Y:S07]  /*8400*/  @!UPT UIADD3 URZ, URZ, URZ, URZ ;  /* 0x0000003f3f3ff290 */ /* 0x000fee000fffe03f */
[----:B------:R-:W-:-:S11]  /*8410*/  @!P0 BRA `(.L_x_550) ;  /* 0x000004d000008947 */ /* 0x000fd60003800000 */
[----:B------:R-:W-:Y:S01]  /*8420*/  IMAD.MOV.U32 R244, RZ, RZ, RZ ;  /* 0x000000fffff47224 */ /* 0x000fe200078e00ff */
[----:B------:R-:W2:Y:S01]  /*8430*/  LDL R2, [R1+0x1c] ;  /* 0x00001c0001027983 */ /* 0x000ea20000100800 */
[----:B------:R-:W-:Y:S03]  /*8440*/  IMAD.SHL.U32 R119, R242, 0x2, RZ ;  /* 0x00000002f2777824 */ /* 0x000fe600078e00ff */
[----:B------:R-:W3:Y:S04]  /*8450*/  LDL R0, [R1+0x18] ;  /* 0x0000180001007983 */ /* 0x000ee80000100800 */
[----:B------:R-:W4:Y:S04]  /*8460*/  LDL.64 R220, [R1+0x28] ;  /* 0x0000280001dc7983 */ /* 0x000f280000100a00 */
[----:B------:R-:W5:Y:S04]  /*8470*/  LDL R246, [R1+0x3c] ;  /* 0x00003c0001f67983 */ /* 0x000f680000100800 */
[----:B------:R-:W4:Y:S04]  /*8480*/  LDL.64 R248, [R1+0x20] ;  /* 0x0000200001f87983 */ /* 0x000f280000100a00 */
[----:B------:R-:W5:Y:S01]  /*8490*/  LDL R247, [R1+0x38] ;  /* 0x0000380001f77983 */ /* 0x000f620000100800 */
[----:B--2---:R-:W-:Y:S05]  /*84a0*/  IMAD R2, R245, 0x70, R2 ;  /* 0x00000070f5027824 */ /* 0x004fea00078e0202 */
[----:B---3--:R-:W-:Y:S05]  /*84b0*/  IADD3 R2, R2, -0x70, R0 ;  /* 0xffffff9002027810 */ /* 0x008fea0007ffe000 */
[----:B------:R-:W-:Y:S04]  /*84c0*/  @P3 IMAD.HI.U32 R3, R2, c[0x0][0x2bc], RZ ;  /* 0x0000af0002033a27 */ /* 0x000fe800078e00ff */
[----:B------:R-:W-:Y:S01]  /*84d0*/  IMAD.MOV.U32 R0, RZ, RZ, R2 ;  /* 0x000000ffff007224 */ /* 0x000fe200078e0002 */
[----:B------:R-:W-:Y:S04]  /*84e0*/  @P3 SHF.R.U32.HI R0, RZ, c[0x0][0x2c0], R3 ;  /* 0x0000b000ff003a19 */ /* 0x000fe80000011603 */
[C---:B----4-:R-:W-:Y:S04]  /*84f0*/  @!P2 IADD3 R3, P0, R0.reuse, R220, RZ ;  /* 0x000000dc0003a210 */ /* 0x050fe80007f1e0ff */
[----:B-----5:R-:W-:Y:S01]  /*8500*/  @!P2 LEA.HI.X.SX32 R117, R0, R246, 0x1, P0 ;  /* 0x000000f60075a211 */ /* 0x020fe200000f0eff */
[----:B------:R-:W-:Y:S01]  /*8510*/  IMAD.MOV R0, RZ, RZ, -R0 ;  /* 0x000000ffff007224 */ /* 0x000fe200078e0a00 */
[C---:B------:R-:W-:Y:S02]  /*8520*/  @!P2 LEA R116, P0, R3.reuse, c[0x0][0x2a0], 0x2 ;  /* 0x0000a8000374aa11 */ /* 0x040fe400078010ff */
[----:B------:R-:W-:Y:S01]  /*8530*/  SHF.R.S32.HI R246, RZ, 0x1f, R242 ;  /* 0x0000001ffff67819 */ /* 0x000fe200000114f2 */
[----:B------:R-:W-:Y:S01]  /*8540*/  IMAD R250, R0, c[0x0][0x2b8], R2 ;  /* 0x0000ae0000fa7a24 */ /* 0x000fe200078e0202 */
[----:B------:R-:W-:Y:S03]  /*8550*/  @!P2 LEA.HI.X R117, R3, c[0x0][0x2a4], R117, 0x2, P0 ;  /* 0x0000a9000375aa11 */ /* 0x000fe600000f1475 */
[----:B------:R-:W-:Y:S01]  /*8560*/  IMAD.WIDE.U32 R2, R250, c[0x0][0x1e0], RZ ;  /* 0x00007800fa027a25 */ /* 0x000fe200078e00ff */
[----:B------:R-:W-:Y:S01]  /*8570*/  SHF.R.S32.HI R0, RZ, 0x1f, R250 ;  /* 0x0000001fff007819 */ /* 0x000fe200000114fa */
[----:B------:R1:W2:Y:S04]  /*8580*/  @!P2 LDG.E R244, [R116.64] ;  /* 0x0000000674f4a981 */ /* 0x0002a8000c1e1900 */
[----:B------:R-:W-:Y:S04]  /*8590*/  IMAD R0, R0, c[0x0][0x1e0], RZ ;  /* 0x0000780000007a24 */ /* 0x000fe800078e02ff */
[----:B------:R-:W-:Y:S04]  /*85a0*/  IMAD R0, R250, c[0x0][0x1e4], R0 ;  /* 0x00007900fa007a24 */ /* 0x000fe800078e0200 */
[----:B------:R-:W-:Y:S01]  /*85b0*/  IMAD.IADD R3, R3, 0x1, R0 ;  /* 0x0000000103037824 */ /* 0x000fe200078e0200 */
[----:B-1----:R-:W-:Y:S02]  /*85c0*/  SHF.L.U64.HI R117, R242, 0x1, R246 ;  /* 0x00000001f2757819 */ /* 0x002fe400000102f6 */
[----:B--2---:R-:W-:Y:S01]  /*85d0*/  SHF.R.S32.HI R116, RZ, 0x1f, R244 ;  /* 0x0000001fff747819 */ /* 0x004fe200000114f4 */
[----:B------:R-:W-:Y:S04]  /*85e0*/  IMAD.WIDE.U32 R2, R244, c[0x0][0x1f0], R2 ;  /* 0x00007c00f4027a25 */ /* 0x000fe800078e0002 */
[----:B------:R-:W-:Y:S01]  /*85f0*/  IMAD R116, R116, c[0x0][0x1f0], RZ ;  /* 0x00007c0074747a24 */ /* 0x000fe200078e02ff */
[----:B------:R-:W-:Y:S03]  /*8600*/  IADD3 R0, P1, R248, R2, RZ ;  /* 0x00000002f8007210 */ /* 0x000fe60007f3e0ff */
[----:B------:R-:W-:Y:S01]  /*8610*/  IMAD R2, R244, c[0x0][0x1f4], R116 ;  /* 0x00007d00f4027a24 */ /* 0x000fe200078e0274 */
[C---:B------:R-:W-:Y:S04]  /*8620*/  LEA R116, P0, R0.reuse, c[0x0][0x1c8], 0x1 ;  /* 0x0000720000747a11 */ /* 0x040fe800078008ff */
[----:B------:R-:W-:Y:S04]  /*8630*/  IADD3.X R2, R247, R3, R2, P1, !PT ;  /* 0x00000003f7027210 */ /* 0x000fe80000ffe402 */
[----:B------:R-:W-:Y:S01]  /*8640*/  LEA.HI.X R0, R0, c[0x0][0x1cc], R2, 0x1, P0 ;  /* 0x0000730000007a11 */ /* 0x000fe200000f0c02 */
[----:B------:R-:W-:-:S05]  /*8650*/  BRA.DIV ~URZ, `(.L_x_551) ;  /* 0x0000db027f007947 */ /* 0x000fca000b800000 */
[----:B------:R1:W2:Y:S02]  /*8660*/  SHFL.IDX PT, R118, R0, RZ, 0x181f ;  /* 0x00181fff00767589 */ /* 0x0002a400000e0000 */
.L_x_608:
[----:B------:R-:W-:-:S05]  /*8670*/  BRA.DIV ~URZ, `(.L_x_552) ;  /* 0x0000db527f007947 */ /* 0x000fca000b800000 */
[----:B------:R-:W3:Y:S02]  /*8680*/  SHFL.IDX PT, R2, R116, RZ, 0x181f ;  /* 0x00181fff74027589 */ /* 0x000ee400000e0000 */
[-C--:B---3--:R-:W-:Y:S05]  /*8690*/  IADD3 R2, P0, R2, R119.reuse, RZ ;  /* 0x0000007702027210 */ /* 0x088fea0007f1e0ff */
[--C-:B--2---:R-:W-:Y:S05]  /*86a0*/  IMAD.X R3, R118, 0x1, R117.reuse, P0 ;  /* 0x0000000176037824 */ /* 0x104fea00000e0675 */
[----:B------:R-:W-:Y:S01]  /*86b0*/  @!PT LDS RZ, [RZ] ;  /* 0x00000000fffff984 */ /* 0x000fe20000000800 */
[----:B------:R-:W-:Y:S01]  /*86c0*/  @!PT LDS RZ, [RZ] ;  /* 0x00000000fffff984 */ /* 0x000fe20000000800 */
[----:B------:R2:W-:Y:S04]  /*86d0*/  LDGSTS.E.BYPASS.LTC128B.128 [R243+0x3900], [R2.64], !P5 ;  /* 0x0390000002f37fae */ /* 0x0005e8000e901d46 */
[----:B--2---:R-:W2:Y:S04]  /*86e0*/  SHFL.IDX PT, R2, R116, 0x1, 0x181f ;  /* 0x00381f0074027f89 */ /* 0x004ea800000e0000 */
[----:B------:R-:W3:Y:S01]  /*86f0*/  SHFL.IDX PT, R3, R0, 0x1, 0x181f ;  /* 0x00381f0000037f89 */ /* 0x000ee200000e0000 */
[-C--:B--2---:R-:W-:Y:S05]  /*8700*/  IADD3 R2, P0, R2, R119.reuse, RZ ;  /* 0x0000007702027210 */ /* 0x084fea0007f1e0ff */
[--C-:B---3--:R-:W-:Y:S05]  /*8710*/  IMAD.X R3, R3, 0x1, R117.reuse, P0 ;  /* 0x0000000103037824 */ /* 0x108fea00000e0675 */
        /* <DEDUP_REMOVED lines=17> */
[----:B------:R-:W3:Y:S04]  /*8830*/  SHFL.IDX PT, R3, R0, 0x5, 0x181f ;  /* 0x00b81f0000037f89 */ /* 0x000ee800000e0000 */
[----:B------:R-:W4:Y:S04]  /*8840*/  SHFL.IDX PT, R116, R116, 0x6, 0x181f ;  /* 0x00d81f0074747f89 */ /* 0x000f2800000e0000 */
[----:B-1----:R-:W1:Y:S01]  /*8850*/  SHFL.IDX PT, R0, R0, 0x6, 0x181f ;  /* 0x00d81f0000007f89 */ /* 0x002e6200000e0000 */
[----:B--2---:R-:W-:Y:S05]  /*8860*/  IADD3 R2, P0, R2, R119, RZ ;  /* 0x0000007702027210 */ /* 0x004fea0007f1e0ff */
[----:B---3--:R-:W-:Y:S05]  /*8870*/  IMAD.X R3, R3, 0x1, R117, P0 ;  /* 0x0000000103037824 */ /* 0x008fea00000e0675 */
[----:B------:R2:W-:Y:S03]  /*8880*/  LDGSTS.E.BYPASS.LTC128B.128 [R243+0x6100], [R2.64], !P5 ;  /* 0x0610000002f37fae */ /* 0x0005e6000e901d46 */
.L_x_609:
[----:B--2-4-:R-:W-:Y:S04]  /*8890*/  IADD3 R2, P0, R116, R119, RZ ;  /* 0x0000007774027210 */ /* 0x014fe80007f1e0ff */
[----:B-1----:R-:W-:Y:S05]  /*88a0*/  IADD3.X R3, R0, R117, RZ, P0, !PT ;  /* 0x0000007500037210 */ /* 0x002fea00007fe4ff */
[----:B------:R-:W-:Y:S01]  /*88b0*/  @!PT LDS RZ, [RZ] ;  /* 0x00000000fffff984 */ /* 0x000fe20000000800 */
[----:B------:R-:W-:Y:S01]  /*88c0*/  @!PT LDS RZ, [RZ] ;  /* 0x00000000fffff984 */ /* 0x000fe20000000800 */
[----:B------:R-:W-:Y:S01]  /*88d0*/  @!PT LDS RZ, [RZ] ;  /* 0x00000000fffff984 */ /* 0x000fe20000000800 */
[----:B------:R1:W-:Y:S04]  /*88e0*/  LDGSTS.E.BYPASS.LTC128B.128 [R243+0x6900], [R2.64], !P5 ;  /* 0x0690000002f37fae */ /* 0x0003e8000e901d46 */
.L_x_550:
[----:B------:R-:W-:Y:S05]  /*88f0*/  BSYNC B0 ;  /* 0x0000000000007941 */ /* 0x000fea0003800000 */
.L_x_549:
[----:B------:R-:W2:Y:S01]  /*8900*/  LDL R116, [R1+0x44] ;  /* 0x0000440001747983 */ /* 0x000ea20000100800 */
[----:B------:R-:W-:Y:S03]  /*8910*/  IMAD R0, R245, -0x70, RZ ;  /* 0xffffff90f5007824 */ /* 0x000fe600078e02ff */
[----:B-1----:R-:W2:Y:S04]  /*8920*/  LDL R3, [R1+0x54] ;  /* 0x0000540001037983 */ /* 0x002ea80000100800 */
[----:B------:R-:W3:Y:S04]  /*8930*/  LDL R2, [R1+0x50] ;  /* 0x0000500001027983 */ /* 0x000ee80000100800 */
[----:B------:R-:W0:Y:S01]  /*8940*/  LDGDEPBAR ;  /* 0x00000000000079af */ /* 0x000e220000000000 */
[----:B--2---:R-:W-:Y:S02]  /*8950*/  IADD3 R116, R3, R116, RZ ;  /* 0x0000007403747210 */ /* 0x004fe40007ffe0ff */
[----:B------:R-:W-:Y:S02]  /*8960*/  MOV R3, c[0x0][0x2ac] ;  /* 0x0000ab0000037a02 */ /* 0x000fe40000000f00 */
[----:B---3--:R-:W-:Y:S01]  /*8970*/  IADD3 R0, -R2, 0x1, R0 ;  /* 0x0000000102007810 */ /* 0x008fe20007ffe100 */
[----:B------:R-:W-:Y:S04]  /*8980*/  @P4 IMAD.HI.U32 R2, R116, c[0x0][0x2c8], RZ ;  /* 0x0000b20074024a27 */ /* 0x000fe800078e00ff */
[----:B------:R-:W-:Y:S01]  /*8990*/  IMAD R0, R3, c[0x0][0x1d0], R0 ;  /* 0x0000740003007a24 */ /* 0x000fe200078e0200 */
[----:B------:R-:W-:Y:S04]  /*89a0*/  @P4 SHF.R.U32.HI R116, RZ, c[0x0][0x2cc], R2 ;  /* 0x0000b300ff744a19 */ /* 0x000fe80000011602 */
[----:B------:R-:W-:Y:S01]  /*89b0*/  IADD3 R117, R0, -c[0x0][0x168], RZ ;  /* 0x80005a0000757a10 */ /* 0x000fe20007ffe0ff */
[----:B------:R-:W-:-:S05]  /*89c0*/  BRA.DIV ~URZ, `(.L_x_553) ;  /* 0x0000ded27f007947 */ /* 0x000fca000b800000 */
[----:B------:R1:W2:Y:S02]  /*89d0*/  SHFL.IDX PT, R0, R116, RZ, 0x1c1f ;  /* 0x001c1fff74007589 */ /* 0x0002a400000e0000 */
.L_x_610:
[----:B--2---:R-:W-:Y:S05]  /*89e0*/  IMAD.IADD R0, R117, 0x1, R0 ;  /* 0x0000000175007824 */ /* 0x004fea00078e0200 */
[C---:B------:R-:W-:Y:S02]  /*89f0*/  ISETP.GT.AND P0, PT, R0.reuse, RZ, PT ;  /* 0x000000ff0000720c */ /* 0x040fe40003f04270 */
[C---:B------:R-:W-:Y:S02]  /*8a00*/  ISETP.GT.AND P6, PT, R0.reuse, 0x1, PT ;  /* 0x000000010000780c */ /* 0x040fe40003fc4270 */
[----:B------:R-:W-:Y:S02]  /*8a10*/  ISETP.GT.AND P1, PT, R0, 0x8, PT ;  /* 0x000000080000780c */ /* 0x000fe40003f24270 */
[----:B------:R-:W-:Y:S02]  /*8a20*/  FSEL R188, R4, -INF , P0 ;  /* 0xff80000004bc7808 */ /* 0x000fe40000000000 */
[C---:B------:R-:W-:Y:S02]  /*8a30*/  ISETP.GT.AND P0, PT, R0.reuse, 0x9, PT ;  /* 0x000000090000780c */ /* 0x040fe40003f04270 */
[----:B------:R-:W-:Y:S02]  /*8a40*/  FSEL R197, R5, -INF , P6 ;  /* 0xff80000005c57808 */ /* 0x000fe40003000000 */
        /* <DEDUP_REMOVED lines=46> */
[----:B------:R-:W-:Y:S02]  /*8d30*/  ISETP.GT.AND P0, PT, R0, 0x69, PT ;  /* 0x000000690000780c */ /* 0x000fe40003f04270 */
[----:B------:R-:W-:Y:S02]  /*8d40*/  FSEL R101, R101, -INF , P6 ;  /* 0xff80000065657808 */ /* 0x000fe40003000000 */
[----:B------:R-:W-:Y:S02]  /*8d50*/  FSEL R112, R112, -INF , P1 ;  /* 0xff80000070707808 */ /* 0x000fe40000800000 */
[----:B------:R-:W-:Y:S01]  /*8d60*/  FSEL R113, R113, -INF , P0 ;  /* 0xff80000071717808 */ /* 0x000fe20000000000 */
[----:B------:R-:W-:-:S05]  /*8d70*/  BRA.DIV ~URZ, `(.L_x_554) ;  /* 0x0000db927f007947 */ /* 0x000fca000b800000 */
[----:B------:R-:W-:Y:S01]  /*8d80*/  FMNMX.FTZ R119, R188, R120, !PT ;  /* 0x00000078bc777209 */ /* 0x000fe20007810000 */
[----:B------:R-:W2:Y:S03]  /*8d90*/  SHFL.IDX PT, R3, R116, 0x1, 0x1c1f ;  /* 0x003c1f0074037f89 */ /* 0x000ea600000e0000 */
[----:B------:R-:W-:Y:S04]  /*8da0*/  FMNMX.FTZ R119, R197, R119, !PT ;  /* 0x00000077c5777209 */ /* 0x000fe80007810000 */
[----:B------:R-:W-:Y:S01]  /*8db0*/  FMNMX.FTZ R119, R196, R119, !PT ;  /* 0x00000077c4777209 */ /* 0x000fe20007810000 */
[----:B------:R-:W3:Y:S03]  /*8dc0*/  SHFL.IDX PT, R2, R116, 0x2, 0x1c1f ;  /* 0x005c1f0074027f89 */ /* 0x000ee600000e0000 */
[----:B------:R-:W-:Y:S04]  /*8dd0*/  FMNMX.FTZ R119, R195, R119, !PT ;  /* 0x00000077c3777209 */ /* 0x000fe80007810000 */
[----:B------:R-:W-:Y:S01]  /*8de0*/  FMNMX.FTZ R119, R194, R119, !PT ;  /* 0x00000077c2777209 */ /* 0x000fe20007810000 */
[----:B------:R-:W4:Y:S03]  /*8df0*/  SHFL.IDX PT, R0, R116, 0x3, 0x1c1f ;  /* 0x007c1f0074007f89 */ /* 0x000f2600000e0000 */
[----:B------:R-:W-:Y:S04]  /*8e00*/  FMNMX.FTZ R119, R193, R119, !PT ;  /* 0x00000077c1777209 */ /* 0x000fe80007810000 */
[----:B------:R-:W-:Y:S04]  /*8e10*/  FMNMX.FTZ R119, R192, R119, !PT ;  /* 0x00000077c0777209 */ /* 0x000fe80007810000 */
[----:B------:R-:W-:Y:S04]  /*8e20*/  FMNMX.FTZ R119, R191, R119, !PT ;  /* 0x00000077bf777209 */ /* 0x000fe80007810000 */
[----:B------:R-:W-:Y:S04]  /*8e30*/  FMNMX.FTZ R119, R190, R119, !PT ;  /* 0x00000077be777209 */ /* 0x000fe80007810000 */
[----:B------:R-:W-:Y:S04]  /*8e40*/  FMNMX.FTZ R119, R189, R119, !PT ;  /* 0x00000077bd777209 */ /* 0x000fe80007810000 */
[----:B------:R-:W-:Y:S01]  /*8e50*/  FMNMX.FTZ R119, R48, R119, !PT ;  /* 0x0000007730777209 */ /* 0x000fe20007810000 */
[C---:B--2---:R-:W-:Y:S02]  /*8e60*/  IMAD.IADD R3, R117.reuse, 0x1, R3 ;  /* 0x0000000175037824 */ /* 0x044fe400078e0203 */
[----:B---3--:R-:W-:Y:S01]  /*8e70*/  IMAD.IADD R2, R117, 0x1, R2 ;  /* 0x0000000175027824 */ /* 0x008fe200078e0202 */
[----:B------:R-:W-:Y:S01]  /*8e80*/  FMNMX.FTZ R119, R49, R119, !PT ;  /* 0x0000007731777209 */ /* 0x000fe20007810000 */
[----:B----4-:R-:W-:Y:S01]  /*8e90*/  IMAD.IADD R0, R117, 0x1, R0 ;  /* 0x0000000175007824 */ /* 0x010fe200078e0200 */
[C---:B------:R-:W-:Y:S02]  /*8ea0*/  ISETP.GT.AND P0, PT, R3.reuse, 0x8, PT ;  /* 0x000000080300780c */ /* 0x040fe40003f04270 */
[C---:B------:R-:W-:Y:S02]  /*8eb0*/  ISETP.GT.AND P1, PT, R3.reuse, 0x1, PT ;  /* 0x000000010300780c */ /* 0x040fe40003f24270 */
[----:B------:R-:W-:Y:S02]  /*8ec0*/  FSEL R33, R18, -INF , P0 ;  /* 0xff80000012217808 */ /* 0x000fe40000000000 */
[----:B------:R-:W-:Y:S02]  /*8ed0*/  ISETP.GT.AND P0, PT, R3, 0x11, PT ;  /* 0x000000110300780c */ /* 0x000fe40003f04270 */
[----:B------:R-:W-:Y:S02]  /*8ee0*/  FSEL R36, R7, -INF , P1 ;  /* 0xff80000007247808 */ /* 0x000fe40000800000 */
[----:B------:R-:W-:Y:S02]  /*8ef0*/  FSEL R23, R23, -INF , P0 ;  /* 0xff80000017177808 */ /* 0x000fe40000000000 */
[C---:B------:R-:W-:Y:S02]  /*8f00*/  ISETP.GT.AND P0, PT, R3.reuse, 0x19, PT ;  /* 0x000000190300780c */ /* 0x040fe40003f04270 */
[----:B------:R-:W-:Y:S02]  /*8f10*/  ISETP.GT.AND P1, PT, R3, 0x9, PT ;  /* 0x000000090300780c */ /* 0x000fe40003f24270 */
[----:B------:R-:W-:Y:S02]  /*8f20*/  FSEL R35, R35, -INF , P0 ;  /* 0xff80000023237808 */ /* 0x000fe40000000000 */
[----:B------:R-:W-:Y:S02]  /*8f30*/  ISETP.GT.AND P0, PT, R3, 0x28, PT ;  /* 0x000000280300780c */ /* 0x000fe40003f04270 */
[----:B------:R-:W-:Y:S02]  /*8f40*/  FSEL R32, R19, -INF , P1 ;  /* 0xff80000013207808 */ /* 0x000fe40000800000 */
[----:B------:R-:W-:Y:S02]  /*8f50*/  FSEL R50, R50, -INF , P0 ;  /* 0xff80000032327808 */ /* 0x000fe40000000000 */
[C---:B------:R-:W-:Y:S02]  /*8f60*/  ISETP.GT.AND P0, PT, R3.reuse, 0x31, PT ;  /* 0x000000310300780c */ /* 0x040fe40003f04270 */
[----:B------:R-:W-:Y:S02]  /*8f70*/  ISETP.GT.AND P1, PT, R3, 0x18, PT ;  /* 0x000000180300780c */ /* 0x000fe40003f24270 */
[----:B------:R-:W-:Y:S02]  /*8f80*/  FSEL R55, R55, -INF , P0 ;  /* 0xff80000037377808 */ /* 0x000fe40000000000 */
[C---:B------:R-:W-:Y:S02]  /*8f90*/  ISETP.GT.AND P0, PT, R3.reuse, 0x39, PT ;  /* 0x000000390300780c */ /* 0x040fe40003f04270 */
[----:B------:R-:W-:Y:S02]  /*8fa0*/  ISETP.GT.AND P6, PT, R3, RZ, PT ;  /* 0x000000ff0300720c */ /* 0x000fe40003fc4270 */
[----:B------:R-:W-:Y:S02]  /*8fb0*/  FSEL R67, R67, -INF , P0 ;  /* 0xff80000043437808 */ /* 0x000fe40000000000 */
[C---:B------:R-:W-:Y:S02]  /*8fc0*/  ISETP.GT.AND P0, PT, R3.reuse, 0x48, PT ;  /* 0x000000480300780c */ /* 0x040fe40003f04270 */
        /* <DEDUP_REMOVED lines=8> */
[----:B------:R-:W-:Y:S02]  /*9050*/  ISETP.GT.AND P0, PT, R2, RZ, PT ;  /* 0x000000ff0200720c */ /* 0x000fe40003f04270 */
[----:B------:R-:W-:Y:S02]  /*9060*/  ISETP.GT.AND P6, PT, R3, 0x10, PT ;  /* 0x000000100300780c */ /* 0x000fe40003fc4270 */
[----:B------:R-:W-:Y:S02]  /*9070*/  FSEL R16, R8, -INF , P0 ;  /* 0xff80000008107808 */ /* 0x000fe40000000000 */
        /* <DEDUP_REMOVED lines=37> */
[----:B------:R-:W-:Y:S02]  /*92d0*/  ISETP.GT.AND P6, PT, R2, 0x1, PT ;  /* 0x000000010200780c */ /* 0x000fe40003fc4270 */
[----:B------:R-:W-:Y:S02]  /*92e0*/  ISETP.GT.AND P1, PT, R0, RZ, PT ;  /* 0x000000ff0000720c */ /* 0x000fe40003f24270 */
        /* <DEDUP_REMOVED lines=8> */
[----:B------:R-:W-:Y:S02]  /*9370*/  FMNMX.FTZ R3, R6, R121, !PT ;  /* 0x0000007906037209 */ /* 0x000fe40007810000 */
[----:B------:R-:W-:Y:S02]  /*9380*/  FSEL R115, R115, -INF , P1 ;  /* 0xff80000073737808 */ /* 0x000fe40000800000 */
[----:B------:R-:W-:Y:S02]  /*9390*/  ISETP.GT.AND P1, PT, R2, 0x9, PT ;  /* 0x000000090200780c */ /* 0x000fe40003f24270 */
[----:B------:R-:W-:Y:S02]  /*93a0*/  FSEL R44, R44, -INF , P0 ;  /* 0xff8000002c2c7808 */ /* 0x000fe40000000000 */
[----:B------:R-:W-:Y:S02]  /*93b0*/  ISETP.GT.AND P0, PT, R0, 0x29, PT ;  /* 0x000000290000780c */ /* 0x000fe40003f04270 */
[----:B------:R-:W-:Y:S02]  /*93c0*/  FMNMX.FTZ R3, R36, R3, !PT ;  /* 0x0000000324037209 */ /* 0x000fe40007810000 */
[----:B------:R-:W-:Y:S02]  /*93d0*/  FSEL R17, R13, -INF , P1 ;  /* 0xff8000000d117808 */ /* 0x000fe40000800000 */
[C---:B------:R-:W-:Y:S02]  /*93e0*/  ISETP.GT.AND P1, PT, R2.reuse, 0x10, PT ;  /* 0x000000100200780c */ /* 0x040fe40003f24270 */
[----:B------:R-:W-:Y:S02]  /*93f0*/  FSEL R47, R47, -INF , P0 ;  /* 0xff8000002f2f7808 */ /* 0x000fe40000000000 */
[----:B------:R-:W-:Y:S02]  /*9400*/  ISETP.GT.AND P0, PT, R2, 0x30, PT ;  /* 0x000000300200780c */ /* 0x000fe40003f04270 */
[----:B------:R-:W-:Y:S02]  /*9410*/  FMNMX.FTZ R3, R33, R3, !PT ;  /* 0x0000000321037209 */ /* 0x000fe40007810000 */
[----:B------:R-:W-:Y:S02]  /*9420*/  FSEL R114, R114, -INF , P6 ;  /* 0xff80000072727808 */ /* 0x000fe40003000000 */
[----:B------:R-:W-:Y:S02]  /*9430*/  ISETP.GT.AND P6, PT, R0, 0x8, PT ;  /* 0x000000080000780c */ /* 0x000fe40003fc4270 */
        /* <DEDUP_REMOVED lines=71> */
[----:B------:R-:W-:Y:S02]  /*98b0*/  FSEL R91, R91, -INF , P0 ;  /* 0xff8000005b5b7808 */ /* 0x000fe40000000000 */
[----:B------:R-:W-:Y:S02]  /*98c0*/  ISETP.GT.AND P0, PT, R2, 0x58, PT ;  /* 0x000000580200780c */ /* 0x000fe40003f04270 */
        /* <DEDUP_REMOVED lines=12> */
[----:B------:R-:W-:Y:S02]  /*9990*/  FSEL R95, R95, -INF , P0 ;  /* 0xff8000005f5f7808 */ /* 0x000fe40000000000 */
[C---:B------:R-:W-:Y:S02]  /*99a0*/  ISETP.GT.AND P0, PT, R2.reuse, 0x61, PT ;  /* 0x000000610200780c */ /* 0x040fe40003f04270 */
[----:B------:R-:W-:Y:S02]  /*99b0*/  ISETP.GT.AND P6, PT, R2, 0x68, PT ;  /* 0x000000680200780c */ /* 0x000fe40003fc4270 */
[----:B------:R-:W-:Y:S02]  /*99c0*/  FSEL R104, R104, -INF , P1 ;  /* 0xff80000068687808 */ /* 0x000fe40000800000 */
[----:B------:R-:W-:Y:S02]  /*99d0*/  ISETP.GT.AND P1, PT, R2, 0x69, PT ;  /* 0x000000690200780c */ /* 0x000fe40003f24270 */
        /* <DEDUP_REMOVED lines=14> */
[----:B------:R-:W-:Y:S02]  /*9ac0*/  FSEL R105, R105, -INF , P0 ;  /* 0xff80000069697808 */ /* 0x000fe40000000000 */
[----:B------:R-:W-:Y:S02]  /*9ad0*/  FMNMX.FTZ R2, R72, R2, !PT ;  /* 0x0000000248027209 */ /* 0x000fe40007810000 */
[----:B------:R-:W-:Y:S02]  /*9ae0*/  ISETP.GT.AND P0, PT, R0, 0x60, PT ;  /* 0x000000600000780c */ /* 0x000fe40003f04270 */
[----:B------:R-:W-:Y:S02]  /*9af0*/  FMNMX.FTZ R2, R73, R2, !PT ;  /* 0x0000000249027209 */ /* 0x000fe40007810000 */
[----:B------:R-:W-:Y:S02]  /*9b00*/  FMNMX.FTZ R3, R19, R123, !PT ;  /* 0x0000007b13037209 */ /* 0x000fe40007810000 */
[----:B------:R-:W-:Y:S02]  /*9b10*/  FMNMX.FTZ R2, R76, R2, !PT ;  /* 0x000000024c027209 */ /* 0x000fe40007810000 */
        /* <DEDUP_REMOVED lines=40> */
[----:B--2---:R-:W-:Y:S02]  /*9da0*/  FMNMX.FTZ R118, R118, R3, !PT ;  /* 0x0000000376767209 */ /* 0x004fe40007810000 */
        /* <DEDUP_REMOVED lines=15> */
[----:B------:R-:W2:Y:S01]  /*9ea0*/  SHFL.BFLY PT, R3, R118, 0x1, 0x1f ;  /* 0x0c201f0076037f89 */ /* 0x000ea200000e0000 */
[----:B------:R-:W-:Y:S02]  /*9eb0*/  FMNMX.FTZ R119, R96, R119, !PT ;  /* 0x0000007760777209 */ /* 0x000fe40007810000 */
[----:B------:R-:W-:Y:S02]  /*9ec0*/  FMNMX.FTZ R2, R91, R2, !PT ;  /* 0x000000025b027209 */ /* 0x000fe40007810000 */
[----:B------:R-:W-:Y:S02]  /*9ed0*/  FMNMX.FTZ R119, R97, R119, !PT ;  /* 0x0000007761777209 */ /* 0x000fe40007810000 */
[----:B------:R-:W-:Y:S01]  /*9ee0*/  FMNMX.FTZ R2, R94, R2, !PT ;  /* 0x000000025e027209 */ /* 0x000fe20007810000 */
[----:B------:R-:W3:Y:S01]  /*9ef0*/  SHFL.BFLY PT, R117, R0, 0x1, 0x1f ;  /* 0x0c201f0000757f89 */ /* 0x000ee200000e0000 */
[----:B------:R-:W-:Y:S02]  /*9f00*/  FMNMX.FTZ R119, R100, R119, !PT ;  /* 0x0000007764777209 */ /* 0x000fe40007810000 */
[----:B------:R-:W-:Y:S02]  /*9f10*/  FMNMX.FTZ R2, R95, R2, !PT ;  /* 0x000000025f027209 */ /* 0x000fe40007810000 */
[----:B------:R-:W-:Y:S02]  /*9f20*/  FMNMX.FTZ R119, R101, R119, !PT ;  /* 0x0000007765777209 */ /* 0x000fe40007810000 */
[----:B------:R-:W-:Y:S02]  /*9f30*/  FSEL R107, R107, -INF , P6 ;  /* 0xff8000006b6b7808 */ /* 0x000fe40003000000 */
[----:B-1----:R-:W-:Y:S02]  /*9f40*/  FMNMX.FTZ R116, R106, R2, !PT ;  /* 0x000000026a747209 */ /* 0x002fe40007810000 */
[----:B------:R-:W-:Y:S02]  /*9f50*/  FMNMX.FTZ R119, R112, R119, !PT ;  /* 0x0000007770777209 */ /* 0x000fe40007810000 */
[----:B------:R-:W-:Y:S02]  /*9f60*/  FSEL R110, R110, -INF , P1 ;  /* 0xff8000006e6e7808 */ /* 0x000fe40000800000 */
[----:B------:R-:W-:Y:S02]  /*9f70*/  FMNMX.FTZ R116, R107, R116, !PT ;  /* 0x000000746b747209 */ /* 0x000fe40007810000 */
[----:B------:R-:W-:Y:S02]  /*9f80*/  FMNMX.FTZ R119, R113, R119, !PT ;  /* 0x0000007771777209 */ /* 0x000fe40007810000 */
[----:B------:R-:W-:Y:S02]  /*9f90*/  FSEL R111, R111, -INF , P0 ;  /* 0xff8000006f6f7808 */ /* 0x000fe40000000000 */
[----:B------:R-:W-:Y:S01]  /*9fa0*/  FMNMX.FTZ R116, R110, R116, !PT ;  /* 0x000000746e747209 */ /* 0x000fe20007810000 */
[----:B------:R-:W1:Y:S01]  /*9fb0*/  SHFL.BFLY PT, R5, R119, 0x2, 0x1f ;  /* 0x0c401f0077057f89 */ /* 0x000e6200000e0000 */
[----:B--2---:R-:W-:Y:S02]  /*9fc0*/  FMNMX.FTZ R118, R118, R3, !PT ;  /* 0x0000000376767209 */ /* 0x004fe40007810000 */
[----:B------:R-:W-:Y:S02]  /*9fd0*/  FMNMX.FTZ R116, R111, R116, !PT ;  /* 0x000000746f747209 */ /* 0x000fe40007810000 */
[----:B---3--:R-:W-:Y:S03]  /*9fe0*/  FMNMX.FTZ R117, R0, R117, !PT ;  /* 0x0000007500757209 */ /* 0x008fe60007810000 */
[----:B------:R-:W2:Y:S01]  /*9ff0*/  SHFL.BFLY PT, R0, R116, 0x2, 0x1f ;  /* 0x0c401f0074007f89 */ /* 0x000ea200000e0000 */
[----:B-1----:R-:W-:Y:S07]  /*a000*/  FMNMX.FTZ R119, R5, R119, !PT ;  /* 0x0000007705777209 */ /* 0x002fee0007810000 */
[----:B------:R-:W1:Y:S01]  /*a010*/  SHFL.BFLY PT, R4, R119, 0x1, 0x1f ;  /* 0x0c201f0077047f89 */ /* 0x000e6200000e0000 */
[----:B--2---:R-:W-:Y:S07]  /*a020*/  FMNMX.FTZ R116, R116, R0, !PT ;  /* 0x0000000074747209 */ /* 0x004fee0007810000 */
[----:B------:R2:W3:Y:S01]  /*a030*/  SHFL.BFLY PT, R0, R116, 0x1, 0x1f ;  /* 0x0c201f0074007f89 */ /* 0x0004e200000e0000 */
[----:B-1----:R-:W-:Y:S07]  /*a040*/  FMNMX.FTZ R119, R119, R4, !PT ;  /* 0x0000000477777209 */ /* 0x002fee0007810000 */
.L_x_611:
[C---:B------:R-:W-:Y:S01]  /*a050*/  FMUL.FTZ R2, R119.reuse, c[0x0][0x2d0] ;  /* 0x0000b40077027a20 */ /* 0x040fe20000410000 */
[C---:B------:R-:W-:Y:S01]  /*a060*/  FSETP.NEU.FTZ.AND P0, PT, R119.reuse, -INF , PT ;  /* 0xff8000007700780b */ /* 0x040fe20003f1d000 */
[----:B------:R-:W-:Y:S01]  /*a070*/  WARPSYNC 0xffffffff ;  /* 0xffffffff00007948 */ /* 0x000fe20003800000 */
[----:B---3--:R-:W-:Y:S02]  /*a080*/  FMNMX.FTZ R68, R0, R116, !PT ;  /* 0x0000007400447209 */ /* 0x008fe40007810000 */
[----:B------:R-:W-:Y:S02]  /*a090*/  FSEL R2, R2, RZ, P0 ;  /* 0x000000ff02027208 */ /* 0x000fe40000000000 */
[----:B------:R-:W-:Y:S02]  /*a0a0*/  FSEL R0, R119, RZ, P0 ;  /* 0x000000ff77007208 */ /* 0x000fe40000000000 */
[----:B------:R-:W-:Y:S01]  /*a0b0*/  FSETP.NEU.FTZ.AND P1, PT, R118, -INF , PT ;  /* 0xff8000007600780b */ /* 0x000fe20003f3d000 */
[--C-:B------:R-:W-:Y:S01]  /*a0c0*/  FFMA.FTZ R198, R49, c[0x0][0x2d0], -R2.reuse ;  /* 0x0000b40031c67a23 */ /* 0x100fe20000010802 */
[----:B------:R-:W-:Y:S01]  /*a0d0*/  FSETP.NEU.FTZ.AND P0, PT, R117, -INF , PT ;  /* 0xff8000007500780b */ /* 0x000fe20003f1d000 */
[--C-:B------:R-:W-:Y:S01]  /*a0e0*/  FFMA.FTZ R217, R84, c[0x0][0x2d0], -R2.reuse ;  /* 0x0000b40054d97a23 */ /* 0x100fe20000010802 */
[----:B------:R-:W3:Y:S01]  /*a0f0*/  LDL.LU R49, [R1+0xc] ;  /* 0x00000c0001317983 */ /* 0x000ee20000300800 */
        /* <DEDUP_REMOVED lines=10> */
[----:B------:R-:W-:Y:S02]  /*a1a0*/  FFMA.FTZ R249, R97, c[0x0][0x2d0], -R2 ;  /* 0x0000b40061f97a23 */ /* 0x000fe40000010802 */
[----:B------:R-:W-:Y:S01]  /*a1b0*/  FADD.FTZ R4, -R0, R120 ;  /* 0x0000007800047221 */ /* 0x000fe20000010100 */
[----:B------:R-:W-:Y:S01]  /*a1c0*/  FSEL R0, R118, RZ, P1 ;  /* 0x000000ff76007208 */ /* 0x000fe20000800000 */
        /* <DEDUP_REMOVED lines=21> */
[----:B------:R-:W-:Y:S02]  /*a320*/  FMUL.FTZ R2, R118, c[0x0][0x2d0] ;  /* 0x0000b40076027a20 */ /* 0x000fe40000410000 */
[----:B------:R-:W-:Y:S01]  /*a330*/  FADD.FTZ R3, -R0, R121 ;  /* 0x0000007900037221 */ /* 0x000fe20000010100 */
[----:B------:R-:W-:Y:S02]  /*a340*/  FSEL R0, R117, RZ, P0 ;  /* 0x000000ff75007208 */ /* 0x000fe40000000000 */
[----:B------:R-:W-:Y:S01]  /*a350*/  FSEL R2, R2, RZ, P1 ;  /* 0x000000ff02027208 */ /* 0x000fe20000800000 */
[----:B------:R-:W-:Y:S01]  /*a360*/  FMUL.FTZ R3, R3, c[0x0][0x2d0] ;  /* 0x0000b40003037a20 */ /* 0x000fe20000410000 */
[----:B------:R-:W-:Y:S01]  /*a370*/  MUFU.EX2 R203, R203 ;  /* 0x000000cb00cb7308 */ /* 0x000fe20000000800 */
[----:B------:R-:W-:Y:S02]  /*a380*/  FADD.FTZ R0, -R0, R122 ;  /* 0x0000007a00007221 */ /* 0x000fe40000010100 */
[--C-:B------:R-:W-:Y:S02]  /*a390*/  FFMA.FTZ R9, R33, c[0x0][0x2d0], -R2.reuse ;  /* 0x0000b40021097a23 */ /* 0x100fe40000010802 */
[--C-:B--2---:R-:W-:Y:S01]  /*a3a0*/  FFMA.FTZ R116, R51, c[0x0][0x2d0], -R2.reuse ;  /* 0x0000b40033747a23 */ /* 0x104fe20000010802 */
[----:B------:R-:W2:Y:S01]  /*a3b0*/  LDL.LU R33, [R1+0x8] ;  /* 0x0000080001217983 */ /* 0x000ea20000300800 */
        /* <DEDUP_REMOVED lines=22> */
[--C-:B------:R-:W-:Y:S01]  /*a520*/  FFMA.FTZ R6, R36, c[0x0][0x2d0], -R2.reuse ;  /* 0x0000b40024067a23 */ /* 0x100fe20000010802 */
[----:B------:R-:W-:Y:S01]  /*a530*/  MOV R36, R5 ;  /* 0x0000000500247202 */ /* 0x000fe20000000f00 */
[--C-:B------:R-:W-:Y:S02]  /*a540*/  FFMA.FTZ R191, R22, c[0x0][0x2d0], -R2.reuse ;  /* 0x0000b40016bf7a23 */ /* 0x100fe40000010802 */
[--C-:B------:R-:W-:Y:S02]  /*a550*/  FFMA.FTZ R190, R23, c[0x0][0x2d0], -R2.reuse ;  /* 0x0000b40017be7a23 */ /* 0x100fe40000010802 */
[--C-:B------:R-:W-:Y:S01]  /*a560*/  FFMA.FTZ R113, R54, c[0x0][0x2d0], -R2.reuse ;  /* 0x0000b40036717a23 */ /* 0x100fe20000010802 */
[----:B------:R-:W-:Y:S01]  /*a570*/  MUFU.EX2 R23, R6 ;  /* 0x0000000600177308 */ /* 0x000fe20000000800 */
[--C-:B------:R-:W-:Y:S02]  /*a580*/  FFMA.FTZ R54, R115, c[0x0][0x2d0], -R2.reuse ;  /* 0x0000b40073367a23 */ /* 0x100fe40000010802 */
[--C-:B------:R-:W-:Y:S02]  /*a590*/  FFMA.FTZ R212, R70, c[0x0][0x2d0], -R2.reuse ;  /* 0x0000b40046d47a23 */ /* 0x100fe40000010802 */
[--C-:B------:R-:W-:Y:S02]  /*a5a0*/  FFMA.FTZ R246, R98, c[0x0][0x2d0], -R2.reuse ;  /* 0x0000b40062f67a23 */ /* 0x100fe40000010802 */
[----:B------:R-:W-:Y:S02]  /*a5b0*/  FFMA.FTZ R248, R99, c[0x0][0x2d0], -R2 ;  /* 0x0000b40063f87a23 */ /* 0x000fe40000010802 */
[----:B------:R-:W-:Y:S01]  /*a5c0*/  FMUL.FTZ R2, R117, c[0x0][0x2d0] ;  /* 0x0000b40075027a20 */ /* 0x000fe20000410000 */
[----:B------:R-:W-:Y:S01]  /*a5d0*/  MUFU.EX2 R22, R11 ;  /* 0x0000000b00167308 */ /* 0x000fe20000000800 */
[----:B------:R-:W-:Y:S03]  /*a5e0*/  FMUL.FTZ R0, R0, c[0x0][0x2d0] ;  /* 0x0000b40000007a20 */ /* 0x000fe60000410000 */
[----:B------:R-:W-:Y:S02]  /*a5f0*/  FSEL R2, R2, RZ, P0 ;  /* 0x000000ff02027208 */ /* 0x000fe40000000000 */
[----:B------:R-:W-:Y:S03]  /*a600*/  FSETP.NEU.FTZ.AND P0, PT, R68, -INF , PT ;  /* 0xff8000004400780b */ /* 0x000fe60003f1d000 */
[--C-:B------:R-:W-:Y:S01]  /*a610*/  FFMA.FTZ R5, R16, c[0x0][0x2d0], -R2.reuse ;  /* 0x0000b40010057a23 */ /* 0x100fe20000010802 */
[----:B------:R-:W-:Y:S01]  /*a620*/  MUFU.EX2 R70, R10 ;  /* 0x0000000a00467308 */ /* 0x000fe20000000800 */
        /* <DEDUP_REMOVED lines=11> */
[----:B------:R-:W-:Y:S01]  /*a6e0*/  MUFU.EX2 R37, R8 ;  /* 0x0000000800257308 */ /* 0x000fe20000000800 */
[--C-:B------:R-:W-:Y:S01]  /*a6f0*/  FFMA.FTZ R114, R77, c[0x0][0x2d0], -R2.reuse ;  /* 0x0000b4004d727a23 */ /* 0x100fe20000010802 */
[----:B------:R-:W-:Y:S01]  /*a700*/  MOV R77, R81 ;  /* 0x00000051004d7202 */ /* 0x000fe20000000f00 */
[--C-:B------:R-:W-:Y:S02]  /*a710*/  FFMA.FTZ R222, R88, c[0x0][0x2d0], -R2.reuse ;  /* 0x0000b40058de7a23 */ /* 0x100fe40000010802 */
[--C-:B------:R-:W-:Y:S02]  /*a720*/  FFMA.FTZ R251, R89, c[0x0][0x2d0], -R2.reuse ;  /* 0x0000b40059fb7a23 */ /* 0x100fe40000010802 */
[--C-:B------:R-:W-:Y:S02]  /*a730*/  FFMA.FTZ R38, R92, c[0x0][0x2d0], -R2.reuse ;  /* 0x0000b4005c267a23 */ /* 0x100fe40000010802 */
[--C-:B------:R-:W-:Y:S01]  /*a740*/  FFMA.FTZ R39, R93, c[0x0][0x2d0], -R2.reuse ;  /* 0x0000b4005d277a23 */ /* 0x100fe20000010802 */
[----:B------:R-:W-:Y:S01]  /*a750*/  MUFU.EX2 R0, R0 ;  /* 0x0000000000007308 */ /* 0x000fe20000000800 */
[--C-:B------:R-:W-:Y:S02]  /*a760*/  FFMA.FTZ R83, R105, c[0x0][0x2d0], -R2.reuse ;  /* 0x0000b40069537a23 */ /* 0x100fe40000010802 */
[--C-:B------:R-:W-:Y:S02]  /*a770*/  FFMA.FTZ R82, R108, c[0x0][0x2d0], -R2.reuse ;  /* 0x0000b4006c527a23 */ /* 0x100fe40000010802 */
[--C-:B-1----:R-:W-:Y:S02]  /*a780*/  FFMA.FTZ R5, R20, c[0x0][0x2d0], -R2.reuse ;  /* 0x0000b40014057a23 */ /* 0x102fe40000010802 */
        /* <DEDUP_REMOVED lines=10> */
[----:B------:R-:W-:Y:S08]  /*a830*/  MOV R73, R36 ;  /* 0x0000002400497202 */ /* 0x000ff00000000f00 */
[----:B------:R-:W-:Y:S01]  /*a840*/  MUFU.EX2 R191, R191 ;  /* 0x000000bf00bf7308 */ /* 0x000fe20000000800 */
[----:B-1----:R-:W-:Y:S01]  /*a850*/  FFMA.FTZ R5, R18, c[0x0][0x2d0], -R2 ;  /* 0x0000b40012057a23 */ /* 0x002fe20000010802 */
[----:B------:R-:W-:Y:S08]  /*a860*/  FSEL R2, R68, RZ, P0 ;  /* 0x000000ff44027208 */ /* 0x000ff00000000000 */
[----:B------:R1:W-:Y:S01]  /*a870*/  MUFU.EX2 R76, R5 ;  /* 0x00000005004c7308 */ /* 0x0003e20000000800 */
[----:B------:R-:W-:Y:S02]  /*a880*/  FADD.FTZ R6, -R2, R123 ;  /* 0x0000007b02067221 */ /* 0x000fe40000010100 */
[----:B------:R-:W-:Y:S07]  /*a890*/  FMUL.FTZ R2, R4, c[0x0][0x2d0] ;  /* 0x0000b40004027a20 */ /* 0x000fee0000410000 */
[----:B------:R-:W4:Y:S10]  /*a8a0*/  MUFU.EX2 R2, R2 ;  /* 0x0000000200027308 */ /* 0x000f340000000800 */
[----:B------:R-:W-:Y:S01]  /*a8b0*/  MUFU.EX2 R190, R190 ;  /* 0x000000be00be7308 */ /* 0x000fe20000000800 */
[----:B-1----:R-:W-:Y:S05]  /*a8c0*/  FMUL.FTZ R5, R68, c[0x0][0x2d0] ;  /* 0x0000b40044057a20 */ /* 0x002fea0000410000 */
[----:B------:R-:W-:Y:S04]  /*a8d0*/  FSEL R5, R5, RZ, P0 ;  /* 0x000000ff05057208 */ /* 0x000fe80000000000 */
[----:B------:R-:W-:Y:S01]  /*a8e0*/  MUFU.EX2 R202, R202 ;  /* 0x000000ca00ca7308 */ /* 0x000fe20000000800 */
[--C-:B------:R-:W-:Y:S02]  /*a8f0*/  FFMA.FTZ R221, R62, c[0x0][0x2d0], -R5.reuse ;  /* 0x0000b4003edd7a23 */ /* 0x100fe40000010805 */
[----:B------:R-:W5:Y:S01]  /*a900*/  LDL.LU R62, [R1+0x10] ;  /* 0x00001000013e7983 */ /* 0x000f620000300800 */
[--C-:B------:R-:W-:Y:S02]  /*a910*/  FFMA.FTZ R220, R59, c[0x0][0x2d0], -R5.reuse ;  /* 0x0000b4003bdc7a23 */ /* 0x100fe40000010805 */
[--C-:B------:R-:W-:Y:S04]  /*a920*/  FFMA.FTZ R92, R27, c[0x0][0x2d0], -R5.reuse ;  /* 0x0000b4001b5c7a23 */ /* 0x100fe80000010805 */
[----:B------:R-:W-:Y:S01]  /*a930*/  MUFU.EX2 R189, R189 ;  /* 0x000000bd00bd7308 */ /* 0x000fe20000000800 */
[----:B------:R-:W2:Y:S01]  /*a940*/  LDL.LU R59, [R1+0x14] ;  /* 0x00001400013b7983 */ /* 0x000ea20000300800 */
[--C-:B------:R-:W-:Y:S02]  /*a950*/  FFMA.FTZ R27, R78, c[0x0][0x2d0], -R5.reuse ;  /* 0x0000b4004e1b7a23 */ /* 0x100fe40000010805 */
[--C-:B------:R-:W-:Y:S02]  /*a960*/  FFMA.FTZ R18, R79, c[0x0][0x2d0], -R5.reuse ;  /* 0x0000b4004f127a23 */ /* 0x100fe40000010805 */
[--C-:B------:R-:W-:Y:S01]  /*a970*/  FFMA.FTZ R109, R47, c[0x0][0x2d0], -R5.reuse ;  /* 0x0000b4002f6d7a23 */ /* 0x100fe20000010805 */
[----:B------:R-:W-:Y:S01]  /*a980*/  MOV R47, R77 ;  /* 0x0000004d002f7202 */ /* 0x000fe20000000f00 */
[--C-:B------:R-:W-:Y:S01]  /*a990*/  FFMA.FTZ R123, R58, c[0x0][0x2d0], -R5.reuse ;  /* 0x0000b4003a7b7a23 */ /* 0x100fe20000010805 */
[----:B------:R-:W-:Y:S01]  /*a9a0*/  MOV R58, R53 ;  /* 0x00000035003a7202 */ /* 0x000fe20000000f00 */
[----:B------:R-:W-:Y:S01]  /*a9b0*/  MUFU.EX2 R188, R188 ;  /* 0x000000bc00bc7308 */ /* 0x000fe20000000800 */
[--C-:B------:R-:W-:Y:S02]  /*a9c0*/  FFMA.FTZ R7, R21, c[0x0][0x2d0], -R5.reuse ;  /* 0x0000b40015077a23 */ /* 0x100fe40000010805 */
[--C-:B------:R-:W-:Y:S02]  /*a9d0*/  FFMA.FTZ R4, R19, c[0x0][0x2d0], -R5.reuse ;  /* 0x0000b40013047a23 */ /* 0x100fe40000010805 */
[--C-:B------:R-:W-:Y:S02]  /*a9e0*/  FFMA.FTZ R66, R90, c[0x0][0x2d0], -R5.reuse ;  /* 0x0000b4005a427a23 */ /* 0x100fe40000010805 */
[--C-:B------:R-:W-:Y:S01]  /*a9f0*/  FFMA.FTZ R93, R26, c[0x0][0x2d0], -R5.reuse ;  /* 0x0000b4001a5d7a23 */ /* 0x100fe20000010805 */
[----:B------:R-:W-:Y:S01]  /*aa00*/  MOV R26, R64 ;  /* 0x00000040001a7202 */ /* 0x000fe20000000f00 */
[--C-:B------:R-:W-:Y:S01]  /*aa10*/  FFMA.FTZ R89, R30, c[0x0][0x2d0], -R5.reuse ;  /* 0x0000b4001e597a23 */ /* 0x100fe20000010805 */
[----:B------:R-:W-:Y:S01]  /*aa20*/  MUFU.EX2 R81, R4 ;  /* 0x0000000400517308 */ /* 0x000fe20000000800 */
[--C-:B------:R-:W-:Y:S01]  /*aa30*/  FFMA.FTZ R104, R42, c[0x0][0x2d0], -R5.reuse ;  /* 0x0000b4002a687a23 */ /* 0x100fe20000010805 */
[----:B------:R-:W-:Y:S01]  /*aa40*/  MOV R42, R72 ;  /* 0x00000048002a7202 */ /* 0x000fe20000000f00 */
[--C-:B------:R-:W-:Y:S01]  /*aa50*/  FFMA.FTZ R11, R14, c[0x0][0x2d0], -R5.reuse ;  /* 0x0000b4000e0b7a23 */ /* 0x100fe20000010805 */
[----:B------:R-:W-:Y:S01]  /*aa60*/  MOV R30, R69 ;  /* 0x00000045001e7202 */ /* 0x000fe20000000f00 */
        /* <DEDUP_REMOVED lines=17> */
[----:B------:R-:W1:Y:S01]  /*ab80*/  MUFU.EX2 R107, R14 ;  /* 0x0000000e006b7308 */ /* 0x000e620000000800 */
[----:B------:R-:W-:Y:S09]  /*ab90*/  FFMA.FTZ R111, R111, c[0x0][0x2d0], -R5 ;  /* 0x0000b4006f6f7a23 */ /* 0x000ff20000010805 */
[----:B------:R-:W-:Y:S10]  /*aba0*/  MUFU.EX2 R99, R99 ;  /* 0x0000006300637308 */ /* 0x000ff40000000800 */
        /* <DEDUP_REMOVED lines=33> */
[----:B------:R-:W-:Y:S01]  /*adc0*/  MUFU.EX2 R251, R251 ;  /* 0x000000fb00fb7308 */ /* 0x000fe20000000800 */
[----:B----4-:R-:W-:Y:S01]  /*add0*/  FMUL.FTZ R53, R2, R157 ;  /* 0x0000009d02357220 */ /* 0x010fe20000410000 */
[----:B------:R-:W-:Y:S01]  /*ade0*/  MOV R157, R76 ;  /* 0x0000004c009d7202 */ /* 0x000fe20000000f00 */
[C---:B--2---:R-:W-:Y:S01]  /*adf0*/  FFMA.FTZ R10, R0.reuse, R33, R80 ;  /* 0x00000021000a7223 */ /* 0x044fe20000010050 */
[----:B------:R-:W2:Y:S01]  /*ae00*/  LDSM.16.MT88.4 R76, [R225] ;  /* 0x00000000e14c783b */ /* 0x000ea20000004200 */
[----:B------:R-:W-:Y:S01]  /*ae10*/  FMUL.FTZ R8, R0, R152 ;  /* 0x0000009800087220 */ /* 0x000fe20000410000 */
[----:B------:R-:W-:Y:S01]  /*ae20*/  F2FP.PACK_AB R72, R70, R22 ;  /* 0x000000164648723e */ /* 0x000fe200000000ff */
[C---:B------:R-:W-:Y:S01]  /*ae30*/  FMUL.FTZ R9, R0.reuse, R153 ;  /* 0x0000009900097220 */ /* 0x040fe20000410000 */
[----:B------:R-:W-:Y:S01]  /*ae40*/  MOV R19, R37 ;  /* 0x0000002500137202 */ /* 0x000fe20000000f00 */
[C---:B------:R-:W-:Y:S01]  /*ae50*/  FMUL.FTZ R12, R0.reuse, R160 ;  /* 0x000000a0000c7220 */ /* 0x040fe20000410000 */
[----:B------:R-:W-:Y:S01]  /*ae60*/  F2FP.PACK_AB R73, R23, R34 ;  /* 0x000000221749723e */ /* 0x000fe200000000ff */
[C---:B------:R-:W-:Y:S01]  /*ae70*/  FMUL.FTZ R13, R0.reuse, R161 ;  /* 0x000000a1000d7220 */ /* 0x040fe20000410000 */
[----:B------:R-:W-:Y:S01]  /*ae80*/  F2FP.PACK_AB R80, R71, R80 ;  /* 0x000000504750723e */ /* 0x000fe200000000ff */
[----:B------:R-:W-:Y:S01]  /*ae90*/  FMUL.FTZ R24, R0, R144 ;  /* 0x0000009000187220 */ /* 0x000fe20000410000 */
[----:B------:R-:W-:Y:S01]  /*aea0*/  F2FP.PACK_AB R82, R252, R157 ;  /* 0x0000009dfc52723e */ /* 0x000fe200000000ff */
[C---:B------:R-:W-:Y:S01]  /*aeb0*/  FMUL.FTZ R25, R0.reuse, R145 ;  /* 0x0000009100197220 */ /* 0x040fe20000410000 */
[----:B------:R-:W-:Y:S01]  /*aec0*/  MOV R145, R31 ;  /* 0x0000001f00917202 */ /* 0x000fe20000000f00 */
[C---:B------:R-:W-:Y:S01]  /*aed0*/  FMUL.FTZ R28, R0.reuse, R148 ;  /* 0x00000094001c7220 */ /* 0x040fe20000410000 */
[----:B------:R-:W-:Y:S01]  /*aee0*/  MOV R148, R83 ;  /* 0x0000005300947202 */ /* 0x000fe20000000f00 */
[C---:B------:R-:W-:Y:S01]  /*aef0*/  FMUL.FTZ R29, R0.reuse, R149 ;  /* 0x00000095001d7220 */ /* 0x040fe20000410000 */
[----:B-1----:R-:W-:Y:S01]  /*af00*/  F2FP.PACK_AB R83, R107, R91 ;  /* 0x0000005b6b53723e */ /* 0x002fe200000000ff */
[C---:B------:R-:W-:Y:S01]  /*af10*/  FMUL.FTZ R40, R0.reuse, R136 ;  /* 0x0000008800287220 */ /* 0x040fe20000410000 */
[----:B------:R-:W-:Y:S01]  /*af20*/  MOV R149, R26 ;  /* 0x0000001a00957202 */ /* 0x000fe20000000f00 */
[C---:B------:R-:W-:Y:S01]  /*af30*/  FMUL.FTZ R41, R0.reuse, R137 ;  /* 0x0000008900297220 */ /* 0x040fe20000410000 */
[----:B------:R-:W-:Y:S01]  /*af40*/  MOV R137, R48 ;  /* 0x0000003000897202 */ /* 0x000fe20000000f00 */
[C---:B------:R-:W-:Y:S01]  /*af50*/  FMUL.FTZ R44, R0.reuse, R140 ;  /* 0x0000008c002c7220 */ /* 0x040fe20000410000 */
[----:B------:R-:W-:Y:S01]  /*af60*/  MOV R144, R42 ;  /* 0x0000002a00907202 */ /* 0x000fe20000000f00 */
[C---:B------:R-:W-:Y:S01]  /*af70*/  FMUL.FTZ R45, R0.reuse, R141 ;  /* 0x0000008d002d7220 */ /* 0x040fe20000410000 */
[----:B------:R-:W-:Y:S01]  /*af80*/  F2FP.PACK_AB R74, R137, R35 ;  /* 0x00000023894a723e */ /* 0x000fe200000000ff */
[C---:B------:R-:W-:Y:S01]  /*af90*/  FMUL.FTZ R56, R0.reuse, R132 ;  /* 0x0000008400387220 */ /* 0x040fe20000410000 */
[----:B------:R-:W-:Y:S01]  /*afa0*/  MOV R160, R46 ;  /* 0x0000002e00a07202 */ /* 0x000fe20000000f00 */
[C---:B------:R-:W-:Y:S01]  /*afb0*/  FMUL.FTZ R57, R0.reuse, R133 ;  /* 0x0000008500397220 */ /* 0x040fe20000410000 */
[----:B------:R-:W-:Y:S01]  /*afc0*/  MOV R140, R51 ;  /* 0x00000033008c7202 */ /* 0x000fe20000000f00 */
[C---:B------:R-:W-:Y:S01]  /*afd0*/  FMUL.FTZ R60, R0.reuse, R124 ;  /* 0x0000007c003c7220 */ /* 0x040fe20000410000 */
[----:B------:R-:W-:Y:S01]  /*afe0*/  MOV R152, R111 ;  /* 0x0000006f00987202 */ /* 0x000fe20000000f00 */
[----:B------:R-:W-:Y:S01]  /*aff0*/  FMUL.FTZ R61, R0, R125 ;  /* 0x0000007d003d7220 */ /* 0x000fe20000410000 */
[----:B------:R-:W-:Y:S01]  /*b000*/  MOV R111, R50 ;  /* 0x00000032006f7202 */ /* 0x000fe20000000f00 */
[C---:B---3--:R-:W-:Y:S01]  /*b010*/  FFMA.FTZ R0, R2.reuse, R49, R22 ;  /* 0x0000003102007223 */ /* 0x048fe20000010016 */
[----:B------:R-:W-:Y:S01]  /*b020*/  MUFU.EX2 R124, R86 ;  /* 0x00000056007c7308 */ /* 0x000fe20000000800 */
[----:B------:R-:W-:Y:S01]  /*b030*/  FMUL.FTZ R49, R2, R165 ;  /* 0x000000a502317220 */ /* 0x000fe20000410000 */
[----:B------:R-:W-:Y:S01]  /*b040*/  MOV R165, R52 ;  /* 0x0000003400a57202 */ /* 0x000fe20000000f00 */
[----:B------:R-:W-:Y:S01]  /*b050*/  FADD.FTZ R70, R70, R0 ;  /* 0x0000000046467221 */ /* 0x000fe20000010000 */
[----:B------:R-:W-:Y:S01]  /*b060*/  MOV R141, R54 ;  /* 0x00000036008d7202 */ /* 0x000fe20000000f00 */
[----:B------:R-:W-:Y:S01]  /*b070*/  FMUL.FTZ R0, R6, c[0x0][0x2d0] ;  /* 0x0000b40006007a20 */ /* 0x000fe20000410000 */
[----:B------:R-:W-:Y:S01]  /*b080*/  MOV R133, R55 ;  /* 0x0000003700857202 */ /* 0x000fe20000000f00 */
[C---:B------:R-:W-:Y:S01]  /*b090*/  FMUL.FTZ R52, R2.reuse, R156 ;  /* 0x0000009c02347220 */ /* 0x040fe20000410000 */
[----:B------:R-:W-:Y:S01]  /*b0a0*/  MOV R156, R19 ;  /* 0x00000013009c7202 */ /* 0x000fe20000000f00 */
[C---:B------:R-:W-:Y:S01]  /*b0b0*/  FMUL.FTZ R4, R2.reuse, R184 ;  /* 0x000000b802047220 */ /* 0x040fe20000410000 */
[----:B------:R-:W-:Y:S01]  /*b0c0*/  MOV R19, R65 ;  /* 0x0000004100137202 */ /* 0x000fe20000000f00 */
[----:B------:R-:W1:Y:S01]  /*b0d0*/  MUFU.EX2 R0, R0 ;  /* 0x0000000000007308 */ /* 0x000e620000000800 */
[----:B------:R-:W-:Y:S01]  /*b0e0*/  FMUL.FTZ R5, R2, R185 ;  /* 0x000000b902057220 */ /* 0x000fe20000410000 */
[----:B------:R-:W-:Y:S01]  /*b0f0*/  F2FP.PACK_AB R75, R156, R165 ;  /* 0x000000a59c4b723e */ /* 0x000fe200000000ff */
[C---:B------:R-:W-:Y:S01]  /*b100*/  FMUL.FTZ R6, R3.reuse, R186 ;  /* 0x000000ba03067220 */ /* 0x040fe20000410000 */
[----:B------:R-:W-:Y:S01]  /*b110*/  MOV R186, R35 ;  /* 0x0000002300ba7202 */ /* 0x000fe20000000f00 */
[C---:B------:R-:W-:Y:S01]  /*b120*/  FMUL.FTZ R7, R3.reuse, R187 ;  /* 0x000000bb03077220 */ /* 0x040fe20000410000 */
[----:B------:R-:W-:Y:S01]  /*b130*/  MOV R184, R95 ;  /* 0x0000005f00b87202 */ /* 0x000fe20000000f00 */
[C---:B------:R-:W-:Y:S01]  /*b140*/  FMUL.FTZ R35, R3.reuse, R171 ;  /* 0x000000ab03237220 */ /* 0x040fe20000410000 */
[----:B------:R-:W-:Y:S01]  /*b150*/  MOV R95, R39 ;  /* 0x00000027005f7202 */ /* 0x000fe20000000f00 */
[C---:B------:R-:W-:Y:S01]  /*b160*/  FMUL.FTZ R50, R3.reuse, R166 ;  /* 0x000000a603327220 */ /* 0x040fe20000410000 */
[----:B------:R-:W-:Y:S01]  /*b170*/  MOV R185, R94 ;  /* 0x0000005e00b97202 */ /* 0x000fe20000000f00 */
[----:B------:R-:W-:Y:S01]  /*b180*/  FMUL.FTZ R51, R3, R167 ;  /* 0x000000a703337220 */ /* 0x000fe20000410000 */
[-C--:B--2---:R-:W-:Y:S01]  /*b190*/  HMMA.16816.F32 R4, R72, R76.reuse, R4 ;  /* 0x0000004c4804723c */ /* 0x084fe20000001804 */
[----:B------:R-:W-:Y:S04]  /*b1a0*/  MUFU.EX2 R136, R112 ;  /* 0x0000007000887308 */ /* 0x000fe80000000800 */
[----:B------:R-:W-:Y:S01]  /*b1b0*/  FADD.FTZ R71, R71, R10 ;  /* 0x0000000a47477221 */ /* 0x000fe20000010000 */
[----:B------:R-:W-:Y:S01]  /*b1c0*/  MOV R94, R38 ;  /* 0x00000026005e7202 */ /* 0x000fe20000000f00 */
[C---:B------:R-:W-:Y:S01]  /*b1d0*/  FMUL.FTZ R16, R2.reuse, R176 ;  /* 0x000000b002107220 */ /* 0x040fe20000410000 */
[----:B------:R-:W-:Y:S01]  /*b1e0*/  MOV R176, R15 ;  /* 0x0000000f00b07202 */ /* 0x000fe20000000f00 */
[----:B------:R-:W-:Y:S02]  /*b1f0*/  FMUL.FTZ R17, R2, R177 ;  /* 0x000000b102117220 */ /* 0x000fe40000410000 */
[----:B------:R-:W-:Y:S01]  /*b200*/  MUFU.EX2 R125, R121 ;  /* 0x00000079007d7308 */ /* 0x000fe20000000800 */
[----:B-1----:R-:W-:Y:S01]  /*b210*/  FFMA.FTZ R69, R0, R59, R81 ;  /* 0x0000003b00457223 */ /* 0x002fe20000010051 */
[----:B------:R-:W-:Y:S01]  /*b220*/  F2FP.PACK_AB R81, R90, R81 ;  /* 0x000000515a51723e */ /* 0x000fe200000000ff */
[C---:B------:R-:W-:Y:S01]  /*b230*/  FMUL.FTZ R10, R0.reuse, R154 ;  /* 0x0000009a000a7220 */ /* 0x040fe20000410000 */
[----:B------:R-:W-:Y:S01]  /*b240*/  MOV R177, R66 ;  /* 0x0000004200b17202 */ /* 0x000fe20000000f00 */
[----:B------:R-:W-:Y:S01]  /*b250*/  FMUL.FTZ R11, R0, R155 ;  /* 0x0000009b000b7220 */ /* 0x000fe20000410000 */
[----:B------:R-:W-:Y:S01]  /*b260*/  MOV R187, R94 ;  /* 0x0000005e00bb7202 */ /* 0x000fe20000000f00 */
[----:B------:R-:W-:Y:S01]  /*b270*/  FADD.FTZ R69, R90, R69 ;  /* 0x000000455a457221 */ /* 0x000fe20000010000 */
[----:B------:R-:W-:Y:S01]  /*b280*/  MOV R132, R58 ;  /* 0x0000003a00847202 */ /* 0x000fe20000000f00 */
[C---:B------:R-:W-:Y:S01]  /*b290*/  FMUL.FTZ R14, R0.reuse, R162 ;  /* 0x000000a2000e7220 */ /* 0x040fe20000410000 */
[----:B------:R-:W-:Y:S01]  /*b2a0*/  MOV R161, R106 ;  /* 0x0000006a00a17202 */ /* 0x000fe20000000f00 */
[----:B------:R-:W-:Y:S01]  /*b2b0*/  FMUL.FTZ R15, R0, R163 ;  /* 0x000000a3000f7220 */ /* 0x000fe20000410000 */
[C---:B------:R-:W-:Y:S01]  /*b2c0*/  HMMA.16816.F32 R8, R80.reuse, R76, R8 ;  /* 0x0000004c5008723c */ /* 0x040fe20000001808 */
[----:B------:R-:W-:Y:S03]  /*b2d0*/  MUFU.EX2 R106, R97 ;  /* 0x00000061006a7308 */ /* 0x000fe60000000800 */
[C---:B------:R-:W-:Y:S01]  /*b2e0*/  FMUL.FTZ R37, R2.reuse, R173 ;  /* 0x000000ad02257220 */ /* 0x040fe20000410000 */
[----:B------:R-:W-:Y:S01]  /*b2f0*/  MOV R173, R18 ;  /* 0x0000001200ad7202 */ /* 0x000fe20000000f00 */
[C---:B------:R-:W-:Y:S01]  /*b300*/  FMUL.FTZ R18, R3.reuse, R178 ;  /* 0x000000b203127220 */ /* 0x040fe20000410000 */
[----:B------:R-:W-:Y:S01]  /*b310*/  MOV R153, R110 ;  /* 0x0000006e00997202 */ /* 0x000fe20000000f00 */
[-C--:B------:R-:W-:Y:S03]  /*b320*/  HMMA.16816.F32 R12, R80, R78.reuse, R12 ;  /* 0x0000004e500c723c */ /* 0x080fe6000000180c */
[----:B------:R-:W-:Y:S01]  /*b330*/  MUFU.EX2 R97, R92 ;  /* 0x0000005c00617308 */ /* 0x000fe20000000800 */
[C---:B------:R-:W-:Y:S01]  /*b340*/  FMUL.FTZ R48, R2.reuse, R164 ;  /* 0x000000a402307220 */ /* 0x040fe20000410000 */
[----:B------:R-:W-:Y:S01]  /*b350*/  MOV R164, R19 ;  /* 0x0000001300a47202 */ /* 0x000fe20000000f00 */
[C---:B------:R-:W-:Y:S02]  /*b360*/  FMUL.FTZ R19, R3.reuse, R179 ;  /* 0x000000b303137220 */ /* 0x040fe40000410000 */
[C---:B------:R-:W-:Y:S01]  /*b370*/  FMUL.FTZ R20, R2.reuse, R180 ;  /* 0x000000b402147220 */ /* 0x040fe20000410000 */
[----:B------:R-:W-:Y:S03]  /*b380*/  MOV R180, R47 ;  /* 0x0000002f00b47202 */ /* 0x000fe60000000f00 */
[C---:B------:R-:W-:Y:S01]  /*b390*/  FMUL.FTZ R21, R2.reuse, R181 ;  /* 0x000000b502157220 */ /* 0x040fe20000410000 */
[C---:B------:R-:W-:Y:S01]  /*b3a0*/  HMMA.16816.F32 R16, R72.reuse, R78, R16 ;  /* 0x0000004e4810723c */ /* 0x040fe20000001810 */
[----:B------:R-:W1:Y:S01]  /*b3b0*/  LDSM.16.MT88.4 R76, [R229] ;  /* 0x00000000e54c783b */ /* 0x000e620000004200 */
[----:B------:R-:W-:Y:S02]  /*b3c0*/  MUFU.EX2 R110, R96 ;  /* 0x00000060006e7308 */ /* 0x000fe40000000800 */
[C---:B------:R-:W-:Y:S01]  /*b3d0*/  FMUL.FTZ R32, R2.reuse, R168 ;  /* 0x000000a802207220 */ /* 0x040fe20000410000 */
[----:B------:R-:W-:Y:S01]  /*b3e0*/  MOV R168, R30 ;  /* 0x0000001e00a87202 */ /* 0x000fe20000000f00 */
[C---:B------:R-:W-:Y:S01]  /*b3f0*/  FMUL.FTZ R33, R2.reuse, R169 ;  /* 0x000000a902217220 */ /* 0x040fe20000410000 */
[----:B------:R-:W-:Y:S01]  /*b400*/  MOV R181, R43 ;  /* 0x0000002b00b57202 */ /* 0x000fe20000000f00 */
[C---:B------:R-:W-:Y:S01]  /*b410*/  FMUL.FTZ R36, R2.reuse, R172 ;  /* 0x000000ac02247220 */ /* 0x040fe20000410000 */
[----:B------:R-:W-:Y:S03]  /*b420*/  MOV R172, R27 ;  /* 0x0000001b00ac7202 */ /* 0x000fe60000000f00 */
[C---:B------:R-:W-:Y:S01]  /*b430*/  FMUL.FTZ R65, R2.reuse, R129 ;  /* 0x0000008102417220 */ /* 0x040fe20000410000 */
[----:B------:R-:W-:Y:S01]  /*b440*/  MOV R169, R67 ;  /* 0x0000004300a97202 */ /* 0x000fe20000000f00 */
[----:B------:R-:W-:Y:S01]  /*b450*/  FMUL.FTZ R64, R2, R128 ;  /* 0x0000008002407220 */ /* 0x000fe20000410000 */
[----:B------:R-:W-:Y:S01]  /*b460*/  MUFU.EX2 R129, R84 ;  /* 0x0000005400817308 */ /* 0x000fe20000000800 */
[C---:B-----5:R-:W-:Y:S02]  /*b470*/  FFMA.FTZ R2, R3.reuse, R62, R34 ;  /* 0x0000003e03027223 */ /* 0x060fe40000010022 */
[----:B------:R-:W-:Y:S02]  /*b480*/  FMUL.FTZ R22, R3, R182 ;  /* 0x000000b603167220 */ /* 0x000fe40000410000 */
[----:B------:R-:W-:Y:S02]  /*b490*/  FADD.FTZ R2, R23, R2 ;  /* 0x0000000217027221 */ /* 0x000fe40000010000 */
[C---:B------:R-:W-:Y:S02]  /*b4a0*/  FMUL.FTZ R23, R3.reuse, R183 ;  /* 0x000000b703177220 */ /* 0x040fe40000410000 */
[C---:B------:R-:W-:Y:S01]  /*b4b0*/  FMUL.FTZ R34, R3.reuse, R170 ;  /* 0x000000aa03227220 */ /* 0x040fe20000410000 */
[----:B------:R2:W3:Y:S01]  /*b4c0*/  MUFU.EX2 R96, R93 ;  /* 0x0000005d00607308 */ /* 0x0004e20000000800 */
[C---:B------:R-:W-:Y:S02]  /*b4d0*/  FMUL.FTZ R26, R0.reuse, R146 ;  /* 0x00000092001a7220 */ /* 0x040fe40000410000 */
[C---:B------:R-:W-:Y:S02]  /*b4e0*/  FMUL.FTZ R27, R0.reuse, R147 ;  /* 0x00000093001b7220 */ /* 0x040fe40000410000 */
[C---:B------:R-:W-:Y:S02]  /*b4f0*/  FMUL.FTZ R30, R0.reuse, R150 ;  /* 0x00000096001e7220 */ /* 0x040fe40000410000 */
[C---:B------:R-:W-:Y:S02]  /*b500*/  FMUL.FTZ R31, R0.reuse, R151 ;  /* 0x00000097001f7220 */ /* 0x040fe40000410000 */
[C---:B------:R-:W-:Y:S01]  /*b510*/  FMUL.FTZ R38, R3.reuse, R174 ;  /* 0x000000ae03267220 */ /* 0x040fe20000410000 */
[----:B------:R-:W-:Y:S01]  /*b520*/  MUFU.EX2 R128, R120 ;  /* 0x0000007800807308 */ /* 0x000fe20000000800 */
[----:B------:R-:W-:Y:S02]  /*b530*/  FMUL.FTZ R39, R3, R175 ;  /* 0x000000af03277220 */ /* 0x000fe40000410000 */
[C---:B------:R-:W-:Y:S02]  /*b540*/  FMUL.FTZ R42, R0.reuse, R138 ;  /* 0x0000008a002a7220 */ /* 0x040fe40000410000 */
[C---:B------:R-:W-:Y:S01]  /*b550*/  FMUL.FTZ R43, R0.reuse, R139 ;  /* 0x0000008b002b7220 */ /* 0x040fe20000410000 */
[-C--:B-1----:R-:W-:Y:S03]  /*b560*/  HMMA.16816.F32 R20, R72, R76.reuse, R20 ;  /* 0x0000004c4814723c */ /* 0x082fe60000001814 */
[C---:B------:R-:W-:Y:S01]  /*b570*/  FMUL.FTZ R46, R0.reuse, R142 ;  /* 0x0000008e002e7220 */ /* 0x040fe20000410000 */
[----:B------:R-:W-:Y:S01]  /*b580*/  MUFU.EX2 R111, R111 ;  /* 0x0000006f006f7308 */ /* 0x000fe20000000800 */
[C---:B------:R-:W-:Y:S02]  /*b590*/  FMUL.FTZ R47, R0.reuse, R143 ;  /* 0x0000008f002f7220 */ /* 0x040fe40000410000 */
[C---:B------:R-:W-:Y:S01]  /*b5a0*/  FMUL.FTZ R63, R0.reuse, R127 ;  /* 0x0000007f003f7220 */ /* 0x040fe20000410000 */
[C---:B------:R-:W-:Y:S04]  /*b5b0*/  HMMA.16816.F32 R24, R80.reuse, R76, R24 ;  /* 0x0000004c5018723c */ /* 0x040fe80000001818 */
[C---:B------:R-:W-:Y:S02]  /*b5c0*/  FMUL.FTZ R58, R0.reuse, R134 ;  /* 0x00000086003a7220 */ /* 0x040fe40000410000 */
[----:B------:R-:W-:Y:S01]  /*b5d0*/  MUFU.EX2 R127, R85 ;  /* 0x00000055007f7308 */ /* 0x000fe20000000800 */
[C---:B------:R-:W-:Y:S01]  /*b5e0*/  FMUL.FTZ R59, R0.reuse, R135 ;  /* 0x00000087003b7220 */ /* 0x040fe20000410000 */
[-C--:B------:R-:W-:Y:S04]  /*b5f0*/  HMMA.16816.F32 R28, R80, R78.reuse, R28 ;  /* 0x0000004e501c723c */ /* 0x080fe8000000181c */
[----:B------:R-:W-:Y:S02]  /*b600*/  FMUL.FTZ R62, R0, R126 ;  /* 0x0000007e003e7220 */ /* 0x000fe40000410000 */
[----:B------:R-:W-:Y:S02]  /*b610*/  FADD.FTZ R0, R157, R71 ;  /* 0x000000479d007221 */ /* 0x000fe40000010000 */
[C---:B------:R-:W-:Y:S01]  /*b620*/  HMMA.16816.F32 R32, R72.reuse, R78, R32 ;  /* 0x0000004e4820723c */ /* 0x040fe20000001820 */
[----:B------:R-:W1:Y:S01]  /*b630*/  LDSM.16.MT88.4 R76, [R226] ;  /* 0x00000000e24c783b */ /* 0x000e620000004200 */
[----:B------:R-:W-:Y:S02]  /*b640*/  MUFU.EX2 R126, R109 ;  /* 0x0000006d007e7308 */ /* 0x000fe40000000800 */
[----:B------:R-:W-:Y:S02]  /*b650*/  FADD.FTZ R71, R91, R69 ;  /* 0x000000455b477221 */ /* 0x000fe40000010000 */
[C---:B------:R-:W-:Y:S02]  /*b660*/  FMUL.FTZ R66, R3.reuse, R130 ;  /* 0x0000008203427220 */ /* 0x040fe40000410000 */
[C---:B------:R-:W-:Y:S04]  /*b670*/  FMUL.FTZ R54, R3.reuse, R158 ;  /* 0x0000009e03367220 */ /* 0x040fe80000410000 */
[----:B------:R-:W-:Y:S01]  /*b680*/  MUFU.EX2 R130, R116 ;  /* 0x0000007400827308 */ /* 0x000fe20000000800 */
[C---:B------:R-:W-:Y:S02]  /*b690*/  FMUL.FTZ R55, R3.reuse, R159 ;  /* 0x0000009f03377220 */ /* 0x040fe40000410000 */
[----:B------:R-:W-:Y:S02]  /*b6a0*/  FMUL.FTZ R67, R3, R131 ;  /* 0x0000008303437220 */ /* 0x000fe40000410000 */
[----:B------:R-:W-:Y:S01]  /*b6b0*/  FADD.FTZ R3, R186, R70 ;  /* 0x00000046ba037221 */ /* 0x000fe20000010000 */
[----:B------:R-:W-:Y:S02]  /*b6c0*/  MOV R186, R165 ;  /* 0x000000a500ba7202 */ /* 0x000fe40000000f00 */
[----:B------:R-:W-:Y:S01]  /*b6d0*/  MOV R165, R164 ;  /* 0x000000a400a57202 */ /* 0x000fe20000000f00 */
[----:B------:R-:W-:Y:S01]  /*b6e0*/  FADD.FTZ R70, R137, R3 ;  /* 0x0000000389467221 */ /* 0x000fe20000010000 */
[----:B------:R4:W5:Y:S01]  /*b6f0*/  MUFU.EX2 R116, R87 ;  /* 0x0000005700747308 */ /* 0x0009620000000800 */
[----:B------:R-:W-:Y:S01]  /*b700*/  MOV R164, R172 ;  /* 0x000000ac00a47202 */ /* 0x000fe20000000f00 */
[----:B------:R-:W-:Y:S01]  /*b710*/  FADD.FTZ R2, R186, R2 ;  /* 0x00000002ba027221 */ /* 0x000fe20000010000 */
[----:B------:R-:W-:Y:S01]  /*b720*/  MOV R186, R95 ;  /* 0x0000005f00ba7202 */ /* 0x000fe20000000f00 */
[----:B------:R-:W-:Y:S01]  /*b730*/  FADD.FTZ R3, R252, R0 ;  /* 0x00000000fc037221 */ /* 0x000fe20000010000 */
[----:B--2---:R-:W-:Y:S01]  /*b740*/  LDSM.16.MT88.4 R92, [R226+0x1000] ;  /* 0x00100000e25c783b */ /* 0x004fe20000004200 */
[----:B------:R-:W-:Y:S01]  /*b750*/  MOV R172, R168 ;  /* 0x000000a800ac7202 */ /* 0x000fe20000000f00 */
[----:B------:R-:W-:Y:S01]  /*b760*/  FADD.FTZ R69, R156, R2 ;  /* 0x000000029c457221 */ /* 0x000fe20000010000 */
[----:B------:R-:W-:Y:S01]  /*b770*/  MOV R168, R132 ;  /* 0x0000008400a87202 */ /* 0x000fe20000000f00 */
[----:B------:R-:W-:Y:S01]  /*b780*/  FADD.FTZ R2, R107, R71 ;  /* 0x000000476b027221 */ /* 0x000fe20000010000 */
[----:B------:R-:W-:Y:S01]  /*b790*/  MUFU.EX2 R131, R101 ;  /* 0x0000006500837308 */ /* 0x000fe20000000800 */
[----:B------:R-:W-:Y:S01]  /*b7a0*/  MOV R156, R165 ;  /* 0x000000a5009c7202 */ /* 0x000fe20000000f00 */
[----:B------:R-:W-:Y:S01]  /*b7b0*/  FADD.FTZ R0, R205, R70 ;  /* 0x00000046cd007221 */ /* 0x000fe20000010000 */
[----:B------:R-:W-:Y:S01]  /*b7c0*/  MOV R165, R140 ;  /* 0x0000008c00a57202 */ /* 0x000fe20000000f00 */
[----:B---3--:R-:W-:Y:S01]  /*b7d0*/  FADD.FTZ R2, R96, R2 ;  /* 0x0000000260027221 */ /* 0x008fe20000010000 */
[----:B------:R-:W-:Y:S01]  /*b7e0*/  MOV R157, R172 ;  /* 0x000000ac009d7202 */ /* 0x000fe20000000f00 */
[----:B------:R-:W-:Y:S01]  /*b7f0*/  FADD.FTZ R3, R99, R3 ;  /* 0x0000000363037221 */ /* 0x000fe20000010000 */
[----:B------:R-:W-:Y:S01]  /*b800*/  MOV R172, R133 ;  /* 0x0000008500ac7202 */ /* 0x000fe20000000f00 */
[----:B------:R-:W-:Y:S01]  /*b810*/  FADD.FTZ R2, R97, R2 ;  /* 0x0000000261027221 */ /* 0x000fe20000010000 */
[-C--:B-1----:R-:W-:Y:S01]  /*b820*/  HMMA.16816.F32 R36, R72, R76.reuse, R36 ;  /* 0x0000004c4824723c */ /* 0x082fe20000001824 */
[----:B------:R-:W-:Y:S02]  /*b830*/  MUFU.EX2 R101, R88 ;  /* 0x0000005800657308 */ /* 0x000fe40000000800 */
[----:B------:R-:W-:Y:S01]  /*b840*/  FADD.FTZ R3, R98, R3 ;  /* 0x0000000362037221 */ /* 0x000fe20000010000 */
[----:B----4-:R-:W-:Y:S01]  /*b850*/  LDSM.16.MT88.4 R84, [R225+0x800] ;  /* 0x00080000e154783b */ /* 0x010fe20000004200 */
[----:B------:R-:W-:Y:S03]  /*b860*/  FADD.FTZ R69, R191, R69 ;  /* 0x00000045bf457221 */ /* 0x000fe60000010000 */
        /* <DEDUP_REMOVED lines=9> */
[----:B------:R-:W1:Y:S03]  /*b900*/  LDSM.16.MT88.4 R76, [R228] ;  /* 0x00000000e44c783b */ /* 0x000e660000004200 */
[----:B------:R-:W-:Y:S02]  /*b910*/  FADD.FTZ R69, R188, R69 ;  /* 0x00000045bc457221 */ /* 0x000fe40000010000 */
[----:B-----5:R-:W-:Y:S01]  /*b920*/  FADD.FTZ R3, R116, R3 ;  /* 0x0000000374037221 */ /* 0x020fe20000010000 */
[----:B------:R-:W-:Y:S01]  /*b930*/  MUFU.EX2 R132, R100 ;  /* 0x0000006400847308 */ /* 0x000fe20000000800 */
[----:B------:R-:W-:Y:S04]  /*b940*/  FADD.FTZ R69, R122, R69 ;  /* 0x000000457a457221 */ /* 0x000fe80000010000 */
[----:B------:R-:W-:Y:S02]  /*b950*/  FADD.FTZ R69, R125, R69 ;  /* 0x000000457d457221 */ /* 0x000fe40000010000 */
[----:B------:R-:W-:Y:S02]  /*b960*/  FADD.FTZ R3, R124, R3 ;  /* 0x000000037c037221 */ /* 0x000fe40000010000 */
[----:B------:R-:W-:Y:S01]  /*b970*/  FADD.FTZ R69, R128, R69 ;  /* 0x0000004580457221 */ /* 0x000fe20000010000 */
[----:B------:R2:W3:Y:S01]  /*b980*/  MUFU.EX2 R100, R89 ;  /* 0x0000005900647308 */ /* 0x0004e20000000800 */
[----:B------:R-:W-:Y:S02]  /*b990*/  FADD.FTZ R3, R127, R3 ;  /* 0x000000037f037221 */ /* 0x000fe40000010000 */
[----:B------:R-:W-:Y:S02]  /*b9a0*/  FADD.FTZ R70, R130, R69 ;  /* 0x0000004582467221 */ /* 0x000fe40000010000 */
[----:B------:R-:W-:Y:S04]  /*b9b0*/  FADD.FTZ R0, R204, R0 ;  /* 0x00000000cc007221 */ /* 0x000fe80000010000 */
[----:B------:R-:W-:Y:S01]  /*b9c0*/  FADD.FTZ R0, R203, R0 ;  /* 0x00000000cb007221 */ /* 0x000fe20000010000 */
[----:B------:R-:W-:Y:S03]  /*b9d0*/  MUFU.EX2 R137, R102 ;  /* 0x0000006600897308 */ /* 0x000fe60000000800 */
[----:B------:R-:W-:Y:S04]  /*b9e0*/  FADD.FTZ R0, R202, R0 ;  /* 0x00000000ca007221 */ /* 0x000fe80000010000 */
[----:B------:R-:W-:Y:S03]  /*b9f0*/  FADD.FTZ R0, R201, R0 ;  /* 0x00000000c9007221 */ /* 0x000fe60000010000 */
[----:B------:R-:W-:Y:S01]  /*ba00*/  MUFU.EX2 R102, R176 ;  /* 0x000000b000667308 */ /* 0x000fe20000000800 */
[----:B------:R-:W-:Y:S01]  /*ba10*/  FADD.FTZ R0, R200, R0 ;  /* 0x00000000c8007221 */ /* 0x000fe20000010000 */
[-C--:B-1----:R-:W-:Y:S01]  /*ba20*/  HMMA.16816.F32 R52, R72, R76.reuse, R52 ;  /* 0x0000004c4834723c */ /* 0x082fe20000001834 */
[----:B--2---:R-:W-:Y:S02]  /*ba30*/  LDSM.16.MT88.4 R88, [R226+0x800] ;  /* 0x00080000e258783b */ /* 0x004fe40000004200 */
[----:B---3--:R-:W-:Y:S02]  /*ba40*/  FADD.FTZ R2, R100, R2 ;  /* 0x0000000264027221 */ /* 0x008fe40000010000 */
[----:B------:R-:W-:Y:S03]  /*ba50*/  FADD.FTZ R0, R199, R0 ;  /* 0x00000000c7007221 */ /* 0x000fe60000010000 */
[----:B------:R-:W-:Y:S01]  /*ba60*/  MUFU.EX2 R121, R186 ;  /* 0x000000ba00797308 */ /* 0x000fe20000000800 */
[----:B------:R-:W-:Y:S01]  /*ba70*/  FADD.FTZ R2, R101, R2 ;  /* 0x0000000265027221 */ /* 0x000fe20000010000 */
[C---:B------:R-:W-:Y:S04]  /*ba80*/  HMMA.16816.F32 R56, R80.reuse, R76, R56 ;  /* 0x0000004c5038723c */ /* 0x040fe80000001838 */
[----:B------:R-:W-:Y:S02]  /*ba90*/  FADD.FTZ R2, R104, R2 ;  /* 0x0000000268027221 */ /* 0x000fe40000010000 */
[----:B------:R-:W-:Y:S01]  /*baa0*/  FADD.FTZ R71, R198, R0 ;  /* 0x00000000c6477221 */ /* 0x000fe20000010000 */
[----:B------:R-:W-:Y:S01]  /*bab0*/  F2FP.PACK_AB R76, R98, R99 ;  /* 0x00000063624c723e */ /* 0x000fe200000000ff */
[-C--:B------:R-:W-:Y:S01]  /*bac0*/  HMMA.16816.F32 R60, R80, R78.reuse, R60 ;  /* 0x0000004e503c723c */ /* 0x080fe2000000183c */
[----:B------:R-:W1:Y:S01]  /*bad0*/  LDSM.16.MT88.4 R80, [R229+0x800] ;  /* 0x00080000e550783b */ /* 0x000e620000004200 */
[----:B------:R-:W-:Y:S02]  /*bae0*/  MUFU.EX2 R140, R103 ;  /* 0x00000067008c7308 */ /* 0x000fe40000000800 */
[----:B------:R-:W-:Y:S01]  /*baf0*/  F2FP.PACK_AB R77, R97, R96 ;  /* 0x00000060614d723e */ /* 0x000fe200000000ff */
[----:B------:R-:W-:Y:S03]  /*bb00*/  FADD.FTZ R69, R197, R71 ;  /* 0x00000047c5457221 */ /* 0x000fe60000010000 */
[----:B------:R-:W-:Y:S04]  /*bb10*/  HMMA.16816.F32 R64, R72, R78, R64 ;  /* 0x0000004e4840723c */ /* 0x000fe80000001840 */
[----:B------:R-:W-:Y:S03]  /*bb20*/  MUFU.EX2 R103, R108 ;  /* 0x0000006c00677308 */ /* 0x000fe60000000800 */
[----:B------:R-:W-:Y:S02]  /*bb30*/  F2FP.PACK_AB R72, R204, R205 ;  /* 0x000000cdcc48723e */ /* 0x000fe400000000ff */
[----:B------:R-:W-:Y:S03]  /*bb40*/  F2FP.PACK_AB R73, R190, R191 ;  /* 0x000000bfbe49723e */ /* 0x000fe600000000ff */
[----:B------:R-:W-:Y:S02]  /*bb50*/  F2FP.PACK_AB R74, R202, R203 ;  /* 0x000000cbca4a723e */ /* 0x000fe400000000ff */
[----:B------:R-:W-:Y:S01]  /*bb60*/  F2FP.PACK_AB R75, R188, R189 ;  /* 0x000000bdbc4b723e */ /* 0x000fe200000000ff */
[----:B------:R2:W-:Y:S01]  /*bb70*/  MUFU.EX2 R108, R164 ;  /* 0x000000a4006c7308 */ /* 0x0005e20000000800 */
[----:B------:R-:W-:Y:S02]  /*bb80*/  F2FP.PACK_AB R78, R110, R106 ;  /* 0x0000006a6e4e723e */ /* 0x000fe400000000ff */
[----:B------:R-:W-:Y:S03]  /*bb90*/  F2FP.PACK_AB R79, R101, R100 ;  /* 0x00000064654f723e */ /* 0x000fe600000000ff */
[-C--:B------:R-:W-:Y:S04]  /*bba0*/  HMMA.16816.F32 R4, R72, R84.reuse, R4 ;  /* 0x000000544804723c */ /* 0x080fe80000001804 */
[----:B------:R3:W-:Y:S04]  /*bbb0*/  MUFU.EX2 R110, R169 ;  /* 0x000000a9006e7308 */ /* 0x0007e80000000800 */
[C---:B------:R-:W-:Y:S06]  /*bbc0*/  HMMA.16816.F32 R8, R76.reuse, R84, R8 ;  /* 0x000000544c08723c */ /* 0x040fec0000001808 */
[----:B------:R-:W-:Y:S02]  /*bbd0*/  MUFU.EX2 R188, R187 ;  /* 0x000000bb00bc7308 */ /* 0x000fe40000000800 */
[-C--:B------:R-:W-:Y:S01]  /*bbe0*/  HMMA.16816.F32 R12, R76, R86.reuse, R12 ;  /* 0x000000564c0c723c */ /* 0x080fe2000000180c */
[----:B--2---:R-:W-:Y:S07]  /*bbf0*/  LDSM.16.MT88.4 R164, [R226+0x3000] ;  /* 0x00300000e2a4783b */ /* 0x004fee0000004200 */
[C---:B------:R-:W-:Y:S01]  /*bc00*/  HMMA.16816.F32 R16, R72.reuse, R86, R16 ;  /* 0x000000564810723c */ /* 0x040fe20000001810 */
[----:B------:R-:W-:Y:S01]  /*bc10*/  MUFU.EX2 R101, R185 ;  /* 0x000000b900657308 */ /* 0x000fe20000000800 */
[----:B------:R-:W2:Y:S06]  /*bc20*/  LDSM.16.MT88.4 R84, [R228+0x800] ;  /* 0x00080000e454783b */ /* 0x000eac0000004200 */
[-C--:B-1----:R-:W-:Y:S02]  /*bc30*/  HMMA.16816.F32 R20, R72, R80.reuse, R20 ;  /* 0x000000504814723c */ /* 0x082fe40000001814 */
[----:B---3--:R-:W-:Y:S01]  /*bc40*/  LDSM.16.MT88.4 R168, [R229+0x3000] ;  /* 0x00300000e5a8783b */ /* 0x008fe20000004200 */
[----:B------:R-:W-:Y:S05]  /*bc50*/  MUFU.EX2 R100, R184 ;  /* 0x000000b800647308 */ /* 0x000fea0000000800 */
[C---:B------:R-:W-:Y:S05]  /*bc60*/  HMMA.16816.F32 R24, R76.reuse, R80, R24 ;  /* 0x000000504c18723c */ /* 0x040fea0000001818 */
[----:B------:R-:W-:Y:S03]  /*bc70*/  MUFU.EX2 R106, R181 ;  /* 0x000000b5006a7308 */ /* 0x000fe60000000800 */
[-C--:B------:R-:W-:Y:S07]  /*bc80*/  HMMA.16816.F32 R28, R76, R82.reuse, R28 ;  /* 0x000000524c1c723c */ /* 0x080fee000000181c */
[----:B------:R-:W-:Y:S01]  /*bc90*/  MUFU.EX2 R135, R114 ;  /* 0x0000007200877308 */ /* 0x000fe20000000800 */
[C---:B------:R-:W-:Y:S01]  /*bca0*/  HMMA.16816.F32 R32, R72.reuse, R82, R32 ;  /* 0x000000524820723c */ /* 0x040fe20000001820 */
[----:B------:R-:W1:Y:S07]  /*bcb0*/  LDSM.16.MT88.4 R80, [R225+0x1000] ;  /* 0x00100000e150783b */ /* 0x000e6e0000004200 */
[-C--:B------:R-:W-:Y:S01]  /*bcc0*/  HMMA.16816.F32 R36, R72, R88.reuse, R36 ;  /* 0x000000584824723c */ /* 0x080fe20000001824 */
[----:B------:R-:W3:Y:S07]  /*bcd0*/  MUFU.EX2 R114, R105 ;  /* 0x0000006900727308 */ /* 0x000eee0000000800 */
[C---:B------:R-:W-:Y:S03]  /*bce0*/  HMMA.16816.F32 R40, R76.reuse, R88, R40 ;  /* 0x000000584c28723c */ /* 0x040fe60000001828 */
[----:B------:R-:W4:Y:S05]  /*bcf0*/  MUFU.EX2 R134, R113 ;  /* 0x0000007100867308 */ /* 0x000f2a0000000800 */
[-C--:B------:R-:W-:Y:S05]  /*bd00*/  HMMA.16816.F32 R44, R76, R90.reuse, R44 ;  /* 0x0000005a4c2c723c */ /* 0x080fea000000182c */
[----:B------:R-:W-:Y:S03]  /*bd10*/  MUFU.EX2 R133, R115 ;  /* 0x0000007300857308 */ /* 0x000fe60000000800 */
[C---:B------:R-:W-:Y:S01]  /*bd20*/  HMMA.16816.F32 R48, R72.reuse, R90, R48 ;  /* 0x0000005a4830723c */ /* 0x040fe20000001830 */
[----:B------:R-:W5:Y:S03]  /*bd30*/  LDSM.16.MT88.4 R88, [R229+0x1000] ;  /* 0x00100000e558783b */ /* 0x000f660000004200 */
[----:B---3--:R-:W-:Y:S03]  /*bd40*/  FADD.FTZ R2, R114, R2 ;  /* 0x0000000272027221 */ /* 0x008fe60000010000 */
[----:B------:R-:W-:Y:S01]  /*bd50*/  MUFU.EX2 R107, R173 ;  /* 0x000000ad006b7308 */ /* 0x000fe20000000800 */
[-C--:B--2---:R-:W-:Y:S04]  /*bd60*/  HMMA.16816.F32 R52, R72, R84.reuse, R52 ;  /* 0x000000544834723c */ /* 0x084fe80000001834 */
[----:B------:R-:W-:Y:S02]  /*bd70*/  FADD.FTZ R96, R103, R2 ;  /* 0x0000000267607221 */ /* 0x000fe40000010000 */
[----:B------:R-:W-:Y:S02]  /*bd80*/  FADD.FTZ R2, R129, R3 ;  /* 0x0000000381027221 */ /* 0x000fe40000010000 */
[C---:B------:R-:W-:Y:S01]  /*bd90*/  HMMA.16816.F32 R56, R76.reuse, R84, R56 ;  /* 0x000000544c38723c */ /* 0x040fe20000001838 */
[----:B------:R-:W-:Y:S03]  /*bda0*/  MUFU.EX2 R120, R157 ;  /* 0x0000009d00787308 */ /* 0x000fe60000000800 */
[----:B------:R-:W-:Y:S02]  /*bdb0*/  FADD.FTZ R2, R131, R2 ;  /* 0x0000000283027221 */ /* 0x000fe40000010000 */
[----:B----4-:R-:W-:Y:S02]  /*bdc0*/  FADD.FTZ R3, R134, R70 ;  /* 0x0000004686037221 */ /* 0x010fe40000010000 */
[-C--:B------:R-:W-:Y:S03]  /*bdd0*/  HMMA.16816.F32 R60, R76, R86.reuse, R60 ;  /* 0x000000564c3c723c */ /* 0x080fe6000000183c */
[----:B------:R-:W2:Y:S01]  /*bde0*/  MUFU.EX2 R115, R156 ;  /* 0x0000009c00737308 */ /* 0x000ea20000000800 */
[----:B------:R-:W-:Y:S02]  /*bdf0*/  FADD.FTZ R0, R126, R96 ;  /* 0x000000607e007221 */ /* 0x000fe40000010000 */
[----:B------:R-:W-:Y:S01]  /*be00*/  FADD.FTZ R3, R136, R3 ;  /* 0x0000000388037221 */ /* 0x000fe20000010000 */
[----:B------:R-:W-:Y:S01]  /*be10*/  F2FP.PACK_AB R76, R124, R116 ;  /* 0x000000747c4c723e */ /* 0x000fe200000000ff */
[----:B------:R-:W-:Y:S01]  /*be20*/  HMMA.16816.F32 R64, R72, R86, R64 ;  /* 0x000000564840723c */ /* 0x000fe20000001840 */
[----:B------:R-:W3:Y:S03]  /*be30*/  LDSM.16.MT88.4 R84, [R228+0x1000] ;  /* 0x00100000e454783b */ /* 0x000ee60000004200 */
[----:B------:R-:W-:Y:S01]  /*be40*/  F2FP.PACK_AB R78, R129, R127 ;  /* 0x0000007f814e723e */ /* 0x000fe200000000ff */
[----:B------:R-:W4:Y:S01]  /*be50*/  MUFU.EX2 R113, R172 ;  /* 0x000000ac00717308 */ /* 0x000f220000000800 */
[----:B------:R-:W-:Y:S01]  /*be60*/  F2FP.PACK_AB R77, R114, R104 ;  /* 0x00000068724d723e */ /* 0x000fe200000000ff */
[----:B------:R-:W-:Y:S01]  /*be70*/  FADD.FTZ R70, R123, R0 ;  /* 0x000000007b467221 */ /* 0x000fe20000010000 */
[----:B------:R-:W-:Y:S01]  /*be80*/  F2FP.PACK_AB R72, R200, R201 ;  /* 0x000000c9c848723e */ /* 0x000fe200000000ff */
[----:B------:R-:W-:Y:S03]  /*be90*/  FADD.FTZ R0, R196, R69 ;  /* 0x00000045c4007221 */ /* 0x000fe60000010000 */
[----:B------:R-:W-:Y:S01]  /*bea0*/  F2FP.PACK_AB R73, R125, R122 ;  /* 0x0000007a7d49723e */ /* 0x000fe200000000ff */
[----:B------:R-:W-:Y:S01]  /*beb0*/  FADD.FTZ R69, R132, R2 ;  /* 0x0000000284457221 */ /* 0x000fe20000010000 */
[----:B------:R-:W-:Y:S01]  /*bec0*/  F2FP.PACK_AB R74, R198, R199 ;  /* 0x000000c7c64a723e */ /* 0x000fe200000000ff */
[----:B------:R5:W-:Y:S01]  /*bed0*/  MUFU.EX2 R104, R177 ;  /* 0x000000b100687308 */ /* 0x000be20000000800 */
[----:B------:R-:W-:Y:S01]  /*bee0*/  F2FP.PACK_AB R75, R130, R128 ;  /* 0x00000080824b723e */ /* 0x000fe200000000ff */
[----:B------:R-:W-:Y:S01]  /*bef0*/  FADD.FTZ R2, R220, R70 ;  /* 0x00000046dc027221 */ /* 0x000fe20000010000 */
[----:B------:R-:W-:Y:S01]  /*bf00*/  F2FP.PACK_AB R79, R126, R103 ;  /* 0x000000677e4f723e */ /* 0x000fe200000000ff */
[----:B------:R-:W-:Y:S01]  /*bf10*/  FADD.FTZ R0, R206, R0 ;  /* 0x00000000ce007221 */ /* 0x000fe20000010000 */
[----:B--2---:R-:W-:Y:S01]  /*bf20*/  F2FP.PACK_AB R128, R115, R120 ;  /* 0x000000787380723e */ /* 0x004fe200000000ff */
[----:B------:R-:W-:Y:S01]  /*bf30*/  FADD.FTZ R3, R193, R3 ;  /* 0x00000003c1037221 */ /* 0x000fe20000010000 */
[----:B------:R-:W-:Y:S01]  /*bf40*/  F2FP.PACK_AB R130, R106, R109 ;  /* 0x0000006d6a82723e */ /* 0x000fe200000000ff */
[-C--:B-1----:R-:W-:Y:S02]  /*bf50*/  HMMA.16816.F32 R4, R72, R80.reuse, R4 ;  /* 0x000000504804723c */ /* 0x082fe40000001804 */
[----:B------:R-:W-:Y:S01]  /*bf60*/  MUFU.EX2 R103, R141 ;  /* 0x0000008d00677308 */ /* 0x000fe20000000800 */
[----:B------:R-:W-:Y:S01]  /*bf70*/  FADD.FTZ R3, R192, R3 ;  /* 0x00000003c0037221 */ /* 0x000fe20000010000 */
[----:B------:R-:W-:Y:S02]  /*bf80*/  MOV R122, R117 ;  /* 0x00000075007a7202 */ /* 0x000fe40000000f00 */
[----:B----4-:R-:W-:Y:S02]  /*bf90*/  F2FP.PACK_AB R129, R110, R113 ;  /* 0x000000716e81723e */ /* 0x010fe400000000ff */
[C---:B------:R-:W-:Y:S04]  /*bfa0*/  HMMA.16816.F32 R8, R76.reuse, R80, R8 ;  /* 0x000000504c08723c */ /* 0x040fe80000001808 */
[----:B------:R-:W-:Y:S04]  /*bfb0*/  MUFU.EX2 R105, R180 ;  /* 0x000000b400697308 */ /* 0x000fe80000000800 */
[-C--:B------:R-:W-:Y:S01]  /*bfc0*/  HMMA.16816.F32 R12, R76, R82.reuse, R12 ;  /* 0x000000524c0c723c */ /* 0x080fe2000000180c */
[----:B-----5:R-:W-:Y:S05]  /*bfd0*/  LDSM.16.MT88.4 R176, [R225+0x3000] ;  /* 0x00300000e1b0783b */ /* 0x020fea0000004200 */
[----:B------:R-:W-:Y:S02]  /*bfe0*/  MUFU.EX2 R97, R145 ;  /* 0x0000009100617308 */ /* 0x000fe40000000800 */
[C---:B------:R-:W-:Y:S01]  /*bff0*/  HMMA.16816.F32 R16, R72.reuse, R82, R16 ;  /* 0x000000524810723c */ /* 0x040fe20000001810 */
[----:B------:R-:W1:Y:S07]  /*c000*/  LDSM.16.MT88.4 R80, [R225+0x1800] ;  /* 0x00180000e150783b */ /* 0x000e6e0000004200 */
[-C--:B------:R-:W-:Y:S01]  /*c010*/  HMMA.16816.F32 R20, R72, R88.reuse, R20 ;  /* 0x000000584814723c */ /* 0x080fe20000001814 */
[----:B------:R-:W-:Y:S07]  /*c020*/  MUFU.EX2 R98, R148 ;  /* 0x0000009400627308 */ /* 0x000fee0000000800 */
[C---:B------:R-:W-:Y:S03]  /*c030*/  HMMA.16816.F32 R24, R76.reuse, R88, R24 ;  /* 0x000000584c18723c */ /* 0x040fe60000001818 */
[----:B------:R-:W2:Y:S05]  /*c040*/  MUFU.EX2 R99, R149 ;  /* 0x0000009500637308 */ /* 0x000eaa0000000800 */
[-C--:B------:R-:W-:Y:S08]  /*c050*/  HMMA.16816.F32 R28, R76, R90.reuse, R28 ;  /* 0x0000005a4c1c723c */ /* 0x080ff0000000181c */
[C---:B------:R-:W-:Y:S01]  /*c060*/  HMMA.16816.F32 R32, R72.reuse, R90, R32 ;  /* 0x0000005a4820723c */ /* 0x040fe20000001820 */
[----:B------:R-:W4:Y:S07]  /*c070*/  LDSM.16.MT88.4 R88, [R229+0x1800] ;  /* 0x00180000e558783b */ /* 0x000f2e0000004200 */
[-C--:B------:R-:W-:Y:S04]  /*c080*/  HMMA.16816.F32 R36, R72, R92.reuse, R36 ;  /* 0x0000005c4824723c */ /* 0x080fe80000001824 */
[----:B--2---:R-:W-:Y:S04]  /*c090*/  F2FP.PACK_AB R124, R98, R99 ;  /* 0x00000063627c723e */ /* 0x004fe800000000ff */
[C---:B------:R-:W-:Y:S08]  /*c0a0*/  HMMA.16816.F32 R40, R76.reuse, R92, R40 ;  /* 0x0000005c4c28723c */ /* 0x040ff00000001828 */
[-C--:B------:R-:W-:Y:S08]  /*c0b0*/  HMMA.16816.F32 R44, R76, R94.reuse, R44 ;  /* 0x0000005e4c2c723c */ /* 0x080ff0000000182c */
[C---:B------:R-:W-:Y:S01]  /*c0c0*/  HMMA.16816.F32 R48, R72.reuse, R94, R48 ;  /* 0x0000005e4830723c */ /* 0x040fe20000001830 */
[----:B------:R-:W2:Y:S07]  /*c0d0*/  LDSM.16.MT88.4 R92, [R226+0x1800] ;  /* 0x00180000e25c783b */ /* 0x000eae0000004200 */
[-C--:B---3--:R-:W-:Y:S08]  /*c0e0*/  HMMA.16816.F32 R52, R72, R84.reuse, R52 ;  /* 0x000000544834723c */ /* 0x088ff00000001834 */
[C---:B------:R-:W-:Y:S08]  /*c0f0*/  HMMA.16816.F32 R56, R76.reuse, R84, R56 ;  /* 0x000000544c38723c */ /* 0x040ff00000001838 */
[-C--:B------:R-:W-:Y:S07]  /*c100*/  HMMA.16816.F32 R60, R76, R86.reuse, R60 ;  /* 0x000000564c3c723c */ /* 0x080fee000000183c */
[----:B------:R-:W-:Y:S01]  /*c110*/  F2FP.PACK_AB R76, R132, R131 ;  /* 0x00000083844c723e */ /* 0x000fe200000000ff */
[----:B------:R-:W-:Y:S01]  /*c120*/  HMMA.16816.F32 R64, R72, R86, R64 ;  /* 0x000000564840723c */ /* 0x000fe20000001840 */
[----:B------:R-:W3:Y:S03]  /*c130*/  LDSM.16.MT88.4 R84, [R228+0x1800] ;  /* 0x00180000e454783b */ /* 0x000ee60000004200 */
[----:B------:R-:W-:Y:S02]  /*c140*/  F2FP.PACK_AB R78, R140, R137 ;  /* 0x000000898c4e723e */ /* 0x000fe400000000ff */
[----:B------:R-:W-:Y:S02]  /*c150*/  F2FP.PACK_AB R77, R220, R123 ;  /* 0x0000007bdc4d723e */ /* 0x000fe400000000ff */
[----:B------:R-:W-:Y:S04]  /*c160*/  F2FP.PACK_AB R72, R196, R197 ;  /* 0x000000c5c448723e */ /* 0x000fe800000000ff */
[----:B------:R-:W-:Y:S02]  /*c170*/  F2FP.PACK_AB R73, R136, R134 ;  /* 0x000000868849723e */ /* 0x000fe400000000ff */
[----:B------:R-:W-:Y:S02]  /*c180*/  F2FP.PACK_AB R74, R207, R206 ;  /* 0x000000cecf4a723e */ /* 0x000fe400000000ff */
[----:B------:R-:W-:Y:S02]  /*c190*/  F2FP.PACK_AB R75, R192, R193 ;  /* 0x000000c1c04b723e */ /* 0x000fe400000000ff */
[----:B------:R-:W-:Y:S02]  /*c1a0*/  F2FP.PACK_AB R79, R223, R221 ;  /* 0x000000dddf4f723e */ /* 0x000fe400000000ff */
[----:B------:R-:W-:Y:S02]  /*c1b0*/  F2FP.PACK_AB R131, R103, R105 ;  /* 0x000000696783723e */ /* 0x000fe400000000ff */
[----:B------:R-:W-:Y:S01]  /*c1c0*/  MOV R123, R68 ;  /* 0x00000044007b7202 */ /* 0x000fe20000000f00 */
[-C--:B-1----:R-:W-:Y:S08]  /*c1d0*/  HMMA.16816.F32 R4, R72, R80.reuse, R4 ;  /* 0x000000504804723c */ /* 0x082ff00000001804 */
[C---:B------:R-:W-:Y:S08]  /*c1e0*/  HMMA.16816.F32 R8, R76.reuse, R80, R8 ;  /* 0x000000504c08723c */ /* 0x040ff00000001808 */
[-C--:B------:R-:W-:Y:S08]  /*c1f0*/  HMMA.16816.F32 R12, R76, R82.reuse, R12 ;  /* 0x000000524c0c723c */ /* 0x080ff0000000180c */
[C---:B------:R-:W-:Y:S01]  /*c200*/  HMMA.16816.F32 R16, R72.reuse, R82, R16 ;  /* 0x000000524810723c */ /* 0x040fe20000001810 */
[----:B------:R-:W1:Y:S07]  /*c210*/  LDSM.16.MT88.4 R80, [R225+0x2000] ;  /* 0x00200000e150783b */ /* 0x000e6e0000004200 */
[-C--:B----4-:R-:W-:Y:S08]  /*c220*/  HMMA.16816.F32 R20, R72, R88.reuse, R20 ;  /* 0x000000584814723c */ /* 0x090ff00000001814 */
[C---:B------:R-:W-:Y:S08]  /*c230*/  HMMA.16816.F32 R24, R76.reuse, R88, R24 ;  /* 0x000000584c18723c */ /* 0x040ff00000001818 */
[-C--:B------:R-:W-:Y:S08]  /*c240*/  HMMA.16816.F32 R28, R76, R90.reuse, R28 ;  /* 0x0000005a4c1c723c */ /* 0x080ff0000000181c */
[C---:B------:R-:W-:Y:S01]  /*c250*/  HMMA.16816.F32 R32, R72.reuse, R90, R32 ;  /* 0x0000005a4820723c */ /* 0x040fe20000001820 */
[----:B------:R-:W4:Y:S07]  /*c260*/  LDSM.16.MT88.4 R88, [R229+0x2000] ;  /* 0x00200000e558783b */ /* 0x000f2e0000004200 */
[-C--:B--2---:R-:W-:Y:S08]  /*c270*/  HMMA.16816.F32 R36, R72, R92.reuse, R36 ;  /* 0x0000005c4824723c */ /* 0x084ff00000001824 */
        /* <DEDUP_REMOVED lines=16> */
[----:B------:R-:W-:Y:S05]  /*c380*/  F2FP.PACK_AB R79, R107, R108 ;  /* 0x0000006c6b4f723e */ /* 0x000fea00000000ff */
        /* <DEDUP_REMOVED lines=29> */
[C---:B------:R-:W-:Y:S01]  /*c560*/  HMMA.16816.F32 R8, R76.reuse, R80, R8 ;  /* 0x000000504c08723c */ /* 0x040fe20000001808 */
[----:B------:R-:W-:Y:S07]  /*c570*/  MUFU.EX2 R80, R152 ;  /* 0x0000009800507308 */ /* 0x000fee0000000800 */
[-C--:B------:R-:W-:Y:S03]  /*c580*/  HMMA.16816.F32 R12, R76, R82.reuse, R12 ;  /* 0x000000524c0c723c */ /* 0x080fe6000000180c */
[----:B------:R-:W1:Y:S05]  /*c590*/  MUFU.EX2 R81, R153 ;  /* 0x0000009900517308 */ /* 0x000e6a0000000800 */
[C---:B------:R-:W-:Y:S05]  /*c5a0*/  HMMA.16816.F32 R16, R72.reuse, R82, R16 ;  /* 0x000000524810723c */ /* 0x040fea0000001810 */
[----:B------:R-:W-:Y:S03]  /*c5b0*/  MUFU.EX2 R82, R160 ;  /* 0x000000a000527308 */ /* 0x000fe60000000800 */
[-C--:B----4-:R-:W-:Y:S07]  /*c5c0*/  HMMA.16816.F32 R20, R72, R88.reuse, R20 ;  /* 0x000000584814723c */ /* 0x090fee0000001814 */
[----:B------:R-:W4:Y:S01]  /*c5d0*/  MUFU.EX2 R83, R161 ;  /* 0x000000a100537308 */ /* 0x000f220000000800 */
[C---:B------:R-:W-:Y:S04]  /*c5e0*/  HMMA.16816.F32 R24, R76.reuse, R88, R24 ;  /* 0x000000584c18723c */ /* 0x040fe80000001818 */
[----:B-1----:R-:W-:Y:S04]  /*c5f0*/  F2FP.PACK_AB R127, R80, R81 ;  /* 0x00000051507f723e */ /* 0x002fe800000000ff */
[-C--:B------:R-:W-:Y:S01]  /*c600*/  HMMA.16816.F32 R28, R76, R90.reuse, R28 ;  /* 0x0000005a4c1c723c */ /* 0x080fe2000000181c */
[----:B------:R-:W1:Y:S07]  /*c610*/  MUFU.EX2 R88, R144 ;  /* 0x0000009000587308 */ /* 0x000e6e0000000800 */
[C---:B------:R-:W-:Y:S04]  /*c620*/  HMMA.16816.F32 R32, R72.reuse, R90, R32 ;  /* 0x0000005a4820723c */ /* 0x040fe80000001820 */
[----:B----4-:R-:W-:Y:S04]  /*c630*/  F2FP.PACK_AB R125, R82, R83 ;  /* 0x00000053527d723e */ /* 0x010fe800000000ff */
[-C--:B--2---:R-:W-:Y:S08]  /*c640*/  HMMA.16816.F32 R36, R72, R92.reuse, R36 ;  /* 0x0000005c4824723c */ /* 0x084ff00000001824 */
[C---:B------:R-:W-:Y:S04]  /*c650*/  HMMA.16816.F32 R40, R76.reuse, R92, R40 ;  /* 0x0000005c4c28723c */ /* 0x040fe80000001828 */
[----:B-1----:R-:W-:Y:S04]  /*c660*/  F2FP.PACK_AB R126, R88, R97 ;  /* 0x00000061587e723e */ /* 0x002fe800000000ff */
[-C--:B------:R-:W-:Y:S08]  /*c670*/  HMMA.16816.F32 R44, R76, R94.reuse, R44 ;  /* 0x0000005e4c2c723c */ /* 0x080ff0000000182c */
[C---:B------:R-:W-:Y:S08]  /*c680*/  HMMA.16816.F32 R48, R72.reuse, R94, R48 ;  /* 0x0000005e4830723c */ /* 0x040ff00000001830 */
[-C--:B---3--:R-:W-:Y:S08]  /*c690*/  HMMA.16816.F32 R52, R72, R84.reuse, R52 ;  /* 0x000000544834723c */ /* 0x088ff00000001834 */
[C---:B------:R-:W-:Y:S01]  /*c6a0*/  HMMA.16816.F32 R56, R76.reuse, R84, R56 ;  /* 0x000000544c38723c */ /* 0x040fe20000001838 */
[----:B------:R-:W2:Y:S07]  /*c6b0*/  LDL R84, [R1+0x4] ;  /* 0x0000040001547983 */ /* 0x000eae0000100800 */
[-C--:B------:R-:W-:Y:S08]  /*c6c0*/  HMMA.16816.F32 R60, R76, R86.reuse, R60 ;  /* 0x000000564c3c723c */ /* 0x080ff0000000183c */
[----:B------:R-:W-:Y:S08]  /*c6d0*/  HMMA.16816.F32 R64, R72, R86, R64 ;  /* 0x000000564840723c */ /* 0x000ff00000001840 */
[-C--:B------:R-:W-:Y:S01]  /*c6e0*/  HMMA.16816.F32 R184, R128, R176.reuse, R4 ;  /* 0x000000b080b8723c */ /* 0x080fe20000001804 */
[----:B------:R-:W1:Y:S07]  /*c6f0*/  LDSM.16.MT88.4 R4, [R228+0x3000] ;  /* 0x00300000e404783b */ /* 0x000e6e0000004200 */
[C---:B------:R-:W-:Y:S07]  /*c700*/  HMMA.16816.F32 R152, R124.reuse, R176, R8 ;  /* 0x000000b07c98723c */ /* 0x040fee0000001808 */
[----:B------:R-:W-:Y:S01]  /*c710*/  FADD.FTZ R9, R137, R69 ;  /* 0x0000004589097221 */ /* 0x000fe20000010000 */
[-C--:B------:R-:W-:Y:S04]  /*c720*/  HMMA.16816.F32 R160, R124, R178.reuse, R12 ;  /* 0x000000b27ca0723c */ /* 0x080fe8000000180c */
        /* <DEDUP_REMOVED lines=46> */
[----:B------:R-:W-:Y:S01]  /*ca10*/  FADD.FTZ R4, R121, R2 ;  /* 0x0000000279047221 */ /* 0x000fe20000010000 */
[----:B------:R-:W-:Y:S01]  /*ca20*/  MOV R121, R118 ;  /* 0x0000007600797202 */ /* 0x000fe20000000f00 */
[----:B------:R-:W-:Y:S01]  /*ca30*/  FADD.FTZ R3, R120, R9 ;  /* 0x0000000978037221 */ /* 0x000fe20000010000 */
[----:B------:R-:W-:Y:S01]  /*ca40*/  MOV R120, R119 ;  /* 0x0000007700787202 */ /* 0x000fe20000000f00 */
        /* <DEDUP_REMOVED lines=17> */
[----:B------:R-:W-:Y:S03]  /*cb60*/  FADD.FTZ R0, R81, R0 ;  /* 0x0000000051007221 */ /* 0x000fe60000010000 */
[----:B------:R1:W-:Y:S01]  /*cb70*/  STL [R1+0x8], R2 ;  /* 0x0000080201007387 */ /* 0x0003e20000100800 */
[----:B------:R-:W-:Y:S05]  /*cb80*/  FADD.FTZ R0, R80, R0 ;  /* 0x0000000050007221 */ /* 0x000fea0000010000 */
[----:B------:R1:W-:Y:S01]  /*cb90*/  STL [R1+0x14], R0 ;  /* 0x0000140001007387 */ /* 0x0003e20000100800 */
[C---:B--2---:R-:W-:Y:S02]  /*cba0*/  ISETP.GT.AND P0, PT, R245.reuse, R84, PT ;  /* 0x00000054f500720c */ /* 0x044fe40003f04270 */
[----:B------:R-:W-:Y:S11]  /*cbb0*/  IADD3 R245, R245, -0x1, RZ ;  /* 0xfffffffff5f57810 */ /* 0x000ff60007ffe0ff */
[----:B-1----:R-:W-:-:S05]  /*cbc0*/  @P0 BRA `(.L_x_555) ;  /* 0xffffaa8000000947 */ /* 0x002fca000383ffff */
.L_x_544:
[----:B-1----:R-:W-:-:S13]  /*cbd0*/  ISETP.GE.AND P0, PT, R245, RZ, PT ;  /* 0x000000fff500720c */ /* 0x002fda0003f06270 */
[----:B------:R-:W-:Y:S05]  /*cbe0*/  @!P0 BRA `(.L_x_556) ;  /* 0x000046d000008947 */ /* 0x000fea0003800000 */
[----:B------:R-:W-:Y:S01]  /*cbf0*/  IMAD.MOV.U32 R122, RZ, RZ, R118 ;  /* 0x000000ffff7a7224 */ /* 0x000fe200078e0076 */
[----:B------:R-:W-:Y:S01]  /*cc00*/  MOV R123, R68 ;  /* 0x00000044007b7202 */ /* 0x000fe20000000f00 */
[----:B------:R-:W-:Y:S01]  /*cc10*/  IMAD.MOV.U32 R121, RZ, RZ, R119 ;  /* 0x000000ffff797224 */ /* 0x000fe200078e0077 */
[----:B------:R-:W-:Y:S02]  /*cc20*/  MOV R120, R117 ;  /* 0x0000007500787202 */ /* 0x000fe40000000f00 */
.L_x_563:
[----:B------:R-:W2:Y:S01]  /*cc30*/  LDL.64 R6, [R1+0x30] ;  /* 0x0000300001067983 */ /* 0x000ea20000100a00 */
[----:B------:R-:W-:Y:S04]  /*cc40*/  DEPBAR.LE SB0, 0x0 ;  /* 0x000080000000791a */ /* 0x000fe80000000000 */
[----:B------:R-:W3:Y:S01]  /*cc50*/  LDL R5, [R1+0x40] ;  /* 0x0000400001057983 */ /* 0x000ee20000100800 */
[----:B------:R-:W-:Y:S01]  /*cc60*/  WARPSYNC 0xffffffff ;  /* 0xffffffff00007948 */ /* 0x000fe20003800000 */
[----:B------:R-:W-:Y:S01]  /*cc70*/  SHF.R.S32.HI R0, RZ, 0x1f, R250 ;  /* 0x0000001fff007819 */ /* 0x000fe200000114fa */
[----:B------:R-:W-:Y:S01]  /*cc80*/  IMAD.WIDE.U32 R2, R250, c[0x0][0x208], RZ ;  /* 0x00008200fa027a25 */ /* 0x000fe200078e00ff */
[----:B------:R-:W-:Y:S01]  /*cc90*/  BAR.SYNC.DEFER_BLOCKING 0x0 ;  /* 0x0000000000007b1d */ /* 0x000fe20000010000 */
[----:B------:R-:W-:Y:S02]  /*cca0*/  SHF.R.S32.HI R4, RZ, 0x1f, R242 ;  /* 0x0000001fff047819 */ /* 0x000fe400000114f2 */
[----:B------:R-:W-:Y:S02]  /*ccb0*/  IMAD R0, R0, c[0x0][0x208], RZ ;  /* 0x0000820000007a24 */ /* 0x000fe400078e02ff */
[C---:B------:R-:W-:Y:S01]  /*ccc0*/  SHF.L.U64.HI R100, R242.reuse, 0x1, R4 ;  /* 0x00000001f2647819 */ /* 0x040fe20000010204 */
[----:B------:R-:W-:Y:S02]  /*ccd0*/  IMAD.SHL.U32 R104, R242, 0x2, RZ ;  /* 0x00000002f2687824 */ /* 0x000fe400078e00ff */
[----:B------:R-:W-:Y:S04]  /*cce0*/  IMAD R0, R250, c[0x0][0x20c], R0 ;  /* 0x00008300fa007a24 */ /* 0x000fe800078e0200 */
[----:B------:R-:W-:Y:S01]  /*ccf0*/  IMAD.IADD R3, R3, 0x1, R0 ;  /* 0x0000000103037824 */ /* 0x000fe200078e0200 */
[----:B------:R-:W-:Y:S03]  /*cd00*/  SHF.R.S32.HI R0, RZ, 0x1f, R244 ;  /* 0x0000001fff007819 */ /* 0x000fe600000114f4 */
[----:B------:R-:W-:Y:S04]  /*cd10*/  IMAD.WIDE.U32 R2, R244, c[0x0][0x218], R2 ;  /* 0x00008600f4027a25 */ /* 0x000fe800078e0002 */
[----:B------:R-:W-:Y:S01]  /*cd20*/  IMAD R0, R0, c[0x0][0x218], RZ ;  /* 0x0000860000007a24 */ /* 0x000fe200078e02ff */
[----:B------:R1:W4:Y:S03]  /*cd30*/  LDSM.16.M88.4 R112, [R231] ;  /* 0x00000000e770783b */ /* 0x0003260000000200 */
[----:B------:R-:W-:Y:S01]  /*cd40*/  IMAD R0, R244, c[0x0][0x21c], R0 ;  /* 0x00008700f4007a24 */ /* 0x000fe200078e0200 */
[----:B------:R1:W1:Y:S04]  /*cd50*/  LDSM.16.M88.4 R108, [R231+0x2000] ;  /* 0x00200000e76c783b */ /* 0x0002680000000200 */
[----:B-----5:R1:W1:Y:S04]  /*cd60*/  LDSM.16.M88.4 R16, [R224] ;  /* 0x00000000e010783b */ /* 0x0202680000000200 */
        /* <DEDUP_REMOVED lines=15> */
[----:B--2---:R-:W-:Y:S04]  /*ce60*/  IADD3 R88, P0, R6, R2, RZ ;  /* 0x0000000206587210 */ /* 0x004fe80007f1e0ff */
[----:B---3--:R-:W-:Y:S02]  /*ce70*/  IADD3.X R2, R5, R3, R0, P0, !PT ;  /* 0x0000000305027210 */ /* 0x008fe400007fe400 */
[C---:B------:R-:W-:Y:S04]  /*ce80*/  LEA R0, P0, R88.reuse, c[0x0][0x1f8], 0x1 ;  /* 0x00007e0058007a11 */ /* 0x040fe800078008ff */
[----:B------:R-:W-:Y:S01]  /*ce90*/  LEA.HI.X R88, R88, c[0x0][0x1fc], R2, 0x1, P0 ;  /* 0x00007f0058587a11 */ /* 0x000fe200000f0c02 */
[----:B------:R-:W-:-:S06]  /*cea0*/  BRA.DIV ~URZ, `(.L_x_557) ;  /* 0x0000af327f007947 */ /* 0x000fcc000b800000 */
[----:B-1--4-:R1:W2:Y:S02]  /*ceb0*/  SHFL.IDX PT, R85, R88, RZ, 0x181f ;  /* 0x00181fff58557589 */ /* 0x0122a400000e0000 */
.L_x_612:
[-C--:B------:R-:W-:Y:S01]  /*cec0*/  HMMA.16816.F32 R4, R112, R16.reuse, RZ ;  /* 0x000000107004723c */ /* 0x080fe200000018ff */
[----:B------:R-:W3:Y:S01]  /*ced0*/  SHFL.IDX PT, R84, R0, RZ, 0x181f ;  /* 0x00181fff00547589 */ /* 0x000ee200000e0000 */
[----:B------:R-:W-:Y:S06]  /*cee0*/  BSSY B0, `(.L_x_558) ;  /* 0x00000f6000007945 */ /* 0x000fec0003800000 */
[C---:B------:R-:W-:Y:S01]  /*cef0*/  HMMA.16816.F32 R8, R108.reuse, R16, RZ ;  /* 0x000000106c08723c */ /* 0x040fe200000018ff */
[----:B------:R-:W4:Y:S07]  /*cf00*/  SHFL.IDX PT, R2, R0, 0x1, 0x181f ;  /* 0x00381f0000027f89 */ /* 0x000f2e00000e0000 */
[-C--:B------:R-:W-:Y:S01]  /*cf10*/  HMMA.16816.F32 R12, R108, R18.reuse, RZ ;  /* 0x000000126c0c723c */ /* 0x080fe200000018ff */
[----:B------:R-:W-:Y:S07]  /*cf20*/  SHFL.IDX PT, R3, R88, 0x1, 0x181f ;  /* 0x00381f0058037f89 */ /* 0x000fee00000e0000 */
[C---:B------:R-:W-:Y:S01]  /*cf30*/  HMMA.16816.F32 R16, R112.reuse, R18, RZ ;  /* 0x000000127010723c */ /* 0x040fe200000018ff */
[----:B------:R-:W5:Y:S07]  /*cf40*/  SHFL.IDX PT, R90, R0, 0x2, 0x181f ;  /* 0x00581f00005a7f89 */ /* 0x000f6e00000e0000 */
[-C--:B------:R-:W-:Y:S01]  /*cf50*/  HMMA.16816.F32 R20, R112, R32.reuse, RZ ;  /* 0x000000207014723c */ /* 0x080fe200000018ff */
[----:B------:R-:W-:Y:S07]  /*cf60*/  SHFL.IDX PT, R86, R88, 0x2, 0x181f ;  /* 0x00581f0058567f89 */ /* 0x000fee00000e0000 */
[C---:B------:R-:W-:Y:S01]  /*cf70*/  HMMA.16816.F32 R24, R108.reuse, R32, RZ ;  /* 0x000000206c18723c */ /* 0x040fe200000018ff */
[----:B------:R-:W1:Y:S07]  /*cf80*/  SHFL.IDX PT, R94, R0, 0x3, 0x181f ;  /* 0x00781f00005e7f89 */ /* 0x000e6e00000e0000 */
[-C--:B------:R-:W-:Y:S01]  /*cf90*/  HMMA.16816.F32 R28, R108, R34.reuse, RZ ;  /* 0x000000226c1c723c */ /* 0x080fe200000018ff */
[----:B------:R-:W-:Y:S07]  /*cfa0*/  SHFL.IDX PT, R89, R88, 0x3, 0x181f ;  /* 0x00781f0058597f89 */ /* 0x000fee00000e0000 */
[C---:B------:R-:W-:Y:S01]  /*cfb0*/  HMMA.16816.F32 R32, R112.reuse, R34, RZ ;  /* 0x000000227020723c */ /* 0x040fe200000018ff */
[----:B------:R-:W2:Y:S07]  /*cfc0*/  SHFL.IDX PT, R92, R0, 0x4, 0x181f ;  /* 0x00981f00005c7f89 */ /* 0x000eae00000e0000 */
[-C--:B------:R-:W-:Y:S01]  /*cfd0*/  HMMA.16816.F32 R36, R112, R48.reuse, RZ ;  /* 0x000000307024723c */ /* 0x080fe200000018ff */
[----:B------:R-:W1:Y:S07]  /*cfe0*/  SHFL.IDX PT, R102, R0, 0x5, 0x181f ;  /* 0x00b81f0000667f89 */ /* 0x000e6e00000e0000 */
[C---:B------:R-:W-:Y:S01]  /*cff0*/  HMMA.16816.F32 R40, R108.reuse, R48, RZ ;  /* 0x000000306c28723c */ /* 0x040fe200000018ff */
[----:B------:R-:W1:Y:S07]  /*d000*/  SHFL.IDX PT, R0, R0, 0x6, 0x181f ;  /* 0x00d81f0000007f89 */ /* 0x000e6e00000e0000 */
[-C--:B------:R-:W-:Y:S01]  /*d010*/  HMMA.16816.F32 R44, R108, R50.reuse, RZ ;  /* 0x000000326c2c723c */ /* 0x080fe200000018ff */
[----:B------:R-:W1:Y:S07]  /*d020*/  SHFL.IDX PT, R93, R88, 0x4, 0x181f ;  /* 0x00981f00585d7f89 */ /* 0x000e6e00000e0000 */
[C---:B------:R-:W-:Y:S01]  /*d030*/  HMMA.16816.F32 R48, R112.reuse, R50, RZ ;  /* 0x000000327030723c */ /* 0x040fe200000018ff */
[----:B------:R-:W1:Y:S07]  /*d040*/  SHFL.IDX PT, R101, R88, 0x5, 0x181f ;  /* 0x00b81f0058657f89 */ /* 0x000e6e00000e0000 */
[-C--:B------:R-:W-:Y:S08]  /*d050*/  HMMA.16816.F32 R52, R112, R64.reuse, RZ ;  /* 0x000000407034723c */ /* 0x080ff000000018ff */
[C---:B------:R-:W-:Y:S08]  /*d060*/  HMMA.16816.F32 R56, R108.reuse, R64, RZ ;  /* 0x000000406c38723c */ /* 0x040ff000000018ff */
[-C--:B------:R-:W-:Y:S01]  /*d070*/  HMMA.16816.F32 R60, R108, R66.reuse, RZ ;  /* 0x000000426c3c723c */ /* 0x080fe200000018ff */
[-C--:B---3--:R-:W-:Y:S03]  /*d080*/  IADD3 R84, P4, R84, R104.reuse, RZ ;  /* 0x0000006854547210 */ /* 0x088fe60007f9e0ff */
[-C--:B----4-:R-:W-:Y:S02]  /*d090*/  IADD3 R2, P1, R2, R104.reuse, RZ ;  /* 0x0000006802027210 */ /* 0x090fe40007f3e0ff */
[--C-:B--2---:R-:W-:Y:S01]  /*d0a0*/  IMAD.X R85, R85, 0x1, R100.reuse, P4 ;  /* 0x0000000155557824 */ /* 0x104fe200020e0664 */
[-C--:B-----5:R-:W-:Y:S01]  /*d0b0*/  IADD3 R90, P0, R90, R104.reuse, RZ ;  /* 0x000000685a5a7210 */ /* 0x0a0fe20007f1e0ff */
[C---:B------:R-:W-:Y:S03]  /*d0c0*/  HMMA.16816.F32 R64, R112.reuse, R66, RZ ;  /* 0x000000427040723c */ /* 0x040fe600000018ff */
[----:B------:R2:W-:Y:S01]  /*d0d0*/  LDGSTS.E.BYPASS.LTC128B.128 [R243+0x100], [R84.64], !P5 ;  /* 0x0010000054f37fae */ /* 0x0005e2000e901d46 */
[--C-:B------:R-:W-:Y:S01]  /*d0e0*/  IMAD.X R3, R3, 0x1, R100.reuse, P1 ;  /* 0x0000000103037824 */ /* 0x100fe200008e0664 */
[-C--:B-1----:R-:W-:Y:S01]  /*d0f0*/  IADD3 R94, P6, R94, R104.reuse, RZ ;  /* 0x000000685e5e7210 */ /* 0x082fe20007fde0ff */
[--C-:B------:R-:W-:Y:S01]  /*d100*/  IMAD.X R91, R86, 0x1, R100.reuse, P0 ;  /* 0x00000001565b7824 */ /* 0x100fe200000e0664 */
[-C--:B------:R-:W-:Y:S01]  /*d110*/  IADD3 R92, P4, R92, R104.reuse, RZ ;  /* 0x000000685c5c7210 */ /* 0x080fe20007f9e0ff */
[-C--:B------:R-:W-:Y:S01]  /*d120*/  HMMA.16816.F32 R68, R112, R80.reuse, RZ ;  /* 0x000000507044723c */ /* 0x080fe200000018ff */
[-C--:B------:R-:W-:Y:S02]  /*d130*/  IADD3 R102, P1, R102, R104.reuse, RZ ;  /* 0x0000006866667210 */ /* 0x080fe40007f3e0ff */
[----:B------:R1:W-:Y:S01]  /*d140*/  LDGSTS.E.BYPASS.LTC128B.128 [R243+0x900], [R2.64], !P5 ;  /* 0x0090000002f37fae */ /* 0x0003e2000e901d46 */
[--C-:B------:R-:W-:Y:S01]  /*d150*/  IMAD.X R95, R89, 0x1, R100.reuse, P6 ;  /* 0x00000001595f7824 */ /* 0x100fe200030e0664 */
[----:B------:R-:W-:Y:S01]  /*d160*/  IADD3 R104, P0, R0, R104, RZ ;  /* 0x0000006800687210 */ /* 0x000fe20007f1e0ff */
[--C-:B------:R-:W-:Y:S02]  /*d170*/  IMAD.X R93, R93, 0x1, R100.reuse, P4 ;  /* 0x000000015d5d7824 */ /* 0x100fe400020e0664 */
[C---:B------:R-:W-:Y:S03]  /*d180*/  HMMA.16816.F32 R72, R108.reuse, R80, RZ ;  /* 0x000000506c48723c */ /* 0x040fe600000018ff */
[----:B------:R3:W-:Y:S01]  /*d190*/  LDGSTS.E.BYPASS.LTC128B.128 [R243+0x1100], [R90.64], !P5 ;  /* 0x011000005af37fae */ /* 0x0007e2000e901d46 */
[--C-:B------:R-:W-:Y:S04]  /*d1a0*/  IMAD.X R103, R101, 0x1, R100.reuse, P1 ;  /* 0x0000000165677824 */ /* 0x100fe800008e0664 */
[-C--:B------:R-:W-:Y:S03]  /*d1b0*/  HMMA.16816.F32 R76, R108, R82.reuse, RZ ;  /* 0x000000526c4c723c */ /* 0x080fe600000018ff */
[----:B------:R4:W-:Y:S05]  /*d1c0*/  LDGSTS.E.BYPASS.LTC128B.128 [R243+0x1900], [R94.64], !P5 ;  /* 0x019000005ef37fae */ /* 0x0009ea000e901d46 */
[C---:B------:R-:W-:Y:S03]  /*d1d0*/  HMMA.16816.F32 R80, R112.reuse, R82, RZ ;  /* 0x000000527050723c */ /* 0x040fe600000018ff */
[----:B------:R3:W5:Y:S05]  /*d1e0*/  SHFL.IDX PT, R0, R88, 0x6, 0x181f ;  /* 0x00d81f0058007f89 */ /* 0x00076a00000e0000 */
[-C--:B--2---:R-:W-:Y:S03]  /*d1f0*/  HMMA.16816.F32 R84, R112, R96.reuse, RZ ;  /* 0x000000607054723c */ /* 0x084fe600000018ff */
[----:B------:R4:W-:Y:S08]  /*d200*/  LDGSTS.E.BYPASS.LTC128B.128 [R243+0x2100], [R92.64], !P5 ;  /* 0x021000005cf37fae */ /* 0x0009f0000e901d46 */
[----:B------:R2:W-:Y:S01]  /*d210*/  LDGSTS.E.BYPASS.LTC128B.128 [R243+0x2900], [R102.64], !P5 ;  /* 0x0290000066f37fae */ /* 0x0005e2000e901d46 */
[C---:B---3--:R-:W-:Y:S02]  /*d220*/  HMMA.16816.F32 R88, R108.reuse, R96, RZ ;  /* 0x000000606c58723c */ /* 0x048fe400000018ff */
[----:B-----5:R-:W-:Y:S01]  /*d230*/  IMAD.X R105, R0, 0x1, R100, P0 ;  /* 0x0000000100697824 */ /* 0x020fe200000e0664 */
[----:B------:R-:W-:Y:S04]  /*d240*/  ISETP.GE.AND P0, PT, R245, 0x1, PT ;  /* 0x00000001f500780c */ /* 0x000fe80003f06270 */
[----:B------:R3:W-:Y:S01]  /*d250*/  LDGSTS.E.BYPASS.LTC128B.128 [R243+0x3100], [R104.64], !P5 ;  /* 0x0310000068f37fae */ /* 0x0007e2000e901d46 */
[-C--:B----4-:R-:W-:Y:S07]  /*d260*/  HMMA.16816.F32 R92, R108, R98.reuse, RZ ;  /* 0x000000626c5c723c */ /* 0x090fee00000018ff */
[----:B------:R-:W0:Y:S01]  /*d270*/  LDGDEPBAR ;  /* 0x00000000000079af */ /* 0x000e220000000000 */
[C---:B------:R-:W-:Y:S08]  /*d280*/  HMMA.16816.F32 R96, R112.reuse, R98, RZ ;  /* 0x000000627060723c */ /* 0x040ff000000018ff */
[-C--:B--2---:R-:W-:Y:S08]  /*d290*/  HMMA.16816.F32 R100, R112, R116.reuse, RZ ;  /* 0x000000747064723c */ /* 0x084ff000000018ff */
[C---:B---3--:R-:W-:Y:S08]  /*d2a0*/  HMMA.16816.F32 R104, R108.reuse, R116, RZ ;  /* 0x000000746c68723c */ /* 0x048ff000000018ff */
[-C--:B------:R-:W-:Y:S08]  /*d2b0*/  HMMA.16816.F32 R108, R108, R118.reuse, RZ ;  /* 0x000000766c6c723c */ /* 0x080ff000000018ff */
[----:B------:R-:W-:Y:S01]  /*d2c0*/  HMMA.16816.F32 R112, R112, R118, RZ ;  /* 0x000000767070723c */ /* 0x000fe200000018ff */
[----:B------:R-:W-:Y:S07]  /*d2d0*/  LDSM.16.M88.4 R116, [R232] ;  /* 0x00000000e874783b */ /* 0x000fee0000000200 */
        /* <DEDUP_REMOVED lines=35> */
[----:B------:R-:W1:Y:S07]  /*d510*/  LDSM.16.M88.4 R188, [R230+0x2800] ;  /* 0x00280000e6bc783b */ /* 0x000e6e0000000200 */
        /* <DEDUP_REMOVED lines=10> */
[-C--:B-----5:R-:W-:Y:S08]  /*d5c0*/  HMMA.16816.F32 R36, R116, R208.reuse, R36 ;  /* 0x000000d07424723c */ /* 0x0a0ff00000001824 */
[C---:B------:R-:W-:Y:S08]  /*d5d0*/  HMMA.16816.F32 R40, R200.reuse, R208, R40 ;  /* 0x000000d0c828723c */ /* 0x040ff00000001828 */
[-C--:B------:R-:W-:Y:S08]  /*d5e0*/  HMMA.16816.F32 R44, R200, R210.reuse, R44 ;  /* 0x000000d2c82c723c */ /* 0x080ff0000000182c */
[C---:B------:R-:W-:Y:S01]  /*d5f0*/  HMMA.16816.F32 R48, R116.reuse, R210, R48 ;  /* 0x000000d27430723c */ /* 0x040fe20000001830 */
[----:B------:R-:W3:Y:S07]  /*d600*/  LDSM.16.M88.4 R208, [R227] ;  /* 0x00000000e3d0783b */ /* 0x000eee0000000200 */
        /* <DEDUP_REMOVED lines=15> */
[-C--:B--2---:R-:W-:Y:S08]  /*d700*/  HMMA.16816.F32 R100, R116, R192.reuse, R100 ;  /* 0x000000c07464723c */ /* 0x084ff00000001864 */
[C---:B------:R-:W-:Y:S08]  /*d710*/  HMMA.16816.F32 R104, R200.reuse, R192, R104 ;  /* 0x000000c0c868723c */ /* 0x040ff00000001868 */
[-C--:B------:R-:W-:Y:S01]  /*d720*/  HMMA.16816.F32 R108, R200, R194.reuse, R108 ;  /* 0x000000c2c86c723c */ /* 0x080fe2000000186c */
[----:B------:R-:W-:Y:S07]  /*d730*/  LDSM.16.M88.4 R200, [R227+0x3000] ;  /* 0x00300000e3c8783b */ /* 0x000fee0000000200 */
[----:B------:R-:W-:Y:S01]  /*d740*/  HMMA.16816.F32 R112, R116, R194, R112 ;  /* 0x000000c27470723c */ /* 0x000fe20000001870 */
[----:B------:R-:W2:Y:S07]  /*d750*/  LDSM.16.M88.4 R116, [R227+0x2000] ;  /* 0x00200000e374783b */ /* 0x000eae0000000200 */
[-C--:B---3--:R-:W-:Y:S01]  /*d760*/  HMMA.16816.F32 R4, R204, R208.reuse, R4 ;  /* 0x000000d0cc04723c */ /* 0x088fe20000001804 */
[----:B------:R-:W3:Y:S01]  /*d770*/  LDSM.16.M88.4 R192, [R227+0x2800] ;  /* 0x00280000e3c0783b */ /* 0x000ee20000000200 */
[----:B------:R-:W-:Y:S06]  /*d780*/  DEPBAR.LE SB0, 0x0 ;  /* 0x000080000000791a */ /* 0x000fec0000000000 */
[C---:B-1----:R-:W-:Y:S01]  /*d790*/  HMMA.16816.F32 R8, R196.reuse, R208, R8 ;  /* 0x000000d0c408723c */ /* 0x042fe20000001808 */
[----:B------:R-:W-:Y:S07]  /*d7a0*/  BAR.SYNC.DEFER_BLOCKING 0x0 ;  /* 0x0000000000007b1d */ /* 0x000fee0000010000 */
        /* <DEDUP_REMOVED lines=65> */
.L_x_613:
        /* <DEDUP_REMOVED lines=34> */
.L_x_614:
[----:B--2-4-:R-:W-:Y:S04]  /*dde0*/  IADD3 R2, P0, R116, R119, RZ ;  /* 0x0000007774027210 */ /* 0x014fe80007f1e0ff */
[----:B-1----:R-:W-:Y:S05]  /*ddf0*/  IADD3.X R3, R0, R117, RZ, P0, !PT ;  /* 0x0000007500037210 */ /* 0x002fea00007fe4ff */
[----:B------:R-:W-:Y:S01]  /*de00*/  @!PT LDS RZ, [RZ] ;  /* 0x00000000fffff984 */ /* 0x000fe20000000800 */
[----:B------:R-:W-:Y:S01]  /*de10*/  @!PT LDS RZ, [RZ] ;  /* 0x00000000fffff984 */ /* 0x000fe20000000800 */
[----:B------:R-:W-:Y:S01]  /*de20*/  @!PT LDS RZ, [RZ] ;  /* 0x00000000fffff984 */ /* 0x000fe20000000800 */
[----:B------:R1:W-:Y:S04]  /*de30*/  LDGSTS.E.BYPASS.LTC128B.128 [R243+0x6900], [R2.64], !P5 ;  /* 0x0690000002f37fae */ /* 0x0003e8000e901d46 */
.L_x_559:
[----:B------:R-:W-:Y:S05]  /*de40*/  BSYNC B0 ;  /* 0x0000000000007941 */ /* 0x000fea0003800000 */
.L_x_558:
[----:B-1----:R-:W-:Y:S01]  /*de50*/  FMNMX.FTZ R2, R4, R121, !PT ;  /* 0x0000007904027209 */ /* 0x002fe20007810000 */
        /* <DEDUP_REMOVED lines=112> */
[----:B------:R-:W-:-:S05]  /*e560*/  BRA.DIV ~URZ, `(.L_x_562) ;  /* 0x0000a0227f007947 */ /* 0x000fca000b800000 */
[----:B------:R-:W-:Y:S04]  /*e570*/  SHFL.BFLY PT, R0, R116, 0x2, 0x1f ;  /* 0x0c401f0074007f89 */ /* 0x000fe800000e0000 */
[----:B------:R-:W1:Y:S02]  /*e580*/  SHFL.BFLY PT, R2, R118, 0x2, 0x1f ;  /* 0x0c401f0076027f89 */ /* 0x000e6400000e0000 */
[----:B-1----:R-:W-:Y:S02]  /*e590*/  FMNMX.FTZ R118, R118, R2, !PT ;  /* 0x0000000276767209 */ /* 0x002fe40007810000 */
[----:B------:R-:W-:Y:S02]  /*e5a0*/  FMNMX.FTZ R116, R116, R0, !PT ;  /* 0x0000000074747209 */ /* 0x000fe40007810000 */
[----:B------:R-:W1:Y:S04]  /*e5b0*/  SHFL.BFLY PT, R0, R117, 0x2, 0x1f ;  /* 0x0c401f0075007f89 */ /* 0x000e6800000e0000 */
[----:B------:R-:W2:Y:S04]  /*e5c0*/  SHFL.BFLY PT, R119, R116, 0x1, 0x1f ;  /* 0x0c201f0074777f89 */ /* 0x000ea800000e0000 */
[----:B------:R-:W3:Y:S01]  /*e5d0*/  SHFL.BFLY PT, R2, R118, 0x1, 0x1f ;  /* 0x0c201f0076027f89 */ /* 0x000ee200000e0000 */
[----:B-1----:R-:W-:Y:S02]  /*e5e0*/  FMNMX.FTZ R117, R117, R0, !PT ;  /* 0x0000000075757209 */ /* 0x002fe40007810000 */
[----:B--2---:R-:W-:Y:S02]  /*e5f0*/  FMNMX.FTZ R119, R116, R119, !PT ;  /* 0x0000007774777209 */ /* 0x004fe40007810000 */
[----:B------:R-:W1:Y:S01]  /*e600*/  SHFL.BFLY PT, R116, R188, 0x2, 0x1f ;  /* 0x0c401f00bc747f89 */ /* 0x000e6200000e0000 */
[----:B---3--:R-:W-:Y:S03]  /*e610*/  FMNMX.FTZ R118, R118, R2, !PT ;  /* 0x0000000276767209 */ /* 0x008fe60007810000 */
[----:B------:R-:W2:Y:S01]  /*e620*/  SHFL.BFLY PT, R2, R117, 0x1, 0x1f ;  /* 0x0c201f0075027f89 */ /* 0x000ea200000e0000 */
[----:B-1----:R-:W-:Y:S02]  /*e630*/  FMNMX.FTZ R116, R188, R116, !PT ;  /* 0x00000074bc747209 */ /* 0x002fe40007810000 */
[----:B--2---:R-:W-:Y:S03]  /*e640*/  FMNMX.FTZ R117, R117, R2, !PT ;  /* 0x0000000275757209 */ /* 0x004fe60007810000 */
[----:B------:R1:W2:Y:S04]  /*e650*/  SHFL.BFLY PT, R0, R116, 0x1, 0x1f ;  /* 0x0c201f0074007f89 */ /* 0x0002a800000e0000 */
.L_x_615:
[----:B------:R-:W-:Y:S01]  /*e660*/  FADD.FTZ R2, -R119, R121 ;  /* 0x0000007977027221 */ /* 0x000fe20000010100 */
[----:B-12---:R-:W-:Y:S01]  /*e670*/  FMNMX.FTZ R116, R0, R116, !PT ;  /* 0x0000007400747209 */ /* 0x006fe20007810000 */
[----:B------:R-:W-:Y:S01]  /*e680*/  FADD.FTZ R0, -R117, R120 ;  /* 0x0000007875007221 */ /* 0x000fe20000010100 */
[----:B------:R-:W-:Y:S01]  /*e690*/  STL [R1+0x8c], R227 ;  /* 0x00008ce301007387 */ /* 0x000fe20000100800 */
[----:B------:R-:W-:Y:S01]  /*e6a0*/  FMUL.FTZ R120, R119, c[0x0][0x2d0] ;  /* 0x0000b40077787a20 */ /* 0x000fe20000410000 */
[----:B------:R-:W-:Y:S01]  /*e6b0*/  WARPSYNC 0xffffffff ;  /* 0xffffffff00007948 */ /* 0x000fe20003800000 */
[----:B------:R-:W-:Y:S01]  /*e6c0*/  FMUL.FTZ R3, R0, c[0x0][0x2d0] ;  /* 0x0000b40000037a20 */ /* 0x000fe20000410000 */
[----:B------:R-:W-:Y:S01]  /*e6d0*/  STL [R1+0x88], R224 ;  /* 0x000088e001007387 */ /* 0x000fe20000100800 */
[----:B------:R-:W-:Y:S01]  /*e6e0*/  FMUL.FTZ R0, R2, c[0x0][0x2d0] ;  /* 0x0000b40002007a20 */ /* 0x000fe20000410000 */
[----:B------:R-:W-:Y:S01]  /*e6f0*/  ISETP.GT.AND P0, PT, R245, RZ, PT ;  /* 0x000000fff500720c */ /* 0x000fe20003f04270 */
[--C-:B------:R-:W-:Y:S02]  /*e700*/  FFMA.FTZ R2, R96, c[0x0][0x2d0], -R120.reuse ;  /* 0x0000b40060027a23 */ /* 0x100fe40000010878 */
[----:B------:R-:W-:Y:S01]  /*e710*/  MUFU.EX2 R3, R3 ;  /* 0x0000000300037308 */ /* 0x000fe20000000800 */
[----:B------:R-:W-:Y:S02]  /*e720*/  FMUL.FTZ R188, R117, c[0x0][0x2d0] ;  /* 0x0000b40075bc7a20 */ /* 0x000fe40000410000 */
[----:B------:R1:W-:Y:S01]  /*e730*/  STL [R1], R2 ;  /* 0x0000000201007387 */ /* 0x0003e20000100800 */
[----:B------:R-:W-:Y:S02]  /*e740*/  FFMA.FTZ R17, R17, c[0x0][0x2d0], -R120 ;  /* 0x0000b40011117a23 */ /* 0x000fe40000010878 */
[----:B------:R-:W-:Y:S02]  /*e750*/  FFMA.FTZ R8, R8, c[0x0][0x2d0], -R188 ;  /* 0x0000b40008087a23 */ /* 0x000fe400000108bc */
[----:B------:R-:W-:Y:S02]  /*e760*/  FFMA.FTZ R16, R16, c[0x0][0x2d0], -R120 ;  /* 0x0000b40010107a23 */ /* 0x000fe40000010878 */
[----:B------:R2:W-:Y:S01]  /*e770*/  MUFU.EX2 R251, R8 ;  /* 0x0000000800fb7308 */ /* 0x0005e20000000800 */
[----:B------:R-:W-:Y:S02]  /*e780*/  FFMA.FTZ R202, R72, c[0x0][0x2d0], -R188 ;  /* 0x0000b40048ca7a23 */ /* 0x000fe400000108bc */
[--C-:B------:R-:W-:Y:S02]  /*e790*/  FFMA.FTZ R121, R4, c[0x0][0x2d0], -R120.reuse ;  /* 0x0000b40004797a23 */ /* 0x100fe40000010878 */
[----:B------:R-:W-:Y:S02]  /*e7a0*/  FMUL.FTZ R4, R118, c[0x0][0x2d0] ;  /* 0x0000b40076047a20 */ /* 0x000fe40000410000 */
[----:B------:R-:W-:Y:S02]  /*e7b0*/  FFMA.FTZ R5, R5, c[0x0][0x2d0], -R120 ;  /* 0x0000b40005057a23 */ /* 0x000fe40000010878 */
[----:B------:R-:W-:Y:S01]  /*e7c0*/  FFMA.FTZ R199, R77, c[0x0][0x2d0], -R188 ;  /* 0x0000b4004dc77a23 */ /* 0x000fe200000108bc */
[----:B------:R-:W-:Y:S01]  /*e7d0*/  MUFU.EX2 R202, R202 ;  /* 0x000000ca00ca7308 */ /* 0x000fe20000000800 */
[----:B------:R-:W-:Y:S02]  /*e7e0*/  FFMA.FTZ R221, R68, c[0x0][0x2d0], -R120 ;  /* 0x0000b40044dd7a23 */ /* 0x000fe40000010878 */
[----:B------:R-:W-:Y:S02]  /*e7f0*/  FFMA.FTZ R193, R35, c[0x0][0x2d0], -R4 ;  /* 0x0000b40023c17a23 */ /* 0x000fe40000010804 */
[----:B------:R-:W-:Y:S02]  /*e800*/  FFMA.FTZ R223, R69, c[0x0][0x2d0], -R120 ;  /* 0x0000b40045df7a23 */ /* 0x000fe40000010878 */
[--C-:B------:R-:W-:Y:S02]  /*e810*/  FFMA.FTZ R200, R76, c[0x0][0x2d0], -R188.reuse ;  /* 0x0000b4004cc87a23 */ /* 0x100fe400000108bc */
[----:B------:R-:W-:Y:S01]  /*e820*/  FFMA.FTZ R76, R108, c[0x0][0x2d0], -R188 ;  /* 0x0000b4006c4c7a23 */ /* 0x000fe200000108bc */
[----:B-1----:R1:W-:Y:S01]  /*e830*/  MUFU.EX2 R2, R0 ;  /* 0x0000000000027308 */ /* 0x0023e20000000800 */
[--C-:B------:R-:W-:Y:S02]  /*e840*/  FFMA.FTZ R196, R22, c[0x0][0x2d0], -R4.reuse ;  /* 0x0000b40016c47a23 */ /* 0x100fe40000010804 */
[--C-:B------:R-:W-:Y:S02]  /*e850*/  FFMA.FTZ R219, R70, c[0x0][0x2d0], -R4.reuse ;  /* 0x0000b40046db7a23 */ /* 0x100fe40000010804 */
[--C-:B--2---:R-:W-:Y:S02]  /*e860*/  FFMA.FTZ R8, R103, c[0x0][0x2d0], -R4.reuse ;  /* 0x0000b40067087a23 */ /* 0x104fe40000010804 */
[--C-:B------:R-:W-:Y:S02]  /*e870*/  FFMA.FTZ R70, R99, c[0x0][0x2d0], -R4.reuse ;  /* 0x0000b40063467a23 */ /* 0x100fe40000010804 */
[--C-:B------:R-:W-:Y:S01]  /*e880*/  FFMA.FTZ R218, R71, c[0x0][0x2d0], -R4.reuse ;  /* 0x0000b40047da7a23 */ /* 0x100fe20000010804 */
[----:B------:R-:W-:Y:S01]  /*e890*/  MUFU.EX2 R22, R5 ;  /* 0x0000000500167308 */ /* 0x000fe20000000800 */
[----:B------:R-:W-:Y:S01]  /*e8a0*/  MOV R77, R8 ;  /* 0x00000008004d7202 */ /* 0x000fe20000000f00 */
[--C-:B------:R-:W-:Y:S02]  /*e8b0*/  FFMA.FTZ R71, R98, c[0x0][0x2d0], -R4.reuse ;  /* 0x0000b40062477a23 */ /* 0x100fe40000010804 */
[--C-:B------:R-:W-:Y:S02]  /*e8c0*/  FFMA.FTZ R215, R86, c[0x0][0x2d0], -R4.reuse ;  /* 0x0000b40056d77a23 */ /* 0x100fe40000010804 */
[----:B------:R-:W-:Y:S02]  /*e8d0*/  FFMA.FTZ R220, R87, c[0x0][0x2d0], -R4 ;  /* 0x0000b40057dc7a23 */ /* 0x000fe40000010804 */
[----:B------:R-:W-:Y:S02]  /*e8e0*/  FFMA.FTZ R222, R85, c[0x0][0x2d0], -R120 ;  /* 0x0000b40055de7a23 */ /* 0x000fe40000010878 */
[----:B------:R2:W3:Y:S01]  /*e8f0*/  MUFU.EX2 R8, R17 ;  /* 0x0000001100087308 */ /* 0x0004e20000000800 */
[--C-:B------:R-:W-:Y:S02]  /*e900*/  FFMA.FTZ R98, R41, c[0x0][0x2d0], -R188.reuse ;  /* 0x0000b40029627a23 */ /* 0x100fe400000108bc */
[--C-:B------:R-:W-:Y:S02]  /*e910*/  FFMA.FTZ R96, R45, c[0x0][0x2d0], -R188.reuse ;  /* 0x0000b4002d607a23 */ /* 0x100fe400000108bc */
[----:B------:R-:W-:Y:S02]  /*e920*/  FFMA.FTZ R89, R89, c[0x0][0x2d0], -R188 ;  /* 0x0000b40059597a23 */ /* 0x000fe400000108bc */
[----:B-1----:R-:W-:Y:S02]  /*e930*/  FADD.FTZ R0, -R118, R122 ;  /* 0x0000007a76007221 */ /* 0x002fe40000010100 */
[--C-:B------:R-:W-:Y:S01]  /*e940*/  FFMA.FTZ R6, R6, c[0x0][0x2d0], -R4.reuse ;  /* 0x0000b40006067a23 */ /* 0x100fe20000010804 */
[----:B------:R1:W4:Y:S01]  /*e950*/  MUFU.EX2 R5, R16 ;  /* 0x0000001000057308 */ /* 0x0003220000000800 */
[----:B------:R-:W-:Y:S02]  /*e960*/  FMUL.FTZ R0, R0, c[0x0][0x2d0] ;  /* 0x0000b40000007a20 */ /* 0x000fe40000410000 */
[--C-:B------:R-:W-:Y:S02]  /*e970*/  FFMA.FTZ R195, R23, c[0x0][0x2d0], -R4.reuse ;  /* 0x0000b40017c37a23 */ /* 0x100fe40000010804 */
[----:B------:R-:W-:Y:S02]  /*e980*/  FFMA.FTZ R198, R66, c[0x0][0x2d0], -R4 ;  /* 0x0000b40042c67a23 */ /* 0x000fe40000010804 */
[----:B------:R-:W-:Y:S02]  /*e990*/  FFMA.FTZ R66, R88, c[0x0][0x2d0], -R188 ;  /* 0x0000b40058427a23 */ /* 0x000fe400000108bc */
[--C-:B------:R-:W-:Y:S01]  /*e9a0*/  FFMA.FTZ R7, R7, c[0x0][0x2d0], -R4.reuse ;  /* 0x0000b40007077a23 */ /* 0x100fe20000010804 */
[----:B------:R3:W-:Y:S01]  /*e9b0*/  MUFU.EX2 R68, R0 ;  /* 0x0000000000447308 */ /* 0x0007e20000000800 */
[--C-:B------:R-:W-:Y:S02]  /*e9c0*/  FFMA.FTZ R18, R18, c[0x0][0x2d0], -R4.reuse ;  /* 0x0000b40012127a23 */ /* 0x100fe40000010804 */
[--C-:B------:R-:W-:Y:S01]  /*e9d0*/  FFMA.FTZ R19, R19, c[0x0][0x2d0], -R4.reuse ;  /* 0x0000b40013137a23 */ /* 0x100fe20000010804 */
[----:B--2---:R-:W2:Y:S01]  /*e9e0*/  LDL.LU R17, [R1+0x8] ;  /* 0x0000080001117983 */ /* 0x004ea20000300800 */
[--C-:B------:R-:W-:Y:S02]  /*e9f0*/  FFMA.FTZ R194, R34, c[0x0][0x2d0], -R4.reuse ;  /* 0x0000b40022c27a23 */ /* 0x100fe40000010804 */
[--C-:B------:R-:W-:Y:S02]  /*ea00*/  FFMA.FTZ R192, R38, c[0x0][0x2d0], -R4.reuse ;  /* 0x0000b40026c07a23 */ /* 0x100fe40000010804 */
[----:B------:R-:W-:Y:S01]  /*ea10*/  FFMA.FTZ R191, R39, c[0x0][0x2d0], -R4 ;  /* 0x0000b40027bf7a23 */ /* 0x000fe20000010804 */
[----:B------:R4:W-:Y:S01]  /*ea20*/  MUFU.EX2 R69, R121 ;  /* 0x0000007900457308 */ /* 0x0009e20000000800 */
[----:B------:R-:W-:Y:S02]  /*ea30*/  FFMA.FTZ R39, R104, c[0x0][0x2d0], -R188 ;  /* 0x0000b40068277a23 */ /* 0x000fe400000108bc */
[--C-:B------:R-:W-:Y:S01]  /*ea40*/  FFMA.FTZ R190, R50, c[0x0][0x2d0], -R4.reuse ;  /* 0x0000b40032be7a23 */ /* 0x100fe20000010804 */
[----:B-1----:R-:W2:Y:S01]  /*ea50*/  LDL.LU R16, [R1+0xc] ;  /* 0x00000c0001107983 */ /* 0x002ea20000300800 */
[--C-:B------:R-:W-:Y:S02]  /*ea60*/  FFMA.FTZ R189, R51, c[0x0][0x2d0], -R4.reuse ;  /* 0x0000b40033bd7a23 */ /* 0x100fe40000010804 */
[--C-:B------:R-:W-:Y:S01]  /*ea70*/  FFMA.FTZ R51, R102, c[0x0][0x2d0], -R4.reuse ;  /* 0x0000b40066337a23 */ /* 0x100fe20000010804 */
[----:B------:R-:W2:Y:S01]  /*ea80*/  LDL.LU R72, [R1+0x10] ;  /* 0x0000100001487983 */ /* 0x000ea20000300800 */
[--C-:B------:R-:W-:Y:S01]  /*ea90*/  FFMA.FTZ R122, R54, c[0x0][0x2d0], -R4.reuse ;  /* 0x0000b400367a7a23 */ /* 0x100fe20000010804 */
[----:B------:R1:W-:Y:S01]  /*eaa0*/  MUFU.EX2 R23, R6 ;  /* 0x0000000600177308 */ /* 0x0003e20000000800 */
[--C-:B------:R-:W-:Y:S02]  /*eab0*/  FFMA.FTZ R197, R67, c[0x0][0x2d0], -R4.reuse ;  /* 0x0000b40043c57a23 */ /* 0x100fe40000010804 */
[--C-:B------:R-:W-:Y:S02]  /*eac0*/  FFMA.FTZ R217, R82, c[0x0][0x2d0], -R4.reuse ;  /* 0x0000b40052d97a23 */ /* 0x100fe40000010804 */
[----:B---3--:R-:W-:Y:S02]  /*ead0*/  FMUL.FTZ R0, R116, c[0x0][0x2d0] ;  /* 0x0000b40074007a20 */ /* 0x008fe40000410000 */
[----:B------:R-:W-:Y:S02]  /*eae0*/  FFMA.FTZ R216, R83, c[0x0][0x2d0], -R4 ;  /* 0x0000b40053d87a23 */ /* 0x000fe40000010804 */
[--C-:B------:R-:W-:Y:S01]  /*eaf0*/  FFMA.FTZ R35, R111, c[0x0][0x2d0], -R0.reuse ;  /* 0x0000b4006f237a23 */ /* 0x100fe20000010800 */
[----:B------:R-:W3:Y:S01]  /*eb00*/  MUFU.EX2 R7, R7 ;  /* 0x0000000700077308 */ /* 0x000ee20000000800 */
[----:B------:R-:W2:Y:S01]  /*eb10*/  LDL.LU R111, [R1+0x14] ;  /* 0x00001400016f7983 */ /* 0x000ea20000300800 */
[----:B------:R-:W-:Y:S02]  /*eb20*/  FFMA.FTZ R88, R26, c[0x0][0x2d0], -R0 ;  /* 0x0000b4001a587a23 */ /* 0x000fe40000010800 */
[--C-:B------:R-:W-:Y:S02]  /*eb30*/  FFMA.FTZ R83, R115, c[0x0][0x2d0], -R4.reuse ;  /* 0x0000b40073537a23 */ /* 0x100fe40000010804 */
[--C-:B----4-:R-:W-:Y:S02]  /*eb40*/  FFMA.FTZ R121, R55, c[0x0][0x2d0], -R4.reuse ;  /* 0x0000b40037797a23 */ /* 0x110fe40000010804 */
[----:B------:R-:W-:Y:S02]  /*eb50*/  FFMA.FTZ R55, R114, c[0x0][0x2d0], -R4 ;  /* 0x0000b40072377a23 */ /* 0x000fe40000010804 */
[----:B------:R-:W-:Y:S01]  /*eb60*/  MUFU.EX2 R82, R18 ;  /* 0x0000001200527308 */ /* 0x000fe20000000800 */
[--C-:B------:R-:W-:Y:S02]  /*eb70*/  FFMA.FTZ R9, R9, c[0x0][0x2d0], -R188.reuse ;  /* 0x0000b40009097a23 */ /* 0x100fe400000108bc */
[----:B------:R-:W-:Y:S02]  /*eb80*/  FFMA.FTZ R4, R12, c[0x0][0x2d0], -R188 ;  /* 0x0000b4000c047a23 */ /* 0x000fe400000108bc */
[--C-:B------:R-:W-:Y:S01]  /*eb90*/  FFMA.FTZ R87, R27, c[0x0][0x2d0], -R0.reuse ;  /* 0x0000b4001b577a23 */ /* 0x100fe20000010800 */
[----:B------:R-:W-:Y:S01]  /*eba0*/  MOV R27, R76 ;  /* 0x0000004c001b7202 */ /* 0x000fe20000000f00 */
[--C-:B------:R-:W-:Y:S02]  /*ebb0*/  FFMA.FTZ R227, R78, c[0x0][0x2d0], -R0.reuse ;  /* 0x0000b4004ee37a23 */ /* 0x100fe40000010800 */
[--C-:B------:R-:W-:Y:S01]  /*ebc0*/  FFMA.FTZ R252, R59, c[0x0][0x2d0], -R0.reuse ;  /* 0x0000b4003bfc7a23 */ /* 0x100fe20000010800 */
[----:B------:R-:W-:Y:S01]  /*ebd0*/  MUFU.EX2 R196, R196 ;  /* 0x000000c400c47308 */ /* 0x000fe20000000800 */
[----:B------:R-:W-:Y:S02]  /*ebe0*/  FFMA.FTZ R59, R79, c[0x0][0x2d0], -R0 ;  /* 0x0000b4004f3b7a23 */ /* 0x000fe40000010800 */
[----:B------:R-:W-:Y:S02]  /*ebf0*/  FFMA.FTZ R203, R53, c[0x0][0x2d0], -R120 ;  /* 0x0000b40035cb7a23 */ /* 0x000fe40000010878 */
[----:B------:R-:W-:Y:S02]  /*ec00*/  FFMA.FTZ R85, R31, c[0x0][0x2d0], -R0 ;  /* 0x0000b4001f557a23 */ /* 0x000fe40000010800 */
[----:B------:R-:W-:Y:S02]  /*ec10*/  FFMA.FTZ R248, R80, c[0x0][0x2d0], -R120 ;  /* 0x0000b40050f87a23 */ /* 0x000fe40000010878 */
[----:B------:R-:W-:Y:S01]  /*ec20*/  FFMA.FTZ R31, R94, c[0x0][0x2d0], -R0 ;  /* 0x0000b4005e1f7a23 */ /* 0x000fe20000010800 */
[----:B------:R4:W-:Y:S01]  /*ec30*/  MUFU.EX2 R80, R19 ;  /* 0x0000001300507308 */ /* 0x0009e20000000800 */
[----:B------:R-:W-:Y:S02]  /*ec40*/  FFMA.FTZ R247, R81, c[0x0][0x2d0], -R120 ;  /* 0x0000b40051f77a23 */ /* 0x000fe40000010878 */
[----:B------:R-:W-:Y:S02]  /*ec50*/  FFMA.FTZ R81, R92, c[0x0][0x2d0], -R188 ;  /* 0x0000b4005c517a23 */ /* 0x000fe400000108bc */
[--C-:B------:R-:W-:Y:S02]  /*ec60*/  FFMA.FTZ R86, R30, c[0x0][0x2d0], -R0.reuse ;  /* 0x0000b4001e567a23 */ /* 0x100fe40000010800 */
[----:B------:R-:W-:Y:S02]  /*ec70*/  FFMA.FTZ R224, R74, c[0x0][0x2d0], -R0 ;  /* 0x0000b4004ae07a23 */ /* 0x000fe40000010800 */
[----:B-1----:R-:W-:Y:S01]  /*ec80*/  FFMA.FTZ R6, R13, c[0x0][0x2d0], -R188 ;  /* 0x0000b4000d067a23 */ /* 0x002fe200000108bc */
[----:B------:R1:W-:Y:S01]  /*ec90*/  MUFU.EX2 R92, R9 ;  /* 0x00000009005c7308 */ /* 0x0003e20000000800 */
[----:B------:R-:W-:Y:S02]  /*eca0*/  FFMA.FTZ R34, R107, c[0x0][0x2d0], -R0 ;  /* 0x0000b4006b227a23 */ /* 0x000fe40000010800 */
[--C-:B------:R-:W-:Y:S02]  /*ecb0*/  FFMA.FTZ R115, R61, c[0x0][0x2d0], -R188.reuse ;  /* 0x0000b4003d737a23 */ /* 0x100fe400000108bc */
[----:B------:R-:W-:Y:S02]  /*ecc0*/  FFMA.FTZ R67, R105, c[0x0][0x2d0], -R188 ;  /* 0x0000b40069437a23 */ /* 0x000fe400000108bc */
[--C-:B------:R-:W-:Y:S02]  /*ecd0*/  FFMA.FTZ R11, R11, c[0x0][0x2d0], -R0.reuse ;  /* 0x0000b4000b0b7a23 */ /* 0x100fe40000010800 */
[--C-:B------:R-:W-:Y:S01]  /*ece0*/  FFMA.FTZ R105, R43, c[0x0][0x2d0], -R0.reuse ;  /* 0x0000b4002b697a23 */ /* 0x100fe20000010800 */
[----:B------:R-:W-:Y:S01]  /*ecf0*/  MUFU.EX2 R94, R4 ;  /* 0x00000004005e7308 */ /* 0x000fe20000000800 */
[--C-:B------:R-:W-:Y:S02]  /*ed00*/  FFMA.FTZ R54, R90, c[0x0][0x2d0], -R0.reuse ;  /* 0x0000b4005a367a23 */ /* 0x100fe40000010800 */
[--C-:B------:R-:W-:Y:S02]  /*ed10*/  FFMA.FTZ R38, R91, c[0x0][0x2d0], -R0.reuse ;  /* 0x0000b4005b267a23 */ /* 0x100fe40000010800 */
[----:B------:R-:W-:Y:S02]  /*ed20*/  FFMA.FTZ R95, R95, c[0x0][0x2d0], -R0 ;  /* 0x0000b4005f5f7a23 */ /* 0x000fe40000010800 */
        /* <DEDUP_REMOVED lines=26> */
[----:B------:R-:W-:Y:S01]  /*eed0*/  FFMA.FTZ R110, R110, c[0x0][0x2d0], -R0 ;  /* 0x0000b4006e6e7a23 */ /* 0x000fe20000010800 */
[----:B------:R-:W-:Y:S01]  /*eee0*/  MUFU.EX2 R106, R15 ;  /* 0x0000000f006a7308 */ /* 0x000fe20000000800 */
[--C-:B------:R-:W-:Y:S02]  /*eef0*/  FFMA.FTZ R213, R20, c[0x0][0x2d0], -R120.reuse ;  /* 0x0000b40014d57a23 */ /* 0x100fe40000010878 */
[----:B------:R-:W-:Y:S02]  /*ef00*/  FFMA.FTZ R20, R101, c[0x0][0x2d0], -R120 ;  /* 0x0000b40065147a23 */ /* 0x000fe40000010878 */
[----:B------:R-:W-:Y:S02]  /*ef10*/  FFMA.FTZ R101, R28, c[0x0][0x2d0], -R188 ;  /* 0x0000b4001c657a23 */ /* 0x000fe400000108bc */
[--C-:B------:R-:W-:Y:S01]  /*ef20*/  FFMA.FTZ R212, R21, c[0x0][0x2d0], -R120.reuse ;  /* 0x0000b40015d47a23 */ /* 0x100fe20000010878 */
[----:B------:R-:W-:Y:S01]  /*ef30*/  MOV R50, R20 ;  /* 0x0000001400327202 */ /* 0x000fe20000000f00 */
[----:B------:R-:W-:Y:S01]  /*ef40*/  FFMA.FTZ R21, R97, c[0x0][0x2d0], -R120 ;  /* 0x0000b40061157a23 */ /* 0x000fe20000010878 */
[----:B------:R-:W-:Y:S01]  /*ef50*/  MUFU.EX2 R213, R213 ;  /* 0x000000d500d57308 */ /* 0x000fe20000000800 */
[----:B------:R-:W-:Y:S02]  /*ef60*/  FFMA.FTZ R97, R44, c[0x0][0x2d0], -R188 ;  /* 0x0000b4002c617a23 */ /* 0x000fe400000108bc */
[--C-:B------:R-:W-:Y:S02]  /*ef70*/  FFMA.FTZ R211, R64, c[0x0][0x2d0], -R120.reuse ;  /* 0x0000b40040d37a23 */ /* 0x100fe40000010878 */
[----:B------:R-:W-:Y:S02]  /*ef80*/  FFMA.FTZ R64, R112, c[0x0][0x2d0], -R120 ;  /* 0x0000b40070407a23 */ /* 0x000fe40000010878 */
[----:B------:R-:W-:Y:S02]  /*ef90*/  FFMA.FTZ R112, R57, c[0x0][0x2d0], -R188 ;  /* 0x0000b40039707a23 */ /* 0x000fe400000108bc */
[--C-:B------:R-:W-:Y:S01]  /*efa0*/  FFMA.FTZ R214, R65, c[0x0][0x2d0], -R120.reuse ;  /* 0x0000b40041d67a23 */ /* 0x100fe20000010878 */
[----:B------:R-:W-:Y:S01]  /*efb0*/  MUFU.EX2 R212, R212 ;  /* 0x000000d400d47308 */ /* 0x000fe20000000800 */
[--C-:B------:R-:W-:Y:S01]  /*efc0*/  FFMA.FTZ R65, R100, c[0x0][0x2d0], -R120.reuse ;  /* 0x0000b40064417a23 */ /* 0x100fe20000010878 */
[----:B----4-:R-:W-:Y:S01]  /*efd0*/  MOV R19, R64 ;  /* 0x0000004000137202 */ /* 0x010fe20000000f00 */
[----:B------:R-:W-:Y:S02]  /*efe0*/  FFMA.FTZ R120, R113, c[0x0][0x2d0], -R120 ;  /* 0x0000b40071787a23 */ /* 0x000fe40000010878 */
[--C-:B------:R-:W-:Y:S02]  /*eff0*/  FFMA.FTZ R100, R29, c[0x0][0x2d0], -R188.reuse ;  /* 0x0000b4001d647a23 */ /* 0x100fe400000108bc */
[--C-:B------:R-:W-:Y:S02]  /*f000*/  FFMA.FTZ R113, R56, c[0x0][0x2d0], -R188.reuse ;  /* 0x0000b40038717a23 */ /* 0x100fe400000108bc */
[--C-:B------:R-:W-:Y:S01]  /*f010*/  FFMA.FTZ R201, R73, c[0x0][0x2d0], -R188.reuse ;  /* 0x0000b40049c97a23 */ /* 0x100fe200000108bc */
[----:B------:R-:W-:Y:S01]  /*f020*/  MUFU.EX2 R209, R209 ;  /* 0x000000d100d17308 */ /* 0x000fe20000000800 */
[----:B------:R-:W-:Y:S01]  /*f030*/  FFMA.FTZ R188, R109, c[0x0][0x2d0], -R188 ;  /* 0x0000b4006dbc7a23 */ /* 0x000fe200000108bc */
[----:B------:R-:W-:Y:S01]  /*f040*/  MOV R73, R21 ;  /* 0x0000001500497202 */ /* 0x000fe20000000f00 */
[--C-:B------:R-:W-:Y:S01]  /*f050*/  FFMA.FTZ R108, R46, c[0x0][0x2d0], -R0.reuse ;  /* 0x0000b4002e6c7a23 */ /* 0x100fe20000010800 */
[----:B------:R-:W-:Y:S01]  /*f060*/  MOV R46, R93 ;  /* 0x0000005d002e7202 */ /* 0x000fe20000000f00 */
[--C-:B------:R-:W-:Y:S01]  /*f070*/  FFMA.FTZ R109, R47, c[0x0][0x2d0], -R0.reuse ;  /* 0x0000b4002f6d7a23 */ /* 0x100fe20000010800 */
[----:B------:R-:W-:Y:S01]  /*f080*/  MOV R47, R81 ;  /* 0x00000051002f7202 */ /* 0x000fe20000000f00 */
[----:B------:R-:W-:Y:S01]  /*f090*/  FFMA.FTZ R249, R58, c[0x0][0x2d0], -R0 ;  /* 0x0000b4003af97a23 */ /* 0x000fe20000010800 */
[----:B------:R-:W-:Y:S01]  /*f0a0*/  MOV R18, R73 ;  /* 0x0000004900127202 */ /* 0x000fe20000000f00 */
[----:B------:R-:W-:Y:S01]  /*f0b0*/  FADD.FTZ R0, -R116, R123 ;  /* 0x0000007b74007221 */ /* 0x000fe20000010100 */
[----:B------:R-:W-:Y:S01]  /*f0c0*/  MUFU.EX2 R81, R10 ;  /* 0x0000000a00517308 */ /* 0x000fe20000000800 */
[----:B------:R-:W-:Y:S02]  /*f0d0*/  MOV R58, R65 ;  /* 0x00000041003a7202 */ /* 0x000fe40000000f00 */
[----:B------:R-:W-:Y:S07]  /*f0e0*/  FMUL.FTZ R0, R0, c[0x0][0x2d0] ;  /* 0x0000b40000007a20 */ /* 0x000fee0000410000 */
[----:B------:R-:W-:Y:S10]  /*f0f0*/  MUFU.EX2 R0, R0 ;  /* 0x0000000000007308 */ /* 0x000ff40000000800 */
[----:B------:R-:W4:Y:S10]  /*f100*/  MUFU.EX2 R93, R14 ;  /* 0x0000000e005d7308 */ /* 0x000f340000000800 */
[----:B------:R-:W1:Y:S10]  /*f110*/  MUFU.EX2 R103, R103 ;  /* 0x0000006700677308 */ /* 0x000e740000000800 */
[----:B------:R-:W1:Y:S10]  /*f120*/  MUFU.EX2 R102, R102 ;  /* 0x0000006600667308 */ /* 0x000e740000000800 */
[----:B------:R-:W-:Y:S10]  /*f130*/  MUFU.EX2 R104, R104 ;  /* 0x0000006800687308 */ /* 0x000ff40000000800 */
[----:B------:R-:W-:Y:S10]  /*f140*/  MUFU.EX2 R120, R120 ;  /* 0x0000007800787308 */ /* 0x000ff40000000800 */
[----:B------:R-:W-:Y:S10]  /*f150*/  MUFU.EX2 R188, R188 ;  /* 0x000000bc00bc7308 */ /* 0x000ff40000000800 */
[----:B------:R-:W-:Y:S10]  /*f160*/  MUFU.EX2 R194, R194 ;  /* 0x000000c200c27308 */ /* 0x000ff40000000800 */
[----:B------:R-:W-:Y:S10]  /*f170*/  MUFU.EX2 R193, R193 ;  /* 0x000000c100c17308 */ /* 0x000ff40000000800 */
[----:B------:R-:W1:Y:S10]  /*f180*/  MUFU.EX2 R101, R101 ;  /* 0x0000006500657308 */ /* 0x000e740000000800 */
[----:B------:R-:W1:Y:S10]  /*f190*/  MUFU.EX2 R123, R100 ;  /* 0x00000064007b7308 */ /* 0x000e740000000800 */
        /* <DEDUP_REMOVED lines=32> */
[----:B------:R-:W-:Y:S01]  /*f3a0*/  MOV R26, R8 ;  /* 0x00000008001a7202 */ /* 0x000fe20000000f00 */
[----:B------:R-:W-:Y:S01]  /*f3b0*/  FMUL.FTZ R53, R2, R157 ;  /* 0x0000009d02357220 */ /* 0x000fe20000410000 */
[----:B------:R-:W-:Y:S01]  /*f3c0*/  MOV R74, R5 ;  /* 0x00000005004a7202 */ /* 0x000fe20000000f00 */
[C---:B------:R-:W-:Y:S01]  /*f3d0*/  FMUL.FTZ R8, R3.reuse, R152 ;  /* 0x0000009803087220 */ /* 0x040fe20000410000 */
[----:B------:R-:W-:Y:S01]  /*f3e0*/  MOV R157, R26 ;  /* 0x0000001a009d7202 */ /* 0x000fe20000000f00 */
[C---:B-1----:R-:W-:Y:S01]  /*f3f0*/  FMUL.FTZ R9, R3.reuse, R153 ;  /* 0x0000009903097220 */ /* 0x042fe20000410000 */
[----:B------:R-:W-:Y:S01]  /*f400*/  MOV R26, R77 ;  /* 0x0000004d001a7202 */ /* 0x000fe20000000f00 */
[C---:B------:R-:W-:Y:S01]  /*f410*/  FMUL.FTZ R12, R3.reuse, R160 ;  /* 0x000000a0030c7220 */ /* 0x040fe20000410000 */
[----:B------:R-:W1:Y:S01]  /*f420*/  LDSM.16.MT88.4 R76, [R225] ;  /* 0x00000000e14c783b */ /* 0x000e620000004200 */
[----:B------:R-:W-:Y:S01]  /*f430*/  FMUL.FTZ R13, R3, R161 ;  /* 0x000000a1030d7220 */ /* 0x000fe20000410000 */
[----:B---3--:R-:W-:Y:S01]  /*f440*/  F2FP.PACK_AB R73, R7, R23 ;  /* 0x000000170749723e */ /* 0x008fe200000000ff */
        /* <DEDUP_REMOVED lines=8> */
[C---:B------:R-:W-:Y:S01]  /*f4d0*/  FMUL.FTZ R40, R3.reuse, R136 ;  /* 0x0000008803287220 */ /* 0x040fe20000410000 */
[----:B----4-:R-:W-:Y:S01]  /*f4e0*/  F2FP.PACK_AB R83, R106, R93 ;  /* 0x0000005d6a53723e */ /* 0x010fe200000000ff */
[C---:B------:R-:W-:Y:S01]  /*f4f0*/  FMUL.FTZ R41, R3.reuse, R137 ;  /* 0x0000008903297220 */ /* 0x040fe20000410000 */
[----:B------:R-:W-:Y:S01]  /*f500*/  MOV R160, R34 ;  /* 0x0000002200a07202 */ /* 0x000fe20000000f00 */
[C---:B------:R-:W-:Y:S01]  /*f510*/  FMUL.FTZ R44, R3.reuse, R140 ;  /* 0x0000008c032c7220 */ /* 0x040fe20000410000 */
[----:B------:R-:W-:Y:S01]  /*f520*/  MOV R145, R67 ;  /* 0x0000004300917202 */ /* 0x000fe20000000f00 */
[C---:B------:R-:W-:Y:S01]  /*f530*/  FMUL.FTZ R45, R3.reuse, R141 ;  /* 0x0000008d032d7220 */ /* 0x040fe20000410000 */
[----:B------:R-:W-:Y:S01]  /*f540*/  MOV R141, R31 ;  /* 0x0000001f008d7202 */ /* 0x000fe20000000f00 */
[C---:B--2---:R-:W-:Y:S01]  /*f550*/  FFMA.FTZ R84, R3.reuse, R17, R251 ;  /* 0x0000001103547223 */ /* 0x044fe200000100fb */
        /* <DEDUP_REMOVED lines=9> */
[C---:B------:R-:W-:Y:S01]  /*f5f0*/  FFMA.FTZ R3, R2.reuse, R16, R69 ;  /* 0x0000001002037223 */ /* 0x040fe20000010045 */
[----:B------:R2:W3:Y:S01]  /*f600*/  MUFU.EX2 R95, R88 ;  /* 0x00000058005f7308 */ /* 0x0004e20000000800 */
        /* <DEDUP_REMOVED lines=13> */
[----:B------:R-:W4:Y:S01]  /*f6e0*/  MUFU.EX2 R125, R98 ;  /* 0x00000062007d7308 */ /* 0x000f220000000800 */
        /* <DEDUP_REMOVED lines=11> */
[----:B------:R-:W-:Y:S01]  /*f7a0*/  MUFU.EX2 R98, R85 ;  /* 0x0000005500627308 */ /* 0x000fe20000000800 */
[C---:B------:R-:W-:Y:S01]  /*f7b0*/  FMUL.FTZ R64, R2.reuse, R128 ;  /* 0x0000008002407220 */ /* 0x040fe20000410000 */
[----:B------:R-:W-:Y:S01]  /*f7c0*/  MOV R169, R42 ;  /* 0x0000002a00a97202 */ /* 0x000fe20000000f00 */
[----:B------:R-:W-:Y:S01]  /*f7d0*/  FMUL.FTZ R65, R2, R129 ;  /* 0x0000008102417220 */ /* 0x000fe20000410000 */
[----:B------:R-:W-:Y:S01]  /*f7e0*/  MOV R153, R110 ;  /* 0x0000006e00997202 */ /* 0x000fe20000000f00 */
[----:B------:R-:W-:Y:S01]  /*f7f0*/  FFMA.FTZ R2, R68, R72, R23 ;  /* 0x0000004844027223 */ /* 0x000fe20000010017 */
[----:B------:R-:W-:Y:S01]  /*f800*/  F2FP.PACK_AB R72, R22, R69 ;  /* 0x000000451648723e */ /* 0x000fe200000000ff */
[C---:B------:R-:W-:Y:S01]  /*f810*/  FMUL.FTZ R6, R68.reuse, R186 ;  /* 0x000000ba44067220 */ /* 0x040fe20000410000 */
[----:B------:R-:W-:Y:S01]  /*f820*/  MOV R186, R82 ;  /* 0x0000005200ba7202 */ /* 0x000fe20000000f00 */
[----:B------:R-:W-:Y:S01]  /*f830*/  FADD.FTZ R89, R7, R2 ;  /* 0x0000000207597221 */ /* 0x000fe20000010000 */
[----:B------:R-:W-:Y:S01]  /*f840*/  MOV R2, R74 ;  /* 0x0000004a00027202 */ /* 0x000fe20000000f00 */
[----:B------:R-:W-:Y:S01]  /*f850*/  FMUL.FTZ R7, R68, R187 ;  /* 0x000000bb44077220 */ /* 0x000fe20000410000 */
[----:B------:R-:W-:Y:S01]  /*f860*/  MOV R187, R80 ;  /* 0x0000005000bb7202 */ /* 0x000fe20000000f00 */
[----:B------:R-:W-:Y:S01]  /*f870*/  FADD.FTZ R90, R22, R3 ;  /* 0x00000003165a7221 */ /* 0x000fe20000010000 */
[----:B------:R-:W-:Y:S01]  /*f880*/  F2FP.PACK_AB R74, R157, R2 ;  /* 0x000000029d4a723e */ /* 0x000fe200000000ff */
[----:B------:R-:W-:Y:S01]  /*f890*/  FMUL.FTZ R10, R0, R154 ;  /* 0x0000009a000a7220 */ /* 0x000fe20000410000 */
[----:B------:R-:W-:Y:S01]  /*f8a0*/  F2FP.PACK_AB R75, R187, R186 ;  /* 0x000000babb4b723e */ /* 0x000fe200000000ff */
[----:B------:R-:W-:Y:S01]  /*f8b0*/  FMUL.FTZ R18, R68, R178 ;  /* 0x000000b244127220 */ /* 0x000fe20000410000 */
[----:B------:R-:W-:Y:S01]  /*f8c0*/  F2FP.PACK_AB R80, R92, R251 ;  /* 0x000000fb5c50723e */ /* 0x000fe200000000ff */
[C---:B------:R-:W-:Y:S01]  /*f8d0*/  FMUL.FTZ R19, R68.reuse, R179 ;  /* 0x000000b344137220 */ /* 0x040fe20000410000 */
[----:B------:R-:W-:Y:S01]  /*f8e0*/  F2FP.PACK_AB R82, R107, R94 ;  /* 0x0000005e6b52723e */ /* 0x000fe200000000ff */
[----:B------:R-:W-:Y:S01]  /*f8f0*/  FMUL.FTZ R22, R68, R182 ;  /* 0x000000b644167220 */ /* 0x000fe20000410000 */
[----:B------:R-:W-:Y:S01]  /*f900*/  MOV R110, R59 ;  /* 0x0000003b006e7202 */ /* 0x000fe20000000f00 */
[-C--:B-1----:R-:W-:Y:S01]  /*f910*/  HMMA.16816.F32 R4, R72, R76.reuse, R4 ;  /* 0x0000004c4804723c */ /* 0x082fe20000001804 */
[----:B------:R-:W-:Y:S04]  /*f920*/  MUFU.EX2 R129, R96 ;  /* 0x0000006000817308 */ /* 0x000fe80000000800 */
[C---:B------:R-:W-:Y:S01]  /*f930*/  FMUL.FTZ R11, R0.reuse, R155 ;  /* 0x0000009b000b7220 */ /* 0x040fe20000410000 */
[----:B------:R-:W-:Y:S01]  /*f940*/  MOV R136, R58 ;  /* 0x0000003a00887202 */ /* 0x000fe20000000f00 */
[----:B------:R-:W-:Y:S01]  /*f950*/  FFMA.FTZ R3, R0, R111, R81 ;  /* 0x0000006f00037223 */ /* 0x000fe20000010051 */
[C---:B------:R-:W-:Y:S01]  /*f960*/  F2FP.PACK_AB R81, R91.reuse, R81 ;  /* 0x000000515b51723e */ /* 0x040fe200000000ff */
[C---:B------:R-:W-:Y:S02]  /*f970*/  FMUL.FTZ R23, R68.reuse, R183 ;  /* 0x000000b744177220 */ /* 0x040fe40000410000 */
[----:B------:R-:W1:Y:S01]  /*f980*/  MUFU.EX2 R96, R87 ;  /* 0x0000005700607308 */ /* 0x000e620000000800 */
[C---:B------:R-:W-:Y:S01]  /*f990*/  FMUL.FTZ R34, R68.reuse, R170 ;  /* 0x000000aa44227220 */ /* 0x040fe20000410000 */
[----:B------:R-:W-:Y:S01]  /*f9a0*/  MOV R111, R50 ;  /* 0x00000032006f7202 */ /* 0x000fe20000000f00 */
[----:B------:R-:W-:Y:S01]  /*f9b0*/  FMUL.FTZ R35, R68, R171 ;  /* 0x000000ab44237220 */ /* 0x000fe20000410000 */
[C---:B------:R-:W-:Y:S04]  /*f9c0*/  HMMA.16816.F32 R8, R80.reuse, R76, R8 ;  /* 0x0000004c5008723c */ /* 0x040fe80000001808 */
[C---:B------:R-:W-:Y:S01]  /*f9d0*/  FMUL.FTZ R14, R0.reuse, R162 ;  /* 0x000000a2000e7220 */ /* 0x040fe20000410000 */
[----:B------:R-:W-:Y:S01]  /*f9e0*/  MOV R156, R62 ;  /* 0x0000003e009c7202 */ /* 0x000fe20000000f00 */
[----:B------:R-:W-:Y:S01]  /*f9f0*/  FMUL.FTZ R15, R0, R163 ;  /* 0x000000a3000f7220 */ /* 0x000fe20000410000 */
[----:B------:R-:W-:Y:S01]  /*fa00*/  MUFU.EX2 R137, R112 ;  /* 0x0000007000897308 */ /* 0x000fe20000000800 */
[C---:B------:R-:W-:Y:S01]  /*fa10*/  FMUL.FTZ R38, R68.reuse, R174 ;  /* 0x000000ae44267220 */ /* 0x040fe20000410000 */
[----:B------:R-:W-:Y:S03]  /*fa20*/  MOV R251, R157 ;  /* 0x0000009d00fb7202 */ /* 0x000fe60000000f00 */
[C---:B------:R-:W-:Y:S01]  /*fa30*/  FMUL.FTZ R39, R68.reuse, R175 ;  /* 0x000000af44277220 */ /* 0x040fe20000410000 */
[-C--:B------:R-:W-:Y:S03]  /*fa40*/  HMMA.16816.F32 R12, R80, R78.reuse, R12 ;  /* 0x0000004e500c723c */ /* 0x080fe6000000180c */
[C---:B------:R-:W-:Y:S01]  /*fa50*/  FMUL.FTZ R50, R68.reuse, R166 ;  /* 0x000000a644327220 */ /* 0x040fe20000410000 */
[----:B------:R-:W-:Y:S01]  /*fa60*/  MOV R157, R165 ;  /* 0x000000a5009d7202 */ /* 0x000fe20000000f00 */
[C---:B------:R-:W-:Y:S01]  /*fa70*/  FMUL.FTZ R51, R68.reuse, R167 ;  /* 0x000000a744337220 */ /* 0x040fe20000410000 */
[----:B------:R-:W-:Y:S01]  /*fa80*/  MOV R165, R172 ;  /* 0x000000ac00a57202 */ /* 0x000fe20000000f00 */
        /* <DEDUP_REMOVED lines=8> */
[----:B------:R-:W-:Y:S01]  /*fb10*/  FMUL.FTZ R67, R68, R131 ;  /* 0x0000008344437220 */ /* 0x000fe20000410000 */
[----:B------:R-:W-:Y:S01]  /*fb20*/  MOV R168, R124 ;  /* 0x0000007c00a87202 */ /* 0x000fe20000000f00 */
[----:B------:R-:W-:Y:S02]  /*fb30*/  LDSM.16.MT88.4 R68, [R228] ;  /* 0x00000000e444783b */ /* 0x000fe40000004200 */
[----:B------:R-:W-:Y:S01]  /*fb40*/  FADD.FTZ R84, R92, R84 ;  /* 0x000000545c547221 */ /* 0x000fe20000010000 */
[----:B------:R-:W-:Y:S01]  /*fb50*/  MOV R124, R227 ;  /* 0x000000e3007c7202 */ /* 0x000fe20000000f00 */
[----:B------:R-:W-:Y:S01]  /*fb60*/  FADD.FTZ R2, R2, R90 ;  /* 0x0000005a02027221 */ /* 0x000fe20000010000 */
[----:B------:R-:W-:Y:S01]  /*fb70*/  MUFU.EX2 R130, R122 ;  /* 0x0000007a00827308 */ /* 0x000fe20000000800 */
[----:B------:R-:W-:Y:S01]  /*fb80*/  FADD.FTZ R94, R94, R84 ;  /* 0x000000545e5e7221 */ /* 0x000fe20000010000 */
[----:B------:R-:W-:Y:S01]  /*fb90*/  MOV R155, R154 ;  /* 0x0000009a009b7202 */ /* 0x000fe20000000f00 */
[----:B------:R1:W5:Y:S01]  /*fba0*/  LDL.LU R227, [R1+0x8c] ;  /* 0x00008c0001e37983 */ /* 0x0003620000300800 */
[----:B------:R-:W-:Y:S02]  /*fbb0*/  FADD.FTZ R3, R91, R3 ;  /* 0x000000035b037221 */ /* 0x000fe40000010000 */
[C---:B------:R-:W-:Y:S02]  /*fbc0*/  FMUL.FTZ R26, R0.reuse, R146 ;  /* 0x00000092001a7220 */ /* 0x040fe40000410000 */
[C---:B------:R-:W-:Y:S02]  /*fbd0*/  FMUL.FTZ R27, R0.reuse, R147 ;  /* 0x00000093001b7220 */ /* 0x040fe40000410000 */
[C---:B------:R-:W-:Y:S01]  /*fbe0*/  FMUL.FTZ R30, R0.reuse, R150 ;  /* 0x00000096001e7220 */ /* 0x040fe20000410000 */
        /* <DEDUP_REMOVED lines=8> */
[C---:B------:R-:W-:Y:S01]  /*fc70*/  FMUL.FTZ R59, R0.reuse, R135 ;  /* 0x00000087003b7220 */ /* 0x040fe20000410000 */
[-C--:B-1----:R-:W-:Y:S03]  /*fc80*/  HMMA.16816.F32 R20, R72, R76.reuse, R20 ;  /* 0x0000004c4814723c */ /* 0x082fe60000001814 */
[C---:B------:R-:W-:Y:S02]  /*fc90*/  FMUL.FTZ R62, R0.reuse, R126 ;  /* 0x0000007e003e7220 */ /* 0x040fe40000410000 */
[----:B------:R-:W-:Y:S01]  /*fca0*/  FMUL.FTZ R63, R0, R127 ;  /* 0x0000007f003f7220 */ /* 0x000fe20000410000 */
[----:B------:R-:W1:Y:S01]  /*fcb0*/  MUFU.EX2 R126, R97 ;  /* 0x00000061007e7308 */ /* 0x000e620000000800 */
[----:B------:R-:W-:Y:S01]  /*fcc0*/  FADD.FTZ R0, R186, R89 ;  /* 0x00000059ba007221 */ /* 0x000fe20000010000 */
[C---:B------:R-:W-:Y:S01]  /*fcd0*/  HMMA.16816.F32 R24, R80.reuse, R76, R24 ;  /* 0x0000004c5018723c */ /* 0x040fe20000001818 */
[----:B--2---:R-:W-:Y:S03]  /*fce0*/  LDSM.16.MT88.4 R88, [R226+0x1000] ;  /* 0x00100000e258783b */ /* 0x004fe60000004200 */
[----:B------:R-:W-:Y:S01]  /*fcf0*/  MOV R186, R156 ;  /* 0x0000009c00ba7202 */ /* 0x000fe20000000f00 */
[----:B------:R-:W-:Y:S01]  /*fd00*/  FADD.FTZ R92, R251, R2 ;  /* 0x00000002fb5c7221 */ /* 0x000fe20000010000 */
[----:B------:R-:W-:Y:S01]  /*fd10*/  MOV R156, R164 ;  /* 0x000000a4009c7202 */ /* 0x000fe20000000f00 */
[----:B------:R-:W-:Y:S01]  /*fd20*/  FADD.FTZ R2, R107, R94 ;  /* 0x0000005e6b027221 */ /* 0x000fe20000010000 */
[-C--:B------:R-:W-:Y:S01]  /*fd30*/  HMMA.16816.F32 R28, R80, R78.reuse, R28 ;  /* 0x0000004e501c723c */ /* 0x080fe2000000181c */
[----:B------:R2:W1:Y:S03]  /*fd40*/  MUFU.EX2 R97, R86 ;  /* 0x0000005600617308 */ /* 0x0004660000000800 */
[----:B------:R-:W-:Y:S01]  /*fd50*/  MOV R164, R169 ;  /* 0x000000a900a47202 */ /* 0x000fe20000000f00 */
[----:B------:R-:W-:Y:S01]  /*fd60*/  FADD.FTZ R2, R103, R2 ;  /* 0x0000000267027221 */ /* 0x000fe20000010000 */
[----:B------:R-:W-:Y:S01]  /*fd70*/  MOV R169, R177 ;  /* 0x000000b100a97202 */ /* 0x000fe20000000f00 */
[----:B------:R-:W-:Y:S01]  /*fd80*/  FADD.FTZ R93, R93, R3 ;  /* 0x000000035d5d7221 */ /* 0x000fe20000010000 */
[C---:B------:R-:W-:Y:S01]  /*fd90*/  HMMA.16816.F32 R32, R72.reuse, R78, R32 ;  /* 0x0000004e4820723c */ /* 0x040fe20000001820 */
[----:B------:R-:W1:Y:S02]  /*fda0*/  LDSM.16.MT88.4 R76, [R226] ;  /* 0x00000000e24c783b */ /* 0x000e640000004200 */
[----:B------:R-:W-:Y:S01]  /*fdb0*/  MUFU.EX2 R135, R115 ;  /* 0x0000007300877308 */ /* 0x000fe20000000800 */
[----:B------:R-:W-:Y:S01]  /*fdc0*/  MOV R165, R169 ;  /* 0x000000a900a57202 */ /* 0x000fe20000000f00 */
[----:B------:R-:W-:Y:S01]  /*fdd0*/  FADD.FTZ R2, R102, R2 ;  /* 0x0000000266027221 */ /* 0x000fe20000010000 */
[----:B------:R-:W-:Y:S01]  /*fde0*/  MOV R169, R124 ;  /* 0x0000007c00a97202 */ /* 0x000fe20000000f00 */
[----:B------:R-:W-:Y:S01]  /*fdf0*/  FADD.FTZ R3, R187, R0 ;  /* 0x00000000bb037221 */ /* 0x000fe20000010000 */
[----:B------:R-:W-:Y:S01]  /*fe00*/  MOV R177, R136 ;  /* 0x0000008800b17202 */ /* 0x000fe20000000f00 */
[----:B------:R-:W-:Y:S03]  /*fe10*/  FADD.FTZ R2, R101, R2 ;  /* 0x0000000265027221 */ /* 0x000fe60000010000 */
[----:B------:R-:W-:Y:S01]  /*fe20*/  MOV R251, R156 ;  /* 0x0000009c00fb7202 */ /* 0x000fe20000000f00 */
[----:B------:R-:W-:Y:S01]  /*fe30*/  MUFU.EX2 R105, R169 ;  /* 0x000000a900697308 */ /* 0x000fe20000000800 */
[----:B------:R-:W-:Y:S01]  /*fe40*/  MOV R156, R168 ;  /* 0x000000a8009c7202 */ /* 0x000fe20000000f00 */
[----:B------:R-:W-:Y:S01]  /*fe50*/  FADD.FTZ R0, R106, R93 ;  /* 0x0000005d6a007221 */ /* 0x000fe20000010000 */
[----:B------:R-:W-:Y:S01]  /*fe60*/  MOV R168, R110 ;  /* 0x0000006e00a87202 */ /* 0x000fe20000000f00 */
[----:B--2---:R-:W-:Y:S01]  /*fe70*/  LDSM.16.MT88.4 R84, [R226+0x800] ;  /* 0x00080000e254783b */ /* 0x004fe20000004200 */
[----:B------:R-:W-:Y:S01]  /*fe80*/  MOV R187, R157 ;  /* 0x0000009d00bb7202 */ /* 0x000fe20000000f00 */
[----:B------:R-:W-:Y:S01]  /*fe90*/  FADD.FTZ R3, R196, R3 ;  /* 0x00000003c4037221 */ /* 0x000fe20000010000 */
[----:B------:R-:W-:Y:S01]  /*fea0*/  MOV R157, R164 ;  /* 0x000000a4009d7202 */ /* 0x000fe20000000f00 */
[----:B------:R-:W-:Y:S01]  /*feb0*/  FADD.FTZ R2, R123, R2 ;  /* 0x000000027b027221 */ /* 0x000fe20000010000 */
[----:B------:R-:W-:Y:S01]  /*fec0*/  MOV R164, R177 ;  /* 0x000000b100a47202 */ /* 0x000fe20000000f00 */
[----:B------:R-:W-:Y:S01]  /*fed0*/  MUFU.EX2 R115, R165 ;  /* 0x000000a500737308 */ /* 0x000fe20000000800 */
[----:B------:R-:W-:Y:S01]  /*fee0*/  MOV R177, R133 ;  /* 0x0000008500b17202 */ /* 0x000fe20000000f00 */
[----:B------:R-:W-:Y:S01]  /*fef0*/  FADD.FTZ R2, R99, R2 ;  /* 0x0000000263027221 */ /* 0x000fe20000010000 */
[----:B------:R-:W2:Y:S01]  /*ff00*/  LDL.LU R133, [R1] ;  /* 0x0000000001857983 */ /* 0x000ea20000300800 */
[----:B------:R-:W-:Y:S01]  /*ff10*/  MOV R154, R251 ;  /* 0x000000fb009a7202 */ /* 0x000fe20000000f00 */
[----:B------:R-:W-:Y:S01]  /*ff20*/  FADD.FTZ R3, R195, R3 ;  /* 0x00000003c3037221 */ /* 0x000fe20000010000 */
[----:B------:R-:W-:Y:S01]  /*ff30*/  MOV R251, R187 ;  /* 0x000000bb00fb7202 */ /* 0x000fe20000000f00 */
[----:B---3--:R-:W-:Y:S01]  /*ff40*/  FADD.FTZ R0, R95, R0 ;  /* 0x000000005f007221 */ /* 0x008fe20000010000 */
[----:B------:R-:W-:Y:S01]  /*ff50*/  MOV R187, R186 ;  /* 0x000000ba00bb7202 */ /* 0x000fe20000000f00 */
[----:B----4-:R-:W-:Y:S01]  /*ff60*/  FADD.FTZ R2, R125, R2 ;  /* 0x000000027d027221 */ /* 0x010fe20000010000 */
[----:B------:R3:W-:Y:S01]  /*ff70*/  MUFU.EX2 R112, R164 ;  /* 0x000000a400707308 */ /* 0x0007e20000000800 */
[----:B------:R-:W-:Y:S01]  /*ff80*/  MOV R186, R173 ;  /* 0x000000ad00ba7202 */ /* 0x000fe20000000f00 */
[----:B------:R-:W-:Y:S01]  /*ff90*/  FADD.FTZ R0, R96, R0 ;  /* 0x0000000060007221 */ /* 0x000fe20000010000 */
[----:B------:R-:W-:Y:S01]  /*ffa0*/  MOV R173, R224 ;  /* 0x000000e000ad7202 */ /* 0x000fe20000000f00 */
[----:B-1----:R-:W-:Y:S01]  /*ffb0*/  FADD.FTZ R94, R126, R2 ;  /* 0x000000027e5e7221 */ /* 0x002fe20000010000 */
[----:B------:R1:W5:Y:S01]  /*ffc0*/  LDL.LU R224, [R1+0x88] ;  /* 0x0000880001e07983 */ /* 0x0003620000300800 */
[----:B------:R-:W-:Y:S01]  /*ffd0*/  FADD.FTZ R0, R97, R0 ;  /* 0x0000000061007221 */ /* 0x000fe20000010000 */
[-C--:B------:R-:W-:Y:S03]  /*ffe0*/  HMMA.16816.F32 R36, R72, R76.reuse, R36 ;  /* 0x0000004c4824723c */ /* 0x080fe60000001824 */
[----:B------:R-:W-:Y:S01]  /*fff0*/  MUFU.EX2 R113, R187 ;  /* 0x000000bb00717308 */ /* 0x000fe20000000800 */
[----:B------:R-:W-:Y:S02]  /*10000*/  FADD.FTZ R0, R98, R0 ;  /* 0x0000000062007221 */ /* 0x000fe40000010000 */
[----:B------:R-:W-:Y:S02]  /*10010*/  FADD.FTZ R3, R194, R3 ;  /* 0x00000003c2037221 */ /* 0x000fe40000010000 */
[----:B------:R-:W-:Y:S01]  /*10020*/  FADD.FTZ R0, R104, R0 ;  /* 0x0000000068007221 */ /* 0x000fe20000010000 */
[C---:B------:R-:W-:Y:S04]  /*10030*/  HMMA.16816.F32 R40, R80.reuse, R76, R40 ;  /* 0x0000004c5028723c */ /* 0x040fe80000001828 */
[----:B------:R-:W4:Y:S01]  /*10040*/  MUFU.EX2 R127, R189 ;  /* 0x000000bd007f7308 */ /* 0x000f220000000800 */
[----:B------:R-:W-:Y:S02]  /*10050*/  FADD.FTZ R0, R100, R0 ;  /* 0x0000000064007221 */ /* 0x000fe40000010000 */
[----:B------:R-:W-:Y:S01]  /*10060*/  FADD.FTZ R3, R193, R3 ;  /* 0x00000003c1037221 */ /* 0x000fe20000010000 */
[-C--:B------:R-:W-:Y:S01]  /*10070*/  HMMA.16816.F32 R44, R80, R78.reuse, R44 ;  /* 0x0000004e502c723c */ /* 0x080fe2000000182c */
[----:B---3--:R-:W-:Y:S03]  /*10080*/  LDSM.16.MT88.4 R164, [R226+0x3000] ;  /* 0x00300000e2a4783b */ /* 0x008fe60000004200 */
[----:B------:R-:W-:Y:S02]  /*10090*/  FADD.FTZ R3, R192, R3 ;  /* 0x00000003c0037221 */ /* 0x000fe40000010000 */
[----:B------:R-:W3:Y:S02]  /*100a0*/  MUFU.EX2 R110, R108 ;  /* 0x0000006c006e7308 */ /* 0x000ee40000000800 */
[C---:B------:R-:W-:Y:S01]  /*100b0*/  HMMA.16816.F32 R48, R72.reuse, R78, R48 ;  /* 0x0000004e4830723c */ /* 0x040fe20000001830 */
[----:B------:R-:W1:Y:S03]  /*100c0*/  LDSM.16.MT88.4 R76, [R225+0x800] ;  /* 0x00080000e14c783b */ /* 0x000e660000004200 */
[----:B------:R-:W-:Y:S04]  /*100d0*/  FADD.FTZ R3, R191, R3 ;  /* 0x00000003bf037221 */ /* 0x000fe80000010000 */
[-C--:B------:R-:W-:Y:S01]  /*100e0*/  HMMA.16816.F32 R52, R72, R68.reuse, R52 ;  /* 0x000000444834723c */ /* 0x080fe20000001834 */
[----:B------:R-:W1:Y:S03]  /*100f0*/  MUFU.EX2 R124, R109 ;  /* 0x0000006d007c7308 */ /* 0x000e660000000800 */
[----:B------:R-:W-:Y:S04]  /*10100*/  FADD.FTZ R3, R190, R3 ;  /* 0x00000003be037221 */ /* 0x000fe80000010000 */
[C---:B------:R-:W-:Y:S03]  /*10110*/  HMMA.16816.F32 R56, R80.reuse, R68, R56 ;  /* 0x000000445038723c */ /* 0x040fe60000001838 */
[----:B------:R-:W-:Y:S01]  /*10120*/  MUFU.EX2 R134, R121 ;  /* 0x0000007900867308 */ /* 0x000fe20000000800 */
[----:B----4-:R-:W-:Y:S02]  /*10130*/  FADD.FTZ R2, R127, R3 ;  /* 0x000000037f027221 */ /* 0x010fe40000010000 */
[----:B---3--:R-:W-:Y:S01]  /*10140*/  FADD.FTZ R93, R110, R0 ;  /* 0x000000006e5d7221 */ /* 0x008fe20000010000 */
[----:B------:R-:W-:Y:S01]  /*10150*/  F2FP.PACK_AB R68, R212, R213 ;  /* 0x000000d5d444723e */ /* 0x000fe200000000ff */
[-C--:B------:R-:W-:Y:S01]  /*10160*/  HMMA.16816.F32 R60, R80, R70.reuse, R60 ;  /* 0x00000046503c723c */ /* 0x080fe2000000183c */
[----:B------:R-:W3:Y:S03]  /*10170*/  LDSM.16.MT88.4 R80, [R229+0x800] ;  /* 0x00080000e550783b */ /* 0x000ee60000004200 */
[----:B------:R-:W-:Y:S01]  /*10180*/  F2FP.PACK_AB R69, R195, R196 ;  /* 0x000000c4c345723e */ /* 0x000fe200000000ff */
[----:B------:R-:W-:Y:S01]  /*10190*/  MUFU.EX2 R136, R114 ;  /* 0x0000007200887308 */ /* 0x000fe20000000800 */
[----:B------:R-:W-:Y:S02]  /*101a0*/  FADD.FTZ R0, R129, R94 ;  /* 0x0000005e81007221 */ /* 0x000fe40000010000 */
[----:B------:R-:W-:Y:S04]  /*101b0*/  HMMA.16816.F32 R64, R72, R70, R64 ;  /* 0x000000464840723c */ /* 0x000fe80000001840 */
[----:B------:R-:W-:Y:S03]  /*101c0*/  FADD.FTZ R2, R130, R2 ;  /* 0x0000000282027221 */ /* 0x000fe60000010000 */
[----:B------:R-:W-:Y:S01]  /*101d0*/  F2FP.PACK_AB R70, R209, R210 ;  /* 0x000000d2d146723e */ /* 0x000fe200000000ff */
[----:B------:R-:W-:Y:S01]  /*101e0*/  MUFU.EX2 R114, R186 ;  /* 0x000000ba00727308 */ /* 0x000fe20000000800 */
[----:B------:R-:W-:Y:S03]  /*101f0*/  F2FP.PACK_AB R71, R193, R194 ;  /* 0x000000c2c147723e */ /* 0x000fe600000000ff */
[----:B------:R-:W-:Y:S02]  /*10200*/  F2FP.PACK_AB R72, R102, R103 ;  /* 0x000000676648723e */ /* 0x000fe400000000ff */
[----:B------:R-:W-:Y:S02]  /*10210*/  F2FP.PACK_AB R74, R123, R101 ;  /* 0x000000657b4a723e */ /* 0x000fe400000000ff */
[-C--:B-1----:R-:W-:Y:S02]  /*10220*/  HMMA.16816.F32 R4, R68, R76.reuse, R4 ;  /* 0x0000004c4404723c */ /* 0x082fe40000001804 */
[----:B------:R1:W-:Y:S03]  /*10230*/  MUFU.EX2 R103, R168 ;  /* 0x000000a800677308 */ /* 0x0003e60000000800 */
[----:B------:R-:W-:Y:S02]  /*10240*/  F2FP.PACK_AB R73, R96, R95 ;  /* 0x0000005f6049723e */ /* 0x000fe400000000ff */
[----:B------:R-:W-:Y:S02]  /*10250*/  F2FP.PACK_AB R75, R98, R97 ;  /* 0x00000061624b723e */ /* 0x000fe400000000ff */
[----:B------:R-:W-:Y:S03]  /*10260*/  MOV R123, R116 ;  /* 0x00000074007b7202 */ /* 0x000fe60000000f00 */
[----:B------:R-:W-:Y:S02]  /*10270*/  MUFU.EX2 R102, R176 ;  /* 0x000000b000667308 */ /* 0x000fe40000000800 */
[C---:B------:R-:W-:Y:S08]  /*10280*/  HMMA.16816.F32 R8, R72.reuse, R76, R8 ;  /* 0x0000004c4808723c */ /* 0x040ff00000001808 */
[-C--:B------:R-:W-:Y:S01]  /*10290*/  HMMA.16816.F32 R12, R72, R78.reuse, R12 ;  /* 0x0000004e480c723c */ /* 0x080fe2000000180c */
[----:B------:R-:W-:Y:S01]  /*102a0*/  MUFU.EX2 R101, R185 ;  /* 0x000000b900657308 */ /* 0x000fe20000000800 */
[----:B-1----:R-:W-:Y:S06]  /*102b0*/  LDSM.16.MT88.4 R168, [R229+0x3000] ;  /* 0x00300000e5a8783b */ /* 0x002fec0000004200 */
[C---:B------:R-:W-:Y:S03]  /*102c0*/  HMMA.16816.F32 R16, R68.reuse, R78, R16 ;  /* 0x0000004e4410723c */ /* 0x040fe60000001810 */
[----:B------:R-:W-:Y:S01]  /*102d0*/  MUFU.EX2 R107, R173 ;  /* 0x000000ad006b7308 */ /* 0x000fe20000000800 */
[----:B------:R-:W1:Y:S04]  /*102e0*/  LDSM.16.MT88.4 R76, [R228+0x800] ;  /* 0x00080000e44c783b */ /* 0x000e680000004200 */
[-C--:B---3--:R-:W-:Y:S05]  /*102f0*/  HMMA.16816.F32 R20, R68, R80.reuse, R20 ;  /* 0x000000504414723c */ /* 0x088fea0000001814 */
        /* <DEDUP_REMOVED lines=11> */
[-C--:B------:R-:W-:Y:S08]  /*103b0*/  HMMA.16816.F32 R44, R72, R86.reuse, R44 ;  /* 0x00000056482c723c */ /* 0x080ff0000000182c */
[C---:B------:R-:W-:Y:S01]  /*103c0*/  HMMA.16816.F32 R48, R68.reuse, R86, R48 ;  /* 0x000000564430723c */ /* 0x040fe20000001830 */
[----:B------:R-:W4:Y:S01]  /*103d0*/  LDSM.16.MT88.4 R84, [R229+0x1000] ;  /* 0x00100000e554783b */ /* 0x000f220000004200 */
[----:B------:R-:W3:Y:S06]  /*103e0*/  MUFU.EX2 R106, R180 ;  /* 0x000000b4006a7308 */ /* 0x000eec0000000800 */
[-C--:B-1----:R-:W-:Y:S04]  /*103f0*/  HMMA.16816.F32 R52, R68, R76.reuse, R52 ;  /* 0x0000004c4434723c */ /* 0x082fe80000001834 */
[----:B------:R-:W-:Y:S04]  /*10400*/  MUFU.EX2 R95, R145 ;  /* 0x00000091005f7308 */ /* 0x000fe80000000800 */
[C---:B------:R-:W-:Y:S06]  /*10410*/  HMMA.16816.F32 R56, R72.reuse, R76, R56 ;  /* 0x0000004c4838723c */ /* 0x040fec0000001838 */
[----:B------:R-:W-:Y:S02]  /*10420*/  MUFU.EX2 R122, R157 ;  /* 0x0000009d007a7308 */ /* 0x000fe40000000800 */
[-C--:B------:R-:W-:Y:S07]  /*10430*/  HMMA.16816.F32 R60, R72, R78.reuse, R60 ;  /* 0x0000004e483c723c */ /* 0x080fee000000183c */
[----:B------:R-:W-:Y:S01]  /*10440*/  F2FP.PACK_AB R74, R129, R126 ;  /* 0x0000007e814a723e */ /* 0x000fe200000000ff */
[----:B------:R-:W-:Y:S01]  /*10450*/  HMMA.16816.F32 R64, R68, R78, R64 ;  /* 0x0000004e4440723c */ /* 0x000fe20000001840 */
[----:B------:R-:W1:Y:S01]  /*10460*/  LDSM.16.MT88.4 R76, [R228+0x1000] ;  /* 0x00100000e44c783b */ /* 0x000e620000004200 */
[----:B------:R-:W-:Y:S02]  /*10470*/  MUFU.EX2 R121, R156 ;  /* 0x0000009c00797308 */ /* 0x000fe40000000800 */
[----:B------:R-:W-:Y:S01]  /*10480*/  FADD.FTZ R72, R213, R92 ;  /* 0x0000005cd5487221 */ /* 0x000fe20000010000 */
[----:B------:R-:W-:Y:S02]  /*10490*/  F2FP.PACK_AB R73, R100, R104 ;  /* 0x000000686449723e */ /* 0x000fe400000000ff */
[----:B------:R-:W-:Y:S01]  /*104a0*/  F2FP.PACK_AB R68, R207, R208 ;  /* 0x000000d0cf44723e */ /* 0x000fe200000000ff */
[----:B------:R-:W-:Y:S01]  /*104b0*/  FADD.FTZ R92, R212, R72 ;  /* 0x00000048d45c7221 */ /* 0x000fe20000010000 */
[----:B------:R-:W-:Y:S03]  /*104c0*/  F2FP.PACK_AB R69, R191, R192 ;  /* 0x000000c0bf45723e */ /* 0x000fe600000000ff */
[----:B------:R-:W-:Y:S01]  /*104d0*/  F2FP.PACK_AB R70, R205, R206 ;  /* 0x000000cecd46723e */ /* 0x000fe200000000ff */
[----:B------:R4:W-:Y:S01]  /*104e0*/  MUFU.EX2 R104, R177 ;  /* 0x000000b100687308 */ /* 0x0009e20000000800 */
[----:B------:R-:W-:Y:S02]  /*104f0*/  F2FP.PACK_AB R71, R127, R190 ;  /* 0x000000be7f47723e */ /* 0x000fe400000000ff */
[----:B------:R-:W-:Y:S02]  /*10500*/  F2FP.PACK_AB R72, R125, R99 ;  /* 0x000000637d48723e */ /* 0x000fe400000000ff */
[----:B------:R-:W-:Y:S02]  /*10510*/  F2FP.PACK_AB R75, R124, R110 ;  /* 0x0000006e7c4b723e */ /* 0x000fe400000000ff */
[----:B---3--:R-:W-:Y:S01]  /*10520*/  F2FP.PACK_AB R129, R106, R109 ;  /* 0x0000006d6a81723e */ /* 0x008fe200000000ff */
[-C--:B------:R-:W-:Y:S02]  /*10530*/  HMMA.16816.F32 R4, R68, R80.reuse, R4 ;  /* 0x000000504404723c */ /* 0x080fe40000001804 */
[----:B------:R-:W-:Y:S06]  /*10540*/  MUFU.EX2 R99, R184 ;  /* 0x000000b800637308 */ /* 0x000fec0000000800 */
[C---:B------:R-:W-:Y:S04]  /*10550*/  HMMA.16816.F32 R8, R72.reuse, R80, R8 ;  /* 0x000000504808723c */ /* 0x040fe80000001808 */
[----:B------:R-:W3:Y:S04]  /*10560*/  MUFU.EX2 R100, R149 ;  /* 0x0000009500647308 */ /* 0x000ee80000000800 */
[-C--:B------:R-:W-:Y:S01]  /*10570*/  HMMA.16816.F32 R12, R72, R82.reuse, R12 ;  /* 0x00000052480c723c */ /* 0x080fe2000000180c */
[----:B----4-:R-:W-:Y:S05]  /*10580*/  LDSM.16.MT88.4 R176, [R225+0x3000] ;  /* 0x00300000e1b0783b */ /* 0x010fea0000004200 */
[----:B------:R-:W-:Y:S02]  /*10590*/  MUFU.EX2 R98, R141 ;  /* 0x0000008d00627308 */ /* 0x000fe40000000800 */
[C---:B------:R-:W-:Y:S01]  /*105a0*/  HMMA.16816.F32 R16, R68.reuse, R82, R16 ;  /* 0x000000524410723c */ /* 0x040fe20000001810 */
[----:B------:R-:W4:Y:S07]  /*105b0*/  LDSM.16.MT88.4 R80, [R225+0x1800] ;  /* 0x00180000e150783b */ /* 0x000f2e0000004200 */
[-C--:B------:R-:W-:Y:S01]  /*105c0*/  HMMA.16816.F32 R20, R68, R84.reuse, R20 ;  /* 0x000000544414723c */ /* 0x080fe20000001814 */
[----:B------:R-:W-:Y:S03]  /*105d0*/  MUFU.EX2 R97, R140 ;  /* 0x0000008c00617308 */ /* 0x000fe60000000800 */
[----:B---3--:R-:W-:Y:S04]  /*105e0*/  F2FP.PACK_AB R131, R100, R102 ;  /* 0x000000666483723e */ /* 0x008fe800000000ff */
[C---:B------:R-:W-:Y:S03]  /*105f0*/  HMMA.16816.F32 R24, R72.reuse, R84, R24 ;  /* 0x000000544818723c */ /* 0x040fe60000001818 */
[----:B------:R-:W-:Y:S05]  /*10600*/  MUFU.EX2 R96, R148 ;  /* 0x0000009400607308 */ /* 0x000fea0000000800 */
[-C--:B------:R-:W-:Y:S08]  /*10610*/  HMMA.16816.F32 R28, R72, R86.reuse, R28 ;  /* 0x00000056481c723c */ /* 0x080ff0000000181c */
[C---:B------:R-:W-:Y:S01]  /*10620*/  HMMA.16816.F32 R32, R68.reuse, R86, R32 ;  /* 0x000000564420723c */ /* 0x040fe20000001820 */
[----:B------:R-:W3:Y:S07]  /*10630*/  LDSM.16.MT88.4 R84, [R229+0x1800] ;  /* 0x00180000e554783b */ /* 0x000eee0000004200 */
[-C--:B------:R-:W-:Y:S01]  /*10640*/  HMMA.16816.F32 R36, R68, R88.reuse, R36 ;  /* 0x000000584424723c */ /* 0x080fe20000001824 */
[----:B--2---:R-:W2:Y:S07]  /*10650*/  MUFU.EX2 R133, R133 ;  /* 0x0000008500857308 */ /* 0x004eae0000000800 */
[C---:B------:R-:W-:Y:S08]  /*10660*/  HMMA.16816.F32 R40, R72.reuse, R88, R40 ;  /* 0x000000584828723c */ /* 0x040ff00000001828 */
[-C--:B------:R-:W-:Y:S08]  /*10670*/  HMMA.16816.F32 R44, R72, R90.reuse, R44 ;  /* 0x0000005a482c723c */ /* 0x080ff0000000182c */
[C---:B------:R-:W-:Y:S01]  /*10680*/  HMMA.16816.F32 R48, R68.reuse, R90, R48 ;  /* 0x0000005a4430723c */ /* 0x040fe20000001830 */
[----:B------:R-:W2:Y:S07]  /*10690*/  LDSM.16.MT88.4 R88, [R226+0x1800] ;  /* 0x00180000e258783b */ /* 0x000eae0000004200 */
[-C--:B-1----:R-:W-:Y:S08]  /*106a0*/  HMMA.16816.F32 R52, R68, R76.reuse, R52 ;  /* 0x0000004c4434723c */ /* 0x082ff00000001834 */
[C---:B------:R-:W-:Y:S08]  /*106b0*/  HMMA.16816.F32 R56, R72.reuse, R76, R56 ;  /* 0x0000004c4838723c */ /* 0x040ff00000001838 */
[-C--:B------:R-:W-:Y:S07]  /*106c0*/  HMMA.16816.F32 R60, R72, R78.reuse, R60 ;  /* 0x0000004e483c723c */ /* 0x080fee000000183c */
[----:B------:R-:W-:Y:S01]  /*106d0*/  F2FP.PACK_AB R74, R135, R136 ;  /* 0x00000088874a723e */ /* 0x000fe200000000ff */
[----:B------:R-:W-:Y:S01]  /*106e0*/  HMMA.16816.F32 R64, R68, R78, R64 ;  /* 0x0000004e4440723c */ /* 0x000fe20000001840 */
[----:B------:R-:W1:Y:S03]  /*106f0*/  LDSM.16.MT88.4 R76, [R228+0x1800] ;  /* 0x00180000e44c783b */ /* 0x000e660000004200 */
[----:B------:R-:W-:Y:S01]  /*10700*/  FADD.FTZ R72, R210, R92 ;  /* 0x0000005cd2487221 */ /* 0x000fe20000010000 */
[----:B------:R-:W-:Y:S02]  /*10710*/  F2FP.PACK_AB R73, R252, R249 ;  /* 0x000000f9fc49723e */ /* 0x000fe400000000ff */
[----:B------:R-:W-:Y:S01]  /*10720*/  F2FP.PACK_AB R68, R203, R204 ;  /* 0x000000cccb44723e */ /* 0x000fe200000000ff */
[----:B------:R-:W-:Y:S01]  /*10730*/  FADD.FTZ R92, R209, R72 ;  /* 0x00000048d15c7221 */ /* 0x000fe20000010000 */
[----:B------:R-:W-:Y:S03]  /*10740*/  F2FP.PACK_AB R69, R134, R130 ;  /* 0x000000828645723e */ /* 0x000fe600000000ff */
[----:B------:R-:W-:Y:S02]  /*10750*/  F2FP.PACK_AB R70, R214, R211 ;  /* 0x000000d3d646723e */ /* 0x000fe400000000ff */
[----:B------:R-:W-:Y:S02]  /*10760*/  F2FP.PACK_AB R71, R197, R198 ;  /* 0x000000c6c547723e */ /* 0x000fe400000000ff */
[----:B------:R-:W-:Y:S02]  /*10770*/  F2FP.PACK_AB R72, R137, R128 ;  /* 0x000000808948723e */ /* 0x000fe400000000ff */
[----:B------:R-:W-:Y:S02]  /*10780*/  F2FP.PACK_AB R75, R114, R113 ;  /* 0x00000071724b723e */ /* 0x000fe400000000ff */
[----:B------:R-:W-:Y:S01]  /*10790*/  F2FP.PACK_AB R130, R120, R104 ;  /* 0x000000687882723e */ /* 0x000fe200000000ff */
[-C--:B----4-:R-:W-:Y:S08]  /*107a0*/  HMMA.16816.F32 R4, R68, R80.reuse, R4 ;  /* 0x000000504404723c */ /* 0x090ff00000001804 */
[C---:B------:R-:W-:Y:S08]  /*107b0*/  HMMA.16816.F32 R8, R72.reuse, R80, R8 ;  /* 0x000000504808723c */ /* 0x040ff00000001808 */
[-C--:B------:R-:W-:Y:S08]  /*107c0*/  HMMA.16816.F32 R12, R72, R82.reuse, R12 ;  /* 0x00000052480c723c */ /* 0x080ff0000000180c */
[C---:B------:R-:W-:Y:S01]  /*107d0*/  HMMA.16816.F32 R16, R68.reuse, R82, R16 ;  /* 0x000000524410723c */ /* 0x040fe20000001810 */
[----:B------:R-:W4:Y:S07]  /*107e0*/  LDSM.16.MT88.4 R80, [R225+0x2000] ;  /* 0x00200000e150783b */ /* 0x000f2e0000004200 */
[-C--:B---3--:R-:W-:Y:S08]  /*107f0*/  HMMA.16816.F32 R20, R68, R84.reuse, R20 ;  /* 0x000000544414723c */ /* 0x088ff00000001814 */
[C---:B------:R-:W-:Y:S08]  /*10800*/  HMMA.16816.F32 R24, R72.reuse, R84, R24 ;  /* 0x000000544818723c */ /* 0x040ff00000001818 */
[-C--:B------:R-:W-:Y:S08]  /*10810*/  HMMA.16816.F32 R28, R72, R86.reuse, R28 ;  /* 0x00000056481c723c */ /* 0x080ff0000000181c */
[C---:B------:R-:W-:Y:S01]  /*10820*/  HMMA.16816.F32 R32, R68.reuse, R86, R32 ;  /* 0x000000564420723c */ /* 0x040fe20000001820 */
[----:B------:R-:W3:Y:S07]  /*10830*/  LDSM.16.MT88.4 R84, [R229+0x2000] ;  /* 0x00200000e554783b */ /* 0x000eee0000004200 */
[-C--:B--2---:R-:W-:Y:S08]  /*10840*/  HMMA.16816.F32 R36, R68, R88.reuse, R36 ;  /* 0x000000584424723c */ /* 0x084ff00000001824 */
        /* <DEDUP_REMOVED lines=18> */
[----:B------:R-:W-:Y:S03]  /*10970*/  F2FP.PACK_AB R75, R103, R105 ;  /* 0x00000069674b723e */ /* 0x000fe600000000ff */
        /* <DEDUP_REMOVED lines=26> */
[----:B------:R-:W-:Y:S01]  /*10b20*/  F2FP.PACK_AB R70, R196, R133 ;  /* 0x00000085c446723e */ /* 0x000fe200000000ff */
[----:B------:R-:W-:Y:S01]  /*10b30*/  FADD.FTZ R3, R204, R92 ;  /* 0x0000005ccc037221 */ /* 0x000fe20000010000 */
[----:B------:R-:W-:Y:S02]  /*10b40*/  F2FP.PACK_AB R71, R189, R195 ;  /* 0x000000c3bd47723e */ /* 0x000fe400000000ff */
[----:B------:R-:W-:Y:S02]  /*10b50*/  F2FP.PACK_AB R72, R122, R132 ;  /* 0x000000847a48723e */ /* 0x000fe400000000ff */
[----:B------:R-:W-:Y:S03]  /*10b60*/  F2FP.PACK_AB R75, R97, R98 ;  /* 0x00000062614b723e */ /* 0x000fe600000000ff */
[-C--:B----4-:R-:W-:Y:S08]  /*10b70*/  HMMA.16816.F32 R4, R68, R80.reuse, R4 ;  /* 0x000000504404723c */ /* 0x090ff00000001804 */
[C---:B------:R-:W-:Y:S01]  /*10b80*/  HMMA.16816.F32 R8, R72.reuse, R80, R8 ;  /* 0x000000504808723c */ /* 0x040fe20000001808 */
[----:B------:R-:W-:Y:S07]  /*10b90*/  MUFU.EX2 R80, R153 ;  /* 0x0000009900507308 */ /* 0x000fee0000000800 */
[-C--:B------:R-:W-:Y:S03]  /*10ba0*/  HMMA.16816.F32 R12, R72, R82.reuse, R12 ;  /* 0x00000052480c723c */ /* 0x080fe6000000180c */
[----:B------:R-:W-:Y:S05]  /*10bb0*/  MUFU.EX2 R81, R160 ;  /* 0x000000a000517308 */ /* 0x000fea0000000800 */
[C---:B------:R-:W-:Y:S05]  /*10bc0*/  HMMA.16816.F32 R16, R68.reuse, R82, R16 ;  /* 0x000000524410723c */ /* 0x040fea0000001810 */
[----:B------:R-:W4:Y:S03]  /*10bd0*/  MUFU.EX2 R83, R144 ;  /* 0x0000009000537308 */ /* 0x000f260000000800 */
[-C--:B---3--:R-:W-:Y:S07]  /*10be0*/  HMMA.16816.F32 R20, R68, R84.reuse, R20 ;  /* 0x000000544414723c */ /* 0x088fee0000001814 */
[----:B------:R-:W3:Y:S01]  /*10bf0*/  MUFU.EX2 R82, R161 ;  /* 0x000000a100527308 */ /* 0x000ee20000000800 */
[C---:B------:R-:W-:Y:S08]  /*10c00*/  HMMA.16816.F32 R24, R72.reuse, R84, R24 ;  /* 0x000000544818723c */ /* 0x040ff00000001818 */
[-C--:B------:R-:W-:Y:S04]  /*10c10*/  HMMA.16816.F32 R28, R72, R86.reuse, R28 ;  /* 0x00000056481c723c */ /* 0x080fe8000000181c */
[----:B----4-:R-:W-:Y:S04]  /*10c20*/  F2FP.PACK_AB R126, R188, R83 ;  /* 0x00000053bc7e723e */ /* 0x010fe800000000ff */
[C---:B------:R-:W-:Y:S04]  /*10c30*/  HMMA.16816.F32 R32, R68.reuse, R86, R32 ;  /* 0x000000564420723c */ /* 0x040fe80000001820 */
[----:B---3--:R-:W-:Y:S04]  /*10c40*/  F2FP.PACK_AB R125, R81, R82 ;  /* 0x00000052517d723e */ /* 0x008fe800000000ff */
[-C--:B--2---:R-:W-:Y:S08]  /*10c50*/  HMMA.16816.F32 R36, R68, R88.reuse, R36 ;  /* 0x000000584424723c */ /* 0x084ff00000001824 */
[C---:B------:R-:W-:Y:S08]  /*10c60*/  HMMA.16816.F32 R40, R72.reuse, R88, R40 ;  /* 0x000000584828723c */ /* 0x040ff00000001828 */
[-C--:B------:R-:W-:Y:S08]  /*10c70*/  HMMA.16816.F32 R44, R72, R90.reuse, R44 ;  /* 0x0000005a482c723c */ /* 0x080ff0000000182c */
[C---:B------:R-:W-:Y:S08]  /*10c80*/  HMMA.16816.F32 R48, R68.reuse, R90, R48 ;  /* 0x0000005a4430723c */ /* 0x040ff00000001830 */
[-C--:B-1----:R-:W-:Y:S08]  /*10c90*/  HMMA.16816.F32 R52, R68, R76.reuse, R52 ;  /* 0x0000004c4434723c */ /* 0x082ff00000001834 */
[C---:B------:R-:W-:Y:S01]  /*10ca0*/  HMMA.16816.F32 R56, R72.reuse, R76, R56 ;  /* 0x0000004c4838723c */ /* 0x040fe20000001838 */
[----:B------:R-:W1:Y:S07]  /*10cb0*/  MUFU.EX2 R76, R152 ;  /* 0x00000098004c7308 */ /* 0x000e6e0000000800 */
[-C--:B------:R-:W-:Y:S07]  /*10cc0*/  HMMA.16816.F32 R60, R72, R78.reuse, R60 ;  /* 0x0000004e483c723c */ /* 0x080fee000000183c */
[----:B------:R-:W-:Y:S01]  /*10cd0*/  FADD.FTZ R73, R128, R0 ;  /* 0x0000000080497221 */ /* 0x000fe20000010000 */
[----:B------:R-:W-:Y:S04]  /*10ce0*/  HMMA.16816.F32 R64, R68, R78, R64 ;  /* 0x0000004e4440723c */ /* 0x000fe80000001840 */
[----:B------:R-:W-:Y:S01]  /*10cf0*/  F2FP.PACK_AB R128, R111, R112 ;  /* 0x000000706f80723e */ /* 0x000fe200000000ff */
[----:B------:R-:W-:Y:S01]  /*10d00*/  FADD.FTZ R72, R124, R93 ;  /* 0x0000005d7c487221 */ /* 0x000fe20000010000 */
[----:B------:R-:W-:Y:S01]  /*10d10*/  F2FP.PACK_AB R124, R95, R96 ;  /* 0x000000605f7c723e */ /* 0x000fe200000000ff */
[----:B------:R-:W-:Y:S01]  /*10d20*/  FADD.FTZ R68, R134, R2 ;  /* 0x0000000286447221 */ /* 0x000fe20000010000 */
[----:B-1----:R-:W-:Y:S03]  /*10d30*/  F2FP.PACK_AB R127, R76, R80 ;  /* 0x000000504c7f723e */ /* 0x002fe600000000ff */
[-C--:B------:R-:W-:Y:S01]  /*10d40*/  HMMA.16816.F32 R184, R128, R176.reuse, R4 ;  /* 0x000000b080b8723c */ /* 0x080fe20000001804 */
[----:B------:R-:W1:Y:S04]  /*10d50*/  LDSM.16.MT88.4 R4, [R228+0x3000] ;  /* 0x00300000e404783b */ /* 0x000e680000004200 */
[----:B------:R-:W-:Y:S02]  /*10d60*/  FADD.FTZ R72, R249, R72 ;  /* 0x00000048f9487221 */ /* 0x000fe40000010000 */
[----:B------:R-:W-:Y:S01]  /*10d70*/  FADD.FTZ R0, R203, R3 ;  /* 0x00000003cb007221 */ /* 0x000fe20000010000 */
[C---:B------:R-:W-:Y:S04]  /*10d80*/  HMMA.16816.F32 R152, R124.reuse, R176, R8 ;  /* 0x000000b07c98723c */ /* 0x040fe80000001808 */
[----:B------:R-:W-:Y:S02]  /*10d90*/  FADD.FTZ R2, R252, R72 ;  /* 0x00000048fc027221 */ /* 0x000fe40000010000 */
[----:B------:R-:W-:Y:S02]  /*10da0*/  FADD.FTZ R0, R211, R0 ;  /* 0x00000000d3007221 */ /* 0x000fe40000010000 */
[-C--:B------:R-:W-:Y:S04]  /*10db0*/  HMMA.16816.F32 R160, R124, R178.reuse, R12 ;  /* 0x000000b27ca0723c */ /* 0x080fe8000000180c */
[----:B------:R-:W-:Y:S02]  /*10dc0*/  FADD.FTZ R3, R137, R73 ;  /* 0x0000004989037221 */ /* 0x000fe40000010000 */
[----:B------:R-:W-:Y:S01]  /*10dd0*/  FADD.FTZ R11, R198, R68 ;  /* 0x00000044c60b7221 */ /* 0x000fe20000010000 */
[----:B------:R-:W-:Y:S01]  /*10de0*/  MOV R68, R116 ;  /* 0x0000007400447202 */ /* 0x000fe20000000f00 */
        /* <DEDUP_REMOVED lines=42> */
[----:B------:R-:W-:Y:S01]  /*11090*/  FADD.FTZ R3, R195, R11 ;  /* 0x0000000bc3037221 */ /* 0x000fe20000010000 */
[----:B------:R-:W-:Y:S01]  /*110a0*/  MOV R122, R118 ;  /* 0x00000076007a7202 */ /* 0x000fe20000000f00 */
[----:B------:R-:W-:Y:S02]  /*110b0*/  FADD.FTZ R0, R98, R9 ;  /* 0x0000000962007221 */ /* 0x000fe40000010000 */
[----:B------:R-:W-:Y:S01]  /*110c0*/  FADD.FTZ R9, R196, R8 ;  /* 0x00000008c4097221 */ /* 0x000fe20000010000 */
[-C--:B------:R-:W-:Y:S03]  /*110d0*/  HMMA.16816.F32 R124, R124, R6.reuse, R60 ;  /* 0x000000067c7c723c */ /* 0x080fe6000000183c */
[----:B------:R-:W-:Y:S02]  /*110e0*/  FADD.FTZ R8, R189, R3 ;  /* 0x00000003bd087221 */ /* 0x000fe40000010000 */
[----:B------:R-:W-:Y:S02]  /*110f0*/  FADD.FTZ R3, R112, R9 ;  /* 0x0000000970037221 */ /* 0x000fe40000010000 */
[----:B------:R-:W-:Y:S01]  /*11100*/  FADD.FTZ R2, R121, R10 ;  /* 0x0000000a79027221 */ /* 0x000fe20000010000 */
[----:B------:R-:W-:Y:S04]  /*11110*/  HMMA.16816.F32 R128, R128, R6, R64 ;  /* 0x000000068080723c */ /* 0x000fe80000001840 */
[----:B------:R-:W-:Y:S01]  /*11120*/  FADD.FTZ R3, R111, R3 ;  /* 0x000000036f037221 */ /* 0x000fe20000010000 */
[----:B------:R-:W-:Y:S01]  /*11130*/  MOV R121, R119 ;  /* 0x0000007700797202 */ /* 0x000fe20000000f00 */
[----:B------:R-:W-:Y:S02]  /*11140*/  FADD.FTZ R4, R115, R2 ;  /* 0x0000000273047221 */ /* 0x000fe40000010000 */
[----:B------:R-:W-:Y:S04]  /*11150*/  FADD.FTZ R3, R104, R3 ;  /* 0x0000000368037221 */ /* 0x000fe80000010000 */
[----:B------:R-:W-:Y:S01]  /*11160*/  FADD.FTZ R3, R120, R3 ;  /* 0x0000000378037221 */ /* 0x000fe20000010000 */
[----:B------:R-:W-:Y:S01]  /*11170*/  MOV R120, R117 ;  /* 0x0000007500787202 */ /* 0x000fe20000000f00 */
[----:B------:R-:W-:Y:S02]  /*11180*/  FADD.FTZ R5, R97, R0 ;  /* 0x0000000061057221 */ /* 0x000fe40000010000 */
[----:B------:R-:W-:Y:S01]  /*11190*/  FADD.FTZ R2, R109, R8 ;  /* 0x000000086d027221 */ /* 0x000fe20000010000 */
[----:B------:R1:W-:Y:S01]  /*111a0*/  STL [R1+0xc], R3 ;  /* 0x00000c0301007387 */ /* 0x0003e20000100800 */
        /* <DEDUP_REMOVED lines=9> */
[----:B------:R-:W-:Y:S02]  /*11240*/  IADD3 R0, R245, -0x1, RZ ;  /* 0xfffffffff5007810 */ /* 0x000fe40007ffe0ff */
[----:B------:R2:W-:Y:S01]  /*11250*/  STL [R1+0x10], R5 ;  /* 0x0000100501007387 */ /* 0x0005e20000100800 */
[----:B------:R-:W-:Y:S01]  /*11260*/  FADD.FTZ R2, R76, R2 ;  /* 0x000000024c027221 */ /* 0x000fe20000010000 */
[----:B------:R-:W-:Y:S01]  /*11270*/  MOV R245, R0 ;  /* 0x0000000000f57202 */ /* 0x000fe20000000f00 */
[----:B-1----:R-:W-:Y:S05]  /*11280*/  FADD.FTZ R3, R188, R4 ;  /* 0x00000004bc037221 */ /* 0x002fea0000010000 */
[----:B------:R2:W-:Y:S04]  /*11290*/  STL [R1+0x8], R3 ;  /* 0x0000080301007387 */ /* 0x0005e80000100800 */
[----:B------:R2:W-:Y:S02]  /*112a0*/  STL [R1+0x14], R2 ;  /* 0x0000140201007387 */ /* 0x0005e40000100800 */
[----:B--2--5:R-:W-:-:S05]  /*112b0*/  @P0 BRA `(.L_x_563) ;  /* 0xffffb97000000947 */ /* 0x024fca000383ffff */
.L_x_556:
[----:B------:R-:W-:Y:S05]  /*112c0*/  BRA.DIV ~URZ, `(.L_x_564) ;  /* 0x000074f27f007947 */ /* 0x000fea000b800000 */
[----:B------:R-:W2:Y:S04]  /*112d0*/  LDL R0, [R1+0xc] ;  /* 0x00000c0001007983 */ /* 0x000ea80000100800 */
[----:B--2---:R1:W2:Y:S02]  /*112e0*/  SHFL.BFLY PT, R4, R0, 0x2, 0x1f ;  /* 0x0c401f0000047f89 */ /* 0x0042a400000e0000 */
.L_x_616:
[----:B-1----:R-:W3:Y:S02]  /*112f0*/  LDL.LU R0, [R1+0xc] ;  /* 0x00000c0001007983 */ /* 0x002ee40000300800 */
[----:B--23--:R-:W-:Y:S01]  /*11300*/  FADD.FTZ R4, R4, R0 ;  /* 0x0000000004047221 */ /* 0x00cfe20000010000 */
[----:B------:R-:W-:Y:S05]  /*11310*/  BRA.DIV ~URZ, `(.L_x_565) ;  /* 0x000075027f007947 */ /* 0x000fea000b800000 */
[----:B------:R-:W2:Y:S04]  /*11320*/  LDL.LU R2, [R1+0x10] ;  /* 0x0000100001027983 */ /* 0x000ea80000300800 */
[----:B------:R-:W3:Y:S04]  /*11330*/  LDL.LU R0, [R1+0x8] ;  /* 0x0000080001007983 */ /* 0x000ee80000300800 */
[----:B------:R-:W4:Y:S04]  /*11340*/  LDL.LU R9, [R1+0x14] ;  /* 0x0000140001097983 */ /* 0x000f280000300800 */
[----:B--2---:R-:W1:Y:S04]  /*11350*/  SHFL.BFLY PT, R5, R2, 0x2, 0x1f ;  /* 0x0c401f0002057f89 */ /* 0x004e6800000e0000 */
[----:B---3--:R-:W2:Y:S04]  /*11360*/  SHFL.BFLY PT, R6, R0, 0x2, 0x1f ;  /* 0x0c401f0000067f89 */ /* 0x008ea800000e0000 */
[----:B----4-:R-:W3:Y:S01]  /*11370*/  SHFL.BFLY PT, R7, R9, 0x2, 0x1f ;  /* 0x0c401f0009077f89 */ /* 0x010ee200000e0000 */
[----:B-1----:R-:W-:-:S02]  /*11380*/  FADD.FTZ R5, R5, R2 ;  /* 0x0000000205057221 */ /* 0x002fc40000010000 */
[----:B--2---:R-:W-:-:S03]  /*11390*/  FADD.FTZ R6, R6, R0 ;  /* 0x0000000006067221 */ /* 0x004fc60000010000 */
[----:B------:R-:W1:Y:S01]  /*113a0*/  SHFL.BFLY PT, R2, R5, 0x1, 0x1f ;  /* 0x0c201f0005027f89 */ /* 0x000e6200000e0000 */
[----:B---3--:R-:W-:-:S03]  /*113b0*/  FADD.FTZ R7, R7, R9 ;  /* 0x0000000907077221 */ /* 0x008fc60000010000 */
[----:B------:R-:W2:Y:S04]  /*113c0*/  SHFL.BFLY PT, R0, R4, 0x1, 0x1f ;  /* 0x0c201f0004007f89 */ /* 0x000ea800000e0000 */
[----:B------:R-:W3:Y:S04]  /*113d0*/  SHFL.BFLY PT, R3, R6, 0x1, 0x1f ;  /* 0x0c201f0006037f89 */ /* 0x000ee800000e0000 */
[----:B------:R4:W4:Y:S01]  /*113e0*/  SHFL.BFLY PT, R8, R7, 0x1, 0x1f ;  /* 0x0c201f0007087f89 */ /* 0x00092200000e0000 */
[----:B-1----:R-:W-:Y:S02]  /*113f0*/  FADD.FTZ R5, R5, R2 ;  /* 0x0000000205057221 */ /* 0x002fe40000010000 */
[----:B--2---:R-:W-:-:S02]  /*11400*/  FADD.FTZ R4, R4, R0 ;  /* 0x0000000004047221 */ /* 0x004fc40000010000 */
[----:B---3--:R-:W-:Y:S02]  /*11410*/  FADD.FTZ R6, R6, R3 ;  /* 0x0000000306067221 */ /* 0x008fe40000010000 */
.L_x_617:
[----:B------:R-:W-:Y:S01]  /*11420*/  FSETP.NE.FTZ.AND P2, PT, R5, RZ, PT ;  /* 0x000000ff0500720b */ /* 0x000fe20003f55000 */
[----:B------:R-:W-:Y:S01]  /*11430*/  CS2R R2, SRZ ;  /* 0x0000000000027805 */ /* 0x000fe2000001ff00 */
[----:B------:R-:W-:Y:S02]  /*11440*/  FSETP.NE.FTZ.AND P3, PT, R4, RZ, PT ;  /* 0x000000ff0400720b */ /* 0x000fe40003f75000 */
[----:B------:R-:W-:Y:S02]  /*11450*/  FSETP.NE.FTZ.AND P1, PT, R6, RZ, PT ;  /* 0x000000ff0600720b */ /* 0x000fe40003f35000 */
[----:B------:R-:W-:Y:S02]  /*11460*/  MOV R0, RZ ;  /* 0x000000ff00007202 */ /* 0x000fe40000000f00 */
[----:B------:R-:W-:Y:S02]  /*11470*/  MOV R34, 0xff800000 ;  /* 0xff80000000227802 */ /* 0x000fe40000000f00 */
[----:B------:R-:W-:-:S02]  /*11480*/  MOV R32, 0xff800000 ;  /* 0xff80000000207802 */ /* 0x000fc40000000f00 */
[----:B------:R-:W-:Y:S01]  /*11490*/  MOV R33, 0xff800000 ;  /* 0xff80000000217802 */ /* 0x000fe20000000f00 */
[----:B------:R-:W1:Y:S01]  /*114a0*/  @P2 MUFU.RCP R3, R5 ;  /* 0x0000000500032308 */ /* 0x000e620000001000 */
[----:B------:R-:W-:Y:S02]  /*114b0*/  @P2 MOV R9, 0x3f317218 ;  /* 0x3f31721800092802 */ /* 0x000fe40000000f00 */
[----:B------:R-:W-:Y:S02]  /*114c0*/  MOV R31, 0xff800000 ;  /* 0xff800000001f7802 */ /* 0x000fe40000000f00 */
[----:B------:R-:W-:-:S03]  /*114d0*/  @P1 MOV R21, 0x3f317218 ;  /* 0x3f31721800151802 */ /* 0x000fc60000000f00 */
[----:B------:R-:W2:Y:S08]  /*114e0*/  @P3 MUFU.RCP R0, R4 ;  /* 0x0000000400003308 */ /* 0x000eb00000001000 */
[----:B------:R3:W-:Y:S01]  /*114f0*/  @P3 MUFU.LG2 R17, R4 ;  /* 0x0000000400113308 */ /* 0x0007e20000000c00 */
[C---:B-1----:R-:W-:Y:S02]  /*11500*/  FMUL.FTZ R186, R3.reuse, R186 ;  /* 0x000000ba03ba7220 */ /* 0x042fe40000410000 */
[----:B------:R-:W-:-:S02]  /*11510*/  FMUL.FTZ R29, R3, R187 ;  /* 0x000000bb031d7220 */ /* 0x000fc40000410000 */
[C---:B------:R-:W-:Y:S02]  /*11520*/  FMUL.FTZ R178, R3.reuse, R178 ;  /* 0x000000b203b27220 */ /* 0x040fe40000410000 */
[C---:B------:R-:W-:Y:S01]  /*11530*/  FMUL.FTZ R26, R3.reuse, R179 ;  /* 0x000000b3031a7220 */ /* 0x040fe20000410000 */
[----:B------:R-:W1:Y:S01]  /*11540*/  @P1 MUFU.RCP R2, R6 ;  /* 0x0000000600021308 */ /* 0x000e620000001000 */
[C---:B------:R-:W-:Y:S02]  /*11550*/  FMUL.FTZ R182, R3.reuse, R182 ;  /* 0x000000b603b67220 */ /* 0x040fe40000410000 */
[C---:B------:R-:W-:Y:S02]  /*11560*/  FMUL.FTZ R23, R3.reuse, R183 ;  /* 0x000000b703177220 */ /* 0x040fe40000410000 */
[C---:B------:R-:W-:Y:S02]  /*11570*/  FMUL.FTZ R170, R3.reuse, R170 ;  /* 0x000000aa03aa7220 */ /* 0x040fe40000410000 */
[----:B------:R-:W-:Y:S01]  /*11580*/  FMUL.FTZ R19, R3, R171 ;  /* 0x000000ab03137220 */ /* 0x000fe20000410000 */
[----:B------:R-:W4:Y:S02]  /*11590*/  @P2 MUFU.LG2 R5, R5 ;  /* 0x0000000500052308 */ /* 0x000f240000000c00 */
[----:B---34-:R-:W-:-:S02]  /*115a0*/  FADD.FTZ R4, R8, R7 ;  /* 0x0000000708047221 */ /* 0x018fc40000010000 */
[C---:B------:R-:W-:Y:S02]  /*115b0*/  FMUL.FTZ R174, R3.reuse, R174 ;  /* 0x000000ae03ae7220 */ /* 0x040fe40000410000 */
[C---:B------:R-:W-:Y:S01]  /*115c0*/  FMUL.FTZ R15, R3.reuse, R175 ;  /* 0x000000af030f7220 */ /* 0x040fe20000410000 */
[----:B------:R-:W-:Y:S01]  /*115d0*/  FSETP.NE.FTZ.AND P0, PT, R4, RZ, PT ;  /* 0x000000ff0400720b */ /* 0x000fe20003f15000 */
[C---:B------:R-:W-:Y:S02]  /*115e0*/  FMUL.FTZ R166, R3.reuse, R166 ;  /* 0x000000a603a67220 */ /* 0x040fe40000410000 */
[C---:B------:R-:W-:Y:S02]  /*115f0*/  FMUL.FTZ R11, R3.reuse, R167 ;  /* 0x000000a7030b7220 */ /* 0x040fe40000410000 */
[C---:B------:R-:W-:Y:S02]  /*11600*/  FMUL.FTZ R158, R3.reuse, R158 ;  /* 0x0000009e039e7220 */ /* 0x040fe40000410000 */
[----:B------:R-:W-:-:S02]  /*11610*/  FMUL.FTZ R7, R3, R159 ;  /* 0x0000009f03077220 */ /* 0x000fc40000410000 */
[C---:B------:R-:W-:Y:S02]  /*11620*/  FMUL.FTZ R130, R3.reuse, R130 ;  /* 0x0000008203827220 */ /* 0x040fe40000410000 */
[----:B------:R-:W-:Y:S02]  /*11630*/  FMUL.FTZ R131, R3, R131 ;  /* 0x0000008303837220 */ /* 0x000fe40000410000 */
[----:B------:R3:W4:Y:S01]  /*11640*/  @P1 MUFU.LG2 R3, R6 ;  /* 0x0000000600031308 */ /* 0x0007220000000c00 */
[C---:B--2---:R-:W-:Y:S02]  /*11650*/  FMUL.FTZ R184, R0.reuse, R184 ;  /* 0x000000b800b87220 */ /* 0x044fe40000410000 */
[C---:B------:R-:W-:Y:S02]  /*11660*/  FMUL.FTZ R30, R0.reuse, R185 ;  /* 0x000000b9001e7220 */ /* 0x040fe40000410000 */
[C---:B------:R-:W-:Y:S02]  /*11670*/  FMUL.FTZ R176, R0.reuse, R176 ;  /* 0x000000b000b07220 */ /* 0x040fe40000410000 */
[----:B------:R-:W-:-:S02]  /*11680*/  FMUL.FTZ R27, R0, R177 ;  /* 0x000000b1001b7220 */ /* 0x000fc40000410000 */
[C---:B------:R-:W-:Y:S02]  /*11690*/  FMUL.FTZ R180, R0.reuse, R180 ;  /* 0x000000b400b47220 */ /* 0x040fe40000410000 */
[C---:B------:R-:W-:Y:S02]  /*116a0*/  FMUL.FTZ R24, R0.reuse, R181 ;  /* 0x000000b500187220 */ /* 0x040fe40000410000 */
[C---:B------:R-:W-:Y:S02]  /*116b0*/  FMUL.FTZ R168, R0.reuse, R168 ;  /* 0x000000a800a87220 */ /* 0x040fe40000410000 */
[C---:B------:R-:W-:Y:S01]  /*116c0*/  FMUL.FTZ R20, R0.reuse, R169 ;  /* 0x000000a900147220 */ /* 0x040fe20000410000 */
[----:B---3--:R-:W-:Y:S01]  /*116d0*/  @P3 MOV R6, 0x3f317218 ;  /* 0x3f31721800063802 */ /* 0x008fe20000000f00 */
        /* <DEDUP_REMOVED lines=8> */
[----:B------:R-:W-:Y:S01]  /*11760*/  MOV R0, RZ ;  /* 0x000000ff00007202 */ /* 0x000fe20000000f00 */
[----:B-1----:R-:W-:-:S02]  /*11770*/  FMUL.FTZ R152, R2, R152 ;  /* 0x0000009802987220 */ /* 0x002fc40000410000 */
[C---:B------:R-:W-:Y:S02]  /*11780*/  FMUL.FTZ R28, R2.reuse, R153 ;  /* 0x00000099021c7220 */ /* 0x040fe40000410000 */
[C---:B------:R-:W-:Y:S01]  /*11790*/  FMUL.FTZ R160, R2.reuse, R160 ;  /* 0x000000a002a07220 */ /* 0x040fe20000410000 */
[----:B------:R-:W-:Y:S01]  /*117a0*/  @P0 MUFU.RCP R0, R4 ;  /* 0x0000000400000308 */ /* 0x000fe20000001000 */
        /* <DEDUP_REMOVED lines=13> */
[----:B------:R1:W2:Y:S01]  /*11880*/  @P0 MUFU.LG2 R2, R4 ;  /* 0x0000000400020308 */ /* 0x0002a20000000c00 */
[----:B------:R-:W-:Y:S02]  /*11890*/  @P2 FMUL.FTZ R13, R5, 0.69314718246459960938 ;  /* 0x3f317218050d2820 */ /* 0x000fe40000410000 */
[----:B------:R-:W-:Y:S02]  /*118a0*/  @P2 FMUL.FTZ R5, R9, c[0x0][0x2d0] ;  /* 0x0000b40009052a20 */ /* 0x000fe40000410000 */
[----:B----4-:R-:W-:-:S02]  /*118b0*/  @P1 FMUL.FTZ R9, R3, 0.69314718246459960938 ;  /* 0x3f31721803091820 */ /* 0x010fc40000410000 */
[----:B------:R-:W-:Y:S02]  /*118c0*/  @P1 FMUL.FTZ R3, R21, c[0x0][0x2d0] ;  /* 0x0000b40015031a20 */ /* 0x000fe40000410000 */
[----:B------:R-:W-:Y:S02]  /*118d0*/  @P3 FMUL.FTZ R17, R17, 0.69314718246459960938 ;  /* 0x3f31721811113820 */ /* 0x000fe40000410000 */
[----:B------:R-:W-:Y:S01]  /*118e0*/  @P1 FFMA.FTZ R34, R3, R117, R9 ;  /* 0x0000007503221223 */ /* 0x000fe20000010009 */
[----:B------:R-:W-:Y:S01]  /*118f0*/  @P0 MOV R3, 0x3f317218 ;  /* 0x3f31721800030802 */ /* 0x000fe20000000f00 */
[----:B------:R-:W-:Y:S02]  /*11900*/  @P3 FMUL.FTZ R6, R6, c[0x0][0x2d0] ;  /* 0x0000b40006063a20 */ /* 0x000fe40000410000 */
[----:B------:R-:W-:Y:S01]  /*11910*/  @P2 FFMA.FTZ R33, R5, R118, R13 ;  /* 0x0000007605212223 */ /* 0x000fe2000001000d */
[----:B-1----:R-:W-:Y:S01]  /*11920*/  MOV R4, 0x1 ;  /* 0x0000000100047802 */ /* 0x002fe20000000f00 */
[----:B--2---:R-:W-:-:S02]  /*11930*/  @P0 FMUL.FTZ R2, R2, 0.69314718246459960938 ;  /* 0x3f31721802020820 */ /* 0x004fc40000410000 */
[----:B------:R-:W-:Y:S02]  /*11940*/  @P0 FMUL.FTZ R3, R3, c[0x0][0x2d0] ;  /* 0x0000b40003030a20 */ /* 0x000fe40000410000 */
[----:B------:R-:W-:Y:S02]  /*11950*/  @P3 FFMA.FTZ R32, R6, R119, R17 ;  /* 0x0000007706203223 */ /* 0x000fe40000010011 */
        /* <DEDUP_REMOVED lines=16> */
[----:B------:R-:W-:Y:S01]  /*11a60*/  PRMT R0, R4, 0x7610, R0 ;  /* 0x0000761004007816 */ /* 0x000fe20000000000 */
[----:B------:R-:W-:-:S02]  /*11a70*/  @P0 FFMA.FTZ R31, R3, R68, R2 ;  /* 0x00000044031f0223 */ /* 0x000fc40000010002 */
.L_x_509:
[----:B------:R1:W5:Y:S01]  /*11a80*/  LDL R6, [R1+0x58] ;  /* 0x0000580001067983 */ /* 0x0003620000100800 */
[----:B------:R-:W-:Y:S03]  /*11a90*/  BSSY B0, `(.L_x_566) ;  /* 0x0000012000007945 */ /* 0x000fe60003800000 */
[----:B------:R-:W2:Y:S02]  /*11aa0*/  S2R R38, SR_TID.X ;  /* 0x0000000000267919 */ /* 0x000ea40000002100 */
[----:B--2---:R-:W-:-:S13]  /*11ab0*/  LOP3.LUT P6, RZ, R38, 0x7f, RZ, 0xc0, !PT ;  /* 0x0000007f26ff7812 */ /* 0x004fda00078cc0ff */
[----:B------:R-:W-:Y:S05]  /*11ac0*/  @P6 BRA `(.L_x_567) ;  /* 0x000000e000006947 */ /* 0x000fea0003800000 */
[----:B-1----:R-:W1:Y:S01]  /*11ad0*/  S2R R4, SR_LANEID ;  /* 0x0000000000047919 */ /* 0x002e620000000000 */
[----:B------:R-:W-:Y:S01]  /*11ae0*/  VOTEU.ANY UR4, UPT, PT ;  /* 0x0000000000047886 */ /* 0x000fe200038e0100 */
[----:B------:R-:W-:Y:S01]  /*11af0*/  IMAD.MOV.U32 R36, RZ, RZ, c[0x0][0x580] ;  /* 0x00016000ff247624 */ /* 0x000fe200078e00ff */
[----:B------:R-:W1:Y:S01]  /*11b00*/  FLO.U32 R3, UR4 ;  /* 0x0000000400037d00 */ /* 0x000e6200080e0000 */
[----:B------:R-:W-:-:S07]  /*11b10*/  IMAD.MOV.U32 R37, RZ, RZ, c[0x0][0x584] ;  /* 0x00016100ff257624 */ /* 0x000fce00078e00ff */
[----:B------:R-:W2:Y:S01]  /*11b20*/  POPC R2, UR4 ;  /* 0x0000000400027d09 */ /* 0x000ea20008000000 */
[----:B-1----:R-:W-:-:S13]  /*11b30*/  ISETP.EQ.U32.AND P0, PT, R3, R4, PT ;  /* 0x000000040300720c */ /* 0x002fda0003f02070 */
[----:B--2---:R-:W2:Y:S04]  /*11b40*/  @P0 ATOMG.E.ADD.STRONG.GPU PT, R2, [R36.64], R2 ;  /* 0x00000002240209a8 */ /* 0x004ea800081ee1c6 */
[----:B------:R-:W1:Y:S04]  /*11b50*/  S2R R4, SR_LTMASK ;  /* 0x0000000000047919 */ /* 0x000e680000003900 */
[----:B--2---:R1:W2:Y:S02]  /*11b60*/  SHFL.IDX PT, R3, R2, R3, 0x1f ;  /* 0x00001f0302037589 */ /* 0x0042a400000e0000 */
[----:B-1----:R-:W-:-:S06]  /*11b70*/  LOP3.LUT R2, R4, UR4, RZ, 0xc0, !PT ;  /* 0x0000000404027c12 */ /* 0x002fcc000f8ec0ff */
[----:B------:R-:W2:Y:S02]  /*11b80*/  POPC R2, R2 ;  /* 0x0000000200027309 */ /* 0x000ea40000000000 */
[----:B--2--5:R-:W-:-:S05]  /*11b90*/  IADD3 R6, R3, c[0x0][0xc], R2 ;  /* 0x0000030003067a10 */ /* 0x024fca0007ffe002 */
[----:B------:R1:W-:Y:S02]  /*11ba0*/  STL [R1+0x58], R6 ;  /* 0x0000580601007387 */ /* 0x0003e40000100800 */
.L_x_567:
[----:B-1----:R-:W-:Y:S05]  /*11bb0*/  BSYNC B0 ;  /* 0x0000000000007941 */ /* 0x002fea0003800000 */
.L_x_566:
[----:B------:R-:W-:Y:S01]  /*11bc0*/  PRMT R0, R0, 0x9910, RZ ;  /* 0x0000991000007816 */ /* 0x000fe200000000ff */
[----:B------:R-:W-:Y:S01]  /*11bd0*/  BSSY B1, `(.L_x_568) ;  /* 0x0000197000017945 */ /* 0x000fe20003800000 */
[----:B-----5:R-:W-:Y:S02]  /*11be0*/  IMAD.MOV.U32 R47, RZ, RZ, R6 ;  /* 0x000000ffff2f7224 */ /* 0x020fe400078e0006 */
[----:B------:R-:W-:-:S13]  /*11bf0*/  ISETP.NE.AND P0, PT, R0, RZ, PT ;  /* 0x000000ff0000720c */ /* 0x000fda0003f05270 */
[----:B------:R-:W-:Y:S05]  /*11c00*/  @!P0 BRA `(.L_x_569) ;  /* 0x00000f7000008947 */ /* 0x000fea0003800000 */
[----:B------:R-:W2:Y:S04]  /*11c10*/  LDL R44, [R1+0x5c] ;  /* 0x00005c00012c7983 */ /* 0x000ea80000100800 */
[----:B------:R-:W3:Y:S04]  /*11c20*/  LDL R43, [R1+0x6c] ;  /* 0x00006c00012b7983 */ /* 0x000ee80000100800 */
[----:B------:R-:W4:Y:S04]  /*11c30*/  LDL R42, [R1+0x74] ;  /* 0x00007400012a7983 */ /* 0x000f280000100800 */
[----:B------:R-:W5:Y:S04]  /*11c40*/  LDL R41, [R1+0x70] ;  /* 0x0000700001297983 */ /* 0x000f680000100800 */
[----:B------:R-:W4:Y:S04]  /*11c50*/  LDL R40, [R1+0x60] ;  /* 0x0000600001287983 */ /* 0x000f280000100800 */
[----:B------:R-:W4:Y:S04]  /*11c60*/  LDL R39, [R1+0x68] ;  /* 0x0000680001277983 */ /* 0x000f280000100800 */
[----:B------:R-:W4:Y:S04]  /*11c70*/  LDL R37, [R1+0x64] ;  /* 0x0000640001257983 */ /* 0x000f280000100800 */
[----:B------:R-:W4:Y:S04]  /*11c80*/  LDL R36, [R1+0x78] ;  /* 0x0000780001247983 */ /* 0x000f280000100800 */
[----:B------:R-:W4:Y:S01]  /*11c90*/  LDL R35, [R1+0x7c] ;  /* 0x00007c0001237983 */ /* 0x000f220000100800 */
[----:B------:R-:W-:Y:S01]  /*11ca0*/  WARPSYNC 0xffffffff ;  /* 0xffffffff00007948 */ /* 0x000fe20003800000 */
[----:B------:R-:W-:-:S02]  /*11cb0*/  F2FP.PACK_AB R30, R30, R184 ;  /* 0x000000b81e1e723e */ /* 0x000fc400000000ff */
[----:B------:R-:W-:Y:S01]  /*11cc0*/  BAR.SYNC.DEFER_BLOCKING 0x1, 0x80 ;  /* 0x0042000000007b1d */ /* 0x000fe20000010000 */
[----:B------:R-:W-:Y:S02]  /*11cd0*/  F2FP.PACK_AB R29, R29, R186 ;  /* 0x000000ba1d1d723e */ /* 0x000fe400000000ff */
[----:B------:R-:W-:Y:S02]  /*11ce0*/  F2FP.PACK_AB R27, R27, R176 ;  /* 0x000000b01b1b723e */ /* 0x000fe400000000ff */
[----:B------:R-:W-:Y:S02]  /*11cf0*/  F2FP.PACK_AB R26, R26, R178 ;  /* 0x000000b21a1a723e */ /* 0x000fe400000000ff */
[----:B------:R-:W-:Y:S02]  /*11d00*/  F2FP.PACK_AB R28, R28, R152 ;  /* 0x000000981c1c723e */ /* 0x000fe400000000ff */
[----:B------:R-:W-:Y:S02]  /*11d10*/  F2FP.PACK_AB R154, R155, R154 ;  /* 0x0000009a9b9a723e */ /* 0x000fe400000000ff */
        /* <DEDUP_REMOVED lines=25> */
[----:B------:R-:W-:Y:S01]  /*11eb0*/  F2FP.PACK_AB R0, R127, R126 ;  /* 0x0000007e7f00723e */ /* 0x000fe200000000ff */
[----:B--2---:R1:W-:Y:S04]  /*11ec0*/  STS [R44], R30 ;  /* 0x0000001e2c007388 */ /* 0x0043e80000000800 */
[----:B------:R1:W-:Y:S04]  /*11ed0*/  STS [R44+0x400], R29 ;  /* 0x0004001d2c007388 */ /* 0x0003e80000000800 */
[----:B---3--:R1:W-:Y:S04]  /*11ee0*/  STS [R43], R27 ;  /* 0x0000001b2b007388 */ /* 0x0083e80000000800 */
[----:B------:R1:W-:Y:S04]  /*11ef0*/  STS [R43+0x400], R26 ;  /* 0x0004001a2b007388 */ /* 0x0003e80000000800 */
[----:B------:R1:W-:Y:S04]  /*11f00*/  STS [R44+0x2000], R28 ;  /* 0x0020001c2c007388 */ /* 0x0003e80000000800 */
[----:B------:R1:W-:Y:S04]  /*11f10*/  STS [R44+0x2400], R154 ;  /* 0x0024009a2c007388 */ /* 0x0003e80000000800 */
[----:B------:R1:W-:Y:S04]  /*11f20*/  STS [R43+0x2000], R25 ;  /* 0x002000192b007388 */ /* 0x0003e80000000800 */
[----:B------:R1:W-:Y:S04]  /*11f30*/  STS [R43+0x2400], R162 ;  /* 0x002400a22b007388 */ /* 0x0003e80000000800 */
[----:B----4-:R1:W-:Y:S04]  /*11f40*/  STS [R42], R24 ;  /* 0x000000182a007388 */ /* 0x0103e80000000800 */
[----:B------:R1:W-:Y:S04]  /*11f50*/  STS [R42+0x400], R23 ;  /* 0x000400172a007388 */ /* 0x0003e80000000800 */
[----:B-----5:R1:W-:Y:S04]  /*11f60*/  STS [R41], R20 ;  /* 0x0000001429007388 */ /* 0x0203e80000000800 */
[----:B------:R1:W-:Y:S04]  /*11f70*/  STS [R41+0x400], R19 ;  /* 0x0004001329007388 */ /* 0x0003e80000000800 */
[----:B------:R1:W-:Y:S04]  /*11f80*/  STS [R42+0x2000], R22 ;  /* 0x002000162a007388 */ /* 0x0003e80000000800 */
[----:B------:R1:W-:Y:S04]  /*11f90*/  STS [R42+0x2400], R21 ;  /* 0x002400152a007388 */ /* 0x0003e80000000800 */
[----:B------:R1:W-:Y:S04]  /*11fa0*/  STS [R41+0x2000], R18 ;  /* 0x0020001229007388 */ /* 0x0003e80000000800 */
[----:B------:R1:W-:Y:S04]  /*11fb0*/  STS [R41+0x2400], R17 ;  /* 0x0024001129007388 */ /* 0x0003e80000000800 */
[----:B------:R1:W-:Y:S04]  /*11fc0*/  STS [R40], R16 ;  /* 0x0000001028007388 */ /* 0x0003e80000000800 */
[----:B------:R1:W-:Y:S04]  /*11fd0*/  STS [R40+0x400], R15 ;  /* 0x0004000f28007388 */ /* 0x0003e80000000800 */
[----:B------:R1:W-:Y:S04]  /*11fe0*/  STS [R39], R12 ;  /* 0x0000000c27007388 */ /* 0x0003e80000000800 */
        /* <DEDUP_REMOVED lines=13> */
[----:B------:R-:W-:Y:S06]  /*120c0*/  BAR.SYNC.DEFER_BLOCKING 0x1, 0x80 ;  /* 0x0042000000007b1d */ /* 0x000fec0000010000 */
[----:B------:R-:W-:Y:S05]  /*120d0*/  BRA.CONV ~URZ, `(.L_x_570) ;  /* 0x000000837f007947 */ /* 0x000fea000b800000 */
[----:B-1----:R-:W-:Y:S01]  /*120e0*/  SHF.R.S32.HI R35, RZ, 0x1f, R38 ;  /* 0x0000001fff237819 */ /* 0x002fe20000011426 */
[----:B------:R-:W-:Y:S01]  /*120f0*/  IMAD.MOV.U32 R247, RZ, RZ, RZ ;  /* 0x000000fffff77224 */ /* 0x000fe200078e00ff */
[----:B------:R-:W-:Y:S01]  /*12100*/  MOV R2, 0x12160 ;  /* 0x0001216000027802 */ /* 0x000fe20000000f00 */
[----:B------:R-:W-:Y:S01]  /*12110*/  IMAD.MOV.U32 R3, RZ, RZ, 0x1f ;  /* 0x0000001fff037424 */ /* 0x000fe200078e00ff */
[----:B------:R-:W-:-:S04]  /*12120*/  LEA.HI R35, R35, R38, RZ, 0x7 ;  /* 0x0000002623237211 */ /* 0x000fc800078f38ff */
[----:B------:R-:W-:-:S05]  /*12130*/  SHF.R.S32.HI R35, RZ, 0x7, R35 ;  /* 0x00000007ff237819 */ /* 0x000fca0000011423 */
[----:B------:R-:W-:Y:S02]  /*12140*/  IMAD.MOV.U32 R246, RZ, RZ, R35 ;  /* 0x000000fffff67224 */ /* 0x000fe400078e0023 */
[----:B------:R-:W-:Y:S05]  /*12150*/  CALL.REL.NOINC `($__internal_1_$__cuda_sm70_shflsync_idx_p) ;  /* 0x000070c000007944 */ /* 0x000fea0003c00000 */
.L_x_570:
[----:B-1----:R-:W2:Y:S04]  /*12160*/  LDL R2, [R1+0x54] ;  /* 0x0000540001027983 */ /* 0x002ea80000100800 */
[----:B------:R-:W3:Y:S04]  /*12170*/  LDL R5, [R1+0x18] ;  /* 0x0000180001057983 */ /* 0x000ee80000100800 */
[----:B------:R-:W4:Y:S04]  /*12180*/  LDL.LU R4, [R1+0x4c] ;  /* 0x00004c0001047983 */ /* 0x000f280000300800 */
[----:B------:R-:W5:Y:S04]  /*12190*/  LDL.LU R15, [R1+0x48] ;  /* 0x00004800010f7983 */ /* 0x000f680000300800 */
[----:B------:R-:W2:Y:S01]  /*121a0*/  LDL.LU R17, [R1+0x44] ;  /* 0x0000440001117983 */ /* 0x000ea20000300800 */
[----:B------:R-:W-:-:S03]  /*121b0*/  IMAD.MOV.U32 R0, RZ, RZ, 0x1 ;  /* 0x00000001ff007424 */ /* 0x000fc600078e00ff */
[----:B------:R-:W3:Y:S02]  /*121c0*/  LDL R14, [R1+0x84] ;  /* 0x00008400010e7983 */ /* 0x000ee40000100800 */
[----:B------:R-:W-:Y:S02]  /*121d0*/  ISETP.NE.AND P0, PT, R0, c[0x0][0x4e8], PT ;  /* 0x00013a0000007a0c */ /* 0x000fe40003f05270 */
[----:B------:R-:W1:Y:S04]  /*121e0*/  S2R R16, SR_TID.X ;  /* 0x0000000000107919 */ /* 0x000e680000002100 */
[----:B------:R-:W1:Y:S01]  /*121f0*/  S2R R18, SR_TID.X ;  /* 0x0000000000127919 */ /* 0x000e620000002100 */
[----:B------:R-:W-:Y:S02]  /*12200*/  ULDC UR5, c[0x0][0x4e8] ;  /* 0x00013a0000057ab9 */ /* 0x000fe40000000800 */
[----:B------:R-:W-:-:S02]  /*12210*/  ULDC UR4, c[0x0][0x388] ;  /* 0x0000e20000047ab9 */ /* 0x000fc40000000800 */
[----:B------:R-:W-:Y:S01]  /*12220*/  UIMAD UR4, UR5, UR4, URZ ;  /* 0x00000004050472a4 */ /* 0x000fe2000f8e023f */
[----:B------:R-:W-:Y:S02]  /*12230*/  ISETP.GE.AND P5, PT, R242, c[0x0][0x3c8], PT ;  /* 0x0000f200f2007a0c */ /* 0x000fe40003fa6270 */
[----:B------:R-:W-:Y:S02]  /*12240*/  SHF.R.S32.HI R48, RZ, 0x1f, R242 ;  /* 0x0000001fff307819 */ /* 0x000fe400000114f2 */
[----:B----4-:R-:W-:Y:S01]  /*12250*/  SHF.R.S32.HI R0, RZ, 0x1f, R4 ;  /* 0x0000001fff007819 */ /* 0x010fe20000011404 */
[----:B------:R-:W-:Y:S01]  /*12260*/  IMAD.WIDE.U32 R6, R4, c[0x0][0x490], RZ ;  /* 0x0001240004067a25 */ /* 0x000fe200078e00ff */
[----:B-----5:R-:W-:-:S03]  /*12270*/  SHF.R.S32.HI R8, RZ, 0x1f, R15 ;  /* 0x0000001fff087819 */ /* 0x020fc6000001140f */
[----:B--2---:R-:W-:Y:S02]  /*12280*/  IMAD.IADD R3, R2, 0x1, R17 ;  /* 0x0000000102037824 */ /* 0x004fe400078e0211 */
[C---:B------:R-:W-:Y:S02]  /*12290*/  IMAD R2, R0.reuse, c[0x0][0x490], RZ ;  /* 0x0001240000027a24 */ /* 0x040fe400078e02ff */
[----:B------:R-:W-:Y:S02]  /*122a0*/  IMAD R0, R0, c[0x0][0x3e8], RZ ;  /* 0x0000fa0000007a24 */ /* 0x000fe400078e02ff */
[----:B------:R-:W-:-:S04]  /*122b0*/  @P0 IMAD.HI.U32 R12, R3, c[0x0][0x4ec], RZ ;  /* 0x00013b00030c0a27 */ /* 0x000fc800078e00ff */
[----:B---3--:R-:W-:Y:S02]  /*122c0*/  IMAD.IADD R10, R5, 0x1, R17 ;  /* 0x00000001050a7824 */ /* 0x008fe400078e0211 */
[C---:B------:R-:W-:Y:S02]  /*122d0*/  IMAD R9, R4.reuse, c[0x0][0x494], R2 ;  /* 0x0001250004097a24 */ /* 0x040fe400078e0202 */
[C---:B------:R-:W-:Y:S02]  /*122e0*/  IMAD R11, R4.reuse, c[0x0][0x3ec], R0 ;  /* 0x0000fb00040b7a24 */ /* 0x040fe400078e0200 */
[----:B------:R-:W-:Y:S01]  /*122f0*/  IMAD.MOV.U32 R2, RZ, RZ, R3 ;  /* 0x000000ffff027224 */ /* 0x000fe200078e0003 */
[----:B------:R-:W-:Y:S01]  /*12300*/  @P0 SHF.R.U32.HI R2, RZ, c[0x0][0x4f0], R12 ;  /* 0x00013c00ff020a19 */ /* 0x000fe2000001160c */
[----:B------:R-:W-:-:S04]  /*12310*/  IMAD.WIDE.U32 R4, R4, c[0x0][0x3e8], RZ ;  /* 0x0000fa0004047a25 */ /* 0x000fc800078e00ff */
[----:B------:R-:W-:-:S04]  /*12320*/  @P0 IMAD.HI.U32 R13, R10, c[0x0][0x4ec], RZ ;  /* 0x00013b000a0d0a27 */ /* 0x000fc800078e00ff */
[----:B------:R-:W-:Y:S02]  /*12330*/  IMAD.IADD R7, R7, 0x1, R9 ;  /* 0x0000000107077824 */ /* 0x000fe400078e0209 */
[C---:B------:R-:W-:Y:S02]  /*12340*/  IMAD R9, R8.reuse, c[0x0][0x498], RZ ;  /* 0x0001260008097a24 */ /* 0x040fe400078e02ff */
[----:B------:R-:W-:Y:S02]  /*12350*/  IMAD R8, R8, c[0x0][0x3f0], RZ ;  /* 0x0000fc0008087a24 */ /* 0x000fe400078e02ff */
[----:B------:R-:W-:Y:S01]  /*12360*/  IMAD.MOV.U32 R0, RZ, RZ, R10 ;  /* 0x000000ffff007224 */ /* 0x000fe200078e000a */
[----:B------:R-:W-:Y:S01]  /*12370*/  @P0 SHF.R.U32.HI R0, RZ, c[0x0][0x4f0], R13 ;  /* 0x00013c00ff000a19 */ /* 0x000fe2000001160d */
[----:B------:R-:W-:Y:S02]  /*12380*/  IMAD.IADD R5, R5, 0x1, R11 ;  /* 0x0000000105057824 */ /* 0x000fe400078e020b */
[----:B------:R-:W-:-:S02]  /*12390*/  IMAD.MOV R11, RZ, RZ, -R2 ;  /* 0x000000ffff0b7224 */ /* 0x000fc400078e0a02 */
[C---:B------:R-:W-:Y:S02]  /*123a0*/  IMAD R13, R15.reuse, c[0x0][0x49c], R9 ;  /* 0x000127000f0d7a24 */ /* 0x040fe400078e0209 */
[C---:B------:R-:W-:Y:S02]  /*123b0*/  IMAD R12, R15.reuse, c[0x0][0x3f4], R8 ;  /* 0x0000fd000f0c7a24 */ /* 0x040fe400078e0208 */
[----:B------:R-:W-:Y:S01]  /*123c0*/  IMAD.WIDE.U32 R8, R15, c[0x0][0x3f0], R4 ;  /* 0x0000fc000f087a25 */ /* 0x000fe200078e0004 */
[----:B------:R-:W-:-:S03]  /*123d0*/  SHF.R.S32.HI R5, RZ, 0x1f, R0 ;  /* 0x0000001fff057819 */ /* 0x000fc60000011400 */
[----:B------:R-:W-:-:S04]  /*123e0*/  IMAD.WIDE.U32 R6, R15, c[0x0][0x498], R6 ;  /* 0x000126000f067a25 */ /* 0x000fc800078e0006 */
[----:B------:R-:W-:Y:S01]  /*123f0*/  IMAD R4, R11, c[0x0][0x4e8], R3 ;  /* 0x00013a000b047a24 */ /* 0x000fe200078e0203 */
[----:B------:R-:W-:Y:S01]  /*12400*/  SHF.R.S32.HI R11, RZ, 0x1f, R2 ;  /* 0x0000001fff0b7819 */ /* 0x000fe20000011402 */
[----:B------:R-:W-:Y:S01]  /*12410*/  IMAD.IADD R3, R9, 0x1, R12 ;  /* 0x0000000109037824 */ /* 0x000fe200078e020c */
[----:B------:R-:W-:Y:S01]  /*12420*/  IADD3 R6, P0, R2, R6, RZ ;  /* 0x0000000602067210 */ /* 0x000fe20007f1e0ff */
[----:B------:R-:W-:Y:S01]  /*12430*/  IMAD R5, R5, c[0x0][0x3e0], RZ ;  /* 0x0000f80005057a24 */ /* 0x000fe200078e02ff */
[----:B------:R-:W-:Y:S01]  /*12440*/  SHF.R.S32.HI R9, RZ, 0x1f, R4 ;  /* 0x0000001fff097819 */ /* 0x000fe20000011404 */
[----:B------:R-:W-:Y:S01]  /*12450*/  IMAD.MOV.U32 R2, RZ, RZ, R8 ;  /* 0x000000ffff027224 */ /* 0x000fe200078e0008 */
[----:B------:R-:W-:Y:S01]  /*12460*/  IADD3.X R7, R11, R7, R13, P0, !PT ;  /* 0x000000070b077210 */ /* 0x000fe200007fe40d */
[----:B------:R-:W-:Y:S01]  /*12470*/  IMAD R12, R0, c[0x0][0x3e4], R5 ;  /* 0x0000f900000c7a24 */ /* 0x000fe200078e0205 */
[----:B-1----:R-:W-:Y:S01]  /*12480*/  SHF.R.S32.HI R15, RZ, 0x1f, R16 ;  /* 0x0000001fff0f7819 */ /* 0x002fe20000011410 */
[----:B------:R-:W-:-:S02]  /*12490*/  IMAD R5, R9, c[0x0][0x488], RZ ;  /* 0x0001220009057a24 */ /* 0x000fc400078e02ff */
[----:B------:R-:W-:Y:S01]  /*124a0*/  IMAD.WIDE.U32 R8, R0, c[0x0][0x3e0], R2 ;  /* 0x0000f80000087a25 */ /* 0x000fe200078e0002 */
[----:B------:R-:W-:-:S03]  /*124b0*/  LEA.HI R15, R15, R16, RZ, 0x5 ;  /* 0x000000100f0f7211 */ /* 0x000fc600078f28ff */
[----:B------:R-:W-:Y:S02]  /*124c0*/  IMAD.MOV R0, RZ, RZ, -R0 ;  /* 0x000000ffff007224 */ /* 0x000fe400078e0a00 */
[C---:B------:R-:W-:Y:S02]  /*124d0*/  IMAD R11, R4.reuse, c[0x0][0x48c], R5 ;  /* 0x00012300040b7a24 */ /* 0x040fe400078e0205 */
[----:B------:R-:W-:Y:S01]  /*124e0*/  IMAD.WIDE.U32 R2, R4, c[0x0][0x488], R6 ;  /* 0x0001220004027a25 */ /* 0x000fe200078e0006 */
[----:B------:R-:W-:-:S03]  /*124f0*/  LOP3.LUT R15, R15, 0xffffffe0, RZ, 0xc0, !PT ;  /* 0xffffffe00f0f7812 */ /* 0x000fc600078ec0ff */
[----:B------:R-:W-:Y:S02]  /*12500*/  IMAD R6, R0, c[0x0][0x4e8], R10 ;  /* 0x00013a0000067a24 */ /* 0x000fe400078e020a */
[----:B------:R-:W-:Y:S01]  /*12510*/  IMAD.IADD R0, R3, 0x1, R11 ;  /* 0x0000000103007824 */ /* 0x000fe200078e020b */
[----:B------:R-:W-:Y:S01]  /*12520*/  LEA R3, P0, R2, c[0x0][0x450], 0x2 ;  /* 0x0001140002037a11 */ /* 0x000fe200078010ff */
[----:B------:R-:W-:-:S03]  /*12530*/  IMAD.IADD R15, R16, 0x1, -R15 ;  /* 0x00000001100f7824 */ /* 0x000fc600078e0a0f */
[----:B------:R-:W-:Y:S01]  /*12540*/  LEA.HI.X R2, R2, c[0x0][0x454], R0, 0x2, P0 ;  /* 0x0001150002027a11 */ /* 0x000fe200000f1400 */
[----:B------:R-:W-:Y:S01]  /*12550*/  IMAD.IADD R0, R14, 0x1, R17 ;  /* 0x000000010e007824 */ /* 0x000fe200078e0211 */
[----:B------:R-:W-:Y:S01]  /*12560*/  LOP3.LUT P1, RZ, R15, 0x3, RZ, 0xc0, !PT ;  /* 0x000000030fff7812 */ /* 0x000fe2000782c0ff */
[----:B------:R-:W-:Y:S01]  /*12570*/  IMAD.IADD R5, R9, 0x1, R12 ;  /* 0x0000000109057824 */ /* 0x000fe200078e020c */
[----:B------:R-:W-:Y:S01]  /*12580*/  SHFL.IDX PT, R14, R3, RZ, 0x1c1f ;  /* 0x001c1fff030e7589 */ /* 0x000fe200000e0000 */
[----:B------:R-:W-:-:S03]  /*12590*/  IMAD.MOV.U32 R4, RZ, RZ, R8 ;  /* 0x000000ffff047224 */ /* 0x000fc600078e0008 */
[----:B------:R-:W1:Y:S04]  /*125a0*/  SHFL.IDX PT, R15, R2, RZ, 0x1c1f ;  /* 0x001c1fff020f7589 */ /* 0x000e6800000e0000 */
[----:B------:R-:W-:Y:S04]  /*125b0*/  SHFL.IDX PT, R12, R3, 0x1, 0x1c1f ;  /* 0x003c1f00030c7f89 */ /* 0x000fe800000e0000 */
[----:B------:R-:W2:Y:S04]  /*125c0*/  SHFL.IDX PT, R13, R2, 0x1, 0x1c1f ;  /* 0x003c1f00020d7f89 */ /* 0x000ea800000e0000 */
[----:B------:R-:W-:Y:S04]  /*125d0*/  SHFL.IDX PT, R10, R3, 0x2, 0x1c1f ;  /* 0x005c1f00030a7f89 */ /* 0x000fe800000e0000 */
[----:B------:R-:W3:Y:S04]  /*125e0*/  SHFL.IDX PT, R11, R2, 0x2, 0x1c1f ;  /* 0x005c1f00020b7f89 */ /* 0x000ee800000e0000 */
[----:B------:R4:W-:Y:S04]  /*125f0*/  SHFL.IDX PT, R8, R3, 0x3, 0x1c1f ;  /* 0x007c1f0003087f89 */ /* 0x0009e800000e0000 */
[----:B------:R5:W1:Y:S01]  /*12600*/  SHFL.IDX PT, R9, R2, 0x3, 0x1c1f ;  /* 0x007c1f0002097f89 */ /* 0x000a6200000e0000 */
[----:B------:R-:W-:-:S02]  /*12610*/  SHF.R.S32.HI R7, RZ, 0x1f, R6 ;  /* 0x0000001fff077819 */ /* 0x000fc40000011406 */
[----:B------:R-:W-:-:S03]  /*12620*/  ISETP.GE.OR P4, PT, R0, UR4, P1 ;  /* 0x0000000400007c0c */ /* 0x000fc60008f86670 */
[----:B------:R-:W-:Y:S01]  /*12630*/  IMAD R7, R7, c[0x0][0x3d8], RZ ;  /* 0x0000f60007077a24 */ /* 0x000fe200078e02ff */
[----:B------:R-:W-:Y:S01]  /*12640*/  SHF.R.S32.HI R16, RZ, 0x1f, R18 ;  /* 0x0000001fff107819 */ /* 0x000fe20000011412 */
[----:B------:R-:W-:Y:S01]  /*12650*/  IMAD.WIDE.U32 R4, R6, c[0x0][0x3d8], R4 ;  /* 0x0000f60006047a25 */ /* 0x000fe200078e0004 */
[C---:B----4-:R-:W-:Y:S02]  /*12660*/  IADD3 R3, R0.reuse, 0x8, RZ ;  /* 0x0000000800037810 */ /* 0x050fe40007ffe0ff */
[C---:B-----5:R-:W-:Y:S02]  /*12670*/  IADD3 R2, R0.reuse, 0x40, RZ ;  /* 0x0000004000027810 */ /* 0x060fe40007ffe0ff */
[----:B------:R-:W-:Y:S02]  /*12680*/  IADD3 R0, R0, 0x48, RZ ;  /* 0x0000004800007810 */ /* 0x000fe40007ffe0ff */
[----:B------:R-:W-:Y:S02]  /*12690*/  ISETP.GE.OR P3, PT, R3, UR4, P1 ;  /* 0x0000000403007c0c */ /* 0x000fe40008f66670 */
[----:B------:R-:W-:-:S02]  /*126a0*/  ISETP.GE.OR P2, PT, R2, UR4, P1 ;  /* 0x0000000402007c0c */ /* 0x000fc40008f46670 */
[----:B------:R-:W-:Y:S01]  /*126b0*/  ISETP.GE.OR P1, PT, R0, UR4, P1 ;  /* 0x0000000400007c0c */ /* 0x000fe20008f26670 */
[----:B------:R-:W-:Y:S01]  /*126c0*/  IMAD R7, R6, c[0x0][0x3dc], R7 ;  /* 0x0000f70006077a24 */ /* 0x000fe200078e0207 */
[----:B------:R-:W-:Y:S01]  /*126d0*/  LEA.HI R16, R16, R18, RZ, 0x3 ;  /* 0x0000001210107211 */ /* 0x000fe200078f18ff */
[----:B-1----:R-:W-:Y:S01]  /*126e0*/  @!P4 ST.E [R14.64], R32 ;  /* 0x000000200e00c985 */ /* 0x002fe2000c101906 */
[----:B------:R-:W-:Y:S01]  /*126f0*/  LEA R2, P0, R4, c[0x0][0x380], 0x1 ;  /* 0x0000e00004027a11 */ /* 0x000fe200078008ff */
[----:B------:R-:W-:Y:S01]  /*12700*/  IMAD.IADD R0, R5, 0x1, R7 ;  /* 0x0000000105007824 */ /* 0x000fe200078e0207 */
[----:B------:R-:W-:-:S03]  /*12710*/  SHF.R.S32.HI R16, RZ, 0x3, R16 ;  /* 0x00000003ff107819 */ /* 0x000fc60000011410 */
[----:B--2---:R-:W-:Y:S01]  /*12720*/  @!P3 ST.E [R12.64], R33 ;  /* 0x000000210c00b985 */ /* 0x004fe2000c101906 */
[----:B------:R-:W-:-:S03]  /*12730*/  LEA.HI.X R0, R4, c[0x0][0x384], R0, 0x1, P0 ;  /* 0x0000e10004007a11 */ /* 0x000fc600000f0c00 */
[----:B---3--:R-:W-:Y:S01]  /*12740*/  @!P2 ST.E [R10.64], R34 ;  /* 0x000000220a00a985 */ /* 0x008fe2000c101906 */
[----:B------:R-:W-:-:S03]  /*12750*/  IMAD.IADD R3, R16, 0x1, R17 ;  /* 0x0000000110037824 */ /* 0x000fc600078e0211 */
[----:B------:R-:W-:Y:S04]  /*12760*/  @!P1 ST.E [R8.64], R31 ;  /* 0x0000001f08009985 */ /* 0x000fe8000c101906 */
[----:B------:R-:W1:Y:S04]  /*12770*/  SHFL.IDX PT, R8, R2, RZ, 0x181f ;  /* 0x00181fff02087589 */ /* 0x000e6800000e0000 */
[----:B------:R-:W-:Y:S01]  /*12780*/  LDS.128 R20, [R243+0x80] ;  /* 0x00008000f3147984 */ /* 0x000fe20000000c00 */
[----:B------:R-:W-:-:S03]  /*12790*/  IADD3 R4, R3, 0x10, RZ ;  /* 0x0000001003047810 */ /* 0x000fc60007ffe0ff */
[----:B------:R-:W2:Y:S04]  /*127a0*/  SHFL.IDX PT, R7, R0, RZ, 0x181f ;  /* 0x00181fff00077589 */ /* 0x000ea800000e0000 */
[----:B------:R-:W3:Y:S04]  /*127b0*/  SHFL.IDX PT, R6, R2, 0x1, 0x181f ;  /* 0x00381f0002067f89 */ /* 0x000ee800000e0000 */
[----:B------:R-:W4:Y:S01]  /*127c0*/  SHFL.IDX PT, R5, R2, 0x2, 0x181f ;  /* 0x00581f0002057f89 */ /* 0x000f2200000e0000 */
[----:B------:R-:W-:-:S03]  /*127d0*/  ISETP.GE.OR P2, PT, R4, UR4, P5 ;  /* 0x0000000404007c0c */ /* 0x000fc6000af46670 */
[----:B------:R-:W5:Y:S01]  /*127e0*/  SHFL.IDX PT, R11, R0, 0x1, 0x181f ;  /* 0x00381f00000b7f89 */ /* 0x000f6200000e0000 */
[----:B------:R-:W-:-:S03]  /*127f0*/  ISETP.GE.OR P3, PT, R3, UR4, P5 ;  /* 0x0000000403007c0c */ /* 0x000fc6000af66670 */
[----:B------:R-:W5:Y:S01]  /*12800*/  SHFL.IDX PT, R10, R0, 0x2, 0x181f ;  /* 0x00581f00000a7f89 */ /* 0x000f6200000e0000 */
[----:B------:R-:W-:-:S03]  /*12810*/  IADD3 R4, R3, 0x20, RZ ;  /* 0x0000002003047810 */ /* 0x000fc60007ffe0ff */
[----:B------:R-:W5:Y:S01]  /*12820*/  LDS.128 R16, [R243+0x880] ;  /* 0x00088000f3107984 */ /* 0x000f620000000c00 */
[----:B------:R-:W-:-:S03]  /*12830*/  ISETP.GE.OR P0, PT, R4, UR4, P5 ;  /* 0x0000000404007c0c */ /* 0x000fc6000af06670 */
[----:B------:R-:W5:Y:S02]  /*12840*/  LDS.128 R12, [R243+0x1080] ;  /* 0x00108000f30c7984 */ /* 0x000f640000000c00 */
[C---:B-1----:R-:W-:Y:S02]  /*12850*/  @!P3 LEA R8, P4, R242.reuse, R8, 0x1 ;  /* 0x00000008f208b211 */ /* 0x042fe400078808ff */
[----:B------:R-:W-:Y:S01]  /*12860*/  LDS.128 R24, [R243+0x1880] ;  /* 0x00188000f3187984 */ /* 0x000fe20000000c00 */
[C---:B------:R-:W-:Y:S02]  /*12870*/  IADD3 R29, R3.reuse, 0x30, RZ ;  /* 0x00000030031d7810 */ /* 0x040fe40007ffe0ff */
[C---:B--2---:R-:W-:Y:S01]  /*12880*/  @!P3 LEA.HI.X R9, R242.reuse, R7, R48, 0x1, P4 ;  /* 0x00000007f209b211 */ /* 0x044fe200020f0c30 */
[----:B------:R-:W1:Y:S01]  /*12890*/  SHFL.IDX PT, R45, R2, 0x3, 0x181f ;  /* 0x00781f00022d7f89 */ /* 0x000e6200000e0000 */
[C---:B---3--:R-:W-:Y:S02]  /*128a0*/  @!P2 LEA R6, P1, R242.reuse, R6, 0x1 ;  /* 0x00000006f206a211 */ /* 0x048fe400078208ff */
[----:B------:R-:W-:Y:S01]  /*128b0*/  IADD3 R28, R3, 0x40, RZ ;  /* 0x00000040031c7810 */ /* 0x000fe20007ffe0ff */
[----:B------:R-:W2:Y:S01]  /*128c0*/  SHFL.IDX PT, R46, R0, 0x3, 0x181f ;  /* 0x00781f00002e7f89 */ /* 0x000ea200000e0000 */
[----:B----4-:R-:W-:-:S02]  /*128d0*/  @!P0 LEA R4, P4, R242, R5, 0x1 ;  /* 0x00000005f2048211 */ /* 0x010fc400078808ff */
[C-C-:B-----5:R-:W-:Y:S01]  /*128e0*/  @!P2 LEA.HI.X R7, R242.reuse, R11, R48.reuse, 0x1, P1 ;  /* 0x0000000bf207a211 */ /* 0x160fe200008f0c30 */
[----:B------:R-:W-:Y:S01]  /*128f0*/  LDS.128 R32, [R243+0x2880] ;  /* 0x00288000f3207984 */ /* 0x000fe20000000c00 */
[----:B------:R-:W-:Y:S02]  /*12900*/  @!P0 LEA.HI.X R5, R242, R10, R48, 0x1, P4 ;  /* 0x0000000af2058211 */ /* 0x000fe400020f0c30 */
[----:B------:R-:W-:Y:S01]  /*12910*/  ISETP.GE.OR P1, PT, R29, UR4, P5 ;  /* 0x000000041d007c0c */ /* 0x000fe2000af26670 */
[----:B------:R-:W-:Y:S01]  /*12920*/  LDS.128 R36, [R243+0x3080] ;  /* 0x00308000f3247984 */ /* 0x000fe20000000c00 */
[----:B------:R-:W-:-:S03]  /*12930*/  ISETP.GE.OR P4, PT, R28, UR4, P5 ;  /* 0x000000041c007c0c */ /* 0x000fc6000af86670 */
[----:B------:R-:W-:Y:S04]  /*12940*/  LDS.128 R28, [R243+0x2080] ;  /* 0x00208000f31c7984 */ /* 0x000fe80000000c00 */
[----:B------:R-:W3:Y:S04]  /*12950*/  SHFL.IDX PT, R44, R2, 0x4, 0x181f ;  /* 0x00981f00022c7f89 */ /* 0x000ee800000e0000 */
[----:B------:R-:W-:Y:S04]  /*12960*/  LDS.128 R40, [R243+0x3880] ;  /* 0x00388000f3287984 */ /* 0x000fe80000000c00 */
[----:B------:R4:W-:Y:S04]  /*12970*/  @!P3 ST.E.128 [R8.64], R20 ;  /* 0x000000140800b985 */ /* 0x0009e8000c101d06 */
[----:B------:R-:W5:Y:S04]  /*12980*/  SHFL.IDX PT, R9, R2, 0x5, 0x181f ;  /* 0x00b81f0002097f89 */ /* 0x000f6800000e0000 */
[----:B------:R-:W1:Y:S04]  /*12990*/  SHFL.IDX PT, R11, R0, 0x4, 0x181f ;  /* 0x00981f00000b7f89 */ /* 0x000e6800000e0000 */
[----:B------:R-:W-:Y:S04]  /*129a0*/  SHFL.IDX PT, R10, R2, 0x6, 0x181f ;  /* 0x00d81f00020a7f89 */ /* 0x000fe800000e0000 */
[----:B------:R-:W1:Y:S04]  /*129b0*/  SHFL.IDX PT, R21, R0, 0x5, 0x181f ;  /* 0x00b81f0000157f89 */ /* 0x000e6800000e0000 */
[----:B------:R-:W1:Y:S04]  /*129c0*/  SHFL.IDX PT, R20, R0, 0x6, 0x181f ;  /* 0x00d81f0000147f89 */ /* 0x000e6800000e0000 */
[----:B------:R-:W-:Y:S01]  /*129d0*/  @!P2 ST.E.128 [R6.64], R16 ;  /* 0x000000100600a985 */ /* 0x000fe2000c101d06 */
[----:B----4-:R-:W-:-:S02]  /*129e0*/  IADD3 R22, R3, 0x50, RZ ;  /* 0x0000005003167810 */ /* 0x010fc40007ffe0ff */
[C---:B------:R-:W-:Y:S02]  /*129f0*/  IADD3 R8, R3.reuse, 0x60, RZ ;  /* 0x0000006003087810 */ /* 0x040fe40007ffe0ff */
[----:B------:R-:W-:Y:S01]  /*12a00*/  ISETP.GE.OR P3, PT, R22, UR4, P5 ;  /* 0x0000000416007c0c */ /* 0x000fe2000af66670 */
[----:B------:R1:W-:Y:S01]  /*12a10*/  @!P0 ST.E.128 [R4.64], R12 ;  /* 0x0000000c04008985 */ /* 0x0003e2000c101d06 */
[----:B------:R-:W-:Y:S02]  /*12a20*/  ISETP.GE.OR P2, PT, R8, UR4, P5 ;  /* 0x0000000408007c0c */ /* 0x000fe4000af46670 */
[----:B------:R-:W-:-:S04]  /*12a30*/  IADD3 R3, R3, 0x70, RZ ;  /* 0x0000007003037810 */ /* 0x000fc80007ffe0ff */
[----:B------:R-:W-:Y:S02]  /*12a40*/  ISETP.GE.OR P5, PT, R3, UR4, P5 ;  /* 0x0000000403007c0c */ /* 0x000fe4000afa6670 */
[----:B-1----:R-:W-:-:S04]  /*12a50*/  @!P1 LEA R4, P0, R242, R45, 0x1 ;  /* 0x0000002df2049211 */ /* 0x002fc800078008ff */
[C---:B--2---:R-:W-:Y:S02]  /*12a60*/  @!P1 LEA.HI.X R5, R242.reuse, R46, R48, 0x1, P0 ;  /* 0x0000002ef2059211 */ /* 0x044fe400000f0c30 */
[----:B---3--:R-:W-:-:S03]  /*12a70*/  @!P4 LEA R8, P0, R242, R44, 0x1 ;  /* 0x0000002cf208c211 */ /* 0x008fc600078008ff */
[----:B------:R1:W-:Y:S01]  /*12a80*/  @!P1 ST.E.128 [R4.64], R24 ;  /* 0x0000001804009985 */ /* 0x0003e2000c101d06 */
[C---:B-----5:R-:W-:Y:S02]  /*12a90*/  @!P3 LEA R6, P1, R242.reuse, R9, 0x1 ;  /* 0x00000009f206b211 */ /* 0x060fe400078208ff */
[C-C-:B------:R-:W-:Y:S02]  /*12aa0*/  @!P4 LEA.HI.X R9, R242.reuse, R11, R48.reuse, 0x1, P0 ;  /* 0x0000000bf209c211 */ /* 0x140fe400000f0c30 */
[----:B------:R-:W-:-:S03]  /*12ab0*/  @!P3 LEA.HI.X R7, R242, R21, R48, 0x1, P1 ;  /* 0x00000015f207b211 */ /* 0x000fc600008f0c30 */
[----:B------:R2:W-:Y:S04]  /*12ac0*/  @!P4 ST.E.128 [R8.64], R28 ;  /* 0x0000001c0800c985 */ /* 0x0005e8000c101d06 */
[----:B------:R2:W-:Y:S01]  /*12ad0*/  @!P3 ST.E.128 [R6.64], R32 ;  /* 0x000000200600b985 */ /* 0x0005e2000c101d06 */
[----:B-1----:R-:W-:-:S04]  /*12ae0*/  @!P2 LEA R4, P0, R242, R10, 0x1 ;  /* 0x0000000af204a211 */ /* 0x002fc800078008ff */
[----:B------:R-:W-:-:S05]  /*12af0*/  @!P2 LEA.HI.X R5, R242, R20, R48, 0x1, P0 ;  /* 0x00000014f205a211 */ /* 0x000fca00000f0c30 */
[----:B------:R2:W-:Y:S04]  /*12b00*/  @!P2 ST.E.128 [R4.64], R36 ;  /* 0x000000240400a985 */ /* 0x0005e8000c101d06 */
[----:B------:R-:W1:Y:S04]  /*12b10*/  SHFL.IDX PT, R2, R2, 0x7, 0x181f ;  /* 0x00f81f0002027f89 */ /* 0x000e6800000e0000 */
[----:B------:R-:W3:Y:S01]  /*12b20*/  SHFL.IDX PT, R0, R0, 0x7, 0x181f ;  /* 0x00f81f0000007f89 */ /* 0x000ee200000e0000 */
[----:B------:R-:W-:Y:S05]  /*12b30*/  @P5 BRA `(.L_x_571) ;  /* 0x00000a0000005947 */ /* 0x000fea0003800000 */
[----:B-1----:R-:W-:-:S04]  /*12b40*/  LEA R2, P0, R242, R2, 0x1 ;  /* 0x00000002f2027211 */ /* 0x002fc800078008ff */
[----:B---3--:R-:W-:-:S05]  /*12b50*/  LEA.HI.X R3, R242, R0, R48, 0x1, P0 ;  /* 0x00000000f2037211 */ /* 0x008fca00000f0c30 */
[----:B------:R1:W-:Y:S01]  /*12b60*/  ST.E.128 [R2.64], R40 ;  /* 0x0000002802007985 */ /* 0x0003e2000c101d06 */
[----:B------:R-:W-:Y:S05]  /*12b70*/  BRA `(.L_x_571) ;  /* 0x000009c000007947 */ /* 0x000fea0003800000 */
.L_x_569:
[----:B------:R-:W2:Y:S04]  /*12b80*/  LDL R2, [R1+0x4c] ;  /* 0x00004c0001027983 */ /* 0x000ea80000100800 */
[----:B------:R-:W3:Y:S04]  /*12b90*/  LDL R0, [R1+0x48] ;  /* 0x0000480001007983 */ /* 0x000ee80000100800 */
[----:B------:R-:W4:Y:S04]  /*12ba0*/  LDL R4, [R1+0x44] ;  /* 0x0000440001047983 */ /* 0x000f280000100800 */
[----:B------:R-:W1:Y:S01]  /*12bb0*/  S2R R3, SR_TID.X ;  /* 0x0000000000037919 */ /* 0x000e620000002100 */
[----:B------:R-:W-:Y:S01]  /*12bc0*/  BSSY B0, `(.L_x_572) ;  /* 0x0000026000007945 */ /* 0x000fe20003800000 */
[----:B-1----:R-:W-:Y:S01]  /*12bd0*/  ISETP.GE.AND P0, PT, R3, 0x80, PT ;  /* 0x000000800300780c */ /* 0x002fe20003f06270 */
[----:B--2---:R-:W-:-:S02]  /*12be0*/  IMAD.MOV.U32 R12, RZ, RZ, R2 ;  /* 0x000000ffff0c7224 */ /* 0x004fc400078e0002 */
[----:B---3--:R-:W-:-:S03]  /*12bf0*/  IMAD.MOV.U32 R11, RZ, RZ, R0 ;  /* 0x000000ffff0b7224 */ /* 0x008fc600078e0000 */
[----:B------:R-:W-:Y:S01]  /*12c00*/  SHF.R.S32.HI R7, RZ, 0x1f, R12 ;  /* 0x0000001fff077819 */ /* 0x000fe2000001140c */
[----:B----4-:R-:W-:Y:S01]  /*12c10*/  IMAD.MOV.U32 R13, RZ, RZ, R4 ;  /* 0x000000ffff0d7224 */ /* 0x010fe200078e0004 */
[----:B------:R-:W-:-:S05]  /*12c20*/  SHF.R.S32.HI R10, RZ, 0x1f, R11 ;  /* 0x0000001fff0a7819 */ /* 0x000fca000001140b */
[----:B------:R-:W-:Y:S05]  /*12c30*/  @P0 BRA `(.L_x_573) ;  /* 0x000001e000000947 */ /* 0x000fea0003800000 */
[----:B------:R-:W-:Y:S02]  /*12c40*/  MOV R2, c[0x0][0x4e8] ;  /* 0x00013a0000027a02 */ /* 0x000fe40000000f00 */
[----:B------:R-:W-:-:S03]  /*12c50*/  IADD3 R6, R13, R3, RZ ;  /* 0x000000030d067210 */ /* 0x000fc60007ffe0ff */
[----:B------:R-:W-:-:S05]  /*12c60*/  IMAD R0, R2, c[0x0][0x388], RZ ;  /* 0x0000e20002007a24 */ /* 0x000fca00078e02ff */
[----:B------:R-:W-:-:S13]  /*12c70*/  ISETP.GE.AND P0, PT, R6, R0, PT ;  /* 0x000000000600720c */ /* 0x000fda0003f06270 */
[----:B------:R-:W-:Y:S05]  /*12c80*/  @P0 BRA `(.L_x_573) ;  /* 0x0000019000000947 */ /* 0x000fea0003800000 */
[----:B------:R-:W-:Y:S01]  /*12c90*/  ISETP.NE.AND P0, PT, R2, 0x1, PT ;  /* 0x000000010200780c */ /* 0x000fe20003f05270 */
[----:B------:R-:W-:Y:S01]  /*12ca0*/  IMAD R4, R7, c[0x0][0x490], RZ ;  /* 0x0001240007047a24 */ /* 0x000fe200078e02ff */
[----:B------:R-:W-:Y:S01]  /*12cb0*/  MOV R0, R6 ;  /* 0x0000000600007202 */ /* 0x000fe20000000f00 */
[----:B------:R-:W-:-:S04]  /*12cc0*/  IMAD.WIDE.U32 R2, R12, c[0x0][0x490], RZ ;  /* 0x000124000c027a25 */ /* 0x000fc800078e00ff */
[----:B------:R-:W-:Y:S02]  /*12cd0*/  IMAD R4, R12, c[0x0][0x494], R4 ;  /* 0x000125000c047a24 */ /* 0x000fe400078e0204 */
[----:B------:R-:W-:-:S03]  /*12ce0*/  IMAD R9, R10, c[0x0][0x498], RZ ;  /* 0x000126000a097a24 */ /* 0x000fc600078e02ff */
[----:B------:R-:W-:Y:S01]  /*12cf0*/  IADD3 R3, R3, R4, RZ ;  /* 0x0000000403037210 */ /* 0x000fe20007ffe0ff */
[----:B------:R-:W-:-:S05]  /*12d00*/  @P0 IMAD.HI.U32 R5, R6, c[0x0][0x4ec], RZ ;  /* 0x00013b0006050a27 */ /* 0x000fca00078e00ff */
[----:B------:R-:W-:Y:S01]  /*12d10*/  @P0 SHF.R.U32.HI R0, RZ, c[0x0][0x4f0], R5 ;  /* 0x00013c00ff000a19 */ /* 0x000fe20000011605 */
[----:B------:R-:W-:-:S03]  /*12d20*/  IMAD.WIDE.U32 R4, R11, c[0x0][0x498], R2 ;  /* 0x000126000b047a25 */ /* 0x000fc600078e0002 */
[C---:B------:R-:W-:Y:S01]  /*12d30*/  IADD3 R8, -R0.reuse, RZ, RZ ;  /* 0x000000ff00087210 */ /* 0x040fe20007ffe1ff */
[----:B------:R-:W-:Y:S01]  /*12d40*/  IMAD R3, R11, c[0x0][0x49c], R9 ;  /* 0x000127000b037a24 */ /* 0x000fe200078e0209 */
[----:B------:R-:W-:-:S03]  /*12d50*/  IADD3 R4, P0, R0, R4, RZ ;  /* 0x0000000400047210 */ /* 0x000fc60007f1e0ff */
[----:B------:R-:W-:Y:S01]  /*12d60*/  IMAD R2, R8, c[0x0][0x4e8], R6 ;  /* 0x00013a0008027a24 */ /* 0x000fe200078e0206 */
[----:B------:R-:W-:-:S04]  /*12d70*/  SHF.R.S32.HI R6, RZ, 0x1f, R0 ;  /* 0x0000001fff067819 */ /* 0x000fc80000011400 */
[----:B------:R-:W-:Y:S02]  /*12d80*/  SHF.R.S32.HI R0, RZ, 0x1f, R2 ;  /* 0x0000001fff007819 */ /* 0x000fe40000011402 */
[----:B------:R-:W-:-:S03]  /*12d90*/  IADD3.X R5, R6, R5, R3, P0, !PT ;  /* 0x0000000506057210 */ /* 0x000fc600007fe403 */
[----:B------:R-:W-:-:S04]  /*12da0*/  IMAD R0, R0, c[0x0][0x488], RZ ;  /* 0x0001220000007a24 */ /* 0x000fc800078e02ff */
[C---:B------:R-:W-:Y:S02]  /*12db0*/  IMAD R0, R2.reuse, c[0x0][0x48c], R0 ;  /* 0x0001230002007a24 */ /* 0x040fe400078e0200 */
[----:B------:R-:W-:-:S05]  /*12dc0*/  IMAD.WIDE.U32 R2, R2, c[0x0][0x488], R4 ;  /* 0x0001220002027a25 */ /* 0x000fca00078e0004 */
[----:B------:R-:W-:Y:S02]  /*12dd0*/  IADD3 R0, R3, R0, RZ ;  /* 0x0000000003007210 */ /* 0x000fe40007ffe0ff */
[----:B------:R-:W-:-:S04]  /*12de0*/  LEA R4, P0, R2, c[0x0][0x450], 0x2 ;  /* 0x0001140002047a11 */ /* 0x000fc800078010ff */
[----:B------:R-:W-:Y:S02]  /*12df0*/  LEA.HI.X R5, R2, c[0x0][0x454], R0, 0x2, P0 ;  /* 0x0001150002057a11 */ /* 0x000fe400000f1400 */
[----:B------:R-:W-:-:S05]  /*12e00*/  MOV R0, 0xff800000 ;  /* 0xff80000000007802 */ /* 0x000fca0000000f00 */
[----:B------:R1:W-:Y:S02]  /*12e10*/  STG.E [R4.64], R0 ;  /* 0x0000000004007986 */ /* 0x0003e4000c101906 */
.L_x_573:
[----:B------:R-:W-:Y:S05]  /*12e20*/  BSYNC B0 ;  /* 0x0000000000007941 */ /* 0x000fea0003800000 */
.L_x_572:
[----:B------:R-:W2:Y:S01]  /*12e30*/  LDL R2, [R1+0x18] ;  /* 0x0000180001027983 */ /* 0x000ea20000100800 */
[----:B-1----:R-:W-:Y:S01]  /*12e40*/  MOV R0, c[0x0][0x4e8] ;  /* 0x00013a0000007a02 */ /* 0x002fe20000000f00 */
[----:B------:R-:W-:-:S03]  /*12e50*/  IMAD R6, R10, c[0x0][0x3f0], RZ ;  /* 0x0000fc000a067a24 */ /* 0x000fc600078e02ff */
[----:B------:R-:W-:Y:S01]  /*12e60*/  ISETP.NE.AND P0, PT, R0, 0x1, PT ;  /* 0x000000010000780c */ /* 0x000fe20003f05270 */
[----:B------:R-:W-:Y:S02]  /*12e70*/  IMAD R0, R7, c[0x0][0x3e8], RZ ;  /* 0x0000fa0007007a24 */ /* 0x000fe400078e02ff */
[----:B------:R-:W-:Y:S02]  /*12e80*/  IMAD R8, R11, c[0x0][0x3f4], R6 ;  /* 0x0000fd000b087a24 */ /* 0x000fe400078e0206 */
[----:B------:R-:W-:Y:S01]  /*12e90*/  IMAD R5, R12, c[0x0][0x3ec], R0 ;  /* 0x0000fb000c057a24 */ /* 0x000fe200078e0200 */
[----:B--2---:R-:W-:Y:S01]  /*12ea0*/  IADD3 R4, R2, R13, RZ ;  /* 0x0000000d02047210 */ /* 0x004fe20007ffe0ff */
[----:B------:R-:W-:-:S03]  /*12eb0*/  IMAD.WIDE.U32 R2, R12, c[0x0][0x3e8], RZ ;  /* 0x0000fa000c027a25 */ /* 0x000fc600078e00ff */
[----:B------:R-:W-:-:S03]  /*12ec0*/  MOV R0, R4 ;  /* 0x0000000400007202 */ /* 0x000fc60000000f00 */
[----:B------:R-:W-:Y:S01]  /*12ed0*/  @P0 IMAD.HI.U32 R7, R4, c[0x0][0x4ec], RZ ;  /* 0x00013b0004070a27 */ /* 0x000fe200078e00ff */
[----:B------:R-:W-:-:S04]  /*12ee0*/  IADD3 R3, R3, R5, RZ ;  /* 0x0000000503037210 */ /* 0x000fc80007ffe0ff */
[----:B------:R-:W-:Y:S01]  /*12ef0*/  @P0 SHF.R.U32.HI R0, RZ, c[0x0][0x4f0], R7 ;  /* 0x00013c00ff000a19 */ /* 0x000fe20000011607 */
[----:B------:R-:W-:Y:S01]  /*12f00*/  IMAD.WIDE.U32 R2, R11, c[0x0][0x3f0], R2 ;  /* 0x0000fc000b027a25 */ /* 0x000fe200078e0002 */
[----:B------:R-:W-:Y:S02]  /*12f10*/  ISETP.GE.AND P0, PT, R242, c[0x0][0x3c8], PT ;  /* 0x0000f200f2007a0c */ /* 0x000fe40003f06270 */
[----:B------:R-:W-:Y:S02]  /*12f20*/  SHF.R.S32.HI R6, RZ, 0x1f, R0 ;  /* 0x0000001fff067819 */ /* 0x000fe40000011400 */
[----:B------:R-:W-:Y:S02]  /*12f30*/  IADD3 R5, -R0, RZ, RZ ;  /* 0x000000ff00057210 */ /* 0x000fe40007ffe1ff */
[----:B------:R-:W-:Y:S01]  /*12f40*/  IADD3 R3, R3, R8, RZ ;  /* 0x0000000803037210 */ /* 0x000fe20007ffe0ff */
[----:B------:R-:W-:Y:S02]  /*12f50*/  IMAD R6, R6, c[0x0][0x3e0], RZ ;  /* 0x0000f80006067a24 */ /* 0x000fe400078e02ff */
[----:B------:R-:W-:-:S02]  /*12f60*/  IMAD R4, R5, c[0x0][0x4e8], R4 ;  /* 0x00013a0005047a24 */ /* 0x000fc400078e0204 */
        /* <DEDUP_REMOVED lines=12> */
.L_x_618:
[----:B------:R-:W-:Y:S05]  /*13030*/  BRA.DIV ~URZ, `(.L_x_575) ;  /* 0x00005ac27f007947 */ /* 0x000fea000b800000 */
[----:B------:R3:W4:Y:S02]  /*13040*/  SHFL.IDX PT, R2, R5, RZ, 0x181f ;  /* 0x00181fff05027589 */ /* 0x00072400000e0000 */
.L_x_619:
[----:B------:R-:W5:Y:S04]  /*13050*/  LDL.LU R3, [R1+0x44] ;  /* 0x0000440001037983 */ /* 0x000f680000300800 */
[----:B------:R-:W1:Y:S02]  /*13060*/  S2R R7, SR_TID.X ;  /* 0x0000000000077919 */ /* 0x000e640000002100 */
[----:B-1----:R-:W-:-:S04]  /*13070*/  SHF.R.S32.HI R0, RZ, 0x1f, R7 ;  /* 0x0000001fff007819 */ /* 0x002fc80000011407 */
[----:B------:R-:W-:Y:S01]  /*13080*/  LEA.HI R0, R0, R7, RZ, 0x3 ;  /* 0x0000000700007211 */ /* 0x000fe200078f18ff */
[----:B------:R-:W-:-:S03]  /*13090*/  IMAD.MOV.U32 R7, RZ, RZ, c[0x0][0x4e8] ;  /* 0x00013a00ff077624 */ /* 0x000fc600078e00ff */
[----:B------:R-:W-:Y:S01]  /*130a0*/  SHF.R.S32.HI R0, RZ, 0x3, R0 ;  /* 0x00000003ff007819 */ /* 0x000fe20000011400 */
[----:B------:R-:W-:Y:S01]  /*130b0*/  IMAD R7, R7, c[0x0][0x388], RZ ;  /* 0x0000e20007077a24 */ /* 0x000fe200078e02ff */
[----:B------:R-:W-:-:S03]  /*130c0*/  SHF.R.S32.HI R8, RZ, 0x1f, R242 ;  /* 0x0000001fff087819 */ /* 0x000fc600000114f2 */
[----:B-----5:R-:W-:-:S05]  /*130d0*/  IMAD.IADD R0, R0, 0x1, R3 ;  /* 0x0000000100007824 */ /* 0x020fca00078e0203 */
[----:B------:R-:W-:-:S13]  /*130e0*/  ISETP.GE.OR P2, PT, R0, R7, P0 ;  /* 0x000000070000720c */ /* 0x000fda0000746670 */
[----:B----4-:R-:W-:-:S04]  /*130f0*/  @!P2 LEA R2, P1, R242, R2, 0x1 ;  /* 0x00000002f202a211 */ /* 0x010fc800078208ff */
[----:B--2---:R-:W-:-:S05]  /*13100*/  @!P2 LEA.HI.X R3, R242, R6, R8, 0x1, P1 ;  /* 0x00000006f203a211 */ /* 0x004fca00008f0c08 */
[----:B------:R1:W-:Y:S01]  /*13110*/  @!P2 ST.E.128 [R2.64], RZ ;  /* 0x000000ff0200a985 */ /* 0x0003e2000c101d06 */
[----:B------:R-:W-:Y:S05]  /*13120*/  BRA.DIV ~URZ, `(.L_x_576) ;  /* 0x00005a427f007947 */ /* 0x000fea000b800000 */
[----:B------:R2:W4:Y:S04]  /*13130*/  SHFL.IDX PT, R6, R4, 0x1, 0x181f ;  /* 0x00381f0004067f89 */ /* 0x00052800000e0000 */
[----:B-1----:R2:W1:Y:S02]  /*13140*/  SHFL.IDX PT, R2, R5, 0x1, 0x181f ;  /* 0x00381f0005027f89 */ /* 0x00246400000e0000 */
.L_x_620:
[----:B------:R-:W-:Y:S02]  /*13150*/  IADD3 R3, R0, 0x10, RZ ;  /* 0x0000001000037810 */ /* 0x000fe40007ffe0ff */
[----:B------:R-:W-:Y:S02]  /*13160*/  SHF.R.S32.HI R8, RZ, 0x1f, R242 ;  /* 0x0000001fff087819 */ /* 0x000fe400000114f2 */
[----:B------:R-:W-:-:S13]  /*13170*/  ISETP.GE.OR P2, PT, R3, R7, P0 ;  /* 0x000000070300720c */ /* 0x000fda0000746670 */
[----:B-1----:R-:W-:-:S04]  /*13180*/  @!P2 LEA R2, P1, R242, R2, 0x1 ;  /* 0x00000002f202a211 */ /* 0x002fc800078208ff */
[----:B----4-:R-:W-:-:S05]  /*13190*/  @!P2 LEA.HI.X R3, R242, R6, R8, 0x1, P1 ;  /* 0x00000006f203a211 */ /* 0x010fca00008f0c08 */
[----:B------:R1:W-:Y:S01]  /*131a0*/  @!P2 ST.E.128 [R2.64], RZ ;  /* 0x000000ff0200a985 */ /* 0x0003e2000c101d06 */
[----:B------:R-:W-:Y:S05]  /*131b0*/  BRA.DIV ~URZ, `(.L_x_577) ;  /* 0x00005a827f007947 */ /* 0x000fea000b800000 */
[----:B------:R4:W1:Y:S02]  /*131c0*/  SHFL.IDX PT, R6, R4, 0x2, 0x181f ;  /* 0x00581f0004067f89 */ /* 0x00086400000e0000 */
.L_x_621:
[----:B------:R-:W-:Y:S05]  /*131d0*/  BRA.DIV ~URZ, `(.L_x_578) ;  /* 0x00005ad27f007947 */ /* 0x000fea000b800000 */
[----:B-1----:R1:W2:Y:S02]  /*131e0*/  SHFL.IDX PT, R2, R5, 0x2, 0x181f ;  /* 0x00581f0005027f89 */ /* 0x0022a400000e0000 */
.L_x_622:
[----:B------:R-:W-:Y:S02]  /*131f0*/  IADD3 R3, R0, 0x20, RZ ;  /* 0x0000002000037810 */ /* 0x000fe40007ffe0ff */
[----:B------:R-:W-:Y:S02]  /*13200*/  SHF.R.S32.HI R8, RZ, 0x1f, R242 ;  /* 0x0000001fff087819 */ /* 0x000fe400000114f2 */
[----:B------:R-:W-:-:S13]  /*13210*/  ISETP.GE.OR P2, PT, R3, R7, P0 ;  /* 0x000000070300720c */ /* 0x000fda0000746670 */
[----:B--2---:R-:W-:-:S04]  /*13220*/  @!P2 LEA R2, P1, R242, R2, 0x1 ;  /* 0x00000002f202a211 */ /* 0x004fc800078208ff */
[----:B------:R-:W-:-:S05]  /*13230*/  @!P2 LEA.HI.X R3, R242, R6, R8, 0x1, P1 ;  /* 0x00000006f203a211 */ /* 0x000fca00008f0c08 */
[----:B------:R2:W-:Y:S01]  /*13240*/  @!P2 ST.E.128 [R2.64], RZ ;  /* 0x000000ff0200a985 */ /* 0x0005e2000c101d06 */
[----:B------:R-:W-:Y:S05]  /*13250*/  BRA.DIV ~URZ, `(.L_x_579) ;  /* 0x00005ac27f007947 */ /* 0x000fea000b800000 */
[----:B------:R1:W2:Y:S04]  /*13260*/  SHFL.IDX PT, R6, R4, 0x3, 0x181f ;  /* 0x00781f0004067f89 */ /* 0x0002a800000e0000 */
[----:B--2---:R1:W2:Y:S02]  /*13270*/  SHFL.IDX PT, R2, R5, 0x3, 0x181f ;  /* 0x00781f0005027f89 */ /* 0x0042a400000e0000 */
.L_x_623:
[----:B------:R-:W-:Y:S02]  /*13280*/  IADD3 R3, R0, 0x30, RZ ;  /* 0x0000003000037810 */ /* 0x000fe40007ffe0ff */
[----:B------:R-:W-:Y:S02]  /*13290*/  SHF.R.S32.HI R8, RZ, 0x1f, R242 ;  /* 0x0000001fff087819 */ /* 0x000fe400000114f2 */
[----:B------:R-:W-:-:S13]  /*132a0*/  ISETP.GE.OR P2, PT, R3, R7, P0 ;  /* 0x000000070300720c */ /* 0x000fda0000746670 */
[----:B--2---:R-:W-:-:S04]  /*132b0*/  @!P2 LEA R2, P1, R242, R2, 0x1 ;  /* 0x00000002f202a211 */ /* 0x004fc800078208ff */
[----:B------:R-:W-:-:S05]  /*132c0*/  @!P2 LEA.HI.X R3, R242, R6, R8, 0x1, P1 ;  /* 0x00000006f203a211 */ /* 0x000fca00008f0c08 */
[----:B------:R2:W-:Y:S01]  /*132d0*/  @!P2 ST.E.128 [R2.64], RZ ;  /* 0x000000ff0200a985 */ /* 0x0005e2000c101d06 */
[----:B------:R-:W-:Y:S05]  /*132e0*/  BRA.DIV ~URZ, `(.L_x_580) ;  /* 0x00005b027f007947 */ /* 0x000fea000b800000 */
[----:B------:R1:W2:Y:S02]  /*132f0*/  SHFL.IDX PT, R6, R4, 0x4, 0x181f ;  /* 0x00981f0004067f89 */ /* 0x0002a400000e0000 */
.L_x_624:
[----:B------:R-:W-:Y:S05]  /*13300*/  BRA.DIV ~URZ, `(.L_x_581) ;  /* 0x00005b527f007947 */ /* 0x000fea000b800000 */
[----:B--2---:R2:W1:Y:S02]  /*13310*/  SHFL.IDX PT, R2, R5, 0x4, 0x181f ;  /* 0x00981f0005027f89 */ /* 0x00446400000e0000 */
.L_x_625:
[----:B------:R-:W-:Y:S02]  /*13320*/  IADD3 R3, R0, 0x40, RZ ;  /* 0x0000004000037810 */ /* 0x000fe40007ffe0ff */
[----:B------:R-:W-:Y:S02]  /*13330*/  SHF.R.S32.HI R8, RZ, 0x1f, R242 ;  /* 0x0000001fff087819 */ /* 0x000fe400000114f2 */
[----:B------:R-:W-:-:S13]  /*13340*/  ISETP.GE.OR P2, PT, R3, R7, P0 ;  /* 0x000000070300720c */ /* 0x000fda0000746670 */
[----:B-1----:R-:W-:-:S04]  /*13350*/  @!P2 LEA R2, P1, R242, R2, 0x1 ;  /* 0x00000002f202a211 */ /* 0x002fc800078208ff */
[----:B------:R-:W-:-:S05]  /*13360*/  @!P2 LEA.HI.X R3, R242, R6, R8, 0x1, P1 ;  /* 0x00000006f203a211 */ /* 0x000fca00008f0c08 */
[----:B------:R1:W-:Y:S01]  /*13370*/  @!P2 ST.E.128 [R2.64], RZ ;  /* 0x000000ff0200a985 */ /* 0x0003e2000c101d06 */
[----:B------:R-:W-:Y:S05]  /*13380*/  BRA.DIV ~URZ, `(.L_x_582) ;  /* 0x00005b427f007947 */ /* 0x000fea000b800000 */
[----:B------:R1:W2:Y:S04]  /*13390*/  SHFL.IDX PT, R6, R4, 0x5, 0x181f ;  /* 0x00b81f0004067f89 */ /* 0x0002a800000e0000 */
[----:B-1----:R1:W3:Y:S02]  /*133a0*/  SHFL.IDX PT, R2, R5, 0x5, 0x181f ;  /* 0x00b81f0005027f89 */ /* 0x0022e400000e0000 */
.L_x_626:
[----:B------:R-:W-:Y:S02]  /*133b0*/  IADD3 R3, R0, 0x50, RZ ;  /* 0x0000005000037810 */ /* 0x000fe40007ffe0ff */
[----:B------:R-:W-:Y:S02]  /*133c0*/  SHF.R.S32.HI R8, RZ, 0x1f, R242 ;  /* 0x0000001fff087819 */ /* 0x000fe400000114f2 */
[----:B------:R-:W-:-:S13]  /*133d0*/  ISETP.GE.OR P2, PT, R3, R7, P0 ;  /* 0x000000070300720c */ /* 0x000fda0000746670 */
[----:B---3--:R-:W-:-:S04]  /*133e0*/  @!P2 LEA R2, P1, R242, R2, 0x1 ;  /* 0x00000002f202a211 */ /* 0x008fc800078208ff */
[----:B--2---:R-:W-:-:S05]  /*133f0*/  @!P2 LEA.HI.X R3, R242, R6, R8, 0x1, P1 ;  /* 0x00000006f203a211 */ /* 0x004fca00008f0c08 */
[----:B------:R2:W-:Y:S01]  /*13400*/  @!P2 ST.E.128 [R2.64], RZ ;  /* 0x000000ff0200a985 */ /* 0x0005e2000c101d06 */
[----:B------:R-:W-:Y:S05]  /*13410*/  BRA.DIV ~URZ, `(.L_x_583) ;  /* 0x00005b827f007947 */ /* 0x000fea000b800000 */
[----:B------:R3:W1:Y:S02]  /*13420*/  SHFL.IDX PT, R6, R4, 0x6, 0x181f ;  /* 0x00d81f0004067f89 */ /* 0x00066400000e0000 */
.L_x_627:
[----:B------:R-:W-:Y:S05]  /*13430*/  BRA.DIV ~URZ, `(.L_x_584) ;  /* 0x00005bd27f007947 */ /* 0x000fea000b800000 */
[----:B--2---:R2:W3:Y:S02]  /*13440*/  SHFL.IDX PT, R2, R5, 0x6, 0x181f ;  /* 0x00d81f0005027f89 */ /* 0x0044e400000e0000 */
.L_x_628:
[----:B------:R-:W-:Y:S02]  /*13450*/  IADD3 R3, R0, 0x60, RZ ;  /* 0x0000006000037810 */ /* 0x000fe40007ffe0ff */
[----:B------:R-:W-:Y:S02]  /*13460*/  SHF.R.S32.HI R8, RZ, 0x1f, R242 ;  /* 0x0000001fff087819 */ /* 0x000fe400000114f2 */
[----:B------:R-:W-:-:S13]  /*13470*/  ISETP.GE.OR P2, PT, R3, R7, P0 ;  /* 0x000000070300720c */ /* 0x000fda0000746670 */
[----:B---3--:R-:W-:-:S04]  /*13480*/  @!P2 LEA R2, P1, R242, R2, 0x1 ;  /* 0x00000002f202a211 */ /* 0x008fc800078208ff */
[----:B-1----:R-:W-:-:S05]  /*13490*/  @!P2 LEA.HI.X R3, R242, R6, R8, 0x1, P1 ;  /* 0x00000006f203a211 */ /* 0x002fca00008f0c08 */
[----:B------:R1:W-:Y:S01]  /*134a0*/  @!P2 ST.E.128 [R2.64], RZ ;  /* 0x000000ff0200a985 */ /* 0x0003e2000c101d06 */
[----:B------:R-:W-:Y:S05]  /*134b0*/  BRA.DIV ~URZ, `(.L_x_585) ;  /* 0x00005bc27f007947 */ /* 0x000fea000b800000 */
[----:B----4-:R-:W3:Y:S04]  /*134c0*/  SHFL.IDX PT, R4, R4, 0x7, 0x181f ;  /* 0x00f81f0004047f89 */ /* 0x010ee800000e0000 */
[----:B-1----:R1:W4:Y:S02]  /*134d0*/  SHFL.IDX PT, R2, R5, 0x7, 0x181f ;  /* 0x00f81f0005027f89 */ /* 0x00232400000e0000 */
.L_x_629:
[----:B------:R-:W-:Y:S02]  /*134e0*/  IADD3 R0, R0, 0x70, RZ ;  /* 0x0000007000007810 */ /* 0x000fe40007ffe0ff */
[----:B-12---:R-:W-:Y:S02]  /*134f0*/  SHF.R.S32.HI R5, RZ, 0x1f, R242 ;  /* 0x0000001fff057819 */ /* 0x006fe400000114f2 */
[----:B------:R-:W-:-:S13]  /*13500*/  ISETP.GE.OR P1, PT, R0, R7, P0 ;  /* 0x000000070000720c */ /* 0x000fda0000726670 */
[----:B----4-:R-:W-:-:S04]  /*13510*/  @!P1 LEA R2, P0, R242, R2, 0x1 ;  /* 0x00000002f2029211 */ /* 0x010fc800078008ff */
[----:B---3--:R-:W-:-:S05]  /*13520*/  @!P1 LEA.HI.X R3, R242, R4, R5, 0x1, P0 ;  /* 0x00000004f2039211 */ /* 0x008fca00000f0c05 */
[----:B------:R1:W-:Y:S04]  /*13530*/  @!P1 ST.E.128 [R2.64], RZ ;  /* 0x000000ff02009985 */ /* 0x0003e8000c101d06 */
.L_x_571:
[----:B------:R-:W-:Y:S05]  /*13540*/  BSYNC B1 ;  /* 0x0000000000017941 */ /* 0x000fea0003800000 */
.L_x_568:
[----:B---3--:R-:W3:Y:S02]  /*13550*/  LDL R0, [R1+0x80] ;  /* 0x0000800001007983 */ /* 0x008ee40000100800 */
[----:B---3--:R-:W-:-:S13]  /*13560*/  ISETP.NE.AND P0, PT, R0, RZ, PT ;  /* 0x000000ff0000720c */ /* 0x008fda0003f05270 */
[----:B------:R-:W-:Y:S01]  /*13570*/  @P0 WARPSYNC 0xffffffff ;  /* 0xffffffff00000948 */ /* 0x000fe20003800000 */
[----:B------:R-:W-:Y:S06]  /*13580*/  @P0 BAR.SYNC.DEFER_BLOCKING 0x5, 0x80 ;  /* 0x0142000000000b1d */ /* 0x000fec0000010000 */
[----:B------:R-:W3:Y:S04]  /*13590*/  @P0 LDS R0, [0xb100] ;  /* 0x00b10000ff000984 */ /* 0x000ee80000000800 */
[----:B---3--:R3:W-:Y:S04]  /*135a0*/  @P0 STL [R1+0x58], R0 ;  /* 0x0000580001000387 */ /* 0x0087e80000100800 */
[----:B------:R-:W-:Y:S06]  /*135b0*/  @P0 BAR.ARV 0x4, 0x80 ;  /* 0x0102000000000b1d */ /* 0x000fec0000002000 */
[----:B------:R-:W-:Y:S05]  /*135c0*/  @P0 BRA `(.L_x_586) ;  /* 0x0000007000000947 */ /* 0x000fea0003800000 */
[----:B------:R-:W-:Y:S05]  /*135d0*/  BRA.DIV ~URZ, `(.L_x_587) ;  /* 0x00005b727f007947 */ /* 0x000fea000b800000 */
[----:B---3--:R3:W4:Y:S02]  /*135e0*/  SHFL.IDX PT, R0, R47, RZ, 0x1f ;  /* 0x00001fff2f007589 */ /* 0x00872400000e0000 */
.L_x_630:
[----:B------:R-:W-:Y:S01]  /*135f0*/  WARPSYNC 0xffffffff ;  /* 0xffffffff00007948 */ /* 0x000fe20003800000 */
[----:B------:R-:W-:Y:S06]  /*13600*/  BAR.SYNC.DEFER_BLOCKING 0x4, 0x80 ;  /* 0x0102000000007b1d */ /* 0x000fec0000010000 */
[----:B----4-:R4:W-:Y:S04]  /*13610*/  STL [R1+0x58], R0 ;  /* 0x0000580001007387 */ /* 0x0109e80000100800 */
[----:B------:R4:W-:Y:S04]  /*13620*/  @!P6 STS [0xb100], R47 ;  /* 0x00b1002fff00e388 */ /* 0x0009e80000000800 */
[----:B------:R-:W-:Y:S06]  /*13630*/  BAR.ARV 0x5, 0x80 ;  /* 0x0142000000007b1d */ /* 0x000fec0000002000 */
.L_x_586:
[----:B---34-:R-:W3:Y:S02]  /*13640*/  LDL R0, [R1+0x58] ;  /* 0x0000580001007983 */ /* 0x018ee40000100800 */
[----:B---3--:R-:W-:-:S13]  /*13650*/  ISETP.GE.AND P0, PT, R0, c[0x0][0x538], PT ;  /* 0x00014e0000007a0c */ /* 0x008fda0003f06270 */
[----:B-12---:R-:W-:Y:S01]  /*13660*/  @P0 CALL.REL.NOINC `(.L_x_588) ;  /* 0x0000001000000944 */ /* 0x006fe20003c00000 */
[----:B------:R-:W-:Y:S05]  /*13670*/  BRA `(.L_x_589) ;  /* 0xfffed30000007947 */ /* 0x000fea000383ffff */
.L_x_588:
[----:B------:R-:W-:Y:S05]  /*13680*/  EXIT ;  /* 0x000000000000794d */ /* 0x000fea0003800000 */
.L_x_512:
[----:B------:R-:W-:Y:S01]  /*13690*/  IMAD.MOV.U32 R246, RZ, RZ, R4 ;  /* 0x000000fffff67224 */ /* 0x000fe200078e0004 */
[----:B------:R-:W-:Y:S01]  /*136a0*/  MOV R247, RZ ;  /* 0x000000ff00f77202 */ /* 0x000fe20000000f00 */
[----:B------:R-:W-:Y:S01]  /*136b0*/  IMAD.MOV.U32 R3, RZ, RZ, 0x181f ;  /* 0x0000181fff037424 */ /* 0x000fe200078e00ff */
[----:B------:R-:W-:Y:S02]  /*136c0*/  MOV R2, 0x136e0 ;  /* 0x000136e000027802 */ /* 0x000fe40000000f00 */
[----:B-----5:R-:W-:Y:S05]  /*136d0*/  CALL.REL.NOINC `($__internal_1_$__cuda_sm70_shflsync_idx_p) ;  /* 0x00005b4000007944 */ /* 0x020fea0003c00000 */
[----:B------:R-:W-:Y:S01]  /*136e0*/  MOV R6, R246 ;  /* 0x000000f600067202 */ /* 0x000fe20000000f00 */
[----:B------:R-:W-:Y:S05]  /*136f0*/  BRA `(.L_x_590) ;  /* 0xfffedc8000007947 */ /* 0x000fea000383ffff */
.L_x_513:
[----:B------:R-:W-:Y:S01]  /*13700*/  IMAD.MOV.U32 R246, RZ, RZ, R5 ;  /* 0x000000fffff67224 */ /* 0x000fe200078e0005 */
[----:B------:R-:W-:Y:S01]  /*13710*/  MOV R247, RZ ;  /* 0x000000ff00f77202 */ /* 0x000fe20000000f00 */
[----:B------:R-:W-:Y:S01]  /*13720*/  IMAD.MOV.U32 R3, RZ, RZ, 0x181f ;  /* 0x0000181fff037424 */ /* 0x000fe200078e00ff */
[----:B------:R-:W-:Y:S02]  /*13730*/  MOV R2, 0x13750 ;  /* 0x0001375000027802 */ /* 0x000fe40000000f00 */
[----:B-12--5:R-:W-:Y:S05]  /*13740*/  CALL.REL.NOINC `($__internal_1_$__cuda_sm70_shflsync_idx_p) ;  /* 0x00005ad000007944 */ /* 0x026fea0003c00000 */
[----:B------:R-:W-:Y:S01]  /*13750*/  MOV R2, R246 ;  /* 0x000000f600027202 */ /* 0x000fe20000000f00 */
[----:B------:R-:W-:Y:S05]  /*13760*/  BRA `(.L_x_591) ;  /* 0xfffedc3000007947 */ /* 0x000fea000383ffff */
.L_x_516:
[----:B------:R-:W-:Y:S01]  /*13770*/  IMAD.MOV.U32 R246, RZ, RZ, R4 ;  /* 0x000000fffff67224 */ /* 0x000fe200078e0004 */
[----:B------:R-:W-:Y:S01]  /*13780*/  MOV R247, 0x1 ;  /* 0x0000000100f77802 */ /* 0x000fe20000000f00 */
[----:B-1----:R-:W-:Y:S01]  /*13790*/  IMAD.MOV.U32 R3, RZ, RZ, 0x181f ;  /* 0x0000181fff037424 */ /* 0x002fe200078e00ff */
[----:B----4-:R-:W-:-:S02]  /*137a0*/  MOV R2, 0x137c0 ;  /* 0x000137c000027802 */ /* 0x010fc40000000f00 */
[----:B--2--5:R-:W-:Y:S05]  /*137b0*/  CALL.REL.NOINC `($__internal_1_$__cuda_sm70_shflsync_idx_p) ;  /* 0x00005a6000007944 */ /* 0x024fea0003c00000 */
[----:B------:R-:W-:Y:S01]  /*137c0*/  IMAD.MOV.U32 R6, RZ, RZ, R246 ;  /* 0x000000ffff067224 */ /* 0x000fe200078e00f6 */
[----:B------:R-:W-:Y:S01]  /*137d0*/  MOV R247, 0x1 ;  /* 0x0000000100f77802 */ /* 0x000fe20000000f00 */
[----:B------:R-:W-:Y:S01]  /*137e0*/  IMAD.MOV.U32 R246, RZ, RZ, R5 ;  /* 0x000000fffff67224 */ /* 0x000fe200078e0005 */
[----:B------:R-:W-:-:S02]  /*137f0*/  MOV R3, 0x181f ;  /* 0x0000181f00037802 */ /* 0x000fc40000000f00 */
[----:B------:R-:W-:Y:S02]  /*13800*/  MOV R2, 0x13820 ;  /* 0x0001382000027802 */ /* 0x000fe40000000f00 */
[----:B------:R-:W-:Y:S05]  /*13810*/  CALL.REL.NOINC `($__internal_1_$__cuda_sm70_shflsync_idx_p) ;  /* 0x00005a0000007944 */ /* 0x000fea0003c00000 */
[----:B------:R-:W-:Y:S01]  /*13820*/  MOV R2, R246 ;  /* 0x000000f600027202 */ /* 0x000fe20000000f00 */
[----:B------:R-:W-:Y:S05]  /*13830*/  BRA `(.L_x_592) ;  /* 0xfffedcc000007947 */ /* 0x000fea000383ffff */
.L_x_519:
[----:B------:R-:W-:Y:S01]  /*13840*/  IMAD.MOV.U32 R246, RZ, RZ, R4 ;  /* 0x000000fffff67224 */ /* 0x000fe200078e0004 */
[----:B------:R-:W-:Y:S01]  /*13850*/  MOV R247, 0x2 ;  /* 0x0000000200f77802 */ /* 0x000fe20000000f00 */
[----:B-1----:R-:W-:Y:S01]  /*13860*/  IMAD.MOV.U32 R3, RZ, RZ, 0x181f ;  /* 0x0000181fff037424 */ /* 0x002fe200078e00ff */
[----:B------:R-:W-:Y:S02]  /*13870*/  MOV R2, 0x13890 ;  /* 0x0001389000027802 */ /* 0x000fe40000000f00 */
[----:B--23-5:R-:W-:Y:S05]  /*13880*/  CALL.REL.NOINC `($__internal_1_$__cuda_sm70_shflsync_idx_p) ;  /* 0x0000599000007944 */ /* 0x02cfea0003c00000 */
[----:B------:R-:W-:Y:S01]  /*13890*/  MOV R6, R246 ;  /* 0x000000f600067202 */ /* 0x000fe20000000f00 */
[----:B------:R-:W-:Y:S05]  /*138a0*/  BRA `(.L_x_593) ;  /* 0xfffedd3000007947 */ /* 0x000fea000383ffff */
.L_x_520:
[----:B------:R-:W-:Y:S01]  /*138b0*/  IMAD.MOV.U32 R246, RZ, RZ, R5 ;  /* 0x000000fffff67224 */ /* 0x000fe200078e0005 */
[----:B------:R-:W-:Y:S01]  /*138c0*/  MOV R247, 0x2 ;  /* 0x0000000200f77802 */ /* 0x000fe20000000f00 */
[----:B-1----:R-:W-:Y:S01]  /*138d0*/  IMAD.MOV.U32 R3, RZ, RZ, 0x181f ;  /* 0x0000181fff037424 */ /* 0x002fe200078e00ff */
[----:B------:R-:W-:Y:S02]  /*138e0*/  MOV R2, 0x13900 ;  /* 0x0001390000027802 */ /* 0x000fe40000000f00 */
[----:B--2345:R-:W-:Y:S05]  /*138f0*/  CALL.REL.NOINC `($__internal_1_$__cuda_sm70_shflsync_idx_p) ;  /* 0x0000592000007944 */ /* 0x03cfea0003c00000 */
[----:B------:R-:W-:Y:S01]  /*13900*/  MOV R2, R246 ;  /* 0x000000f600027202 */ /* 0x000fe20000000f00 */
[----:B------:R-:W-:Y:S05]  /*13910*/  BRA `(.L_x_594) ;  /* 0xfffedce000007947 */ /* 0x000fea000383ffff */
.L_x_523:
[----:B------:R-:W-:Y:S01]  /*13920*/  IMAD.MOV.U32 R246, RZ, RZ, R4 ;  /* 0x000000fffff67224 */ /* 0x000fe200078e0004 */
[----:B------:R-:W-:Y:S01]  /*13930*/  MOV R247, 0x3 ;  /* 0x0000000300f77802 */ /* 0x000fe20000000f00 */
[----:B--2---:R-:W-:Y:S01]  /*13940*/  IMAD.MOV.U32 R3, RZ, RZ, 0x181f ;  /* 0x0000181fff037424 */ /* 0x004fe200078e00ff */
[----:B------:R-:W-:-:S02]  /*13950*/  MOV R2, 0x13970 ;  /* 0x0001397000027802 */ /* 0x000fc40000000f00 */
[----:B-1-345:R-:W-:Y:S05]  /*13960*/  CALL.REL.NOINC `($__internal_1_$__cuda_sm70_shflsync_idx_p) ;  /* 0x000058b000007944 */ /* 0x03afea0003c00000 */
        /* <DEDUP_REMOVED lines=8> */
.L_x_526:
[----:B------:R-:W-:Y:S01]  /*139f0*/  IMAD.MOV.U32 R246, RZ, RZ, R4 ;  /* 0x000000fffff67224 */ /* 0x000fe200078e0004 */
[----:B------:R-:W-:Y:S01]  /*13a00*/  MOV R247, 0x4 ;  /* 0x0000000400f77802 */ /* 0x000fe20000000f00 */
[----:B-1----:R-:W-:Y:S01]  /*13a10*/  IMAD.MOV.U32 R3, RZ, RZ, 0x181f ;  /* 0x0000181fff037424 */ /* 0x002fe200078e00ff */
[----:B--2---:R-:W-:Y:S02]  /*13a20*/  MOV R2, 0x13a40 ;  /* 0x00013a4000027802 */ /* 0x004fe40000000f00 */
[----:B---345:R-:W-:Y:S05]  /*13a30*/  CALL.REL.NOINC `($__internal_1_$__cuda_sm70_shflsync_idx_p) ;  /* 0x000057e000007944 */ /* 0x038fea0003c00000 */
[----:B------:R-:W-:Y:S01]  /*13a40*/  MOV R6, R246 ;  /* 0x000000f600067202 */ /* 0x000fe20000000f00 */
[----:B------:R-:W-:Y:S05]  /*13a50*/  BRA `(.L_x_596) ;  /* 0xfffedd7000007947 */ /* 0x000fea000383ffff */
.L_x_527:
[----:B------:R-:W-:Y:S01]  /*13a60*/  IMAD.MOV.U32 R246, RZ, RZ, R5 ;  /* 0x000000fffff67224 */ /* 0x000fe200078e0005 */
[----:B------:R-:W-:Y:S01]  /*13a70*/  MOV R247, 0x4 ;  /* 0x0000000400f77802 */ /* 0x000fe20000000f00 */
[----:B------:R-:W-:Y:S01]  /*13a80*/  IMAD.MOV.U32 R3, RZ, RZ, 0x181f ;  /* 0x0000181fff037424 */ /* 0x000fe200078e00ff */
[----:B--2---:R-:W-:Y:S02]  /*13a90*/  MOV R2, 0x13ab0 ;  /* 0x00013ab000027802 */ /* 0x004fe40000000f00 */
[----:B-1-345:R-:W-:Y:S05]  /*13aa0*/  CALL.REL.NOINC `($__internal_1_$__cuda_sm70_shflsync_idx_p) ;  /* 0x0000577000007944 */ /* 0x03afea0003c00000 */
[----:B------:R-:W-:Y:S01]  /*13ab0*/  MOV R2, R246 ;  /* 0x000000f600027202 */ /* 0x000fe20000000f00 */
[----:B------:R-:W-:Y:S05]  /*13ac0*/  BRA `(.L_x_597) ;  /* 0xfffedd2000007947 */ /* 0x000fea000383ffff */
.L_x_530:
[----:B------:R-:W-:Y:S01]  /*13ad0*/  IMAD.MOV.U32 R246, RZ, RZ, R4 ;  /* 0x000000fffff67224 */ /* 0x000fe200078e0004 */
[----:B------:R-:W-:Y:S01]  /*13ae0*/  MOV R247, 0x5 ;  /* 0x0000000500f77802 */ /* 0x000fe20000000f00 */
[----:B-1----:R-:W-:Y:S01]  /*13af0*/  IMAD.MOV.U32 R3, RZ, RZ, 0x181f ;  /* 0x0000181fff037424 */ /* 0x002fe200078e00ff */
[----:B------:R-:W-:-:S02]  /*13b00*/  MOV R2, 0x13b20 ;  /* 0x00013b2000027802 */ /* 0x000fc40000000f00 */
[----:B--2345:R-:W-:Y:S05]  /*13b10*/  CALL.REL.NOINC `($__internal_1_$__cuda_sm70_shflsync_idx_p) ;  /* 0x0000570000007944 */ /* 0x03cfea0003c00000 */
        /* <DEDUP_REMOVED lines=8> */
.L_x_533:
[----:B------:R-:W-:Y:S01]  /*13ba0*/  IMAD.MOV.U32 R246, RZ, RZ, R4 ;  /* 0x000000fffff67224 */ /* 0x000fe200078e0004 */
[----:B------:R-:W-:Y:S01]  /*13bb0*/  MOV R247, 0x6 ;  /* 0x0000000600f77802 */ /* 0x000fe20000000f00 */
[----:B-1----:R-:W-:Y:S01]  /*13bc0*/  IMAD.MOV.U32 R3, RZ, RZ, 0x181f ;  /* 0x0000181fff037424 */ /* 0x002fe200078e00ff */
[----:B------:R-:W-:Y:S02]  /*13bd0*/  MOV R2, 0x13bf0 ;  /* 0x00013bf000027802 */ /* 0x000fe40000000f00 */
[----:B--2345:R-:W-:Y:S05]  /*13be0*/  CALL.REL.NOINC `($__internal_1_$__cuda_sm70_shflsync_idx_p) ;  /* 0x0000563000007944 */ /* 0x03cfea0003c00000 */
[----:B------:R-:W-:Y:S01]  /*13bf0*/  MOV R6, R246 ;  /* 0x000000f600067202 */ /* 0x000fe20000000f00 */
[----:B------:R-:W-:Y:S05]  /*13c00*/  BRA `(.L_x_599) ;  /* 0xfffeddb000007947 */ /* 0x000fea000383ffff */
.L_x_534:
[----:B------:R-:W-:Y:S01]  /*13c10*/  IMAD.MOV.U32 R246, RZ, RZ, R5 ;  /* 0x000000fffff67224 */ /* 0x000fe200078e0005 */
[----:B------:R-:W-:Y:S01]  /*13c20*/  MOV R247, 0x6 ;  /* 0x0000000600f77802 */ /* 0x000fe20000000f00 */
[----:B-1----:R-:W-:Y:S01]  /*13c30*/  IMAD.MOV.U32 R3, RZ, RZ, 0x181f ;  /* 0x0000181fff037424 */ /* 0x002fe200078e00ff */
[----:B------:R-:W-:Y:S02]  /*13c40*/  MOV R2, 0x13c60 ;  /* 0x00013c6000027802 */ /* 0x000fe40000000f00 */
[----:B--2345:R-:W-:Y:S05]  /*13c50*/  CALL.REL.NOINC `($__internal_1_$__cuda_sm70_shflsync_idx_p) ;  /* 0x000055c000007944 */ /* 0x03cfea0003c00000 */
[----:B------:R-:W-:Y:S01]  /*13c60*/  MOV R2, R246 ;  /* 0x000000f600027202 */ /* 0x000fe20000000f00 */
[----:B------:R-:W-:Y:S05]  /*13c70*/  BRA `(.L_x_600) ;  /* 0xfffedd6000007947 */ /* 0x000fea000383ffff */
.L_x_537:
        /* <DEDUP_REMOVED lines=13> */
.L_x_540:
[----:B------:R-:W-:Y:S01]  /*13d50*/  IMAD.MOV.U32 R246, RZ, RZ, R0 ;  /* 0x000000fffff67224 */ /* 0x000fe200078e0000 */
[----:B------:R-:W-:Y:S01]  /*13d60*/  MOV R247, RZ ;  /* 0x000000ff00f77202 */ /* 0x000fe20000000f00 */
[----:B------:R-:W-:Y:S01]  /*13d70*/  IMAD.MOV.U32 R3, RZ, RZ, 0x181f ;  /* 0x0000181fff037424 */ /* 0x000fe200078e00ff */
[----:B------:R-:W-:Y:S02]  /*13d80*/  MOV R2, 0x13da0 ;  /* 0x00013da000027802 */ /* 0x000fe40000000f00 */
[----:B------:R-:W-:Y:S05]  /*13d90*/  CALL.REL.NOINC `($__internal_1_$__cuda_sm70_shflsync_idx_p) ;  /* 0x0000548000007944 */ /* 0x000fea0003c00000 */
[----:B------:R-:W-:Y:S01]  /*13da0*/  MOV R7, R246 ;  /* 0x000000f600077202 */ /* 0x000fe20000000f00 */
[----:B------:R-:W-:Y:S05]  /*13db0*/  BRA `(.L_x_602) ;  /* 0xfffef58000007947 */ /* 0x000fea000383ffff */
.L_x_541:
[----:B------:R-:W-:Y:S01]  /*13dc0*/  IMAD.MOV.U32 R246, RZ, RZ, R4 ;  /* 0x000000fffff67224 */ /* 0x000fe200078e0004 */
[----:B------:R-:W-:Y:S01]  /*13dd0*/  MOV R247, RZ ;  /* 0x000000ff00f77202 */ /* 0x000fe20000000f00 */
[----:B------:R-:W-:Y:S01]  /*13de0*/  IMAD.MOV.U32 R3, RZ, RZ, 0x181f ;  /* 0x0000181fff037424 */ /* 0x000fe200078e00ff */
[----:B------:R-:W-:Y:S02]  /*13df0*/  MOV R2, 0x13e10 ;  /* 0x00013e1000027802 */ /* 0x000fe40000000f00 */
[----:B-12---:R-:W-:Y:S05]  /*13e00*/  CALL.REL.NOINC `($__internal_1_$__cuda_sm70_shflsync_idx_p) ;  /* 0x0000541000007944 */ /* 0x006fea0003c00000 */
[----:B------:R-:W-:Y:S01]  /*13e10*/  IADD3 R2, P0, R246, R174, RZ ;  /* 0x000000aef6027210 */ /* 0x000fe20007f1e0ff */
[----:B------:R-:W-:Y:S01]  /*13e20*/  IMAD.MOV.U32 R246, RZ, RZ, R0 ;  /* 0x000000fffff67224 */ /* 0x000fe200078e0000 */
[----:B------:R-:W-:-:S03]  /*13e30*/  MOV R247, 0x1 ;  /* 0x0000000100f77802 */ /* 0x000fc60000000f00 */
[----:B------:R-:W-:-:S05]  /*13e40*/  IMAD.X R3, R7, 0x1, R16, P0 ;  /* 0x0000000107037824 */ /* 0x000fca00000e0610 */
[----:B------:R-:W-:Y:S01]  /*13e50*/  @!PT LDS RZ, [RZ] ;  /* 0x00000000fffff984 */ /* 0x000fe20000000800 */
[----:B------:R-:W-:Y:S01]  /*13e60*/  @!PT LDS RZ, [RZ] ;  /* 0x00000000fffff984 */ /* 0x000fe20000000800 */
[----:B------:R-:W-:Y:S01]  /*13e70*/  @!PT LDS RZ, [RZ] ;  /* 0x00000000fffff984 */ /* 0x000fe20000000800 */
[----:B------:R1:W-:Y:S02]  /*13e80*/  LDGSTS.E.BYPASS.LTC128B.128 [R243+0x3900], [R2.64], !P5 ;  /* 0x0390000002f37fae */ /* 0x0003e4000e901d46 */
[----:B-1----:R-:W-:Y:S01]  /*13e90*/  IMAD.MOV.U32 R3, RZ, RZ, 0x181f ;  /* 0x0000181fff037424 */ /* 0x002fe200078e00ff */
[----:B------:R-:W-:Y:S02]  /*13ea0*/  MOV R2, 0x13ec0 ;  /* 0x00013ec000027802 */ /* 0x000fe40000000f00 */
[----:B------:R-:W-:Y:S05]  /*13eb0*/  CALL.REL.NOINC `($__internal_1_$__cuda_sm70_shflsync_idx_p) ;  /* 0x0000536000007944 */ /* 0x000fea0003c00000 */
[----:B------:R-:W-:Y:S01]  /*13ec0*/  IMAD.MOV.U32 R5, RZ, RZ, R246 ;  /* 0x000000ffff057224 */ /* 0x000fe200078e00f6 */
[----:B------:R-:W-:Y:S01]  /*13ed0*/  MOV R247, 0x1 ;  /* 0x0000000100f77802 */ /* 0x000fe20000000f00 */
[----:B------:R-:W-:Y:S01]  /*13ee0*/  IMAD.MOV.U32 R246, RZ, RZ, R4 ;  /* 0x000000fffff67224 */ /* 0x000fe200078e0004 */
[----:B------:R-:W-:Y:S02]  /*13ef0*/  MOV R3, 0x181f ;  /* 0x0000181f00037802 */ /* 0x000fe40000000f00 */
[----:B------:R-:W-:Y:S02]  /*13f00*/  MOV R2, 0x13f20 ;  /* 0x00013f2000027802 */ /* 0x000fe40000000f00 */
[----:B------:R-:W-:Y:S05]  /*13f10*/  CALL.REL.NOINC `($__internal_1_$__cuda_sm70_shflsync_idx_p) ;  /* 0x0000530000007944 */ /* 0x000fea0003c00000 */
        /* <DEDUP_REMOVED lines=85> */
[----:B------:R-:W-:Y:S01]  /*14470*/  MOV R4, R246 ;  /* 0x000000f600047202 */ /* 0x000fe20000000f00 */
[----:B------:R-:W-:Y:S05]  /*14480*/  BRA `(.L_x_603) ;  /* 0xfffef0b000007947 */ /* 0x000fea000383ffff */
.L_x_542:
[----:B------:R-:W-:Y:S01]  /*14490*/  IMAD.MOV.U32 R246, RZ, RZ, R4 ;  /* 0x000000fffff67224 */ /* 0x000fe200078e0004 */
[----:B------:R-:W-:Y:S01]  /*144a0*/  MOV R247, RZ ;  /* 0x000000ff00f77202 */ /* 0x000fe20000000f00 */
[----:B------:R-:W-:Y:S01]  /*144b0*/  IMAD.MOV.U32 R3, RZ, RZ, 0x1c1f ;  /* 0x00001c1fff037424 */ /* 0x000fe200078e00ff */
[----:B------:R-:W-:-:S02]  /*144c0*/  MOV R2, 0x144e0 ;  /* 0x000144e000027802 */ /* 0x000fc40000000f00 */
[----:B------:R-:W-:Y:S05]  /*144d0*/  CALL.REL.NOINC `($__internal_1_$__cuda_sm70_shflsync_idx_p) ;  /* 0x00004d4000007944 */ /* 0x000fea0003c00000 */
[----:B------:R-:W-:Y:S01]  /*144e0*/  MOV R0, R246 ;  /* 0x000000f600007202 */ /* 0x000fe20000000f00 */
[----:B------:R-:W-:Y:S05]  /*144f0*/  BRA `(.L_x_604) ;  /* 0xfffef18000007947 */ /* 0x000fea000383ffff */
.L_x_543:
[----:B------:R-:W-:Y:S01]  /*14500*/  IMAD.MOV.U32 R246, RZ, RZ, R4 ;  /* 0x000000fffff67224 */ /* 0x000fe200078e0004 */
[----:B------:R-:W-:Y:S01]  /*14510*/  MOV R247, 0x1 ;  /* 0x0000000100f77802 */ /* 0x000fe20000000f00 */
[----:B------:R-:W-:Y:S01]  /*14520*/  IMAD.MOV.U32 R3, RZ, RZ, 0x1c1f ;  /* 0x00001c1fff037424 */ /* 0x000fe200078e00ff */
[----:B------:R-:W-:-:S02]  /*14530*/  MOV R2, 0x14550 ;  /* 0x0001455000027802 */ /* 0x000fc40000000f00 */
[----:B-1----:R-:W-:Y:S05]  /*14540*/  CALL.REL.NOINC `($__internal_1_$__cuda_sm70_shflsync_idx_p) ;  /* 0x00004cd000007944 */ /* 0x002fea0003c00000 */
[----:B------:R-:W-:Y:S01]  /*14550*/  IMAD.IADD R0, R5, 0x1, R246 ;  /* 0x0000000105007824 */ /* 0x000fe200078e02f6 */
[----:B------:R-:W-:Y:S01]  /*14560*/  MOV R2, 0x14940 ;  /* 0x0001494000027802 */ /* 0x000fe20000000f00 */
[----:B------:R-:W-:-:S02]  /*14570*/  IMAD.MOV.U32 R246, RZ, RZ, R4 ;  /* 0x000000fffff67224 */ /* 0x000fc400078e0004 */
[----:B------:R-:W-:Y:S01]  /*14580*/  IMAD.MOV.U32 R247, RZ, RZ, 0x2 ;  /* 0x00000002fff77424 */ /* 0x000fe200078e00ff */
[----:B------:R-:W-:Y:S01]  /*14590*/  IMNMX R0, R6, R0, PT ;  /* 0x0000000006007217 */ /* 0x000fe20003800200 */
[----:B------:R-:W-:-:S03]  /*145a0*/  IMAD.MOV.U32 R3, RZ, RZ, 0x1c1f ;  /* 0x00001c1fff037424 */ /* 0x000fc600078e00ff */
[C---:B------:R-:W-:Y:S02]  /*145b0*/  ISETP.GT.AND P0, PT, R0.reuse, RZ, PT ;  /* 0x000000ff0000720c */ /* 0x040fe40003f04270 */
[----:B------:R-:W-:Y:S02]  /*145c0*/  ISETP.GT.AND P1, PT, R0, 0x1, PT ;  /* 0x000000010000780c */ /* 0x000fe40003f24270 */
[----:B------:R-:W-:Y:S02]  /*145d0*/  FSEL R7, R102, -INF , P0 ;  /* 0xff80000066077808 */ /* 0x000fe40000000000 */
[----:B------:R-:W-:Y:S02]  /*145e0*/  ISETP.GT.AND P0, PT, R0, 0x9, PT ;  /* 0x000000090000780c */ /* 0x000fe40003f04270 */
[----:B------:R-:W-:Y:S02]  /*145f0*/  FSEL R8, R103, -INF , P1 ;  /* 0xff80000067087808 */ /* 0x000fe40000800000 */
[----:B------:R-:W-:-:S02]  /*14600*/  FSEL R14, R99, -INF , P0 ;  /* 0xff800000630e7808 */ /* 0x000fc40000000000 */
[C---:B------:R-:W-:Y:S02]  /*14610*/  ISETP.GT.AND P1, PT, R0.reuse, 0x10, PT ;  /* 0x000000100000780c */ /* 0x040fe40003f24270 */
[----:B------:R-:W-:Y:S02]  /*14620*/  ISETP.GT.AND P0, PT, R0, 0x11, PT ;  /* 0x000000110000780c */ /* 0x000fe40003f04270 */
[----:B------:R-:W-:Y:S02]  /*14630*/  FSEL R15, R94, -INF , P1 ;  /* 0xff8000005e0f7808 */ /* 0x000fe40000800000 */
[----:B------:R-:W-:Y:S02]  /*14640*/  FSEL R17, R95, -INF , P0 ;  /* 0xff8000005f117808 */ /* 0x000fe40000000000 */
[C---:B------:R-:W-:Y:S02]  /*14650*/  ISETP.GT.AND P1, PT, R0.reuse, 0x19, PT ;  /* 0x000000190000780c */ /* 0x040fe40003f24270 */
[----:B------:R-:W-:-:S02]  /*14660*/  ISETP.GT.AND P0, PT, R0, 0x20, PT ;  /* 0x000000200000780c */ /* 0x000fc40003f04270 */
        /* <DEDUP_REMOVED lines=44> */
[----:B------:R-:W-:Y:S05]  /*14930*/  CALL.REL.NOINC `($__internal_1_$__cuda_sm70_shflsync_idx_p) ;  /* 0x000048e000007944 */ /* 0x000fea0003c00000 */
[----:B------:R-:W-:Y:S01]  /*14940*/  IMAD.IADD R0, R5, 0x1, R246 ;  /* 0x0000000105007824 */ /* 0x000fe200078e02f6 */
[----:B------:R-:W-:Y:S01]  /*14950*/  MOV R2, 0x14d30 ;  /* 0x00014d3000027802 */ /* 0x000fe20000000f00 */
[----:B------:R-:W-:Y:S02]  /*14960*/  IMAD.MOV.U32 R246, RZ, RZ, R4 ;  /* 0x000000fffff67224 */ /* 0x000fe400078e0004 */
[----:B------:R-:W-:Y:S01]  /*14970*/  IMAD.MOV.U32 R247, RZ, RZ, 0x3 ;  /* 0x00000003fff77424 */ /* 0x000fe200078e00ff */
[----:B------:R-:W-:Y:S01]  /*14980*/  IMNMX R0, R6, R0, PT ;  /* 0x0000000006007217 */ /* 0x000fe20003800200 */
[----:B------:R-:W-:-:S03]  /*14990*/  IMAD.MOV.U32 R3, RZ, RZ, 0x1c1f ;  /* 0x00001c1fff037424 */ /* 0x000fc600078e00ff */
        /* <DEDUP_REMOVED lines=58> */
[----:B------:R-:W-:Y:S01]  /*14d40*/  FMNMX.FTZ R117, R11, R12, !PT ;  /* 0x0000000c0b757209 */ /* 0x000fe20007810000 */
[----:B------:R-:W-:Y:S01]  /*14d50*/  IMAD.MOV.U32 R0, RZ, RZ, 0x2 ;  /* 0x00000002ff007424 */ /* 0x000fe200078e00ff */
[----:B------:R-:W-:Y:S02]  /*14d60*/  MOV R2, 0x157d0 ;  /* 0x000157d000027802 */ /* 0x000fe40000000f00 */
[----:B------:R-:W-:Y:S02]  /*14d70*/  IMNMX R6, R6, R5, PT ;  /* 0x0000000506067217 */ /* 0x000fe40003800200 */
[----:B------:R-:W-:Y:S02]  /*14d80*/  FMNMX.FTZ R117, R16, R117, !PT ;  /* 0x0000007510757209 */ /* 0x000fe40007810000 */
[----:B------:R-:W-:-:S02]  /*14d90*/  ISETP.GT.AND P0, PT, R6, RZ, PT ;  /* 0x000000ff0600720c */ /* 0x000fc40003f04270 */
[----:B------:R-:W-:Y:S02]  /*14da0*/  ISETP.GT.AND P1, PT, R6, 0x1, PT ;  /* 0x000000010600780c */ /* 0x000fe40003f24270 */
[----:B------:R-:W-:Y:S02]  /*14db0*/  FSEL R19, R182, -INF , P0 ;  /* 0xff800000b6137808 */ /* 0x000fe40000000000 */
[C---:B------:R-:W-:Y:S02]  /*14dc0*/  ISETP.GT.AND P0, PT, R6.reuse, 0x9, PT ;  /* 0x000000090600780c */ /* 0x040fe40003f04270 */
[----:B------:R-:W-:Y:S02]  /*14dd0*/  FSEL R21, R183, -INF , P1 ;  /* 0xff800000b7157808 */ /* 0x000fe40000800000 */
[----:B------:R-:W-:Y:S02]  /*14de0*/  ISETP.GT.AND P1, PT, R6, 0x10, PT ;  /* 0x000000100600780c */ /* 0x000fe40003f24270 */
[----:B------:R-:W-:-:S02]  /*14df0*/  FSEL R31, R143, -INF , P0 ;  /* 0xff8000008f1f7808 */ /* 0x000fc40000000000 */
        /* <DEDUP_REMOVED lines=9> */
[----:B------:R-:W-:Y:S02]  /*14e90*/  ISETP.GT.AND P0, PT, R6, 0x29, PT ;  /* 0x000000290600780c */ /* 0x000fe40003f04270 */
[----:B------:R-:W-:Y:S02]  /*14ea0*/  FSEL R70, R171, -INF , P1 ;  /* 0xff800000ab467808 */ /* 0x000fe40000800000 */
[----:B------:R-:W-:-:S02]  /*14eb0*/  FSEL R29, R142, -INF , P6 ;  /* 0xff8000008e1d7808 */ /* 0x000fc40003000000 */
[C---:B------:R-:W-:Y:S02]  /*14ec0*/  ISETP.GT.AND P1, PT, R6.reuse, 0x30, PT ;  /* 0x000000300600780c */ /* 0x040fe40003f24270 */
        /* <DEDUP_REMOVED lines=23> */
[----:B------:R-:W-:Y:S02]  /*15040*/  FSEL R158, R159, -INF , P0 ;  /* 0xff8000009f9e7808 */ /* 0x000fe40000000000 */
[C---:B------:R-:W-:Y:S02]  /*15050*/  ISETP.GT.AND P6, PT, R6.reuse, 0x58, PT ;  /* 0x000000580600780c */ /* 0x040fe40003fc4270 */
[C---:B------:R-:W-:Y:S02]  /*15060*/  ISETP.GT.AND P1, PT, R6.reuse, 0x59, PT ;  /* 0x000000590600780c */ /* 0x040fe40003f24270 */
[----:B------:R-:W-:Y:S02]  /*15070*/  ISETP.GT.AND P0, PT, R6, 0x60, PT ;  /* 0x000000600600780c */ /* 0x000fe40003f04270 */
[----:B------:R-:W-:Y:S02]  /*15080*/  FMNMX.FTZ R119, R9, R10, !PT ;  /* 0x0000000a09777209 */ /* 0x000fe40007810000 */
[----:B------:R-:W-:-:S02]  /*15090*/  FSEL R157, R110, -INF , P6 ;  /* 0xff8000006e9d7808 */ /* 0x000fc40003000000 */
[----:B------:R-:W-:Y:S02]  /*150a0*/  FSEL R149, R111, -INF , P1 ;  /* 0xff8000006f957808 */ /* 0x000fe40000800000 */
        /* <DEDUP_REMOVED lines=106> */
[----:B------:R-:W-:Y:S01]  /*15750*/  FMNMX.FTZ R118, R185, R118, !PT ;  /* 0x00000076b9767209 */ /* 0x000fe20007810000 */
[----:B------:R-:W-:Y:S01]  /*15760*/  IMAD.MOV.U32 R116, RZ, RZ, R119 ;  /* 0x000000ffff747224 */ /* 0x000fe200078e0077 */
[----:B------:R-:W-:-:S02]  /*15770*/  FMNMX.FTZ R117, R168, R117, !PT ;  /* 0x00000075a8757209 */ /* 0x000fc40007810000 */
[----:B------:R-:W-:Y:S02]  /*15780*/  FMNMX.FTZ R6, R159, R6, !PT ;  /* 0x000000069f067209 */ /* 0x000fe40007810000 */
[----:B------:R-:W-:Y:S02]  /*15790*/  FMNMX.FTZ R118, R184, R118, !PT ;  /* 0x00000076b8767209 */ /* 0x000fe40007810000 */
[----:B------:R-:W-:Y:S02]  /*157a0*/  FMNMX.FTZ R117, R156, R117, !PT ;  /* 0x000000759c757209 */ /* 0x000fe40007810000 */
[----:B------:R-:W-:Y:S02]  /*157b0*/  FMNMX.FTZ R6, R148, R6, !PT ;  /* 0x0000000694067209 */ /* 0x000fe40007810000 */
[----:B------:R-:W-:Y:S05]  /*157c0*/  CALL.REL.NOINC `($__internal_0_$__cuda_sm70_shflsync_bfly_p) ;  /* 0x000039f000007944 */ /* 0x000fea0003c00000 */
[----:B------:R-:W-:Y:S01]  /*157d0*/  FMNMX.FTZ R119, R119, R0, !PT ;  /* 0x0000000077777209 */ /* 0x000fe20007810000 */
[----:B------:R-:W-:Y:S01]  /*157e0*/  IMAD.MOV.U32 R0, RZ, RZ, 0x1 ;  /* 0x00000001ff007424 */ /* 0x000fe200078e00ff */
[----:B------:R-:W-:-:S03]  /*157f0*/  MOV R2, 0x15820 ;  /* 0x0001582000027802 */ /* 0x000fc60000000f00 */
[----:B------:R-:W-:Y:S02]  /*15800*/  IMAD.MOV.U32 R116, RZ, RZ, R119 ;  /* 0x000000ffff747224 */ /* 0x000fe400078e0077 */
[----:B------:R-:W-:Y:S05]  /*15810*/  CALL.REL.NOINC `($__internal_0_$__cuda_sm70_shflsync_bfly_p) ;  /* 0x000039a000007944 */ /* 0x000fea0003c00000 */
[----:B------:R-:W-:Y:S01]  /*15820*/  FMNMX.FTZ R119, R119, R0, !PT ;  /* 0x0000000077777209 */ /* 0x000fe20007810000 */
[----:B------:R-:W-:Y:S01]  /*15830*/  IMAD.MOV.U32 R116, RZ, RZ, R118 ;  /* 0x000000ffff747224 */ /* 0x000fe200078e0076 */
[----:B------:R-:W-:Y:S01]  /*15840*/  MOV R2, 0x15870 ;  /* 0x0001587000027802 */ /* 0x000fe20000000f00 */
[----:B------:R-:W-:Y:S02]  /*15850*/  IMAD.MOV.U32 R0, RZ, RZ, 0x2 ;  /* 0x00000002ff007424 */ /* 0x000fe400078e00ff */
        /* <DEDUP_REMOVED lines=26> */
[----:B------:R-:W-:Y:S01]  /*15a00*/  MOV R68, R0 ;  /* 0x0000000000447202 */ /* 0x000fe20000000f00 */
[----:B------:R-:W-:Y:S05]  /*15a10*/  BRA `(.L_x_605) ;  /* 0xfffef2d000007947 */ /* 0x000fea000383ffff */
.L_x_547:
[----:B------:R-:W-:Y:S01]  /*15a20*/  MOV R247, RZ ;  /* 0x000000ff00f77202 */ /* 0x000fe20000000f00 */
[----:B------:R-:W-:Y:S01]  /*15a30*/  IMAD.MOV.U32 R246, RZ, RZ, R0 ;  /* 0x000000fffff67224 */ /* 0x000fe200078e0000 */
[----:B------:R-:W-:Y:S01]  /*15a40*/  MOV R2, 0x15a70 ;  /* 0x00015a7000027802 */ /* 0x000fe20000000f00 */
[----:B------:R-:W-:Y:S02]  /*15a50*/  IMAD.MOV.U32 R3, RZ, RZ, 0x181f ;  /* 0x0000181fff037424 */ /* 0x000fe400078e00ff */
[----:B-1----:R-:W-:Y:S05]  /*15a60*/  CALL.REL.NOINC `($__internal_1_$__cuda_sm70_shflsync_idx_p) ;  /* 0x000037b000007944 */ /* 0x002fea0003c00000 */
[----:B------:R-:W-:Y:S01]  /*15a70*/  MOV R7, R246 ;  /* 0x000000f600077202 */ /* 0x000fe20000000f00 */
[----:B------:R-:W-:-:S05]  /*15a80*/  BRA `(.L_x_606) ;  /* 0xffff1e8000007947 */ /* 0x000fca000383ffff */
.L_x_548:
[----:B------:R-:W-:Y:S01]  /*15a90*/  MOV R247, RZ ;  /* 0x000000ff00f77202 */ /* 0x000fe20000000f00 */
[----:B------:R-:W-:Y:S01]  /*15aa0*/  IMAD.MOV.U32 R246, RZ, RZ, R4 ;  /* 0x000000fffff67224 */ /* 0x000fe200078e0004 */
[----:B------:R-:W-:Y:S01]  /*15ab0*/  MOV R2, 0x15ae0 ;  /* 0x00015ae000027802 */ /* 0x000fe20000000f00 */
[----:B------:R-:W-:Y:S02]  /*15ac0*/  IMAD.MOV.U32 R3, RZ, RZ, 0x181f ;  /* 0x0000181fff037424 */ /* 0x000fe400078e00ff */
[----:B-123--:R-:W-:Y:S05]  /*15ad0*/  CALL.REL.NOINC `($__internal_1_$__cuda_sm70_shflsync_idx_p) ;  /* 0x0000374000007944 */ /* 0x00efea0003c00000 */
[----:B------:R-:W-:Y:S01]  /*15ae0*/  IADD3 R2, P0, R246, R20, RZ ;  /* 0x00000014f6027210 */ /* 0x000fe20007f1e0ff */
[----:B------:R-:W-:Y:S01]  /*15af0*/  IMAD.MOV.U32 R246, RZ, RZ, R0 ;  /* 0x000000fffff67224 */ /* 0x000fe200078e0000 */
[----:B------:R-:W-:Y:S03]  /*15b00*/  MOV R247, 0x1 ;  /* 0x0000000100f77802 */ /* 0x000fe60000000f00 */
[----:B------:R-:W-:Y:S05]  /*15b10*/  IMAD.X R3, R7, 0x1, R5, P0 ;  /* 0x0000000107037824 */ /* 0x000fea00000e0605 */
[----:B------:R-:W-:Y:S01]  /*15b20*/  @!PT LDS RZ, [RZ] ;  /* 0x00000000fffff984 */ /* 0x000fe20000000800 */
[----:B------:R-:W-:Y:S01]  /*15b30*/  @!PT LDS RZ, [RZ] ;  /* 0x00000000fffff984 */ /* 0x000fe20000000800 */
[----:B------:R-:W-:Y:S01]  /*15b40*/  @!PT LDS RZ, [RZ] ;  /* 0x00000000fffff984 */ /* 0x000fe20000000800 */
[----:B------:R1:W-:Y:S02]  /*15b50*/  LDGSTS.E.BYPASS.LTC128B.128 [R243+0x100], [R2.64], !P5 ;  /* 0x0010000002f37fae */ /* 0x0003e4000e901d46 */
[----:B-1----:R-:W-:Y:S01]  /*15b60*/  MOV R2, 0x15b90 ;  /* 0x00015b9000027802 */ /* 0x002fe20000000f00 */
[----:B------:R-:W-:Y:S02]  /*15b70*/  IMAD.MOV.U32 R3, RZ, RZ, 0x181f ;  /* 0x0000181fff037424 */ /* 0x000fe400078e00ff */
[----:B------:R-:W-:Y:S05]  /*15b80*/  CALL.REL.NOINC `($__internal_1_$__cuda_sm70_shflsync_idx_p) ;  /* 0x0000369000007944 */ /* 0x000fea0003c00000 */
[----:B------:R-:W-:Y:S01]  /*15b90*/  MOV R247, 0x1 ;  /* 0x0000000100f77802 */ /* 0x000fe20000000f00 */
[----:B------:R-:W-:Y:S01]  /*15ba0*/  IMAD.MOV.U32 R6, RZ, RZ, R246 ;  /* 0x000000ffff067224 */ /* 0x000fe200078e00f6 */
[----:B------:R-:W-:Y:S01]  /*15bb0*/  MOV R3, 0x181f ;  /* 0x0000181f00037802 */ /* 0x000fe20000000f00 */
[----:B------:R-:W-:Y:S01]  /*15bc0*/  IMAD.MOV.U32 R246, RZ, RZ, R4 ;  /* 0x000000fffff67224 */ /* 0x000fe200078e0004 */
[----:B------:R-:W-:Y:S02]  /*15bd0*/  MOV R2, 0x15bf0 ;  /* 0x00015bf000027802 */ /* 0x000fe40000000f00 */
[----:B------:R-:W-:Y:S05]  /*15be0*/  CALL.REL.NOINC `($__internal_1_$__cuda_sm70_shflsync_idx_p) ;  /* 0x0000363000007944 */ /* 0x000fea0003c00000 */
        /* <DEDUP_REMOVED lines=85> */
[----:B------:R-:W-:Y:S01]  /*16140*/  MOV R4, R246 ;  /* 0x000000f600047202 */ /* 0x000fe20000000f00 */
[----:B------:R-:W-:-:S05]  /*16150*/  BRA `(.L_x_607) ;  /* 0xffff19b000007947 */ /* 0x000fca000383ffff */
.L_x_551:
[----:B------:R-:W-:Y:S01]  /*16160*/  MOV R247, RZ ;  /* 0x000000ff00f77202 */ /* 0x000fe20000000f00 */
[----:B------:R-:W-:Y:S01]  /*16170*/  IMAD.MOV.U32 R246, RZ, RZ, R0 ;  /* 0x000000fffff67224 */ /* 0x000fe200078e0000 */
[----:B------:R-:W-:Y:S01]  /*16180*/  MOV R2, 0x161b0 ;  /* 0x000161b000027802 */ /* 0x000fe20000000f00 */
[----:B------:R-:W-:Y:S02]  /*16190*/  IMAD.MOV.U32 R3, RZ, RZ, 0x181f ;  /* 0x0000181fff037424 */ /* 0x000fe400078e00ff */
[----:B------:R-:W-:Y:S05]  /*161a0*/  CALL.REL.NOINC `($__internal_1_$__cuda_sm70_shflsync_idx_p) ;  /* 0x0000307000007944 */ /* 0x000fea0003c00000 */
[----:B------:R-:W-:Y:S01]  /*161b0*/  MOV R118, R246 ;  /* 0x000000f600767202 */ /* 0x000fe20000000f00 */
[----:B------:R-:W-:-:S05]  /*161c0*/  BRA `(.L_x_608) ;  /* 0xffff24a000007947 */ /* 0x000fca000383ffff */
.L_x_552:
[----:B------:R-:W-:Y:S01]  /*161d0*/  MOV R247, RZ ;  /* 0x000000ff00f77202 */ /* 0x000fe20000000f00 */
[----:B------:R-:W-:Y:S01]  /*161e0*/  IMAD.MOV.U32 R246, RZ, RZ, R116 ;  /* 0x000000fffff67224 */ /* 0x000fe200078e0074 */
[----:B------:R-:W-:Y:S01]  /*161f0*/  MOV R2, 0x16220 ;  /* 0x0001622000027802 */ /* 0x000fe20000000f00 */
[----:B------:R-:W-:Y:S02]  /*16200*/  IMAD.MOV.U32 R3, RZ, RZ, 0x181f ;  /* 0x0000181fff037424 */ /* 0x000fe400078e00ff */
[----:B-12---:R-:W-:Y:S05]  /*16210*/  CALL.REL.NOINC `($__internal_1_$__cuda_sm70_shflsync_idx_p) ;  /* 0x0000300000007944 */ /* 0x006fea0003c00000 */
        /* <DEDUP_REMOVED lines=104> */
.L_x_553:
[----:B------:R-:W-:Y:S01]  /*168a0*/  MOV R247, RZ ;  /* 0x000000ff00f77202 */ /* 0x000fe20000000f00 */
[----:B------:R-:W-:Y:S01]  /*168b0*/  IMAD.MOV.U32 R246, RZ, RZ, R116 ;  /* 0x000000fffff67224 */ /* 0x000fe200078e0074 */
[----:B------:R-:W-:Y:S01]  /*168c0*/  MOV R2, 0x168f0 ;  /* 0x000168f000027802 */ /* 0x000fe20000000f00 */
[----:B------:R-:W-:Y:S02]  /*168d0*/  IMAD.MOV.U32 R3, RZ, RZ, 0x1c1f ;  /* 0x00001c1fff037424 */ /* 0x000fe400078e00ff */
[----:B------:R-:W-:Y:S05]  /*168e0*/  CALL.REL.NOINC `($__internal_1_$__cuda_sm70_shflsync_idx_p) ;  /* 0x0000293000007944 */ /* 0x000fea0003c00000 */
[----:B------:R-:W-:Y:S01]  /*168f0*/  MOV R0, R246 ;  /* 0x000000f600007202 */ /* 0x000fe20000000f00 */
[----:B------:R-:W-:-:S05]  /*16900*/  BRA `(.L_x_610) ;  /* 0xffff20d000007947 */ /* 0x000fca000383ffff */
.L_x_554:
[----:B------:R-:W-:Y:S01]  /*16910*/  MOV R247, 0x1 ;  /* 0x0000000100f77802 */ /* 0x000fe20000000f00 */
[----:B------:R-:W-:Y:S01]  /*16920*/  IMAD.MOV.U32 R246, RZ, RZ, R116 ;  /* 0x000000fffff67224 */ /* 0x000fe200078e0074 */
[----:B------:R-:W-:Y:S01]  /*16930*/  MOV R2, 0x16960 ;  /* 0x0001696000027802 */ /* 0x000fe20000000f00 */
[----:B------:R-:W-:Y:S02]  /*16940*/  IMAD.MOV.U32 R3, RZ, RZ, 0x1c1f ;  /* 0x00001c1fff037424 */ /* 0x000fe400078e00ff */
[----:B-1----:R-:W-:Y:S05]  /*16950*/  CALL.REL.NOINC `($__internal_1_$__cuda_sm70_shflsync_idx_p) ;  /* 0x000028c000007944 */ /* 0x002fea0003c00000 */
[----:B------:R-:W-:Y:S01]  /*16960*/  MOV R2, 0x16d40 ;  /* 0x00016d4000027802 */ /* 0x000fe20000000f00 */
[----:B------:R-:W-:Y:S02]  /*16970*/  IMAD.IADD R246, R117, 0x1, R246 ;  /* 0x0000000175f67824 */ /* 0x000fe400078e02f6 */
[----:B------:R-:W-:Y:S02]  /*16980*/  IMAD.MOV.U32 R247, RZ, RZ, 0x2 ;  /* 0x00000002fff77424 */ /* 0x000fe400078e00ff */
[----:B------:R-:W-:Y:S01]  /*16990*/  IMAD.MOV.U32 R3, RZ, RZ, 0x1c1f ;  /* 0x00001c1fff037424 */ /* 0x000fe200078e00ff */
[C---:B------:R-:W-:Y:S02]  /*169a0*/  ISETP.GT.AND P0, PT, R246.reuse, RZ, PT ;  /* 0x000000fff600720c */ /* 0x040fe40003f04270 */
[----:B------:R-:W-:Y:S02]  /*169b0*/  ISETP.GT.AND P1, PT, R246, 0x1, PT ;  /* 0x00000001f600780c */ /* 0x000fe40003f24270 */
[----:B------:R-:W-:Y:S02]  /*169c0*/  FSEL R6, R6, -INF , P0 ;  /* 0xff80000006067808 */ /* 0x000fe40000000000 */
[C---:B------:R-:W-:Y:S02]  /*169d0*/  ISETP.GT.AND P0, PT, R246.reuse, 0x9, PT ;  /* 0x00000009f600780c */ /* 0x040fe40003f04270 */
[----:B------:R-:W-:Y:S02]  /*169e0*/  FSEL R36, R7, -INF , P1 ;  /* 0xff80000007247808 */ /* 0x000fe40000800000 */
[C---:B------:R-:W-:Y:S02]  /*169f0*/  ISETP.GT.AND P1, PT, R246.reuse, 0x10, PT ;  /* 0x00000010f600780c */ /* 0x040fe40003f24270 */
[----:B------:R-:W-:Y:S02]  /*16a00*/  FSEL R32, R19, -INF , P0 ;  /* 0xff80000013207808 */ /* 0x000fe40000000000 */
[----:B------:R-:W-:Y:S02]  /*16a10*/  ISETP.GT.AND P0, PT, R246, 0x11, PT ;  /* 0x00000011f600780c */ /* 0x000fe40003f04270 */
[----:B------:R-:W-:Y:S02]  /*16a20*/  FSEL R22, R22, -INF , P1 ;  /* 0xff80000016167808 */ /* 0x000fe40000800000 */
[C---:B------:R-:W-:Y:S02]  /*16a30*/  ISETP.GT.AND P1, PT, R246.reuse, 0x19, PT ;  /* 0x00000019f600780c */ /* 0x040fe40003f24270 */
[----:B------:R-:W-:Y:S02]  /*16a40*/  FSEL R23, R23, -INF , P0 ;  /* 0xff80000017177808 */ /* 0x000fe40000000000 */
[C---:B------:R-:W-:Y:S02]  /*16a50*/  ISETP.GT.AND P0, PT, R246.reuse, 0x20, PT ;  /* 0x00000020f600780c */ /* 0x040fe40003f04270 */
[C---:B------:R-:W-:Y:S02]  /*16a60*/  ISETP.GT.AND P6, PT, R246.reuse, 0x8, PT ;  /* 0x00000008f600780c */ /* 0x040fe40003fc4270 */
[----:B------:R-:W-:Y:S02]  /*16a70*/  FSEL R35, R35, -INF , P1 ;  /* 0xff80000023237808 */ /* 0x000fe40000800000 */
[----:B------:R-:W-:Y:S02]  /*16a80*/  ISETP.GT.AND P1, PT, R246, 0x21, PT ;  /* 0x00000021f600780c */ /* 0x000fe40003f24270 */
[----:B------:R-:W-:Y:S02]  /*16a90*/  FSEL R38, R38, -INF , P0 ;  /* 0xff80000026267808 */ /* 0x000fe40000000000 */
        /* <DEDUP_REMOVED lines=36> */
[----:B------:R-:W-:Y:S01]  /*16ce0*/  ISETP.GT.AND P0, PT, R246, 0x69, PT ;  /* 0x00000069f600780c */ /* 0x000fe20003f04270 */
[----:B------:R-:W-:Y:S01]  /*16cf0*/  IMAD.MOV.U32 R246, RZ, RZ, R116 ;  /* 0x000000fffff67224 */ /* 0x000fe200078e0074 */
[----:B------:R-:W-:Y:S02]  /*16d00*/  FSEL R103, R103, -INF , P6 ;  /* 0xff80000067677808 */ /* 0x000fe40003000000 */
[----:B------:R-:W-:Y:S02]  /*16d10*/  FSEL R114, R114, -INF , P1 ;  /* 0xff80000072727808 */ /* 0x000fe40000800000 */
[----:B------:R-:W-:Y:S02]  /*16d20*/  FSEL R115, R115, -INF , P0 ;  /* 0xff80000073737808 */ /* 0x000fe40000000000 */
[----:B------:R-:W-:Y:S05]  /*16d30*/  CALL.REL.NOINC `($__internal_1_$__cuda_sm70_shflsync_idx_p) ;  /* 0x000024e000007944 */ /* 0x000fea0003c00000 */
[----:B------:R-:W-:Y:S01]  /*16d40*/  MOV R2, 0x17120 ;  /* 0x0001712000027802 */ /* 0x000fe20000000f00 */
[----:B------:R-:W-:Y:S02]  /*16d50*/  IMAD.IADD R246, R117, 0x1, R246 ;  /* 0x0000000175f67824 */ /* 0x000fe400078e02f6 */
[----:B------:R-:W-:Y:S02]  /*16d60*/  IMAD.MOV.U32 R247, RZ, RZ, 0x3 ;  /* 0x00000003fff77424 */ /* 0x000fe400078e00ff */
[----:B------:R-:W-:Y:S01]  /*16d70*/  IMAD.MOV.U32 R3, RZ, RZ, 0x1c1f ;  /* 0x00001c1fff037424 */ /* 0x000fe200078e00ff */
        /* <DEDUP_REMOVED lines=58> */
[----:B------:R-:W-:Y:S01]  /*17120*/  FMNMX.FTZ R116, R188, R120, !PT ;  /* 0x00000078bc747209 */ /* 0x000fe20007810000 */
[----:B------:R-:W-:Y:S01]  /*17130*/  IMAD.IADD R117, R117, 0x1, R246 ;  /* 0x0000000175757824 */ /* 0x000fe200078e02f6 */
[----:B------:R-:W-:Y:S01]  /*17140*/  FMNMX.FTZ R4, R6, R121, !PT ;  /* 0x0000007906047209 */ /* 0x000fe20007810000 */
[----:B------:R-:W-:Y:S01]  /*17150*/  IMAD.MOV.U32 R0, RZ, RZ, 0x2 ;  /* 0x00000002ff007424 */ /* 0x000fe200078e00ff */
[----:B------:R-:W-:Y:S02]  /*17160*/  FMNMX.FTZ R5, R16, R122, !PT ;  /* 0x0000007a10057209 */ /* 0x000fe40007810000 */
[C---:B------:R-:W-:Y:S02]  /*17170*/  ISETP.GT.AND P0, PT, R117.reuse, RZ, PT ;  /* 0x000000ff7500720c */ /* 0x040fe40003f04270 */
[C---:B------:R-:W-:Y:S02]  /*17180*/  ISETP.GT.AND P1, PT, R117.reuse, 0x1, PT ;  /* 0x000000017500780c */ /* 0x040fe40003f24270 */
[----:B------:R-:W-:Y:S02]  /*17190*/  FSEL R19, R10, -INF , P0 ;  /* 0xff8000000a137808 */ /* 0x000fe40000000000 */
[----:B------:R-:W-:Y:S02]  /*171a0*/  ISETP.GT.AND P6, PT, R117, 0x8, PT ;  /* 0x000000087500780c */ /* 0x000fe40003fc4270 */
[----:B------:R-:W-:Y:S02]  /*171b0*/  FSEL R21, R11, -INF , P1 ;  /* 0xff8000000b157808 */ /* 0x000fe40000800000 */
[----:B------:R-:W-:Y:S02]  /*171c0*/  FMNMX.FTZ R7, R19, R123, !PT ;  /* 0x0000007b13077209 */ /* 0x000fe40007810000 */
[----:B------:R-:W-:Y:S02]  /*171d0*/  ISETP.GT.AND P0, PT, R117, 0x9, PT ;  /* 0x000000097500780c */ /* 0x000fe40003f04270 */
[----:B------:R-:W-:Y:S02]  /*171e0*/  FSEL R14, R14, -INF , P6 ;  /* 0xff8000000e0e7808 */ /* 0x000fe40003000000 */
[----:B------:R-:W-:Y:S02]  /*171f0*/  FMNMX.FTZ R116, R197, R116, !PT ;  /* 0x00000074c5747209 */ /* 0x000fe40007810000 */
[----:B------:R-:W-:Y:S02]  /*17200*/  FMNMX.FTZ R4, R36, R4, !PT ;  /* 0x0000000424047209 */ /* 0x000fe40007810000 */
[----:B------:R-:W-:Y:S02]  /*17210*/  FMNMX.FTZ R5, R20, R5, !PT ;  /* 0x0000000514057209 */ /* 0x000fe40007810000 */
        /* <DEDUP_REMOVED lines=145> */
[----:B------:R-:W-:Y:S02]  /*17b30*/  FSEL R111, R111, -INF , P0 ;  /* 0xff8000006f6f7808 */ /* 0x000fe40000000000 */
        /* <DEDUP_REMOVED lines=8> */
[----:B------:R-:W-:Y:S02]  /*17bc0*/  MOV R2, 0x17be0 ;  /* 0x00017be000027802 */ /* 0x000fe40000000f00 */
[----:B------:R-:W-:Y:S05]  /*17bd0*/  CALL.REL.NOINC `($__internal_0_$__cuda_sm70_shflsync_bfly_p) ;  /* 0x000015e000007944 */ /* 0x000fea0003c00000 */
[----:B------:R-:W-:Y:S01]  /*17be0*/  FMNMX.FTZ R116, R116, R0, !PT ;  /* 0x0000000074747209 */ /* 0x000fe20007810000 */
[----:B------:R-:W-:Y:S01]  /*17bf0*/  IMAD.MOV.U32 R0, RZ, RZ, 0x1 ;  /* 0x00000001ff007424 */ /* 0x000fe200078e00ff */
[----:B------:R-:W-:Y:S02]  /*17c00*/  MOV R2, 0x17c20 ;  /* 0x00017c2000027802 */ /* 0x000fe40000000f00 */
        /* <DEDUP_REMOVED lines=28> */
[----:B------:R-:W-:-:S05]  /*17dd0*/  BRA `(.L_x_611) ;  /* 0xffff227000007947 */ /* 0x000fca000383ffff */
.L_x_557:
[----:B-1--4-:R-:W-:Y:S01]  /*17de0*/  MOV R247, RZ ;  /* 0x000000ff00f77202 */ /* 0x012fe20000000f00 */
[----:B------:R-:W-:Y:S01]  /*17df0*/  IMAD.MOV.U32 R246, RZ, RZ, R88 ;  /* 0x000000fffff67224 */ /* 0x000fe200078e0058 */
[----:B------:R-:W-:Y:S01]  /*17e00*/  MOV R2, 0x17e30 ;  /* 0x00017e3000027802 */ /* 0x000fe20000000f00 */
[----:B------:R-:W-:Y:S02]  /*17e10*/  IMAD.MOV.U32 R3, RZ, RZ, 0x181f ;  /* 0x0000181fff037424 */ /* 0x000fe400078e00ff */
[----:B------:R-:W-:Y:S05]  /*17e20*/  CALL.REL.NOINC `($__internal_1_$__cuda_sm70_shflsync_idx_p) ;  /* 0x000013f000007944 */ /* 0x000fea0003c00000 */
[----:B------:R-:W-:Y:S01]  /*17e30*/  MOV R85, R246 ;  /* 0x000000f600557202 */ /* 0x000fe20000000f00 */
[----:B------:R-:W-:-:S05]  /*17e40*/  BRA `(.L_x_612) ;  /* 0xffff507000007947 */ /* 0x000fca000383ffff */
.L_x_560:
[----:B------:R-:W-:Y:S01]  /*17e50*/  MOV R247, RZ ;  /* 0x000000ff00f77202 */ /* 0x000fe20000000f00 */
[----:B------:R-:W-:Y:S01]  /*17e60*/  IMAD.MOV.U32 R246, RZ, RZ, R0 ;  /* 0x000000fffff67224 */ /* 0x000fe200078e0000 */
[----:B------:R-:W-:Y:S01]  /*17e70*/  MOV R2, 0x17ea0 ;  /* 0x00017ea000027802 */ /* 0x000fe20000000f00 */
[----:B------:R-:W-:Y:S02]  /*17e80*/  IMAD.MOV.U32 R3, RZ, RZ, 0x181f ;  /* 0x0000181fff037424 */ /* 0x000fe400078e00ff */
[----:B------:R-:W-:Y:S05]  /*17e90*/  CALL.REL.NOINC `($__internal_1_$__cuda_sm70_shflsync_idx_p) ;  /* 0x0000138000007944 */ /* 0x000fea0003c00000 */
[----:B------:R-:W-:Y:S01]  /*17ea0*/  MOV R118, R246 ;  /* 0x000000f600767202 */ /* 0x000fe20000000f00 */
[----:B------:R-:W-:-:S05]  /*17eb0*/  BRA `(.L_x_613) ;  /* 0xffff5d0000007947 */ /* 0x000fca000383ffff */
.L_x_561:
        /* <DEDUP_REMOVED lines=109> */
.L_x_562:
[----:B------:R-:W-:Y:S02]  /*18590*/  MOV R0, 0x2 ;  /* 0x0000000200007802 */ /* 0x000fe40000000f00 */
        /* <DEDUP_REMOVED lines=34> */
.L_x_564:
[----:B------:R1:W5:Y:S01]  /*187c0*/  LDL R116, [R1+0xc] ;  /* 0x00000c0001747983 */ /* 0x0003620000100800 */
[----:B------:R-:W-:-:S02]  /*187d0*/  MOV R0, 0x2 ;  /* 0x0000000200007802 */ /* 0x000fc40000000f00 */
[----:B------:R-:W-:Y:S02]  /*187e0*/  MOV R2, 0x18800 ;  /* 0x0001880000027802 */ /* 0x000fe40000000f00 */
[----:B-1---5:R-:W-:Y:S05]  /*187f0*/  CALL.REL.NOINC `($__internal_0_$__cuda_sm70_shflsync_bfly_p) ;  /* 0x000009c000007944 */ /* 0x022fea0003c00000 */
[----:B------:R-:W-:Y:S01]  /*18800*/  MOV R4, R0 ;  /* 0x0000000000047202 */ /* 0x000fe20000000f00 */
[----:B------:R-:W-:Y:S05]  /*18810*/  BRA `(.L_x_616) ;  /* 0xffff8ad000007947 */ /* 0x000fea000383ffff */
.L_x_565:
[----:B------:R-:W-:Y:S01]  /*18820*/  IMAD.MOV.U32 R116, RZ, RZ, R4 ;  /* 0x000000ffff747224 */ /* 0x000fe200078e0004 */
[----:B------:R-:W-:Y:S02]  /*18830*/  MOV R0, 0x1 ;  /* 0x0000000100007802 */ /* 0x000fe40000000f00 */
[----:B------:R-:W-:Y:S02]  /*18840*/  MOV R2, 0x18860 ;  /* 0x0001886000027802 */ /* 0x000fe40000000f00 */
[----:B-----5:R-:W-:Y:S05]  /*18850*/  CALL.REL.NOINC `($__internal_0_$__cuda_sm70_shflsync_bfly_p) ;  /* 0x0000096000007944 */ /* 0x020fea0003c00000 */
[----:B------:R1:W5:Y:S01]  /*18860*/  LDL R116, [R1+0x10] ;  /* 0x0000100001747983 */ /* 0x0003620000100800 */
[----:B------:R-:W-:Y:S01]  /*18870*/  FADD.FTZ R4, R4, R0 ;  /* 0x0000000004047221 */ /* 0x000fe20000010000 */
[----:B------:R-:W-:Y:S02]  /*18880*/  MOV R0, 0x2 ;  /* 0x0000000200007802 */ /* 0x000fe40000000f00 */
[----:B------:R-:W-:Y:S02]  /*18890*/  MOV R2, 0x188b0 ;  /* 0x000188b000027802 */ /* 0x000fe40000000f00 */
[----:B-1---5:R-:W-:Y:S05]  /*188a0*/  CALL.REL.NOINC `($__internal_0_$__cuda_sm70_shflsync_bfly_p) ;  /* 0x0000091000007944 */ /* 0x022fea0003c00000 */
[----:B------:R-:W2:Y:S02]  /*188b0*/  LDL.LU R2, [R1+0x10] ;  /* 0x0000100001027983 */ /* 0x000ea40000300800 */
[----:B--2---:R-:W-:Y:S01]  /*188c0*/  FADD.FTZ R5, R2, R0 ;  /* 0x0000000002057221 */ /* 0x004fe20000010000 */
[----:B------:R-:W-:-:S02]  /*188d0*/  MOV R0, 0x1 ;  /* 0x0000000100007802 */ /* 0x000fc40000000f00 */
[----:B------:R-:W-:Y:S02]  /*188e0*/  MOV R2, 0x18910 ;  /* 0x0001891000027802 */ /* 0x000fe40000000f00 */
[----:B------:R-:W-:Y:S02]  /*188f0*/  MOV R116, R5 ;  /* 0x0000000500747202 */ /* 0x000fe40000000f00 */
[----:B------:R-:W-:Y:S05]  /*18900*/  CALL.REL.NOINC `($__internal_0_$__cuda_sm70_shflsync_bfly_p) ;  /* 0x000008b000007944 */ /* 0x000fea0003c00000 */
[----:B------:R1:W5:Y:S01]  /*18910*/  LDL R116, [R1+0x8] ;  /* 0x0000080001747983 */ /* 0x0003620000100800 */
[----:B------:R-:W-:Y:S01]  /*18920*/  FADD.FTZ R5, R5, R0 ;  /* 0x0000000005057221 */ /* 0x000fe20000010000 */
[----:B------:R-:W-:Y:S02]  /*18930*/  MOV R0, 0x2 ;  /* 0x0000000200007802 */ /* 0x000fe40000000f00 */
[----:B------:R-:W-:Y:S02]  /*18940*/  MOV R2, 0x18960 ;  /* 0x0001896000027802 */ /* 0x000fe40000000f00 */
[----:B-1---5:R-:W-:Y:S05]  /*18950*/  CALL.REL.NOINC `($__internal_0_$__cuda_sm70_shflsync_bfly_p) ;  /* 0x0000086000007944 */ /* 0x022fea0003c00000 */
[----:B------:R-:W2:Y:S02]  /*18960*/  LDL.LU R2, [R1+0x8] ;  /* 0x0000080001027983 */ /* 0x000ea40000300800 */
[----:B--2---:R-:W-:Y:S01]  /*18970*/  FADD.FTZ R6, R2, R0 ;  /* 0x0000000002067221 */ /* 0x004fe20000010000 */
[----:B------:R-:W-:Y:S02]  /*18980*/  MOV R0, 0x1 ;  /* 0x0000000100007802 */ /* 0x000fe40000000f00 */
[----:B------:R-:W-:-:S02]  /*18990*/  MOV R2, 0x189c0 ;  /* 0x000189c000027802 */ /* 0x000fc40000000f00 */
        /* <DEDUP_REMOVED lines=10> */
[----:B------:R-:W-:Y:S02]  /*18a40*/  MOV R2, 0x18a70 ;  /* 0x00018a7000027802 */ /* 0x000fe40000000f00 */
[----:B------:R-:W-:-:S02]  /*18a50*/  MOV R116, R7 ;  /* 0x0000000700747202 */ /* 0x000fc40000000f00 */
[----:B------:R-:W-:Y:S05]  /*18a60*/  CALL.REL.NOINC `($__internal_0_$__cuda_sm70_shflsync_bfly_p) ;  /* 0x0000075000007944 */ /* 0x000fea0003c00000 */
[----:B------:R-:W-:Y:S01]  /*18a70*/  MOV R8, R0 ;  /* 0x0000000000087202 */ /* 0x000fe20000000f00 */
[----:B------:R-:W-:Y:S05]  /*18a80*/  BRA `(.L_x_617) ;  /* 0xffff899000007947 */ /* 0x000fea000383ffff */
.L_x_574:
[----:B------:R-:W-:Y:S01]  /*18a90*/  IMAD.MOV.U32 R246, RZ, RZ, R4 ;  /* 0x000000fffff67224 */ /* 0x000fe200078e0004 */
[----:B------:R-:W-:Y:S01]  /*18aa0*/  MOV R247, RZ ;  /* 0x000000ff00f77202 */ /* 0x000fe20000000f00 */
[----:B------:R-:W-:Y:S01]  /*18ab0*/  IMAD.MOV.U32 R3, RZ, RZ, 0x181f ;  /* 0x0000181fff037424 */ /* 0x000fe200078e00ff */
[----:B------:R-:W-:-:S02]  /*18ac0*/  MOV R2, 0x18ae0 ;  /* 0x00018ae000027802 */ /* 0x000fc40000000f00 */
[----:B------:R-:W-:Y:S05]  /*18ad0*/  CALL.REL.NOINC `($__internal_1_$__cuda_sm70_shflsync_idx_p) ;  /* 0x0000074000007944 */ /* 0x000fea0003c00000 */
[----:B------:R-:W-:Y:S01]  /*18ae0*/  MOV R6, R246 ;  /* 0x000000f600067202 */ /* 0x000fe20000000f00 */
[----:B------:R-:W-:Y:S05]  /*18af0*/  BRA `(.L_x_618) ;  /* 0xffffa53000007947 */ /* 0x000fea000383ffff */
.L_x_575:
[----:B------:R-:W-:Y:S01]  /*18b00*/  IMAD.MOV.U32 R246, RZ, RZ, R5 ;  /* 0x000000fffff67224 */ /* 0x000fe200078e0005 */
[----:B------:R-:W-:Y:S01]  /*18b10*/  MOV R247, RZ ;  /* 0x000000ff00f77202 */ /* 0x000fe20000000f00 */
[----:B------:R-:W-:Y:S01]  /*18b20*/  IMAD.MOV.U32 R3, RZ, RZ, 0x181f ;  /* 0x0000181fff037424 */ /* 0x000fe200078e00ff */
[----:B------:R-:W-:-:S02]  /*18b30*/  MOV R2, 0x18b50 ;  /* 0x00018b5000027802 */ /* 0x000fc40000000f00 */
[----:B-12---:R-:W-:Y:S05]  /*18b40*/  CALL.REL.NOINC `($__internal_1_$__cuda_sm70_shflsync_idx_p) ;  /* 0x000006d000007944 */ /* 0x006fea0003c00000 */
[----:B------:R-:W-:Y:S01]  /*18b50*/  MOV R2, R246 ;  /* 0x000000f600027202 */ /* 0x000fe20000000f00 */
[----:B------:R-:W-:Y:S05]  /*18b60*/  BRA `(.L_x_619) ;  /* 0xffffa4e000007947 */ /* 0x000fea000383ffff */
.L_x_576:
[----:B------:R-:W-:Y:S01]  /*18b70*/  IMAD.MOV.U32 R246, RZ, RZ, R4 ;  /* 0x000000fffff67224 */ /* 0x000fe200078e0004 */
[----:B------:R-:W-:Y:S01]  /*18b80*/  MOV R247, 0x1 ;  /* 0x0000000100f77802 */ /* 0x000fe20000000f00 */
[----:B-1----:R-:W-:Y:S01]  /*18b90*/  IMAD.MOV.U32 R3, RZ, RZ, 0x181f ;  /* 0x0000181fff037424 */ /* 0x002fe200078e00ff */
[----:B------:R-:W-:-:S02]  /*18ba0*/  MOV R2, 0x18bc0 ;  /* 0x00018bc000027802 */ /* 0x000fc40000000f00 */
[----:B---3--:R-:W-:Y:S05]  /*18bb0*/  CALL.REL.NOINC `($__internal_1_$__cuda_sm70_shflsync_idx_p) ;  /* 0x0000066000007944 */ /* 0x008fea0003c00000 */
        /* <DEDUP_REMOVED lines=8> */
.L_x_577:
[----:B------:R-:W-:Y:S01]  /*18c40*/  IMAD.MOV.U32 R246, RZ, RZ, R4 ;  /* 0x000000fffff67224 */ /* 0x000fe200078e0004 */
[----:B------:R-:W-:Y:S01]  /*18c50*/  MOV R247, 0x2 ;  /* 0x0000000200f77802 */ /* 0x000fe20000000f00 */
[----:B-1----:R-:W-:Y:S01]  /*18c60*/  IMAD.MOV.U32 R3, RZ, RZ, 0x181f ;  /* 0x0000181fff037424 */ /* 0x002fe200078e00ff */
[----:B------:R-:W-:Y:S02]  /*18c70*/  MOV R2, 0x18c90 ;  /* 0x00018c9000027802 */ /* 0x000fe40000000f00 */
[----:B--23--:R-:W-:Y:S05]  /*18c80*/  CALL.REL.NOINC `($__internal_1_$__cuda_sm70_shflsync_idx_p) ;  /* 0x0000059000007944 */ /* 0x00cfea0003c00000 */
[----:B------:R-:W-:Y:S01]  /*18c90*/  MOV R6, R246 ;  /* 0x000000f600067202 */ /* 0x000fe20000000f00 */
[----:B------:R-:W-:Y:S05]  /*18ca0*/  BRA `(.L_x_621) ;  /* 0xffffa52000007947 */ /* 0x000fea000383ffff */
.L_x_578:
[----:B------:R-:W-:Y:S01]  /*18cb0*/  IMAD.MOV.U32 R246, RZ, RZ, R5 ;  /* 0x000000fffff67224 */ /* 0x000fe200078e0005 */
[----:B------:R-:W-:Y:S01]  /*18cc0*/  MOV R247, 0x2 ;  /* 0x0000000200f77802 */ /* 0x000fe20000000f00 */
[----:B-1----:R-:W-:Y:S01]  /*18cd0*/  IMAD.MOV.U32 R3, RZ, RZ, 0x181f ;  /* 0x0000181fff037424 */ /* 0x002fe200078e00ff */
[----:B------:R-:W-:Y:S02]  /*18ce0*/  MOV R2, 0x18d00 ;  /* 0x00018d0000027802 */ /* 0x000fe40000000f00 */
[----:B--234-:R-:W-:Y:S05]  /*18cf0*/  CALL.REL.NOINC `($__internal_1_$__cuda_sm70_shflsync_idx_p) ;  /* 0x0000052000007944 */ /* 0x01cfea0003c00000 */
[----:B------:R-:W-:Y:S01]  /*18d00*/  MOV R2, R246 ;  /* 0x000000f600027202 */ /* 0x000fe20000000f00 */
[----:B------:R-:W-:Y:S05]  /*18d10*/  BRA `(.L_x_622) ;  /* 0xffffa4d000007947 */ /* 0x000fea000383ffff */
.L_x_579:
[----:B------:R-:W-:Y:S01]  /*18d20*/  IMAD.MOV.U32 R246, RZ, RZ, R4 ;  /* 0x000000fffff67224 */ /* 0x000fe200078e0004 */
[----:B------:R-:W-:Y:S01]  /*18d30*/  MOV R247, 0x3 ;  /* 0x0000000300f77802 */ /* 0x000fe20000000f00 */
[----:B--2---:R-:W-:Y:S01]  /*18d40*/  IMAD.MOV.U32 R3, RZ, RZ, 0x181f ;  /* 0x0000181fff037424 */ /* 0x004fe200078e00ff */
[----:B------:R-:W-:-:S02]  /*18d50*/  MOV R2, 0x18d70 ;  /* 0x00018d7000027802 */ /* 0x000fc40000000f00 */
[----:B-1-34-:R-:W-:Y:S05]  /*18d60*/  CALL.REL.NOINC `($__internal_1_$__cuda_sm70_shflsync_idx_p) ;  /* 0x000004b000007944 */ /* 0x01afea0003c00000 */
        /* <DEDUP_REMOVED lines=8> */
.L_x_580:
[----:B------:R-:W-:Y:S01]  /*18df0*/  IMAD.MOV.U32 R246, RZ, RZ, R4 ;  /* 0x000000fffff67224 */ /* 0x000fe200078e0004 */
[----:B------:R-:W-:Y:S01]  /*18e00*/  MOV R247, 0x4 ;  /* 0x0000000400f77802 */ /* 0x000fe20000000f00 */
[----:B--2---:R-:W-:Y:S01]  /*18e10*/  IMAD.MOV.U32 R3, RZ, RZ, 0x181f ;  /* 0x0000181fff037424 */ /* 0x004fe200078e00ff */
[----:B------:R-:W-:Y:S02]  /*18e20*/  MOV R2, 0x18e40 ;  /* 0x00018e4000027802 */ /* 0x000fe40000000f00 */
[----:B-1-34-:R-:W-:Y:S05]  /*18e30*/  CALL.REL.NOINC `($__internal_1_$__cuda_sm70_shflsync_idx_p) ;  /* 0x000003e000007944 */ /* 0x01afea0003c00000 */
[----:B------:R-:W-:Y:S01]  /*18e40*/  MOV R6, R246 ;  /* 0x000000f600067202 */ /* 0x000fe20000000f00 */
[----:B------:R-:W-:Y:S05]  /*18e50*/  BRA `(.L_x_624) ;  /* 0xffffa4a000007947 */ /* 0x000fea000383ffff */
.L_x_581:
[----:B------:R-:W-:Y:S01]  /*18e60*/  IMAD.MOV.U32 R246, RZ, RZ, R5 ;  /* 0x000000fffff67224 */ /* 0x000fe200078e0005 */
[----:B------:R-:W-:Y:S01]  /*18e70*/  MOV R247, 0x4 ;  /* 0x0000000400f77802 */ /* 0x000fe20000000f00 */
[----:B--2---:R-:W-:Y:S01]  /*18e80*/  IMAD.MOV.U32 R3, RZ, RZ, 0x181f ;  /* 0x0000181fff037424 */ /* 0x004fe200078e00ff */
[----:B------:R-:W-:Y:S02]  /*18e90*/  MOV R2, 0x18eb0 ;  /* 0x00018eb000027802 */ /* 0x000fe40000000f00 */
[----:B-1-34-:R-:W-:Y:S05]  /*18ea0*/  CALL.REL.NOINC `($__internal_1_$__cuda_sm70_shflsync_idx_p) ;  /* 0x0000037000007944 */ /* 0x01afea0003c00000 */
[----:B------:R-:W-:Y:S01]  /*18eb0*/  MOV R2, R246 ;  /* 0x000000f600027202 */ /* 0x000fe20000000f00 */
[----:B------:R-:W-:Y:S05]  /*18ec0*/  BRA `(.L_x_625) ;  /* 0xffffa45000007947 */ /* 0x000fea000383ffff */
.L_x_582:
[----:B------:R-:W-:Y:S01]  /*18ed0*/  IMAD.MOV.U32 R246, RZ, RZ, R4 ;  /* 0x000000fffff67224 */ /* 0x000fe200078e0004 */
[----:B------:R-:W-:Y:S01]  /*18ee0*/  MOV R247, 0x5 ;  /* 0x0000000500f77802 */ /* 0x000fe20000000f00 */
[----:B-1----:R-:W-:Y:S01]  /*18ef0*/  IMAD.MOV.U32 R3, RZ, RZ, 0x181f ;  /* 0x0000181fff037424 */ /* 0x002fe200078e00ff */
[----:B------:R-:W-:-:S02]  /*18f00*/  MOV R2, 0x18f20 ;  /* 0x00018f2000027802 */ /* 0x000fc40000000f00 */
[----:B--234-:R-:W-:Y:S05]  /*18f10*/  CALL.REL.NOINC `($__internal_1_$__cuda_sm70_shflsync_idx_p) ;  /* 0x0000030000007944 */ /* 0x01cfea0003c00000 */
        /* <DEDUP_REMOVED lines=8> */
.L_x_583:
[----:B------:R-:W-:Y:S01]  /*18fa0*/  IMAD.MOV.U32 R246, RZ, RZ, R4 ;  /* 0x000000fffff67224 */ /* 0x000fe200078e0004 */
[----:B------:R-:W-:Y:S01]  /*18fb0*/  MOV R247, 0x6 ;  /* 0x0000000600f77802 */ /* 0x000fe20000000f00 */
[----:B--2---:R-:W-:Y:S01]  /*18fc0*/  IMAD.MOV.U32 R3, RZ, RZ, 0x181f ;  /* 0x0000181fff037424 */ /* 0x004fe200078e00ff */
[----:B------:R-:W-:Y:S02]  /*18fd0*/  MOV R2, 0x18ff0 ;  /* 0x00018ff000027802 */ /* 0x000fe40000000f00 */
[----:B-1--4-:R-:W-:Y:S05]  /*18fe0*/  CALL.REL.NOINC `($__internal_1_$__cuda_sm70_shflsync_idx_p) ;  /* 0x0000023000007944 */ /* 0x012fea0003c00000 */
[----:B------:R-:W-:Y:S01]  /*18ff0*/  MOV R6, R246 ;  /* 0x000000f600067202 */ /* 0x000fe20000000f00 */
[----:B------:R-:W-:Y:S05]  /*19000*/  BRA `(.L_x_627) ;  /* 0xffffa42000007947 */ /* 0x000fea000383ffff */
.L_x_584:
[----:B------:R-:W-:Y:S01]  /*19010*/  IMAD.MOV.U32 R246, RZ, RZ, R5 ;  /* 0x000000fffff67224 */ /* 0x000fe200078e0005 */
[----:B------:R-:W-:Y:S01]  /*19020*/  MOV R247, 0x6 ;  /* 0x0000000600f77802 */ /* 0x000fe20000000f00 */
[----:B--2---:R-:W-:Y:S01]  /*19030*/  IMAD.MOV.U32 R3, RZ, RZ, 0x181f ;  /* 0x0000181fff037424 */ /* 0x004fe200078e00ff */
[----:B------:R-:W-:Y:S02]  /*19040*/  MOV R2, 0x19060 ;  /* 0x0001906000027802 */ /* 0x000fe40000000f00 */
[----:B-1-34-:R-:W-:Y:S05]  /*19050*/  CALL.REL.NOINC `($__internal_1_$__cuda_sm70_shflsync_idx_p) ;  /* 0x000001c000007944 */ /* 0x01afea0003c00000 */
[----:B------:R-:W-:Y:S01]  /*19060*/  MOV R2, R246 ;  /* 0x000000f600027202 */ /* 0x000fe20000000f00 */
[----:B------:R-:W-:Y:S05]  /*19070*/  BRA `(.L_x_628) ;  /* 0xffffa3d000007947 */ /* 0x000fea000383ffff */
.L_x_585:
[----:B------:R-:W-:Y:S01]  /*19080*/  IMAD.MOV.U32 R246, RZ, RZ, R4 ;  /* 0x000000fffff67224 */ /* 0x000fe200078e0004 */
[----:B------:R-:W-:Y:S01]  /*19090*/  MOV R247, 0x7 ;  /* 0x0000000700f77802 */ /* 0x000fe20000000f00 */
[----:B-1----:R-:W-:Y:S01]  /*190a0*/  IMAD.MOV.U32 R3, RZ, RZ, 0x181f ;  /* 0x0000181fff037424 */ /* 0x002fe200078e00ff */
[----:B------:R-:W-:-:S02]  /*190b0*/  MOV R2, 0x190d0 ;  /* 0x000190d000027802 */ /* 0x000fc40000000f00 */
[----:B--2-4-:R-:W-:Y:S05]  /*190c0*/  CALL.REL.NOINC `($__internal_1_$__cuda_sm70_shflsync_idx_p) ;  /* 0x0000015000007944 */ /* 0x014fea0003c00000 */
        /* <DEDUP_REMOVED lines=8> */
.L_x_587:
[----:B------:R-:W-:Y:S01]  /*19150*/  IMAD.MOV.U32 R246, RZ, RZ, R47 ;  /* 0x000000fffff67224 */ /* 0x000fe200078e002f */
[----:B------:R-:W-:Y:S01]  /*19160*/  MOV R247, RZ ;  /* 0x000000ff00f77202 */ /* 0x000fe20000000f00 */
[----:B-1----:R-:W-:Y:S01]  /*19170*/  IMAD.MOV.U32 R3, RZ, RZ, 0x1f ;  /* 0x0000001fff037424 */ /* 0x002fe200078e00ff */
[----:B------:R-:W-:Y:S02]  /*19180*/  MOV R2, 0x191a0 ;  /* 0x000191a000027802 */ /* 0x000fe40000000f00 */
[----:B--23--:R-:W-:Y:S05]  /*19190*/  CALL.REL.NOINC `($__internal_1_$__cuda_sm70_shflsync_idx_p) ;  /* 0x0000008000007944 */ /* 0x00cfea0003c00000 */
[----:B------:R-:W-:Y:S01]  /*191a0*/  MOV R0, R246 ;  /* 0x000000f600007202 */ /* 0x000fe20000000f00 */
[----:B------:R-:W-:Y:S05]  /*191b0*/  BRA `(.L_x_630) ;  /* 0xffffa43000007947 */ /* 0x000fea000383ffff */
        .weak           $__internal_0_$__cuda_sm70_shflsync_bfly_p
        .type           $__internal_0_$__cuda_sm70_shflsync_bfly_p,@function
        .size           $__internal_0_$__cuda_sm70_shflsync_bfly_p,($__internal_1_$__cuda_sm70_shflsync_idx_p - $__internal_0_$__cuda_sm70_shflsync_bfly_p)
$__internal_0_$__cuda_sm70_shflsync_bfly_p:
[----:B------:R-:W-:Y:S02]  /*191c0*/  MOV R208, 0xffffffff ;  /* 0xffffffff00d07802 */ /* 0x000fe40000000f00 */
[----:B------:R-:W-:Y:S02]  /*191d0*/  MOV R3, 0x1f ;  /* 0x0000001f00037802 */ /* 0x000fe40000000f00 */
[----:B------:R-:W-:Y:S04]  /*191e0*/  WARPSYNC R208 ;  /* 0x000000d000007348 */ /* 0x000fe80003800000 */
[----:B------:R1:W2:Y:S02]  /*191f0*/  SHFL.BFLY PT, R0, R116, R0, R3 ;  /* 0x0c00000074007389 */ /* 0x0002a400000e0003 */
[----:B-1----:R-:W-:-:S04]  /*19200*/  MOV R3, 0x0 ;  /* 0x0000000000037802 */ /* 0x002fc80000000f00 */
[----:B--2---:R-:W-:Y:S05]  /*19210*/  RET.REL.NODEC R2 `(_ZN7cutlass13device_kernelIN5flash19enable_sm80_to_sm89INS1_16FlashAttnFwdSm80INS1_25CollectiveMainloopFwdSm80ILi4ELi1ELb0EN4cute5tupleIJNS5_1CILi128EEENS7_ILi112EEENS7_ILi64EEEEEELi64ENS_6half_tEfNS_4arch4Sm80ELb1ELb0ELb0ELb0ELb1ELb0ELb1ELb0EEENS1_21CollectiveEpilogueFwdINS6_IJS8_SA_S9_EEENS6_IJNS7_ILi1EEESI_SI_EEESC_SE_Li128ELb0ELb1ELb0ELb0EEENS1_30DynamicPersistentTileSchedulerILi128ELi128ELb0ELb1ELb0EEEEEEEEEvNT_6ParamsE) ;  /* 0xfffe6de002007950 */ /* 0x004fea0003c3ffff */
        .weak           $__internal_1_$__cuda_sm70_shflsync_idx_p
        .type           $__internal_1_$__cuda_sm70_shflsync_idx_p,@function
        .size           $__internal_1_$__cuda_sm70_shflsync_idx_p,(.L_x_804 - $__internal_1_$__cuda_sm70_shflsync_idx_p)
$__internal_1_$__cuda_sm70_shflsync_idx_p:
[----:B------:R-:W-:-:S04]  /*19220*/  MOV R248, 0xffffffff ;  /* 0xffffffff00f87802 */ /* 0x000fc80000000f00 */
[----:B------:R-:W-:Y:S04]  /*19230*/  WARPSYNC R248 ;  /* 0x000000f800007348 */ /* 0x000fe80003800000 */
[----:B------:R1:W2:Y:S02]  /*19240*/  SHFL.IDX PT, R246, R246, R247, R3 ;  /* 0x000000f7f6f67389 */ /* 0x0002a400000e0003 */
[----:B-1----:R-:W-:-:S04]  /*19250*/  MOV R3, 0x0 ;  /* 0x0000000000037802 */ /* 0x002fc80000000f00 */
[----:B--2---:R-:W-:Y:S05]  /*19260*/  RET.REL.NODEC R2 `(_ZN7cutlass13device_kernelIN5flash19enable_sm80_to_sm89INS1_16FlashAttnFwdSm80INS1_25CollectiveMainloopFwdSm80ILi4ELi1ELb0EN4cute5tupleIJNS5_1CILi128EEENS7_ILi112EEENS7_ILi64EEEEEELi64ENS_6half_tEfNS_4arch4Sm80ELb1ELb0ELb0ELb0ELb1ELb0ELb1ELb0EEENS1_21CollectiveEpilogueFwdINS6_IJS8_SA_S9_EEENS6_IJNS7_ILi1EEESI_SI_EEESC_SE_Li128ELb0ELb1ELb0ELb0EEENS1_30DynamicPersistentTileSchedulerILi128ELi128ELb0ELb1ELb0EEEEEEEEEvNT_6ParamsE) ;  /* 0xfffe6d9002007950 */ /* 0x004fea0003c3ffff */
.L_x_631:
        /* <DEDUP_REMOVED lines=9> */
.L_x_804:


//--------------------- .text._ZN7cutlass13device_kernelIN5flash19enable_sm80_to_sm89INS1_16FlashAttnFwdSm80INS1_25CollectiveMainloopFwdSm80ILi4ELi1ELb0EN4cute5tupleIJNS5_1CILi128EEENS7_ILi112EEENS7_ILi64EEEEEELi64ENS_6half_tEfNS_4arch4Sm80ELb1ELb0ELb0ELb1ELb1ELb0ELb1ELb0EEENS1_21CollectiveEpilogueFwdINS6_IJS8_SA_S9_EEENS6_IJNS7_ILi1EEESI_SI_EEESC_SE_Li128ELb1ELb1ELb0ELb0EEENS1_19SingleTileSchedulerILb1ELb0ELb1ELi128EEEEEEEEEvNT_6ParamsE --------------------------
	.section	.text._ZN7cutlass13device_kernelIN5flash19enable_sm80_to_sm89INS1_16FlashAttnFwdSm80INS1_25CollectiveMainloopFwdSm80ILi4ELi1ELb0EN4cute5tupleIJNS5_1CILi128EEENS7_ILi112EEENS7_ILi64EEEEEELi64ENS_6half_tEfNS_4arch4Sm80ELb1ELb0ELb0ELb1ELb1ELb0ELb1ELb0EEENS1_21CollectiveEpilogueFwdINS6_IJS8_SA_S9_EEENS6_IJNS7_ILi1EEESI_SI_EEESC_SE_Li128ELb1ELb1ELb0ELb0EEENS1_19SingleTileSchedulerILb1ELb0ELb1ELi128EEEEEEEEEvNT_6ParamsE,"ax",@progbits
	.sectioninfo	@"SHI_REGISTERS=255"
	.align	128
.text._ZN7cutlass13device_kernelIN5flash19enable_sm80_to_sm89INS1_16FlashAttnFwdSm80INS1_25CollectiveMainloopFwdSm80ILi4ELi1ELb0EN4cute5tupleIJNS5_1CILi128EEENS7_ILi112EEENS7_ILi64EEEEEELi64ENS_6half_tEfNS_4arch4Sm80ELb1ELb0ELb0ELb1ELb1ELb0ELb1ELb0EEENS1_21CollectiveEpilogueFwdINS6_IJS8_SA_S9_EEENS6_IJNS7_ILi1EEESI_SI_EEESC_SE_Li128ELb1ELb1ELb0ELb0EEENS1_19SingleTileSchedulerILb1ELb0ELb1ELi128EEEEEEEEEvNT_6ParamsE:
        .type           _ZN7cutlass13device_kernelIN5flash19enable_sm80_to_sm89INS1_16FlashAttnFwdSm80INS1_25CollectiveMainloopFwdSm80ILi4ELi1ELb0EN4cute5tupleIJNS5_1CILi128EEENS7_ILi112EEENS7_ILi64EEEEEELi64ENS_6half_tEfNS_4arch4Sm80ELb1ELb0ELb0ELb1ELb1ELb0ELb1ELb0EEENS1_21CollectiveEpilogueFwdINS6_IJS8_SA_S9_EEENS6_IJNS7_ILi1EEESI_SI_EEESC_SE_Li128ELb1ELb1ELb0ELb0EEENS1_19SingleTileSchedulerILb1ELb0ELb1ELi128EEEEEEEEEvNT_6ParamsE,@function
        .size           _ZN7cutlass13device_kernelIN5flash19enable_sm80_to_sm89INS1_16FlashAttnFwdSm80INS1_25CollectiveMainloopFwdSm80ILi4ELi1ELb0EN4cute5tupleIJNS5_1CILi128EEENS7_ILi112EEENS7_ILi64EEEEEELi64ENS_6half_tEfNS_4arch4Sm80ELb1ELb0ELb0ELb1ELb1ELb0ELb1ELb0EEENS1_21CollectiveEpilogueFwdINS6_IJS8_SA_S9_EEENS6_IJNS7_ILi1EEESI_SI_EEESC_SE_Li128ELb1ELb1ELb0ELb0EEENS1_19SingleTileSchedulerILb1ELb0ELb1ELi128EEEEEEEEEvNT_6ParamsE,(.L_x_807 - _ZN7cutlass13device_kernelIN5flash19enable_sm80_to_sm89INS1_16FlashAttnFwdSm80INS1_25CollectiveMainloopFwdSm80ILi4ELi1ELb0EN4cute5tupleIJNS5_1CILi128EEENS7_ILi112EEENS7_ILi64EEEEEELi64ENS_6half_tEfNS_4arch4Sm80ELb1ELb0ELb0ELb1ELb1ELb0ELb1ELb0EEENS1_21CollectiveEpilogueFwdINS6_IJS8_SA_S9_EEENS6_IJNS7_ILi1EEESI_SI_EEESC_SE_Li128ELb1ELb1ELb0ELb0EEENS1_19SingleTileSchedulerILb1ELb0ELb1ELi128EEEEEEEEEvNT_6ParamsE)
        .other          _ZN7cutlass13device_kernelIN5flash19enable_sm80_to_sm89INS1_16FlashAttnFwdSm80INS1_25CollectiveMainloopFwdSm80ILi4ELi1ELb0EN4cute5tupleIJNS5_1CILi128EEENS7_ILi112EEENS7_ILi64EEEEEELi64ENS_6half_tEfNS_4arch4Sm80ELb1ELb0ELb0ELb1ELb1ELb0ELb1ELb0EEENS1_21CollectiveEpilogueFwdINS6_IJS8_SA_S9_EEENS6_IJNS7_ILi1EEESI_SI_EEESC_SE_Li128ELb1ELb1ELb0ELb0EEENS1_19SingleTileSchedulerILb1ELb0ELb1ELi128EEEEEEEEEvNT_6ParamsE,@"STO_CUDA_ENTRY STV_DEFAULT"
_ZN7cutlass13device_kernelIN5flash19enable_sm80_to_sm89INS1_16FlashAttnFwdSm80INS1_25CollectiveMainloopFwdSm80ILi4ELi1ELb0EN4cute5tupleIJNS5_1CILi128EEENS7_ILi112EEENS7_ILi64EEEEEELi64ENS_6half_tEfNS_4arch4Sm80ELb1ELb0ELb0ELb1ELb1ELb0ELb1ELb0EEENS1_21CollectiveEpilogueFwdINS6_IJS8_SA_S9_EEENS6_IJNS7_ILi1EEESI_SI_EEESC_SE_Li128ELb1ELb1ELb0ELb0EEENS1_19SingleTileSchedulerILb1ELb0ELb1ELi128EEEEEEEEEvNT_6ParamsE:
        /* <DEDUP_REMOVED lines=21> */
.L_x_633:
        /* <DEDUP_REMOVED lines=13> */
.L_x_635:
[----:B------:R-:W-:Y:S02]  /*0220*/  ULDC UR5, c[0x0][0x54c] ;  /* 0x0001530000057ab9 */ /* 0x000fe40000000800 */
.L_x_634:
[----:B------:R-:W-:Y:S02]  /*0230*/  ULDC UR4, c[0x0][0x548] ;  /* 0x0001520000047ab9 */ /* 0x000fe40000000800 */
[----:B------:R-:W-:-:S02]  /*0240*/  USHF.L.U32 UR10, UR10, 0x7, URZ ;  /* 0x000000070a0a7899 */ /* 0x000fc4000800063f */
[----:B------:R-:W-:-:S04]  /*0250*/  UIMAD UR4, UR5, UR4, URZ ;  /* 0x00000004050472a4 */ /* 0x000fc8000f8e023f */
[----:B------:R-:W-:-:S04]  /*0260*/  UISETP.GE.AND UP0, UPT, UR10, UR4, UPT ;  /* 0x000000040a00728c */ /* 0x000fc8000bf06270 */
[----:B------:R-:W-:Y:S01]  /*0270*/  USEL UR13, UR13, 0xffffffff, !UP0 ;  /* 0xffffffff0d0d7887 */ /* 0x000fe2000c000000 */
[----:B------:R-:W-:Y:S05]  /*0280*/  BRA `(.L_x_636) ;  /* 0x000001b000007947 */ /* 0x000fea0003800000 */
.L_x_632:
        /* <DEDUP_REMOVED lines=8> */
.L_x_637:
        /* <DEDUP_REMOVED lines=13> */
.L_x_639:
[----:B------:R-:W-:Y:S02]  /*03e0*/  ULDC UR5, c[0x0][0x54c] ;  /* 0x0001530000057ab9 */ /* 0x000fe40000000800 */
.L_x_638:
[----:B------:R-:W-:Y:S02]  /*03f0*/  ULDC UR4, c[0x0][0x548] ;  /* 0x0001520000047ab9 */ /* 0x000fe40000000800 */
[----:B------:R-:W-:-:S02]  /*0400*/  USHF.L.U32 UR10, UR10, 0x7, URZ ;  /* 0x000000070a0a7899 */ /* 0x000fc4000800063f */
[----:B------:R-:W-:-:S04]  /*0410*/  UIMAD UR4, UR5, UR4, URZ ;  /* 0x00000004050472a4 */ /* 0x000fc8000f8e023f */
[----:B------:R-:W-:-:S04]  /*0420*/  UISETP.GE.AND UP0, UPT, UR10, UR4, UPT ;  /* 0x000000040a00728c */ /* 0x000fc8000bf06270 */
[----:B------:R-:W-:-:S06]  /*0430*/  USEL UR13, UR13, 0xffffffff, !UP0 ;  /* 0xffffffff0d0d7887 */ /* 0x000fcc000c000000 */
.L_x_636:
        /* <DEDUP_REMOVED lines=42> */
[----:B------:R-:W2:Y:S04]  /*06e0*/  LDG.E R2, [R6.64] ;  /* 0x0000000e06027981 */ /* 0x000ea8000c1e1900 */
[----:B------:R-:W4:Y:S01]  /*06f0*/  LDG.E R0, [R6.64+0x4] ;  /* 0x0000040e06007981 */ /* 0x000f22000c1e1900 */
[----:B--23--:R-:W1:Y:S08]  /*0700*/  R2UR UR12, R2 ;  /* 0x00000000020c73c2 */ /* 0x00ce7000000e0000 */
[----:B----4-:R-:W1:Y:S02]  /*0710*/  R2UR UR4, R0 ;  /* 0x00000000000473c2 */ /* 0x010e6400000e0000 */
[----:B-1----:R-:W-:-:S06]  /*0720*/  UIADD3 UR12, -UR12, UR4, URZ ;  /* 0x000000040c0c7290 */ /* 0x002fcc000fffe13f */
.L_x_640:
        /* <DEDUP_REMOVED lines=10> */
.L_x_641:
        /* <DEDUP_REMOVED lines=12> */
.L_x_642:
[----:B------:R-:W-:Y:S01]  /*0890*/  ULDC UR4, c[0x0][0x2c4] ;  /* 0x0000b10000047ab9 */ /* 0x000fe20000000800 */
[----:B------:R-:W-:Y:S01]  /*08a0*/  PLOP3.LUT P4, PT, PT, PT, PT, 0x80, 0x0 ;  /* 0x000000000000781c */ /* 0x000fe20003f8f070 */
[----:B------:R-:W-:Y:S01]  /*08b0*/  UISETP.NE.AND UP1, UPT, UR4, 0x1, UPT ;  /* 0x000000010400788c */ /* 0x000fe2000bf25270 */
[----:B------:R-:W-:Y:S01]  /*08c0*/  CS2R R186, SRZ ;  /* 0x0000000000ba7805 */ /* 0x000fe2000001ff00 */
[----:B------:R-:W-:Y:S01]  /*08d0*/  UIADD3 UR7, -UR11, UR7, URZ ;  /* 0x000000070b077290 */ /* 0x000fe2000fffe13f */
[----:B------:R-:W-:Y:S01]  /*08e0*/  CS2R R184, SRZ ;  /* 0x0000000000b87805 */ /* 0x000fe2000001ff00 */
[----:B------:R-:W-:Y:S01]  /*08f0*/  ULDC.64 UR4, c[0x0][0x2c8] ;  /* 0x0000b20000047ab9 */ /* 0x000fe20000000a00 */
[----:B------:R-:W-:Y:S01]  /*0900*/  CS2R R130, SRZ ;  /* 0x0000000000827805 */ /* 0x000fe2000001ff00 */
[----:B------:R-:W-:Y:S01]  /*0910*/  CS2R R128, SRZ ;  /* 0x0000000000807805 */ /* 0x000fe2000001ff00 */
[----:B------:R-:W-:Y:S01]  /*0920*/  IMAD.MOV.U32 R15, RZ, RZ, RZ ;  /* 0x000000ffff0f7224 */ /* 0x000fe200078e00ff */
[----:B------:R-:W-:Y:S01]  /*0930*/  MOV R11, RZ ;  /* 0x000000ff000b7202 */ /* 0x000fe20000000f00 */
[----:B------:R-:W-:Y:S01]  /*0940*/  IMAD.MOV.U32 R126, RZ, RZ, RZ ;  /* 0x000000ffff7e7224 */ /* 0x000fe200078e00ff */
[----:B------:R-:W-:Y:S01]  /*0950*/  CS2R R16, SRZ ;  /* 0x0000000000107805 */ /* 0x000fe2000001ff00 */
[----:B------:R-:W-:Y:S01]  /*0960*/  @UP1 UIADD3 UR18, UR10, 0x7f, URZ ;  /* 0x0000007f0a121890 */ /* 0x000fe2000fffe03f */
[----:B------:R-:W-:Y:S01]  /*0970*/  IMAD.MOV.U32 R124, RZ, RZ, RZ ;  /* 0x000000ffff7c7224 */ /* 0x000fe200078e00ff */
[----:B------:R-:W-:Y:S01]  /*0980*/  MOV R122, RZ ;  /* 0x000000ff007a7202 */ /* 0x000fe20000000f00 */
[----:B------:R-:W-:Y:S01]  /*0990*/  IMAD.MOV.U32 R120, RZ, RZ, RZ ;  /* 0x000000ffff787224 */ /* 0x000fe200078e00ff */
[----:B------:R-:W-:Y:S01]  /*09a0*/  UIMAD.WIDE.U32 UR18, UR18, UR4, URZ ;  /* 0x00000004121272a5 */ /* 0x000fe2000f8e003f */
[----:B------:R-:W-:Y:S01]  /*09b0*/  CS2R R18, SRZ ;  /* 0x0000000000127805 */ /* 0x000fe2000001ff00 */
[----:B------:R-:W-:Y:S01]  /*09c0*/  UIADD3 UR4, UR10, 0x7f, URZ ;  /* 0x0000007f0a047890 */ /* 0x000fe2000fffe03f */
[----:B------:R-:W-:Y:S01]  /*09d0*/  MOV R182, RZ ;  /* 0x000000ff00b67202 */ /* 0x000fe20000000f00 */
[----:B------:R-:W-:Y:S01]  /*09e0*/  @UP1 USHF.R.U32.HI UR4, URZ, UR5, UR19 ;  /* 0x000000053f041299 */ /* 0x000fe20008011613 */
[----:B------:R-:W-:Y:S01]  /*09f0*/  CS2R R12, SRZ ;  /* 0x00000000000c7805 */ /* 0x000fe2000001ff00 */
[----:B---3--:R-:W-:Y:S01]  /*0a00*/  UIADD3 UR5, UR7, 0x70, -UR12 ;  /* 0x0000007007057890 */ /* 0x008fe2000fffe80c */
[----:B------:R-:W-:Y:S01]  /*0a10*/  IMAD.MOV.U32 R180, RZ, RZ, RZ ;  /* 0x000000ffffb47224 */ /* 0x000fe200078e00ff */
[----:B------:R-:W-:Y:S01]  /*0a20*/  UIADD3 UR19, UR7, 0x6f, URZ ;  /* 0x0000006f07137890 */ /* 0x000fe2000fffe03f */
[----:B------:R-:W-:Y:S01]  /*0a30*/  MOV R118, RZ ;  /* 0x000000ff00767202 */ /* 0x000fe20000000f00 */
[----:B------:R-:W-:Y:S01]  /*0a40*/  UIADD3 UR5, UR5, UR4, URZ ;  /* 0x0000000405057290 */ /* 0x000fe2000fffe03f */
[----:B------:R-:W-:Y:S01]  /*0a50*/  IMAD.MOV.U32 R116, RZ, RZ, RZ ;  /* 0x000000ffff747224 */ /* 0x000fe200078e00ff */
[----:B------:R-:W-:Y:S01]  /*0a60*/  UMOV UR18, URZ ;  /* 0x0000003f00127c82 */ /* 0x000fe20008000000 */
[----:B------:R-:W-:Y:S01]  /*0a70*/  CS2R R178, SRZ ;  /* 0x0000000000b27805 */ /* 0x000fe2000001ff00 */
[----:B------:R-:W-:Y:S01]  /*0a80*/  UMOV UR4, URZ ;  /* 0x0000003f00047c82 */ /* 0x000fe20008000000 */
[----:B------:R-:W-:Y:S01]  /*0a90*/  CS2R R22, SRZ ;  /* 0x0000000000167805 */ /* 0x000fe2000001ff00 */
[----:B------:R-:W-:Y:S01]  /*0aa0*/  UIMAD.WIDE UR18, UR19, -0x6db6db6d, UR18 ;  /* 0x92492493131278a5 */ /* 0x000fe2000f8e0212 */
[----:B------:R-:W-:Y:S01]  /*0ab0*/  MOV R176, RZ ;  /* 0x000000ff00b07202 */ /* 0x000fe20000000f00 */
[----:B------:R-:W-:Y:S01]  /*0ac0*/  UIMAD.WIDE UR4, UR5, -0x6db6db6d, UR4 ;  /* 0x92492493050478a5 */ /* 0x000fe2000f8e0204 */
[----:B------:R-:W-:Y:S01]  /*0ad0*/  IMAD.MOV.U32 R174, RZ, RZ, RZ ;  /* 0x000000ffffae7224 */ /* 0x000fe200078e00ff */
[----:B------:R-:W-:Y:S01]  /*0ae0*/  USHF.R.U32.HI UR6, URZ, 0x1f, UR19 ;  /* 0x0000001f3f067899 */ /* 0x000fe20008011613 */
[----:B------:R-:W-:Y:S01]  /*0af0*/  CS2R R24, SRZ ;  /* 0x0000000000187805 */ /* 0x000fe2000001ff00 */
[----:B------:R-:W-:Y:S01]  /*0b00*/  USHF.R.U32.HI UR4, URZ, 0x1f, UR5 ;  /* 0x0000001f3f047899 */ /* 0x000fe20008011605 */
[----:B------:R-:W-:Y:S01]  /*0b10*/  MOV R172, RZ ;  /* 0x000000ff00ac7202 */ /* 0x000fe20000000f00 */
[----:B------:R-:W-:Y:S01]  /*0b20*/  ULEA.HI.SX32 UR6, UR19, UR6, 0x1a ;  /* 0x0000000613067291 */ /* 0x000fe2000f8fd23f */
[----:B------:R-:W-:Y:S01]  /*0b30*/  CS2R R166, SRZ ;  /* 0x0000000000a67805 */ /* 0x000fe2000001ff00 */
[----:B------:R-:W-:Y:S01]  /*0b40*/  ULEA.HI.SX32 UR4, UR5, UR4, 0x1a ;  /* 0x0000000405047291 */ /* 0x000fe2000f8fd23f */
[----:B------:R-:W-:Y:S01]  /*0b50*/  IMAD.MOV.U32 R164, RZ, RZ, RZ ;  /* 0x000000ffffa47224 */ /* 0x000fe200078e00ff */
[----:B------:R-:W-:Y:S01]  /*0b60*/  CS2R R20, SRZ ;  /* 0x0000000000147805 */ /* 0x000fe2000001ff00 */
[----:B------:R-:W-:Y:S01]  /*0b70*/  MOV R170, RZ ;  /* 0x000000ff00aa7202 */ /* 0x000fe20000000f00 */
[----:B------:R-:W-:Y:S01]  /*0b80*/  UISETP.LT.AND UP0, UPT, UR6, UR4, UPT ;  /* 0x000000040600728c */ /* 0x000fe2000bf01270 */
[----:B------:R-:W-:Y:S01]  /*0b90*/  IMAD.MOV.U32 R168, RZ, RZ, RZ ;  /* 0x000000ffffa87224 */ /* 0x000fe200078e00ff */
[----:B------:R-:W-:Y:S01]  /*0ba0*/  CS2R R162, SRZ ;  /* 0x0000000000a27805 */ /* 0x000fe2000001ff00 */
[----:B------:R-:W-:Y:S01]  /*0bb0*/  CS2R R28, SRZ ;  /* 0x00000000001c7805 */ /* 0x000fe2000001ff00 */
[----:B------:R-:W-:Y:S01]  /*0bc0*/  USEL UR6, UR6, UR4, UP0 ;  /* 0x0000000406067287 */ /* 0x000fe20008000000 */
[----:B------:R-:W-:Y:S01]  /*0bd0*/  MOV R160, RZ ;  /* 0x000000ff00a07202 */ /* 0x000fe20000000f00 */
[----:B------:R-:W-:Y:S01]  /*0be0*/  IMAD.MOV.U32 R158, RZ, RZ, RZ ;  /* 0x000000ffff9e7224 */ /* 0x000fe200078e00ff */
[----:B------:R-:W-:Y:S01]  /*0bf0*/  CS2R R30, SRZ ;  /* 0x00000000001e7805 */ /* 0x000fe2000001ff00 */
[----:B------:R-:W-:Y:S01]  /*0c00*/  UISETP.GE.AND UP0, UPT, UR6, 0x1, UPT ;  /* 0x000000010600788c */ /* 0x000fe2000bf06270 */
[----:B------:R-:W-:Y:S01]  /*0c10*/  MOV R156, RZ ;  /* 0x000000ff009c7202 */ /* 0x000fe20000000f00 */
[----:B------:R-:W-:Y:S01]  /*0c20*/  CS2R R150, SRZ ;  /* 0x0000000000967805 */ /* 0x000fe2000001ff00 */
[----:B------:R-:W-:Y:S01]  /*0c30*/  CS2R R32, SRZ ;  /* 0x0000000000207805 */ /* 0x000fe2000001ff00 */
[----:B------:R-:W-:Y:S01]  /*0c40*/  IMAD.MOV.U32 R148, RZ, RZ, RZ ;  /* 0x000000ffff947224 */ /* 0x000fe200078e00ff */
[----:B------:R-:W-:Y:S01]  /*0c50*/  MOV R154, RZ ;  /* 0x000000ff009a7202 */ /* 0x000fe20000000f00 */
[----:B------:R-:W-:Y:S01]  /*0c60*/  CS2R R26, SRZ ;  /* 0x00000000001a7805 */ /* 0x000fe2000001ff00 */
[----:B------:R-:W-:Y:S01]  /*0c70*/  PLOP3.LUT P0, PT, PT, PT, UP0, 0x80, 0x0 ;  /* 0x000000000000781c */ /* 0x000fe20003f0f008 */
[----:B------:R-:W-:Y:S01]  /*0c80*/  IMAD.MOV.U32 R152, RZ, RZ, RZ ;  /* 0x000000ffff987224 */ /* 0x000fe200078e00ff */
[----:B------:R-:W-:Y:S01]  /*0c90*/  CS2R R146, SRZ ;  /* 0x0000000000927805 */ /* 0x000fe2000001ff00 */
[----:B------:R-:W-:Y:S01]  /*0ca0*/  MOV R144, RZ ;  /* 0x000000ff00907202 */ /* 0x000fe20000000f00 */
[----:B------:R-:W-:Y:S01]  /*0cb0*/  IMAD.MOV.U32 R142, RZ, RZ, RZ ;  /* 0x000000ffff8e7224 */ /* 0x000fe200078e00ff */
[----:B------:R-:W-:Y:S01]  /*0cc0*/  CS2R R140, SRZ ;  /* 0x00000000008c7805 */ /* 0x000fe2000001ff00 */
[----:B------:R-:W-:Y:S01]  /*0cd0*/  CS2R R38, SRZ ;  /* 0x0000000000267805 */ /* 0x000fe2000001ff00 */
[----:B------:R-:W-:-:S06]  /*0ce0*/  CS2R R36, SRZ ;  /* 0x0000000000247805 */ /* 0x000fcc000001ff00 */
        /* <DEDUP_REMOVED lines=13> */
[----:B------:R-:W-:Y:S01]  /*0dc0*/  UIMAD UR17, UR17, UR4, URZ ;  /* 0x00000004111172a4 */ /* 0x000fe2000f8e023f */
[----:B------:R-:W-:Y:S01]  /*0dd0*/  PLOP3.LUT P2, PT, PT, PT, UP1, 0x80, 0x0 ;  /* 0x000000000000781c */ /* 0x000fe20003f4f018 */
[----:B------:R-:W-:Y:S01]  /*0de0*/  UIMAD.WIDE.U32 UR18, UR16, UR4, URZ ;  /* 0x00000004101272a5 */ /* 0x000fe2000f8e003f */
[----:B------:R-:W-:Y:S01]  /*0df0*/  PLOP3.LUT P0, PT, PT, PT, UP1, 0x80, 0x0 ;  /* 0x000000000000781c */ /* 0x000fe20003f0f018 */
[----:B------:R-:W-:Y:S01]  /*0e00*/  UIMAD UR17, UR16, UR5, UR17 ;  /* 0x00000005101172a4 */ /* 0x000fe2000f8e0211 */
[----:B------:R-:W-:Y:S01]  /*0e10*/  LEA.HI R20, R224, R225, RZ, 0x4 ;  /* 0x000000e1e0147211 */ /* 0x000fe200078f20ff */
[----:B------:R-:W-:Y:S01]  /*0e20*/  BSSY B0, `(.L_x_644) ;  /* 0x0000052000007945 */ /* 0x000fe20003800000 */
[----:B------:R-:W-:-:S02]  /*0e30*/  ULDC.64 UR4, c[0x0][0x1b8] ;  /* 0x00006e0000047ab9 */ /* 0x000fc40000000a00 */
[----:B------:R-:W-:Y:S02]  /*0e40*/  UIADD3 UR19, UR19, UR17, URZ ;  /* 0x0000001113137290 */ /* 0x000fe4000fffe03f */
[----:B------:R-:W-:Y:S02]  /*0e50*/  USHF.R.S32.HI UR17, URZ, 0x1f, UR13 ;  /* 0x0000001f3f117899 */ /* 0x000fe4000801140d */
[----:B------:R-:W-:Y:S02]  /*0e60*/  UIMAD UR16, UR8, UR4, URZ ;  /* 0x00000004081072a4 */ /* 0x000fe4000f8e023f */
[----:B------:R-:W-:Y:S02]  /*0e70*/  USEL UR17, UR17, URZ, !UP2 ;  /* 0x0000003f11117287 */ /* 0x000fe4000d000000 */
[----:B------:R-:W-:Y:S02]  /*0e80*/  UIMAD UR16, UR9, UR5, UR16 ;  /* 0x00000005091072a4 */ /* 0x000fe4000f8e0210 */
[----:B------:R-:W-:-:S02]  /*0e90*/  UIMAD.WIDE.U32 UR20, UR9, UR4, UR18 ;  /* 0x00000004091472a5 */ /* 0x000fc4000f8e0012 */
[----:B------:R-:W-:Y:S02]  /*0ea0*/  USEL UR18, UR13, URZ, !UP2 ;  /* 0x0000003f0d127287 */ /* 0x000fe4000d000000 */
[----:B------:R-:W-:Y:S01]  /*0eb0*/  ULDC.64 UR4, c[0x0][0x1c0] ;  /* 0x0000700000047ab9 */ /* 0x000fe20000000a00 */
[----:B-1----:R-:W-:Y:S01]  /*0ec0*/  LEA.HI R2, R224, R225, RZ, 0x3 ;  /* 0x000000e1e0027211 */ /* 0x002fe200078f18ff */
[----:B------:R-:W-:Y:S02]  /*0ed0*/  UIMAD UR17, UR17, UR4, URZ ;  /* 0x00000004111172a4 */ /* 0x000fe4000f8e023f */
[----:B------:R-:W-:Y:S01]  /*0ee0*/  UIADD3 UR21, UR21, UR16, URZ ;  /* 0x0000001015157290 */ /* 0x000fe2000fffe03f */
[----:B------:R-:W-:Y:S01]  /*0ef0*/  LOP3.LUT R0, R2, 0xfffffff8, RZ, 0xc0, !PT ;  /* 0xfffffff802007812 */ /* 0x000fe200078ec0ff */
[----:B------:R-:W-:Y:S01]  /*0f00*/  UIMAD UR5, UR18, UR5, UR17 ;  /* 0x00000005120572a4 */ /* 0x000fe2000f8e0211 */
[----:B------:R-:W-:Y:S01]  /*0f10*/  SHF.R.S32.HI R17, RZ, 0x3, R2 ;  /* 0x00000003ff117819 */ /* 0x000fe20000011402 */
[----:B------:R-:W-:-:S02]  /*0f20*/  UIMAD.WIDE.U32 UR18, UR18, UR4, UR20 ;  /* 0x00000004121272a5 */ /* 0x000fc4000f8e0014 */
[----:B------:R-:W-:Y:S01]  /*0f30*/  IMAD.IADD R6, R225, 0x1, -R0 ;  /* 0x00000001e1067824 */ /* 0x000fe200078e0a00 */
[----:B------:R-:W-:Y:S02]  /*0f40*/  ULDC UR17, c[0x0][0x2c4] ;  /* 0x0000b10000117ab9 */ /* 0x000fe40000000800 */
[----:B------:R-:W-:Y:S01]  /*0f50*/  UIADD3 UR5, UR19, UR5, URZ ;  /* 0x0000000513057290 */ /* 0x000fe2000fffe03f */
[C---:B------:R-:W-:Y:S01]  /*0f60*/  IMAD R226, R6.reuse, 0x10, R17 ;  /* 0x0000001006e27824 */ /* 0x040fe200078e0211 */
[----:B------:R-:W-:Y:S01]  /*0f70*/  UIMAD UR17, UR12, UR17, URZ ;  /* 0x000000110c1172a4 */ /* 0x000fe2000f8e023f */
[----:B------:R-:W-:Y:S02]  /*0f80*/  IMAD.U32 R3, RZ, RZ, UR19 ;  /* 0x00000013ff037e24 */ /* 0x000fe4000f8e00ff */
[----:B------:R-:W-:Y:S01]  /*0f90*/  IMAD.SHL.U32 R6, R6, 0x8, RZ ;  /* 0x0000000806067824 */ /* 0x000fe200078e00ff */
[----:B------:R-:W-:Y:S01]  /*0fa0*/  IADD3 R4, R226, UR10, RZ ;  /* 0x0000000ae2047c10 */ /* 0x000fe2000fffe0ff */
[----:B------:R-:W-:Y:S01]  /*0fb0*/  IMAD.U32 R3, RZ, RZ, UR5 ;  /* 0x00000005ff037e24 */ /* 0x000fe2000f8e00ff */
[----:B------:R1:W-:Y:S03]  /*0fc0*/  STL [R1], R226 ;  /* 0x000000e201007387 */ /* 0x0003e60000100800 */
[----:B------:R-:W-:-:S04]  /*0fd0*/  @P2 IMAD.HI.U32 R2, R4, c[0x0][0x2c8], RZ ;  /* 0x0000b20004022a27 */ /* 0x000fc800078e00ff */
[----:B------:R-:W-:Y:S01]  /*0fe0*/  IMAD.MOV.U32 R0, RZ, RZ, R4 ;  /* 0x000000ffff007224 */ /* 0x000fe200078e0004 */
[----:B------:R-:W-:Y:S01]  /*0ff0*/  @P0 SHF.R.U32.HI R0, RZ, c[0x0][0x2cc], R2 ;  /* 0x0000b300ff000a19 */ /* 0x000fe20000011602 */
[----:B------:R-:W-:Y:S01]  /*1000*/  IMAD.U32 R2, RZ, RZ, UR18 ;  /* 0x00000012ff027e24 */ /* 0x000fe2000f8e00ff */
[----:B------:R-:W-:Y:S02]  /*1010*/  ISETP.GE.AND P0, PT, R6, c[0x0][0x198], PT ;  /* 0x0000660006007a0c */ /* 0x000fe40003f06270 */
        /* <DEDUP_REMOVED lines=19> */
[----:B------:R1:W3:Y:S02]  /*1150*/  SHFL.IDX PT, R6, R8, RZ, 0x181f ;  /* 0x00181fff08067589 */ /* 0x0002e400000e0000 */
[----:B------:R-:W-:Y:S02]  /*1160*/  LEA.HI.X R9, R2, c[0x0][0x164], R3, 0x1, P2 ;  /* 0x0000590002097a11 */ /* 0x000fe400010f0c03 */
[----:B------:R-:W-:-:S02]  /*1170*/  SHF.R.S32.HI R3, RZ, 0x1f, R0 ;  /* 0x0000001fff037819 */ /* 0x000fc40000011400 */
[----:B------:R-:W-:Y:S01]  /*1180*/  LOP3.LUT R4, R5, R4, RZ, 0x3c, !PT ;  /* 0x0000000405047212 */ /* 0x000fe200078e3cff */
[----:B------:R1:W4:Y:S01]  /*1190*/  SHFL.IDX PT, R7, R9, RZ, 0x181f ;  /* 0x00181fff09077589 */ /* 0x00032200000e0000 */
[----:B------:R-:W-:Y:S02]  /*11a0*/  LEA.HI R19, R3, R0, RZ, 0x3 ;  /* 0x0000000003137211 */ /* 0x000fe400078f18ff */
[----:B------:R-:W-:Y:S02]  /*11b0*/  IADD3 R5, R17, UR10, RZ ;  /* 0x0000000a11057c10 */ /* 0x000fe4000fffe0ff */
[----:B------:R-:W-:Y:S02]  /*11c0*/  LEA.HI R2, R224, R225, RZ, 0x3 ;  /* 0x000000e1e0027211 */ /* 0x000fe400078f18ff */
[----:B------:R-:W-:Y:S02]  /*11d0*/  LOP3.LUT R3, R19, 0xfffffff8, RZ, 0xc0, !PT ;  /* 0xfffffff813037812 */ /* 0x000fe400078ec0ff */
[----:B------:R-:W-:-:S02]  /*11e0*/  ISETP.GE.AND P3, PT, R5, UR17, PT ;  /* 0x0000001105007c0c */ /* 0x000fc4000bf66270 */
[----:B------:R-:W-:Y:S01]  /*11f0*/  LOP3.LUT R2, R2, 0xfffffff8, RZ, 0xc0, !PT ;  /* 0xfffffff802027812 */ /* 0x000fe200078ec0ff */
[----:B------:R-:W-:Y:S02]  /*1200*/  IMAD.IADD R18, R0, 0x1, -R3 ;  /* 0x0000000100127824 */ /* 0x000fe400078e0a03 */
[----:B------:R-:W-:Y:S02]  /*1210*/  IMAD.MOV.U32 R3, RZ, RZ, 0x20 ;  /* 0x00000020ff037424 */ /* 0x000fe400078e00ff */
[----:B------:R-:W-:Y:S02]  /*1220*/  IMAD.IADD R37, R225, 0x1, -R2 ;  /* 0x00000001e1257824 */ /* 0x000fe400078e0a02 */
[----:B------:R-:W-:Y:S02]  /*1230*/  IMAD.MOV.U32 R2, RZ, RZ, 0x10 ;  /* 0x00000010ff027424 */ /* 0x000fe400078e00ff */
[----:B------:R-:W-:-:S05]  /*1240*/  IMAD.SHL.U32 R36, R37, 0x8, RZ ;  /* 0x0000000825247824 */ /* 0x000fca00078e00ff */
[----:B------:R-:W-:Y:S01]  /*1250*/  SHF.R.S32.HI R246, RZ, 0x1f, R36 ;  /* 0x0000001ffff67819 */ /* 0x000fe20000011424 */
[----:B--2---:R2:W5:Y:S01]  /*1260*/  @P1 R2UR UR21, R10 ;  /* 0x000000000a1513c2 */ /* 0x00456200000e0000 */
[----:B------:R-:W-:Y:S01]  /*1270*/  R2P PR, R18, 0x6 ;  /* 0x0000000612007804 */ /* 0x000fe20000000000 */
[----:B-----5:R-:W-:-:S04]  /*1280*/  @!UP0 UMOV UR21, UR13 ;  /* 0x0000000d00158c82 */ /* 0x020fc80008000000 */
[----:B------:R-:W-:Y:S02]  /*1290*/  SEL R2, R2, 0xfffffff0, !P1 ;  /* 0xfffffff002027807 */ /* 0x000fe40004800000 */
[----:B--2---:R-:W-:-:S05]  /*12a0*/  LEA.HI R10, R224, R225, RZ, 0x6 ;  /* 0x000000e1e00a7211 */ /* 0x004fca00078f30ff */
[----:B------:R-:W-:-:S05]  /*12b0*/  IMAD.SHL.U32 R0, R10, 0x8, RZ ;  /* 0x000000080a007824 */ /* 0x000fca00078e00ff */
[----:B------:R-:W-:Y:S02]  /*12c0*/  LOP3.LUT R10, R4, 0xfffffe00, R0, 0xf8, !PT ;  /* 0xfffffe00040a7812 */ /* 0x000fe400078ef800 */
[----:B------:R-:W-:Y:S01]  /*12d0*/  SEL R4, R3, 0xffffffe0, !P2 ;  /* 0xffffffe003047807 */ /* 0x000fe20005000000 */
[----:B------:R-:W-:Y:S05]  /*12e0*/  @P3 BRA `(.L_x_645) ;  /* 0x0000005000003947 */ /* 0x000fea0003800000 */
[----:B-1-34-:R-:W-:Y:S01]  /*12f0*/  LEA R6, P1, R36, R6, 0x1 ;  /* 0x0000000624067211 */ /* 0x01afe200078208ff */
[----:B------:R-:W-:-:S03]  /*1300*/  IMAD.SHL.U32 R0, R10, 0x2, RZ ;  /* 0x000000020a007824 */ /* 0x000fc600078e00ff */
[----:B------:R-:W-:-:S05]  /*1310*/  LEA.HI.X R7, R36, R7, R246, 0x1, P1 ;  /* 0x0000000724077211 */ /* 0x000fca00008f0cf6 */
[----:B------:R-:W-:Y:S01]  /*1320*/  @!PT LDS RZ, [RZ] ;  /* 0x00000000fffff984 */ /* 0x000fe20000000800 */
[----:B------:R1:W-:Y:S04]  /*1330*/  LDGSTS.E.BYPASS.LTC128B.128 [R0+0x7100], [R6.64], !P0 ;  /* 0x0710000006007fae */ /* 0x0003e8000c101d4e */
.L_x_645:
[----:B-1-34-:R-:W-:Y:S05]  /*1340*/  BSYNC B0 ;  /* 0x0000000000007941 */ /* 0x01afea0003800000 */
.L_x_644:
        /* <DEDUP_REMOVED lines=11> */
.L_x_647:
[----:B------:R-:W-:Y:S05]  /*1400*/  BSYNC B0 ;  /* 0x0000000000007941 */ /* 0x000fea0003800000 */
.L_x_646:
        /* <DEDUP_REMOVED lines=11> */
.L_x_649:
[----:B------:R-:W-:Y:S05]  /*14c0*/  BSYNC B0 ;  /* 0x0000000000007941 */ /* 0x000fea0003800000 */
.L_x_648:
        /* <DEDUP_REMOVED lines=11> */
.L_x_651:
[----:B------:R-:W-:Y:S05]  /*1580*/  BSYNC B0 ;  /* 0x0000000000007941 */ /* 0x000fea0003800000 */
.L_x_650:
        /* <DEDUP_REMOVED lines=11> */
.L_x_653:
[----:B------:R-:W-:Y:S05]  /*1640*/  BSYNC B0 ;  /* 0x0000000000007941 */ /* 0x000fea0003800000 */
.L_x_652:
        /* <DEDUP_REMOVED lines=11> */
.L_x_655:
[----:B------:R-:W-:Y:S05]  /*1700*/  BSYNC B0 ;  /* 0x0000000000007941 */ /* 0x000fea0003800000 */
.L_x_654:
        /* <DEDUP_REMOVED lines=11> */
.L_x_657:
[----:B------:R-:W-:Y:S05]  /*17c0*/  BSYNC B0 ;  /* 0x0000000000007941 */ /* 0x000fea0003800000 */
.L_x_656:
[----:B-123--:R-:W1:Y:S01]  /*17d0*/  SHFL.IDX PT, R8, R8, 0x7, 0x181f ;  /* 0x00f81f0008087f89 */ /* 0x00ee6200000e0000 */
[----:B----4-:R-:W-:Y:S01]  /*17e0*/  IADD3 R3, R5, 0x70, RZ ;  /* 0x0000007005037810 */ /* 0x010fe20007ffe0ff */
[----:B------:R-:W-:Y:S01]  /*17f0*/  UMOV UR16, 0x70 ;  /* 0x0000007000107882 */ /* 0x000fe20000000000 */
[----:B------:R-:W-:Y:S01]  /*1800*/  IMAD.MOV.U32 R0, RZ, RZ, c[0x0][0x2b8] ;  /* 0x0000ae00ff007624 */ /* 0x000fe200078e00ff */
        /* <DEDUP_REMOVED lines=37> */
[----:B------:R-:W-:Y:S01]  /*1a60*/  ISETP.GE.AND P6, PT, R36, c[0x0][0x1d4], PT ;  /* 0x0000750024007a0c */ /* 0x000fe20003fc6270 */
[----:B------:R-:W-:Y:S01]  /*1a70*/  UIADD3 UR21, UR6, -0x1, URZ ;  /* 0xffffffff06157890 */ /* 0x000fe2000fffe03f */
[----:B------:R-:W-:Y:S01]  /*1a80*/  IMAD R5, R249, c[0x0][0x1e0], RZ ;  /* 0x00007800f9057a24 */ /* 0x000fe200078e02ff */
[----:B------:R-:W-:Y:S01]  /*1a90*/  SHF.R.S32.HI R39, RZ, 0x1f, R249 ;  /* 0x0000001fff277819 */ /* 0x000fe200000114f9 */
[----:B------:R-:W-:Y:S01]  /*1aa0*/  UIADD3 UR20, UR23, UR20, URZ ;  /* 0x0000001417147290 */ /* 0x000fe2000fffe03f */
[----:B------:R-:W-:Y:S01]  /*1ab0*/  SHF.R.S32.HI R16, RZ, 0x4, R20 ;  /* 0x00000004ff107819 */ /* 0x000fe20000011414 */
[----:B------:R-:W-:Y:S01]  /*1ac0*/  UIMAD UR21, UR21, -0x70, UR7 ;  /* 0xffffff90151578a4 */ /* 0x000fe2000f8e0207 */
[----:B------:R-:W-:Y:S01]  /*1ad0*/  LEA.HI R223, R224, R225, RZ, 0x5 ;  /* 0x000000e1e0df7211 */ /* 0x000fe200078f28ff */
[----:B------:R-:W-:Y:S01]  /*1ae0*/  IMAD R0, R39, c[0x0][0x1e0], RZ ;  /* 0x0000780027007a24 */ /* 0x000fe200078e02ff */
[----:B------:R-:W-:Y:S01]  /*1af0*/  ULDC.64 UR4, c[0x0][0x210] ;  /* 0x0000840000047ab9 */ /* 0x000fe20000000a00 */
[----:B------:R-:W-:Y:S01]  /*1b00*/  IMAD.SHL.U32 R247, R36, 0x2, RZ ;  /* 0x0000000224f77824 */ /* 0x000fe200078e00ff */
[----:B------:R-:W-:Y:S01]  /*1b10*/  SHF.R.S32.HI R222, RZ, 0x5, R223 ;  /* 0x00000005ffde7819 */ /* 0x000fe200000114df */
[----:B------:R-:W-:Y:S01]  /*1b20*/  IMAD R0, R249, c[0x0][0x1e4], R0 ;  /* 0x00007900f9007a24 */ /* 0x000fe200078e0200 */
[----:B------:R-:W-:Y:S01]  /*1b30*/  IADD3 R38, -R17, UR21, RZ ;  /* 0x0000001511267c10 */ /* 0x000fe2000fffe1ff */
[----:B------:R-:W-:-:S02]  /*1b40*/  UIMAD UR8, UR8, UR4, URZ ;  /* 0x00000004080872a4 */ /* 0x000fc4000f8e023f */
[----:B------:R-:W-:Y:S01]  /*1b50*/  UIMAD.WIDE.U32 UR24, UR9, UR4, URZ ;  /* 0x00000004091872a5 */ /* 0x000fe2000f8e003f */
[C---:B------:R-:W-:Y:S01]  /*1b60*/  ISETP.GE.AND P3, PT, R38.reuse, 0x1, PT ;  /* 0x000000012600780c */ /* 0x040fe20003f66270 */
[----:B--2---:R-:W-:Y:S01]  /*1b70*/  IMAD.WIDE.U32 R6, R249, c[0x0][0x1e0], RZ ;  /* 0x00007800f9067a25 */ /* 0x004fe200078e00ff */
[----:B------:R-:W-:Y:S01]  /*1b80*/  ISETP.GE.AND P2, PT, R38, 0x11, PT ;  /* 0x000000112600780c */ /* 0x000fe20003f46270 */
[----:B------:R-:W-:Y:S02]  /*1b90*/  UIMAD UR8, UR9, UR5, UR8 ;  /* 0x00000005090872a4 */ /* 0x000fe4000f8e0208 */
[----:B------:R-:W-:Y:S01]  /*1ba0*/  IMAD.IADD R7, R7, 0x1, R0 ;  /* 0x0000000107077824 */ /* 0x000fe200078e0200 */
[----:B------:R-:W-:Y:S02]  /*1bb0*/  UISETP.GE.AND UP0, UPT, UR6, 0x2, UPT ;  /* 0x000000020600788c */ /* 0x000fe4000bf06270 */
[----:B------:R-:W-:Y:S01]  /*1bc0*/  UIADD3 UR8, UR25, UR8, URZ ;  /* 0x0000000819087290 */ /* 0x000fe2000fffe03f */
        /* <DEDUP_REMOVED lines=11> */
[----:B-1----:R-:W1:Y:S01]  /*1c80*/  SHFL.IDX PT, R8, R3, 0x1, 0x181f ;  /* 0x00381f0003087f89 */ /* 0x002e6200000e0000 */
[----:B------:R-:W-:-:S03]  /*1c90*/  ISETP.GE.AND P0, PT, R38, 0x21, PT ;  /* 0x000000212600780c */ /* 0x000fc60003f06270 */
[----:B------:R-:W2:Y:S04]  /*1ca0*/  SHFL.IDX PT, R6, R3, RZ, 0x181f ;  /* 0x00181fff03067589 */ /* 0x000ea800000e0000 */
[----:B------:R-:W3:Y:S04]  /*1cb0*/  SHFL.IDX PT, R7, R0, RZ, 0x181f ;  /* 0x00181fff00077589 */ /* 0x000ee800000e0000 */
[----:B------:R-:W4:Y:S04]  /*1cc0*/  SHFL.IDX PT, R9, R3, 0x2, 0x181f ;  /* 0x00581f0003097f89 */ /* 0x000f2800000e0000 */
[----:B------:R-:W5:Y:S04]  /*1cd0*/  SHFL.IDX PT, R14, R0, 0x1, 0x181f ;  /* 0x00381f00000e7f89 */ /* 0x000f6800000e0000 */
[----:B------:R-:W4:Y:S04]  /*1ce0*/  SHFL.IDX PT, R13, R0, 0x2, 0x181f ;  /* 0x00581f00000d7f89 */ /* 0x000f2800000e0000 */
[----:B------:R-:W4:Y:S01]  /*1cf0*/  SHFL.IDX PT, R11, R3, 0x3, 0x181f ;  /* 0x00781f00030b7f89 */ /* 0x000f2200000e0000 */
[----:B-1----:R-:W-:-:S02]  /*1d00*/  @P2 LEA R8, P4, R36, R8, 0x1 ;  /* 0x0000000824082211 */ /* 0x002fc400078808ff */
[C---:B--2---:R-:W-:Y:S01]  /*1d10*/  @P3 LEA R6, P1, R36.reuse, R6, 0x1 ;  /* 0x0000000624063211 */ /* 0x044fe200078208ff */
[----:B------:R-:W1:Y:S03]  /*1d20*/  SHFL.IDX PT, R12, R0, 0x3, 0x181f ;  /* 0x00781f00000c7f89 */ /* 0x000e6600000e0000 */
[----:B---3--:R-:W-:Y:S01]  /*1d30*/  @P3 LEA.HI.X R7, R36, R7, R246, 0x1, P1 ;  /* 0x0000000724073211 */ /* 0x008fe200008f0cf6 */
[----:B------:R-:W2:Y:S01]  /*1d40*/  SHFL.IDX PT, R10, R3, 0x4, 0x181f ;  /* 0x00981f00030a7f89 */ /* 0x000ea200000e0000 */
[----:B------:R-:W-:-:S03]  /*1d50*/  ISETP.GE.AND P1, PT, R38, 0x31, PT ;  /* 0x000000312600780c */ /* 0x000fc60003f26270 */
[----:B------:R4:W-:Y:S04]  /*1d60*/  @P3 LDGSTS.E.BYPASS.LTC128B.128 [R250+0x3900], [R6.64], !P6 ;  /* 0x0390000006fa3fae */ /* 0x0009e8000f101d4e */
[----:B------:R-:W-:Y:S04]  /*1d70*/  SHFL.IDX PT, R15, R5, 0x6, 0x181f ;  /* 0x00d81f00050f7f89 */ /* 0x000fe800000e0000 */
[----:B------:R-:W3:Y:S04]  /*1d80*/  SHFL.IDX PT, R3, R3, 0x5, 0x181f ;  /* 0x00b81f0003037f89 */ /* 0x000ee800000e0000 */
[----:B------:R-:W1:Y:S01]  /*1d90*/  SHFL.IDX PT, R5, R0, 0x4, 0x181f ;  /* 0x00981f0000057f89 */ /* 0x000e6200000e0000 */
[----:B----4-:R-:W-:-:S02]  /*1da0*/  @P0 LEA R6, P3, R36, R9, 0x1 ;  /* 0x0000000924060211 */ /* 0x010fc400078608ff */
[C-C-:B-----5:R-:W-:Y:S02]  /*1db0*/  @P2 LEA.HI.X R9, R36.reuse, R14, R246.reuse, 0x1, P4 ;  /* 0x0000000e24092211 */ /* 0x160fe400020f0cf6 */
[----:B------:R-:W4:Y:S01]  /*1dc0*/  SHFL.IDX PT, R14, R0, 0x5, 0x181f ;  /* 0x00b81f00000e7f89 */ /* 0x000f2200000e0000 */
[----:B------:R-:W-:Y:S02]  /*1dd0*/  @P0 LEA.HI.X R7, R36, R13, R246, 0x1, P3 ;  /* 0x0000000d24070211 */ /* 0x000fe400018f0cf6 */
[C---:B------:R-:W-:Y:S01]  /*1de0*/  ISETP.GE.AND P4, PT, R38.reuse, 0x41, PT ;  /* 0x000000412600780c */ /* 0x040fe20003f86270 */
[----:B------:R5:W1:Y:S01]  /*1df0*/  SHFL.IDX PT, R13, R0, 0x6, 0x181f ;  /* 0x00d81f00000d7f89 */ /* 0x000a6200000e0000 */
[----:B------:R-:W-:-:S03]  /*1e00*/  ISETP.GE.AND P3, PT, R38, 0x51, PT ;  /* 0x000000512600780c */ /* 0x000fc60003f66270 */
[----:B------:R3:W-:Y:S01]  /*1e10*/  @P2 LDGSTS.E.BYPASS.LTC128B.128 [R250+0x4100], [R8.64], !P6 ;  /* 0x0410000008fa2fae */ /* 0x0007e2000f101d4e */
[----:B------:R-:W-:-:S03]  /*1e20*/  ISETP.GE.AND P2, PT, R38, 0x61, PT ;  /* 0x000000612600780c */ /* 0x000fc60003f46270 */
[----:B------:R1:W-:Y:S01]  /*1e30*/  @P0 LDGSTS.E.BYPASS.LTC128B.128 [R250+0x4900], [R6.64], !P6 ;  /* 0x0490000006fa0fae */ /* 0x0003e2000f101d4e */
[----:B-----5:R-:W-:-:S04]  /*1e40*/  LEA.HI R0, R20, R16, RZ, 0x1 ;  /* 0x0000001014007211 */ /* 0x020fc800078f08ff */
[----:B------:R-:W-:Y:S02]  /*1e50*/  LOP3.LUT R0, R0, 0xfffffffe, RZ, 0xc0, !PT ;  /* 0xfffffffe00007812 */ /* 0x000fe400078ec0ff */
[----:B-1----:R-:W-:-:S04]  /*1e60*/  @P1 LEA R6, P0, R36, R11, 0x1 ;  /* 0x0000000b24061211 */ /* 0x002fc800078008ff */
[----:B------:R-:W-:Y:S01]  /*1e70*/  @P1 LEA.HI.X R7, R36, R12, R246, 0x1, P0 ;  /* 0x0000000c24071211 */ /* 0x000fe200000f0cf6 */
[----:B------:R-:W-:Y:S01]  /*1e80*/  IMAD.IADD R12, R16, 0x1, -R0 ;  /* 0x00000001100c7824 */ /* 0x000fe200078e0a00 */
[C---:B--2---:R-:W-:Y:S01]  /*1e90*/  @P4 LEA R10, P0, R36.reuse, R10, 0x1 ;  /* 0x0000000a240a4211 */ /* 0x044fe200078008ff */
[----:B------:R-:W-:Y:S02]  /*1ea0*/  IMAD.SHL.U32 R0, R37, 0x40, RZ ;  /* 0x0000004025007824 */ /* 0x000fe400078e00ff */
[----:B------:R1:W-:Y:S01]  /*1eb0*/  @P1 LDGSTS.E.BYPASS.LTC128B.128 [R250+0x5100], [R6.64], !P6 ;  /* 0x0510000006fa1fae */ /* 0x0003e2000f101d4e */
[----:B---3--:R-:W-:Y:S01]  /*1ec0*/  @P3 LEA R8, P1, R36, R3, 0x1 ;  /* 0x0000000324083211 */ /* 0x008fe200078208ff */
[----:B------:R-:W-:Y:S01]  /*1ed0*/  IMAD.SHL.U32 R3, R18, 0x40, RZ ;  /* 0x0000004012037824 */ /* 0x000fe200078e00ff */
[C-C-:B------:R-:W-:Y:S01]  /*1ee0*/  @P4 LEA.HI.X R11, R36.reuse, R5, R246.reuse, 0x1, P0 ;  /* 0x00000005240b4211 */ /* 0x140fe200000f0cf6 */
[----:B------:R-:W-:Y:S01]  /*1ef0*/  IMAD.SHL.U32 R5, R19, 0x40, RZ ;  /* 0x0000004013057824 */ /* 0x000fe200078e00ff */
[----:B----4-:R-:W-:-:S02]  /*1f00*/  @P3 LEA.HI.X R9, R36, R14, R246, 0x1, P1 ;  /* 0x0000000e24093211 */ /* 0x010fc400008f0cf6 */
[----:B------:R-:W-:Y:S01]  /*1f10*/  LOP3.LUT R0, R0, 0x1c0, RZ, 0xc0, !PT ;  /* 0x000001c000007812 */ /* 0x000fe200078ec0ff */
[----:B------:R2:W-:Y:S01]  /*1f20*/  @P4 LDGSTS.E.BYPASS.LTC128B.128 [R250+0x5900], [R10.64], !P6 ;  /* 0x059000000afa4fae */ /* 0x0005e2000f101d4e */
[----:B------:R-:W-:Y:S02]  /*1f30*/  LOP3.LUT R3, R3, 0x1c0, RZ, 0xc0, !PT ;  /* 0x000001c003037812 */ /* 0x000fe400078ec0ff */
[----:B------:R-:W-:Y:S01]  /*1f40*/  LOP3.LUT R221, R5, 0xfffffe00, RZ, 0xc0, !PT ;  /* 0xfffffe0005dd7812 */ /* 0x000fe200078ec0ff */
[----:B------:R2:W-:Y:S01]  /*1f50*/  @P3 LDGSTS.E.BYPASS.LTC128B.128 [R250+0x6100], [R8.64], !P6 ;  /* 0x0610000008fa3fae */ /* 0x0005e2000f101d4e */
[----:B-1----:R-:W-:-:S04]  /*1f60*/  @P2 LEA R6, P0, R36, R15, 0x1 ;  /* 0x0000000f24062211 */ /* 0x002fc800078008ff */
[C-C-:B------:R-:W-:Y:S02]  /*1f70*/  @P2 LEA.HI.X R7, R36.reuse, R13, R246.reuse, 0x1, P0 ;  /* 0x0000000d24072211 */ /* 0x140fe400000f0cf6 */
[----:B------:R-:W-:Y:S02]  /*1f80*/  LOP3.LUT P0, RZ, R37, 0x2, RZ, 0xc0, !PT ;  /* 0x0000000225ff7812 */ /* 0x000fe4000780c0ff */
[C---:B------:R-:W-:Y:S01]  /*1f90*/  SHF.L.U64.HI R246, R36.reuse, 0x1, R246 ;  /* 0x0000000124f67819 */ /* 0x040fe200000102f6 */
[----:B------:R1:W-:Y:S01]  /*1fa0*/  @P2 LDGSTS.E.BYPASS.LTC128B.128 [R250+0x6900], [R6.64], !P6 ;  /* 0x0690000006fa2fae */ /* 0x0003e2000f101d4e */
[----:B------:R-:W-:-:S03]  /*1fb0*/  ISETP.GE.AND P2, PT, R36, c[0x0][0x1d4], PT ;  /* 0x0000750024007a0c */ /* 0x000fc60003f46270 */
[----:B------:R-:W0:Y:S01]  /*1fc0*/  LDGDEPBAR ;  /* 0x00000000000079af */ /* 0x000e220000000000 */
[C---:B------:R-:W-:Y:S02]  /*1fd0*/  ISETP.LT.OR P4, PT, R38.reuse, 0x1, P2 ;  /* 0x000000012600780c */ /* 0x040fe40001781670 */
[----:B------:R-:W-:Y:S01]  /*1fe0*/  ISETP.LT.OR P1, PT, R38, 0x11, P2 ;  /* 0x000000112600780c */ /* 0x000fe20001721670 */
[----:B-1----:R-:W-:Y:S01]  /*1ff0*/  IMAD.SHL.U32 R7, R17, 0x8, RZ ;  /* 0x0000000811077824 */ /* 0x002fe200078e00ff */
[----:B------:R-:W-:-:S04]  /*2000*/  DEPBAR.LE SB0, 0x1 ;  /* 0x000080400000791a */ /* 0x000fc80000000000 */
[----:B------:R-:W-:-:S04]  /*2010*/  DEPBAR.LE SB0, 0x0 ;  /* 0x000080000000791a */ /* 0x000fc80000000000 */
[----:B------:R-:W-:Y:S01]  /*2020*/  IMAD.SHL.U32 R6, R12, 0x8, RZ ;  /* 0x000000080c067824 */ /* 0x000fe200078e00ff */
[----:B------:R-:W-:Y:S02]  /*2030*/  LOP3.LUT R7, R0, 0x8, R7, 0xf8, !PT ;  /* 0x0000000800077812 */ /* 0x000fe400078ef807 */
[----:B------:R-:W-:Y:S02]  /*2040*/  SHF.R.U32.HI R0, RZ, 0x3, R0 ;  /* 0x00000003ff007819 */ /* 0x000fe40000011600 */
[----:B------:R-:W-:Y:S02]  /*2050*/  LOP3.LUT R5, R3, 0x8, R6, 0xf8, !PT ;  /* 0x0000000803057812 */ /* 0x000fe400078ef806 */
[----:B------:R-:W-:Y:S02]  /*2060*/  SHF.R.U32.HI R3, RZ, 0x3, R3 ;  /* 0x00000003ff037819 */ /* 0x000fe40000011603 */
[----:B------:R-:W-:Y:S01]  /*2070*/  LOP3.LUT R0, R7, R0, RZ, 0x3c, !PT ;  /* 0x0000000007007212 */ /* 0x000fe200078e3cff */
[----:B------:R-:W-:Y:S01]  /*2080*/  IMAD.WIDE.U32 R6, R249, c[0x0][0x208], RZ ;  /* 0x00008200f9067a25 */ /* 0x000fe200078e00ff */
[----:B------:R-:W-:-:S03]  /*2090*/  LOP3.LUT R220, R5, R3, RZ, 0x3c, !PT ;  /* 0x0000000305dc7212 */ /* 0x000fc600078e3cff */
[----:B------:R-:W-:Y:S02]  /*20a0*/  IMAD R3, R222, 0x400, R221 ;  /* 0x00000400de037824 */ /* 0x000fe400078e02dd */
[----:B------:R-:W-:Y:S02]  /*20b0*/  IMAD R0, R12, 0x200, R0 ;  /* 0x000002000c007824 */ /* 0x000fe400078e0200 */
[----:B------:R-:W-:Y:S02]  /*20c0*/  IMAD.IADD R3, R220, 0x1, R3 ;  /* 0x00000001dc037824 */ /* 0x000fe400078e0203 */
        /* <DEDUP_REMOVED lines=11> */
[----:B------:R-:W-:Y:S01]  /*2180*/  IADD3 R245, R239, 0x800, RZ ;  /* 0x00000800eff57810 */ /* 0x000fe20007ffe0ff */
[----:B------:R-:W-:Y:S01]  /*2190*/  IMAD R0, R249, c[0x0][0x20c], R0 ;  /* 0x00008300f9007a24 */ /* 0x000fe200078e0200 */
[C---:B------:R-:W-:Y:S01]  /*21a0*/  IADD3 R244, R239.reuse, 0x1000, RZ ;  /* 0x00001000eff47810 */ /* 0x040fe20007ffe0ff */
[----:B------:R-:W-:Y:S01]  /*21b0*/  IMAD R237, R2, 0x2, R236 ;  /* 0x0000000202ed7824 */ /* 0x000fe200078e02ec */
[----:B------:R-:W-:Y:S01]  /*21c0*/  IADD3 R243, R239, 0x1800, RZ ;  /* 0x00001800eff37810 */ /* 0x000fe20007ffe0ff */
        /* <DEDUP_REMOVED lines=22> */
[----:B------:R-:W-:Y:S01]  /*2330*/  LDSM.16.M88.4 R76, [R239+0x1000] ;  /* 0x00100000ef4c783b */ /* 0x000fe20000000200 */
[C---:B--2---:R-:W-:Y:S03]  /*2340*/  HMMA.16816.F32 R60, R8.reuse, R24, RZ ;  /* 0x00000018083c723c */ /* 0x044fe600000018ff */
[----:B------:R-:W-:Y:S04]  /*2350*/  LDSM.16.M88.4 R48, [R239+0x1800] ;  /* 0x00180000ef30783b */ /* 0x000fe80000000200 */
[----:B------:R-:W-:Y:S01]  /*2360*/  LDSM.16.M88.4 R80, [R239+0x800] ;  /* 0x00080000ef50783b */ /* 0x000fe20000000200 */
[C---:B---3--:R-:W-:Y:S03]  /*2370*/  HMMA.16816.F32 R64, R8.reuse, R20, RZ ;  /* 0x000000140840723c */ /* 0x048fe600000018ff */
[----:B------:R-:W-:Y:S05]  /*2380*/  LDSM.16.M88.4 R84, [R239] ;  /* 0x00000000ef54783b */ /* 0x000fea0000000200 */
        /* <DEDUP_REMOVED lines=18> */
[C---:B------:R-:W-:Y:S01]  /*24b0*/  HMMA.16816.F32 R180, R12.reuse, R24, RZ ;  /* 0x000000180cb4723c */ /* 0x040fe200000018ff */
[----:B------:R-:W-:Y:S07]  /*24c0*/  SHFL.IDX PT, R25, R0, 0x4, 0x181f ;  /* 0x00981f0000197f89 */ /* 0x000fee00000e0000 */
[C---:B------:R-:W-:Y:S01]  /*24d0*/  HMMA.16816.F32 R212, R12.reuse, R26, RZ ;  /* 0x0000001a0cd4723c */ /* 0x040fe200000018ff */
[----:B------:R-:W-:Y:S07]  /*24e0*/  SHFL.IDX PT, R26, R0, 0x5, 0x181f ;  /* 0x00b81f00001a7f89 */ /* 0x000fee00000e0000 */
        /* <DEDUP_REMOVED lines=14> */
[C---:B------:R-:W-:Y:S08]  /*25d0*/  HMMA.16816.F32 R148, R12.reuse, R40, RZ ;  /* 0x000000280c94723c */ /* 0x040ff000000018ff */
[C---:B------:R-:W-:Y:S01]  /*25e0*/  HMMA.16816.F32 R176, R12.reuse, R42, RZ ;  /* 0x0000002a0cb0723c */ /* 0x040fe200000018ff */
[----:B------:R-:W-:Y:S07]  /*25f0*/  LDSM.16.M88.4 R40, [R239+0x2000] ;  /* 0x00200000ef28783b */ /* 0x000fee0000000200 */
[C---:B------:R-:W-:Y:S08]  /*2600*/  HMMA.16816.F32 R140, R12.reuse, R44, RZ ;  /* 0x0000002c0c8c723c */ /* 0x040ff000000018ff */
[----:B------:R-:W-:Y:S01]  /*2610*/  HMMA.16816.F32 R144, R12, R46, RZ ;  /* 0x0000002e0c90723c */ /* 0x000fe200000018ff */
[----:B------:R-:W2:Y:S06]  /*2620*/  SHFL.IDX PT, R13, R0, 0x2, 0x181f ;  /* 0x00581f00000d7f89 */ /* 0x000eac00000e0000 */
        /* <DEDUP_REMOVED lines=8> */
[--C-:B------:R-:W-:Y:S01]  /*26b0*/  IMAD.X R23, R26, 0x1, R246.reuse, P0 ;  /* 0x000000011a177824 */ /* 0x100fe200000e06f6 */
[C---:B------:R-:W-:Y:S01]  /*26c0*/  ISETP.LT.OR P0, PT, R38.reuse, 0x31, P2 ;  /* 0x000000312600780c */ /* 0x040fe20001701670 */
[--C-:B--2---:R-:W-:Y:S01]  /*26d0*/  IMAD.X R13, R13, 0x1, R246.reuse, P3 ;  /* 0x000000010d0d7824 */ /* 0x104fe200018e06f6 */
        /* <DEDUP_REMOVED lines=29> */
[----:B----4-:R-:W-:-:S02]  /*28b0*/  IADD3 R6, P0, R3, R247, RZ ;  /* 0x000000f703067210 */ /* 0x010fc40007f1e0ff */
[----:B------:R-:W-:-:S03]  /*28c0*/  IADD3 R3, R250, 0x100, RZ ;  /* 0x00000100fa037810 */ /* 0x000fc60007ffe0ff */
        /* <DEDUP_REMOVED lines=39> */
[----:B------:R-:W-:Y:S03]  /*2b40*/  LDSM.16.M88.4 R28, [R233+0x2800] ;  /* 0x00280000e91c783b */ /* 0x000fe60000000200 */
        /* <DEDUP_REMOVED lines=41> */
[C---:B----4-:R-:W-:Y:S08]  /*2de0*/  HMMA.16816.F32 R160, R8.reuse, R44, R160 ;  /* 0x0000002c08a0723c */ /* 0x050ff000000018a0 */
        /* <DEDUP_REMOVED lines=81> */
.L_x_658:
[----:B---3--:R-:W-:Y:S01]  /*3300*/  LOP3.LUT R3, R223, 0xffffffe0, RZ, 0xc0, !PT ;  /* 0xffffffe0df037812 */ /* 0x008fe200078ec0ff */
[----:B------:R-:W-:Y:S01]  /*3310*/  STL [R1+0x28], R234 ;  /* 0x000028ea01007387 */ /* 0x000fe20000100800 */
[----:B-1----:R-:W-:Y:S01]  /*3320*/  LEA.HI R6, R224, R225, RZ, 0x2 ;  /* 0x000000e1e0067211 */ /* 0x002fe200078f10ff */
[----:B------:R-:W-:Y:S01]  /*3330*/  IMAD.SHL.U32 R229, R0, 0x2, RZ ;  /* 0x0000000200e57824 */ /* 0x000fe200078e00ff */
[----:B------:R-:W-:Y:S01]  /*3340*/  SHF.R.S32.HI R7, RZ, 0x1f, R222 ;  /* 0x0000001fff077819 */ /* 0x000fe200000114de */
[----:B------:R-:W-:Y:S01]  /*3350*/  IMAD.IADD R5, R225, 0x1, -R3 ;  /* 0x00000001e1057824 */ /* 0x000fe200078e0a03 */
[----:B------:R-:W-:Y:S01]  /*3360*/  LOP3.LUT R3, R6, 0xfffffffc, RZ, 0xc0, !PT ;  /* 0xfffffffc06037812 */ /* 0x000fe200078ec0ff */
[----:B------:R-:W-:Y:S01]  /*3370*/  STL [R1+0x24], R233 ;  /* 0x000024e901007387 */ /* 0x000fe20000100800 */
[----:B------:R-:W-:Y:S01]  /*3380*/  LEA.HI R7, R7, R222, RZ, 0x2 ;  /* 0x000000de07077211 */ /* 0x000fe200078f10ff */
[----:B------:R-:W-:Y:S01]  /*3390*/  IMAD R230, R4, 0x2, R229 ;  /* 0x0000000204e67824 */ /* 0x000fe200078e02e5 */
[----:B------:R-:W-:Y:S01]  /*33a0*/  SHF.R.S32.HI R9, RZ, 0x1f, R5 ;  /* 0x0000001fff097819 */ /* 0x000fe20000011405 */
[----:B------:R-:W-:Y:S01]  /*33b0*/  IMAD.IADD R6, R225, 0x1, -R3 ;  /* 0x00000001e1067824 */ /* 0x000fe200078e0a03 */
[----:B------:R-:W-:Y:S01]  /*33c0*/  LOP3.LUT R8, R7, 0xffffffc, RZ, 0xc0, !PT ;  /* 0x0ffffffc07087812 */ /* 0x000fe200078ec0ff */
[----:B------:R-:W-:Y:S01]  /*33d0*/  STL [R1+0x20], R228 ;  /* 0x000020e401007387 */ /* 0x000fe20000100800 */
[----:B------:R-:W-:Y:S01]  /*33e0*/  LEA.HI R7, R9, R5, RZ, 0x2 ;  /* 0x0000000509077211 */ /* 0x000fe200078f10ff */
[----:B------:R-:W-:Y:S01]  /*33f0*/  IMAD R232, R2, 0x2, R229 ;  /* 0x0000000202e87824 */ /* 0x000fe200078e02e5 */
[----:B------:R-:W-:Y:S01]  /*3400*/  LEA.HI R3, R6, R6, RZ, 0x1 ;  /* 0x0000000606037211 */ /* 0x000fe200078f08ff */
[----:B------:R-:W-:Y:S01]  /*3410*/  IMAD.IADD R9, R222, 0x1, -R8 ;  /* 0x00000001de097824 */ /* 0x000fe200078e0a08 */
[----:B------:R-:W-:Y:S01]  /*3420*/  LEA.HI.SX32 R8, R7, UR10, 0x1e ;  /* 0x0000000a07087c11 */ /* 0x000fe2000f8ff2ff */
[----:B------:R-:W-:Y:S01]  /*3430*/  IMAD R231, R2, 0x2, R230 ;  /* 0x0000000202e77824 */ /* 0x000fe200078e02e6 */
[----:B------:R-:W-:Y:S01]  /*3440*/  PLOP3.LUT P1, PT, PT, PT, UP1, 0x80, 0x0 ;  /* 0x000000000000781c */ /* 0x000fe20003f2f018 */
[C---:B------:R-:W-:Y:S01]  /*3450*/  IMAD.SHL.U32 R10, R3.reuse, 0x20, RZ ;  /* 0x00000020030a7824 */ /* 0x040fe200078e00ff */
[----:B------:R-:W-:Y:S01]  /*3460*/  LOP3.LUT R3, R3, 0x1ffffffe, RZ, 0xc0, !PT ;  /* 0x1ffffffe03037812 */ /* 0x000fe200078ec0ff */
[----:B------:R-:W-:Y:S01]  /*3470*/  IMAD R9, R9, 0x10, R8 ;  /* 0x0000001009097824 */ /* 0x000fe200078e0208 */
[----:B------:R-:W-:Y:S01]  /*3480*/  PLOP3.LUT P0, PT, PT, PT, UP1, 0x80, 0x0 ;  /* 0x000000000000781c */ /* 0x000fe20003f0f018 */
[----:B------:R-:W-:Y:S01]  /*3490*/  ULDC.64 UR4, c[0x0][0x2c8] ;  /* 0x0000b20000047ab9 */ /* 0x000fe20000000a00 */
[----:B------:R-:W-:Y:S01]  /*34a0*/  LOP3.LUT R8, R10, 0xffffffc0, RZ, 0xc0, !PT ;  /* 0xffffffc00a087812 */ /* 0x000fe200078ec0ff */
[----:B------:R-:W-:Y:S01]  /*34b0*/  IMAD.IADD R6, R6, 0x1, -R3 ;  /* 0x0000000106067824 */ /* 0x000fe200078e0a03 */
[----:B------:R-:W-:Y:S01]  /*34c0*/  UIADD3 UR6, UR6, -0x2, URZ ;  /* 0xfffffffe06067890 */ /* 0x000fe2000fffe03f */
[----:B------:R-:W0:Y:S02]  /*34d0*/  LDGDEPBAR ;  /* 0x00000000000079af */ /* 0x000e240000000000 */
[----:B------:R-:W-:-:S04]  /*34e0*/  IMAD.IADD R3, R8, 0x1, R9 ;  /* 0x0000000108037824 */ /* 0x000fc800078e0209 */
[----:B------:R-:W-:-:S04]  /*34f0*/  IMAD R11, R6, 0x8, R3 ;  /* 0x00000008060b7824 */ /* 0x000fc800078e0203 */
[----:B------:R-:W-:Y:S01]  /*3500*/  @P1 IMAD.HI.U32 R6, R11, c[0x0][0x2c8], RZ ;  /* 0x0000b2000b061a27 */ /* 0x000fe200078e00ff */
[----:B------:R-:W-:Y:S03]  /*3510*/  STL [R1+0x18], R11 ;  /* 0x0000180b01007387 */ /* 0x000fe60000100800 */
[----:B------:R-:W-:Y:S01]  /*3520*/  IMAD.MOV.U32 R3, RZ, RZ, R11 ;  /* 0x000000ffff037224 */ /* 0x000fe200078e000b */
[----:B------:R-:W-:-:S05]  /*3530*/  @P0 SHF.R.U32.HI R3, RZ, c[0x0][0x2cc], R6 ;  /* 0x0000b300ff030a19 */ /* 0x000fca0000011606 */
[----:B------:R-:W-:Y:S04]  /*3540*/  SHFL.IDX PT, R6, R3, RZ, 0x1c1f ;  /* 0x001c1fff03067589 */ /* 0x000fe800000e0000 */
[----:B------:R-:W1:Y:S04]  /*3550*/  SHFL.IDX PT, R9, R3, 0x1, 0x1c1f ;  /* 0x003c1f0003097f89 */ /* 0x000e6800000e0000 */
[----:B------:R-:W2:Y:S04]  /*3560*/  SHFL.IDX PT, R11, R3, 0x2, 0x1c1f ;  /* 0x005c1f00030b7f89 */ /* 0x000ea800000e0000 */
[----:B------:R3:W4:Y:S02]  /*3570*/  SHFL.IDX PT, R10, R3, 0x3, 0x1c1f ;  /* 0x007c1f00030a7f89 */ /* 0x00072400000e0000 */
[----:B---3--:R-:W-:-:S05]  /*3580*/  LOP3.LUT R3, R7, 0x7ffffffc, RZ, 0xc0, !PT ;  /* 0x7ffffffc07037812 */ /* 0x008fca00078ec0ff */
[----:B------:R-:W-:Y:S02]  /*3590*/  IMAD.IADD R5, R5, 0x1, -R3 ;  /* 0x0000000105057824 */ /* 0x000fe400078e0a03 */
[----:B------:R-:W-:Y:S02]  /*35a0*/  IMAD.U32 R3, RZ, RZ, UR21 ;  /* 0x00000015ff037e24 */ /* 0x000fe4000f8e00ff */
[----:B------:R-:W-:-:S05]  /*35b0*/  IMAD.SHL.U32 R8, R5, 0x2, RZ ;  /* 0x0000000205087824 */ /* 0x000fca00078e00ff */
[----:B------:R-:W-:Y:S01]  /*35c0*/  IADD3 R3, -R8, 0x1, R3 ;  /* 0x0000000108037810 */ /* 0x000fe20007ffe103 */
[----:B------:R3:W-:Y:S03]  /*35d0*/  STL [R1+0x1c], R8 ;  /* 0x00001c0801007387 */ /* 0x0007e60000100800 */
[----:B------:R-:W-:-:S05]  /*35e0*/  IADD3 R3, R3, -UR12, RZ ;  /* 0x8000000c03037c10 */ /* 0x000fca000fffe0ff */
[C---:B-1----:R-:W-:Y:S02]  /*35f0*/  IMAD.IADD R7, R3.reuse, 0x1, R9 ;  /* 0x0000000103077824 */ /* 0x042fe400078e0209 */
[C---:B------:R-:W-:Y:S02]  /*3600*/  IMAD.IADD R6, R3.reuse, 0x1, R6 ;  /* 0x0000000103067824 */ /* 0x040fe400078e0206 */
[C---:B--2---:R-:W-:Y:S02]  /*3610*/  IMAD.IADD R5, R3.reuse, 0x1, R11 ;  /* 0x0000000103057824 */ /* 0x044fe400078e020b */
[----:B----4-:R-:W-:Y:S01]  /*3620*/  IMAD.IADD R3, R3, 0x1, R10 ;  /* 0x0000000103037824 */ /* 0x010fe200078e020a */
[----:B---3--:R-:W-:-:S04]  /*3630*/  IADD3 R8, -R8, UR21, RZ ;  /* 0x0000001508087c10 */ /* 0x008fc8000fffe1ff */
[C---:B------:R-:W-:Y:S02]  /*3640*/  IMNMX R7, R8.reuse, R7, PT ;  /* 0x0000000708077217 */ /* 0x040fe40003800200 */
[----:B------:R-:W-:Y:S02]  /*3650*/  IMNMX R6, R8, R6, PT ;  /* 0x0000000608067217 */ /* 0x000fe40003800200 */
[----:B------:R-:W-:Y:S02]  /*3660*/  ISETP.GT.AND P1, PT, R7, 0x1, PT ;  /* 0x000000010700780c */ /* 0x000fe40003f24270 */
[C---:B------:R-:W-:Y:S02]  /*3670*/  ISETP.GT.AND P0, PT, R6.reuse, RZ, PT ;  /* 0x000000ff0600720c */ /* 0x040fe40003f04270 */
[----:B------:R-:W-:Y:S02]  /*3680*/  FSEL R30, R103, -INF , P1 ;  /* 0xff800000671e7808 */ /* 0x000fe40000800000 */
[----:B------:R-:W-:-:S02]  /*3690*/  ISETP.GT.AND P1, PT, R6, 0x9, PT ;  /* 0x000000090600780c */ /* 0x000fc40003f24270 */
[----:B------:R-:W-:Y:S02]  /*36a0*/  FSEL R11, R100, -INF , P0 ;  /* 0xff800000640b7808 */ /* 0x000fe40000000000 */
[----:B------:R-:W-:Y:S02]  /*36b0*/  FSEL R14, R97, -INF , P1 ;  /* 0xff800000610e7808 */ /* 0x000fe40000800000 */
[C---:B------:R-:W-:Y:S02]  /*36c0*/  ISETP.GT.AND P1, PT, R6.reuse, 0x10, PT ;  /* 0x000000100600780c */ /* 0x040fe40003f24270 */
[----:B------:R-:W-:Y:S02]  /*36d0*/  ISETP.GT.AND P0, PT, R6, 0x8, PT ;  /* 0x000000080600780c */ /* 0x000fe40003f04270 */
[----:B------:R-:W-:Y:S02]  /*36e0*/  FSEL R15, R92, -INF , P1 ;  /* 0xff8000005c0f7808 */ /* 0x000fe40000800000 */
[----:B------:R-:W-:-:S02]  /*36f0*/  ISETP.GT.AND P1, PT, R7, 0x11, PT ;  /* 0x000000110700780c */ /* 0x000fc40003f24270 */
[----:B------:R-:W-:Y:S02]  /*3700*/  FSEL R13, R96, -INF , P0 ;  /* 0xff800000600d7808 */ /* 0x000fe40000000000 */
[----:B------:R-:W-:Y:S02]  /*3710*/  FSEL R97, R95, -INF , P1 ;  /* 0xff8000005f617808 */ /* 0x000fe40000800000 */
[C---:B------:R-:W-:Y:S02]  /*3720*/  ISETP.GT.AND P2, PT, R7.reuse, RZ, PT ;  /* 0x000000ff0700720c */ /* 0x040fe40003f44270 */
[----:B------:R-:W-:Y:S02]  /*3730*/  ISETP.GT.AND P0, PT, R7, 0x9, PT ;  /* 0x000000090700780c */ /* 0x000fe40003f04270 */
[----:B------:R-:W-:Y:S02]  /*3740*/  ISETP.GT.AND P1, PT, R6, 0x19, PT ;  /* 0x000000190600780c */ /* 0x000fe40003f24270 */
[----:B------:R-:W-:-:S02]  /*3750*/  FSEL R29, R102, -INF , P2 ;  /* 0xff800000661d7808 */ /* 0x000fc40001000000 */
[----:B------:R-:W-:Y:S02]  /*3760*/  FSEL R40, R99, -INF , P0 ;  /* 0xff80000063287808 */ /* 0x000fe40000000000 */
[----:B------:R-:W-:Y:S02]  /*3770*/  FSEL R28, R85, -INF , P1 ;  /* 0xff800000551c7808 */ /* 0x000fe40000800000 */
[----:B------:R-:W-:Y:S02]  /*3780*/  ISETP.GT.AND P2, PT, R7, 0x8, PT ;  /* 0x000000080700780c */ /* 0x000fe40003f44270 */
[C---:B------:R-:W-:Y:S02]  /*3790*/  ISETP.GT.AND P0, PT, R6.reuse, 0x11, PT ;  /* 0x000000110600780c */ /* 0x040fe40003f04270 */
[----:B------:R-:W-:Y:S02]  /*37a0*/  ISETP.GT.AND P1, PT, R6, 0x20, PT ;  /* 0x000000200600780c */ /* 0x000fe40003f24270 */
[----:B------:R-:W-:-:S02]  /*37b0*/  FSEL R31, R98, -INF , P2 ;  /* 0xff800000621f7808 */ /* 0x000fc40001000000 */
[----:B------:R-:W-:Y:S02]  /*37c0*/  FSEL R26, R93, -INF , P0 ;  /* 0xff8000005d1a7808 */ /* 0x000fe40000000000 */
[----:B------:R-:W-:Y:S02]  /*37d0*/  FSEL R117, R80, -INF , P1 ;  /* 0xff80000050757808 */ /* 0x000fe40000800000 */
[C---:B------:R-:W-:Y:S02]  /*37e0*/  ISETP.GT.AND P2, PT, R7.reuse, 0x10, PT ;  /* 0x000000100700780c */ /* 0x040fe40003f44270 */
        /* <DEDUP_REMOVED lines=18> */
[----:B------:R-:W-:Y:S02]  /*3910*/  ISETP.GT.AND P2, PT, R6, 0x29, PT ;  /* 0x000000290600780c */ /* 0x000fe40003f44270 */
[----:B------:R-:W-:Y:S02]  /*3920*/  ISETP.GT.AND P1, PT, R7, 0x38, PT ;  /* 0x000000380700780c */ /* 0x000fe40003f24270 */
[----:B------:R-:W-:-:S02]  /*3930*/  IMNMX R3, R8, R3, PT ;  /* 0x0000000308037217 */ /* 0x000fc40003800200 */
[----:B------:R-:W-:Y:S02]  /*3940*/  FSEL R118, R76, -INF , P0 ;  /* 0xff8000004c767808 */ /* 0x000fe40000000000 */
[----:B------:R-:W-:Y:S02]  /*3950*/  FSEL R119, R77, -INF , P2 ;  /* 0xff8000004d777808 */ /* 0x000fe40001000000 */
[----:B------:R-:W-:Y:S02]  /*3960*/  FSEL R180, R70, -INF , P1 ;  /* 0xff80000046b47808 */ /* 0x000fe40000800000 */
[----:B------:R-:W-:Y:S02]  /*3970*/  ISETP.GT.AND P0, PT, R7, 0x29, PT ;  /* 0x000000290700780c */ /* 0x000fe40003f04270 */
[----:B------:R-:W-:Y:S02]  /*3980*/  ISETP.GT.AND P2, PT, R6, 0x30, PT ;  /* 0x000000300600780c */ /* 0x000fe40003f44270 */
[----:B------:R-:W-:-:S02]  /*3990*/  ISETP.GT.AND P1, PT, R3, RZ, PT ;  /* 0x000000ff0300720c */ /* 0x000fc40003f24270 */
[----:B------:R-:W-:Y:S02]  /*39a0*/  IMNMX R5, R8, R5, PT ;  /* 0x0000000508057217 */ /* 0x000fe40003800200 */
[----:B------:R-:W-:Y:S02]  /*39b0*/  FSEL R123, R79, -INF , P0 ;  /* 0xff8000004f7b7808 */ /* 0x000fe40000000000 */
[----:B------:R-:W-:Y:S02]  /*39c0*/  FSEL R124, R72, -INF , P2 ;  /* 0xff800000487c7808 */ /* 0x000fe40001000000 */
[----:B------:R-:W-:Y:S02]  /*39d0*/  FSEL R20, R170, -INF , P1 ;  /* 0xff800000aa147808 */ /* 0x000fe40000800000 */
[----:B------:R-:W-:Y:S02]  /*39e0*/  ISETP.GT.AND P0, PT, R6, 0x31, PT ;  /* 0x000000310600780c */ /* 0x000fe40003f04270 */
[----:B------:R-:W-:-:S02]  /*39f0*/  ISETP.GT.AND P2, PT, R7, 0x31, PT ;  /* 0x000000310700780c */ /* 0x000fc40003f44270 */
[----:B------:R-:W-:Y:S02]  /*3a00*/  ISETP.GT.AND P1, PT, R5, 0x9, PT ;  /* 0x000000090500780c */ /* 0x000fe40003f24270 */
[----:B------:R-:W-:Y:S02]  /*3a10*/  FSEL R125, R73, -INF , P0 ;  /* 0xff800000497d7808 */ /* 0x000fe40000000000 */
[----:B------:R-:W-:Y:S02]  /*3a20*/  FSEL R175, R75, -INF , P2 ;  /* 0xff8000004baf7808 */ /* 0x000fe40001000000 */
[----:B------:R-:W-:Y:S02]  /*3a30*/  FSEL R19, R133, -INF , P1 ;  /* 0xff80000085137808 */ /* 0x000fe40000800000 */
[----:B------:R-:W-:Y:S02]  /*3a40*/  ISETP.GT.AND P3, PT, R6, 0x1, PT ;  /* 0x000000010600780c */ /* 0x000fe40003f64270 */
[----:B------:R-:W-:-:S02]  /*3a50*/  ISETP.GT.AND P0, PT, R7, 0x30, PT ;  /* 0x000000300700780c */ /* 0x000fc40003f04270 */
[C---:B------:R-:W-:Y:S02]  /*3a60*/  ISETP.GT.AND P2, PT, R5.reuse, RZ, PT ;  /* 0x000000ff0500720c */ /* 0x040fe40003f44270 */
[----:B------:R-:W-:Y:S02]  /*3a70*/  ISETP.GT.AND P1, PT, R5, 0x10, PT ;  /* 0x000000100500780c */ /* 0x000fe40003f24270 */
[----:B------:R-:W-:Y:S02]  /*3a80*/  FSEL R12, R101, -INF , P3 ;  /* 0xff800000650c7808 */ /* 0x000fe40001800000 */
[----:B------:R-:W-:Y:S02]  /*3a90*/  FSEL R174, R74, -INF , P0 ;  /* 0xff8000004aae7808 */ /* 0x000fe40000000000 */
[----:B------:R-:W-:Y:S02]  /*3aa0*/  FSEL R16, R168, -INF , P2 ;  /* 0xff800000a8107808 */ /* 0x000fe40001000000 */
[----:B------:R-:W-:-:S02]  /*3ab0*/  FSEL R41, R160, -INF , P1 ;  /* 0xff800000a0297808 */ /* 0x000fc40000800000 */
[----:B------:R-:W-:Y:S02]  /*3ac0*/  ISETP.GT.AND P0, PT, R7, 0x39, PT ;  /* 0x000000390700780c */ /* 0x000fe40003f04270 */
[----:B------:R-:W-:Y:S02]  /*3ad0*/  ISETP.GT.AND P2, PT, R5, 0x8, PT ;  /* 0x000000080500780c */ /* 0x000fe40003f44270 */
[----:B------:R-:W-:Y:S02]  /*3ae0*/  ISETP.GT.AND P1, PT, R3, 0x11, PT ;  /* 0x000000110300780c */ /* 0x000fe40003f24270 */
[----:B------:R-:W-:Y:S02]  /*3af0*/  FMNMX.FTZ R8, R11, R12, !PT ;  /* 0x0000000c0b087209 */ /* 0x000fe40007810000 */
[----:B------:R-:W-:Y:S02]  /*3b00*/  FSEL R181, R71, -INF , P0 ;  /* 0xff80000047b57808 */ /* 0x000fe40000000000 */
[----:B------:R-:W-:-:S02]  /*3b10*/  FSEL R18, R132, -INF , P2 ;  /* 0xff80000084127808 */ /* 0x000fc40001000000 */
[----:B------:R-:W-:Y:S02]  /*3b20*/  FSEL R68, R163, -INF , P1 ;  /* 0xff800000a3447808 */ /* 0x000fe40000800000 */
[C---:B------:R-:W-:Y:S02]  /*3b30*/  ISETP.GT.AND P0, PT, R3.reuse, 0x1, PT ;  /* 0x000000010300780c */ /* 0x040fe40003f04270 */
[----:B------:R-:W-:Y:S02]  /*3b40*/  ISETP.GT.AND P2, PT, R3, 0x9, PT ;  /* 0x000000090300780c */ /* 0x000fe40003f44270 */
[----:B------:R-:W-:Y:S02]  /*3b50*/  ISETP.GT.AND P1, PT, R5, 0x19, PT ;  /* 0x000000190500780c */ /* 0x000fe40003f24270 */
[----:B------:R-:W-:Y:S02]  /*3b60*/  FMNMX.FTZ R8, R13, R8, !PT ;  /* 0x000000080d087209 */ /* 0x000fe40007810000 */
        /* <DEDUP_REMOVED lines=10> */
[----:B------:R-:W-:Y:S02]  /*3c10*/  ISETP.GT.AND P0, PT, R3, 0x10, PT ;  /* 0x000000100300780c */ /* 0x000fe40003f04270 */
[----:B------:R-:W-:Y:S02]  /*3c20*/  ISETP.GT.AND P2, PT, R5, 0x18, PT ;  /* 0x000000180500780c */ /* 0x000fe40003f44270 */
[----:B------:R-:W-:-:S02]  /*3c30*/  ISETP.GT.AND P1, PT, R3, 0x21, PT ;  /* 0x000000210300780c */ /* 0x000fc40003f24270 */
[----:B------:R-:W-:Y:S02]  /*3c40*/  FMNMX.FTZ R8, R15, R8, !PT ;  /* 0x000000080f087209 */ /* 0x000fe40007810000 */
[----:B------:R-:W-:Y:S02]  /*3c50*/  ISETP.GT.AND P3, PT, R6, 0x39, PT ;  /* 0x000000390600780c */ /* 0x000fe40003f64270 */
[----:B------:R-:W-:Y:S02]  /*3c60*/  FSEL R45, R162, -INF , P0 ;  /* 0xff800000a22d7808 */ /* 0x000fe40000000000 */
[----:B------:R-:W-:Y:S02]  /*3c70*/  FSEL R43, R128, -INF , P2 ;  /* 0xff800000802b7808 */ /* 0x000fe40001000000 */
[----:B------:R-:W-:Y:S02]  /*3c80*/  FSEL R113, R159, -INF , P1 ;  /* 0xff8000009f717808 */ /* 0x000fe40000800000 */
[----:B------:R-:W-:-:S02]  /*3c90*/  FMNMX.FTZ R8, R26, R8, !PT ;  /* 0x000000081a087209 */ /* 0x000fc40007810000 */
[C---:B------:R-:W-:Y:S02]  /*3ca0*/  ISETP.GT.AND P0, PT, R3.reuse, 0x18, PT ;  /* 0x000000180300780c */ /* 0x040fe40003f04270 */
[----:B------:R-:W-:Y:S02]  /*3cb0*/  ISETP.GT.AND P2, PT, R3, 0x19, PT ;  /* 0x000000190300780c */ /* 0x000fe40003f44270 */
[----:B------:R-:W-:Y:S02]  /*3cc0*/  ISETP.GT.AND P1, PT, R5, 0x29, PT ;  /* 0x000000290500780c */ /* 0x000fe40003f24270 */
[----:B------:R-:W-:Y:S02]  /*3cd0*/  FSEL R172, R69, -INF , P3 ;  /* 0xff80000045ac7808 */ /* 0x000fe40001800000 */
[----:B------:R-:W-:Y:S02]  /*3ce0*/  FMNMX.FTZ R8, R27, R8, !PT ;  /* 0x000000081b087209 */ /* 0x000fe40007810000 */
[----:B------:R-:W-:-:S02]  /*3cf0*/  FSEL R69, R130, -INF , P0 ;  /* 0xff80000082457808 */ /* 0x000fc40000000000 */
[----:B------:R-:W-:Y:S02]  /*3d00*/  FSEL R71, R131, -INF , P2 ;  /* 0xff80000083477808 */ /* 0x000fe40001000000 */
[----:B------:R-:W-:Y:S02]  /*3d10*/  FSEL R111, R89, -INF , P1 ;  /* 0xff800000596f7808 */ /* 0x000fe40000800000 */
[----:B------:R-:W-:Y:S02]  /*3d20*/  ISETP.GT.AND P2, PT, R5, 0x21, PT ;  /* 0x000000210500780c */ /* 0x000fe40003f44270 */
[----:B------:R-:W-:Y:S02]  /*3d30*/  ISETP.GT.AND P0, PT, R3, 0x20, PT ;  /* 0x000000200300780c */ /* 0x000fe40003f04270 */
[----:B------:R-:W-:Y:S02]  /*3d40*/  ISETP.GT.AND P1, PT, R5, 0x30, PT ;  /* 0x000000300500780c */ /* 0x000fe40003f24270 */
[----:B------:R-:W-:-:S02]  /*3d50*/  FMNMX.FTZ R8, R28, R8, !PT ;  /* 0x000000081c087209 */ /* 0x000fc40007810000 */
[----:B------:R-:W-:Y:S02]  /*3d60*/  FSEL R109, R157, -INF , P2 ;  /* 0xff8000009d6d7808 */ /* 0x000fe40001000000 */
[----:B------:R-:W-:Y:S02]  /*3d70*/  FSEL R112, R158, -INF , P0 ;  /* 0xff8000009e707808 */ /* 0x000fe40000000000 */
[----:B------:R-:W-:Y:S02]  /*3d80*/  FSEL R126, R148, -INF , P1 ;  /* 0xff800000947e7808 */ /* 0x000fe40000800000 */
[----:B------:R-:W-:Y:S02]  /*3d90*/  ISETP.GT.AND P2, PT, R5, 0x28, PT ;  /* 0x000000280500780c */ /* 0x000fe40003f44270 */
[C---:B------:R-:W-:Y:S02]  /*3da0*/  ISETP.GT.AND P0, PT, R3.reuse, 0x28, PT ;  /* 0x000000280300780c */ /* 0x040fe40003f04270 */
[----:B------:R-:W-:-:S02]  /*3db0*/  ISETP.GT.AND P1, PT, R3, 0x31, PT ;  /* 0x000000310300780c */ /* 0x000fc40003f24270 */
[----:B------:R-:W-:Y:S02]  /*3dc0*/  FMNMX.FTZ R8, R117, R8, !PT ;  /* 0x0000000875087209 */ /* 0x000fe40007810000 */
[----:B------:R-:W-:Y:S02]  /*3dd0*/  FSEL R110, R88, -INF , P2 ;  /* 0xff800000586e7808 */ /* 0x000fe40001000000 */
[----:B------:R-:W-:Y:S02]  /*3de0*/  FSEL R114, R90, -INF , P0 ;  /* 0xff8000005a727808 */ /* 0x000fe40000000000 */
[----:B------:R-:W-:Y:S02]  /*3df0*/  FSEL R132, R151, -INF , P1 ;  /* 0xff80000097847808 */ /* 0x000fe40000800000 */
[C---:B------:R-:W-:Y:S02]  /*3e00*/  ISETP.GT.AND P2, PT, R3.reuse, 0x29, PT ;  /* 0x000000290300780c */ /* 0x040fe40003f44270 */
[----:B------:R-:W-:-:S02]  /*3e10*/  ISETP.GT.AND P0, PT, R3, 0x30, PT ;  /* 0x000000300300780c */ /* 0x000fc40003f04270 */
[----:B------:R-:W-:Y:S02]  /*3e20*/  ISETP.GT.AND P1, PT, R3, 0x38, PT ;  /* 0x000000380300780c */ /* 0x000fe40003f24270 */
[----:B------:R-:W-:Y:S02]  /*3e30*/  FMNMX.FTZ R8, R116, R8, !PT ;  /* 0x0000000874087209 */ /* 0x000fe40007810000 */
[----:B------:R-:W-:Y:S02]  /*3e40*/  FSEL R115, R91, -INF , P2 ;  /* 0xff8000005b737808 */ /* 0x000fe40001000000 */
[----:B------:R-:W-:Y:S02]  /*3e50*/  FSEL R130, R150, -INF , P0 ;  /* 0xff80000096827808 */ /* 0x000fe40000000000 */
[----:B------:R-:W-:Y:S02]  /*3e60*/  FSEL R131, R154, -INF , P1 ;  /* 0xff8000009a837808 */ /* 0x000fe40000800000 */
[----:B------:R-:W-:-:S02]  /*3e70*/  FMNMX.FTZ R8, R118, R8, !PT ;  /* 0x0000000876087209 */ /* 0x000fc40007810000 */
[C---:B------:R-:W-:Y:S02]  /*3e80*/  ISETP.GT.AND P2, PT, R5.reuse, 0x31, PT ;  /* 0x000000310500780c */ /* 0x040fe40003f44270 */
[----:B------:R-:W-:Y:S02]  /*3e90*/  ISETP.GT.AND P0, PT, R5, 0x38, PT ;  /* 0x000000380500780c */ /* 0x000fe40003f04270 */
[----:B------:R-:W-:Y:S02]  /*3ea0*/  ISETP.GT.AND P1, PT, R3, 0x40, PT ;  /* 0x000000400300780c */ /* 0x000fe40003f24270 */
[----:B------:R-:W-:Y:S02]  /*3eb0*/  FMNMX.FTZ R8, R119, R8, !PT ;  /* 0x0000000877087209 */ /* 0x000fe40007810000 */
[----:B------:R-:W-:Y:S02]  /*3ec0*/  FSEL R127, R149, -INF , P2 ;  /* 0xff800000957f7808 */ /* 0x000fe40001000000 */
[----:B------:R-:W-:-:S02]  /*3ed0*/  FSEL R128, R152, -INF , P0 ;  /* 0xff80000098807808 */ /* 0x000fc40000000000 */
[----:B------:R-:W-:Y:S02]  /*3ee0*/  FSEL R168, R146, -INF , P1 ;  /* 0xff80000092a87808 */ /* 0x000fe40000800000 */
[----:B------:R-:W-:Y:S02]  /*3ef0*/  ISETP.GT.AND P2, PT, R5, 0x39, PT ;  /* 0x000000390500780c */ /* 0x000fe40003f44270 */
[----:B------:R-:W-:Y:S02]  /*3f00*/  ISETP.GT.AND P0, PT, R3, 0x39, PT ;  /* 0x000000390300780c */ /* 0x000fe40003f04270 */
[----:B------:R-:W-:Y:S02]  /*3f10*/  ISETP.GT.AND P1, PT, R6, 0x41, PT ;  /* 0x000000410600780c */ /* 0x000fe40003f24270 */
[----:B------:R-:W-:Y:S02]  /*3f20*/  FMNMX.FTZ R8, R124, R8, !PT ;  /* 0x000000087c087209 */ /* 0x000fe40007810000 */
[----:B------:R-:W-:-:S02]  /*3f30*/  FSEL R129, R153, -INF , P2 ;  /* 0xff80000099817808 */ /* 0x000fc40001000000 */
[----:B------:R-:W-:Y:S02]  /*3f40*/  FSEL R133, R155, -INF , P0 ;  /* 0xff8000009b857808 */ /* 0x000fe40000000000 */
[----:B------:R-:W-:Y:S02]  /*3f50*/  FSEL R138, R65, -INF , P1 ;  /* 0xff800000418a7808 */ /* 0x000fe40000800000 */
[C---:B------:R-:W-:Y:S02]  /*3f60*/  ISETP.GT.AND P0, PT, R5.reuse, 0x40, PT ;  /* 0x000000400500780c */ /* 0x040fe40003f04270 */
[----:B------:R-:W-:Y:S02]  /*3f70*/  ISETP.GT.AND P2, PT, R5, 0x41, PT ;  /* 0x000000410500780c */ /* 0x000fe40003f44270 */
[----:B------:R-:W-:Y:S02]  /*3f80*/  ISETP.GT.AND P1, PT, R6, 0x50, PT ;  /* 0x000000500600780c */ /* 0x000fe40003f24270 */
[----:B------:R-:W-:-:S02]  /*3f90*/  FMNMX.FTZ R8, R125, R8, !PT ;  /* 0x000000087d087209 */ /* 0x000fc40007810000 */
[----:B------:R-:W-:Y:S02]  /*3fa0*/  ISETP.GT.AND P3, PT, R5, 0x1, PT ;  /* 0x000000010500780c */ /* 0x000fe40003f64270 */
[----:B------:R-:W-:Y:S02]  /*3fb0*/  FSEL R156, R144, -INF , P0 ;  /* 0xff800000909c7808 */ /* 0x000fe40000000000 */
[----:B------:R-:W-:Y:S02]  /*3fc0*/  FSEL R157, R145, -INF , P2 ;  /* 0xff800000919d7808 */ /* 0x000fe40001000000 */
[----:B------:R-:W-:Y:S02]  /*3fd0*/  FSEL R160, R56, -INF , P1 ;  /* 0xff80000038a07808 */ /* 0x000fe40000800000 */
[----:B------:R-:W-:Y:S02]  /*3fe0*/  ISETP.GT.AND P0, PT, R3, 0x41, PT ;  /* 0x000000410300780c */ /* 0x000fe40003f04270 */
[----:B------:R-:W-:-:S02]  /*3ff0*/  ISETP.GT.AND P2, PT, R6, 0x40, PT ;  /* 0x000000400600780c */ /* 0x000fc40003f44270 */
[----:B------:R-:W-:Y:S02]  /*4000*/  ISETP.GT.AND P1, PT, R6, 0x59, PT ;  /* 0x000000590600780c */ /* 0x000fe40003f24270 */
[----:B------:R-:W-:Y:S02]  /*4010*/  FMNMX.FTZ R8, R173, R8, !PT ;  /* 0x00000008ad087209 */ /* 0x000fe40007810000 */
[----:B------:R-:W-:Y:S02]  /*4020*/  FSEL R17, R169, -INF , P3 ;  /* 0xff800000a9117808 */ /* 0x000fe40001800000 */
[----:B------:R-:W-:Y:S02]  /*4030*/  FSEL R169, R147, -INF , P0 ;  /* 0xff80000093a97808 */ /* 0x000fe40000000000 */
[----:B------:R-:W-:Y:S02]  /*4040*/  FSEL R134, R64, -INF , P2 ;  /* 0xff80000040867808 */ /* 0x000fe40001000000 */
[----:B------:R-:W-:-:S02]  /*4050*/  FSEL R195, R53, -INF , P1 ;  /* 0xff80000035c37808 */ /* 0x000fc40000800000 */
[----:B------:R-:W-:Y:S02]  /*4060*/  FMNMX.FTZ R8, R172, R8, !PT ;  /* 0x00000008ac087209 */ /* 0x000fe40007810000 */
[C---:B------:R-:W-:Y:S02]  /*4070*/  ISETP.GT.AND P0, PT, R6.reuse, 0x48, PT ;  /* 0x000000480600780c */ /* 0x040fe40003f04270 */
[----:B------:R-:W-:Y:S02]  /*4080*/  ISETP.GT.AND P2, PT, R6, 0x49, PT ;  /* 0x000000490600780c */ /* 0x000fe40003f44270 */
[----:B------:R-:W-:Y:S02]  /*4090*/  ISETP.GT.AND P1, PT, R5, 0x48, PT ;  /* 0x000000480500780c */ /* 0x000fe40003f24270 */
[----:B------:R-:W-:Y:S02]  /*40a0*/  FMNMX.FTZ R9, R16, R17, !PT ;  /* 0x0000001110097209 */ /* 0x000fe40007810000 */
        /* <DEDUP_REMOVED lines=11> */
[----:B------:R-:W-:Y:S01]  /*4160*/  FSEL R159, R166, -INF , P1 ;  /* 0xff800000a69f7808 */ /* 0x000fe20000800000 */
[----:B------:R-:W-:Y:S01]  /*4170*/  IMAD.MOV.U32 R164, RZ, RZ, R22 ;  /* 0x000000ffffa47224 */ /* 0x000fe200078e0016 */
        /* <DEDUP_REMOVED lines=20> */
[----:B------:R-:W-:Y:S02]  /*42c0*/  ISETP.GT.AND P0, PT, R5, 0x49, PT ;  /* 0x000000490500780c */ /* 0x000fe40003f04270 */
[----:B------:R-:W-:Y:S02]  /*42d0*/  FMNMX.FTZ R9, R45, R9, !PT ;  /* 0x000000092d097209 */ /* 0x000fe40007810000 */
[----:B------:R-:W-:Y:S02]  /*42e0*/  FMNMX.FTZ R8, R109, R8, !PT ;  /* 0x000000086d087209 */ /* 0x000fe40007810000 */
[----:B------:R-:W-:Y:S02]  /*42f0*/  FSEL R193, R37, -INF , P3 ;  /* 0xff80000025c17808 */ /* 0x000fe40001800000 */
[----:B------:R-:W-:-:S02]  /*4300*/  FMNMX.FTZ R6, R192, R6, !PT ;  /* 0x00000006c0067209 */ /* 0x000fc40007810000 */
[----:B------:R-:W-:Y:S02]  /*4310*/  FSEL R155, R165, -INF , P0 ;  /* 0xff800000a59b7808 */ /* 0x000fe40000000000 */
[----:B------:R-:W-:Y:S02]  /*4320*/  FMNMX.FTZ R9, R68, R9, !PT ;  /* 0x0000000944097209 */ /* 0x000fe40007810000 */
[----:B------:R-:W-:Y:S02]  /*4330*/  ISETP.GT.AND P0, PT, R3, 0x49, PT ;  /* 0x000000490300780c */ /* 0x000fe40003f04270 */
[----:B------:R-:W-:Y:S02]  /*4340*/  FMNMX.FTZ R8, R110, R8, !PT ;  /* 0x000000086e087209 */ /* 0x000fe40007810000 */
[----:B------:R-:W-:Y:S02]  /*4350*/  FSEL R166, R32, -INF , P2 ;  /* 0xff80000020a67808 */ /* 0x000fe40001000000 */
[----:B------:R-:W-:-:S02]  /*4360*/  FMNMX.FTZ R6, R193, R6, !PT ;  /* 0x00000006c1067209 */ /* 0x000fc40007810000 */
[----:B------:R-:W-:Y:S02]  /*4370*/  FMNMX.FTZ R9, R69, R9, !PT ;  /* 0x0000000945097209 */ /* 0x000fe40007810000 */
[----:B------:R-:W-:Y:S02]  /*4380*/  FSEL R158, R167, -INF , P0 ;  /* 0xff800000a79e7808 */ /* 0x000fe40000000000 */
[----:B------:R-:W-:Y:S02]  /*4390*/  FMNMX.FTZ R8, R111, R8, !PT ;  /* 0x000000086f087209 */ /* 0x000fe40007810000 */
[----:B------:R-:W-:Y:S02]  /*43a0*/  FSEL R167, R33, -INF , P1 ;  /* 0xff80000021a77808 */ /* 0x000fe40000800000 */
[----:B------:R-:W-:Y:S02]  /*43b0*/  FMNMX.FTZ R6, R166, R6, !PT ;  /* 0x00000006a6067209 */ /* 0x000fe40007810000 */
[----:B------:R-:W-:-:S02]  /*43c0*/  FMNMX.FTZ R9, R71, R9, !PT ;  /* 0x0000000947097209 */ /* 0x000fc40007810000 */
[----:B------:R-:W-:Y:S02]  /*43d0*/  FMNMX.FTZ R8, R126, R8, !PT ;  /* 0x000000087e087209 */ /* 0x000fe40007810000 */
[----:B------:R-:W-:Y:S02]  /*43e0*/  FMNMX.FTZ R6, R167, R6, !PT ;  /* 0x00000006a7067209 */ /* 0x000fe40007810000 */
[----:B------:R-:W-:Y:S02]  /*43f0*/  FMNMX.FTZ R9, R112, R9, !PT ;  /* 0x0000000970097209 */ /* 0x000fe40007810000 */
[----:B------:R-:W-:Y:S01]  /*4400*/  FMNMX.FTZ R8, R127, R8, !PT ;  /* 0x000000087f087209 */ /* 0x000fe20007810000 */
[----:B------:R-:W1:Y:S01]  /*4410*/  SHFL.BFLY PT, R10, R6, 0x2, 0x1f ;  /* 0x0c401f00060a7f89 */ /* 0x000e6200000e0000 */
[----:B------:R-:W-:Y:S02]  /*4420*/  ISETP.GT.AND P0, PT, R5, 0x50, PT ;  /* 0x000000500500780c */ /* 0x000fe40003f04270 */
[----:B------:R-:W-:-:S02]  /*4430*/  FMNMX.FTZ R9, R113, R9, !PT ;  /* 0x0000000971097209 */ /* 0x000fc40007810000 */
[----:B------:R-:W-:Y:S02]  /*4440*/  FMNMX.FTZ R8, R128, R8, !PT ;  /* 0x0000000880087209 */ /* 0x000fe40007810000 */
[----:B------:R-:W-:Y:S02]  /*4450*/  FSEL R204, R140, -INF , P0 ;  /* 0xff8000008ccc7808 */ /* 0x000fe40000000000 */
[----:B------:R-:W-:Y:S02]  /*4460*/  FMNMX.FTZ R9, R114, R9, !PT ;  /* 0x0000000972097209 */ /* 0x000fe40007810000 */
[----:B------:R-:W-:Y:S02]  /*4470*/  ISETP.GT.AND P0, PT, R3, 0x51, PT ;  /* 0x000000510300780c */ /* 0x000fe40003f04270 */
[----:B------:R-:W-:Y:S02]  /*4480*/  FMNMX.FTZ R8, R129, R8, !PT ;  /* 0x0000000881087209 */ /* 0x000fe40007810000 */
[----:B------:R-:W-:-:S02]  /*4490*/  FMNMX.FTZ R9, R115, R9, !PT ;  /* 0x0000000973097209 */ /* 0x000fc40007810000 */
[----:B------:R-:W-:Y:S02]  /*44a0*/  FSEL R212, R143, -INF , P0 ;  /* 0xff8000008fd47808 */ /* 0x000fe40000000000 */
[----:B------:R-:W-:Y:S02]  /*44b0*/  FMNMX.FTZ R8, R156, R8, !PT ;  /* 0x000000089c087209 */ /* 0x000fe40007810000 */
[----:B------:R-:W-:Y:S02]  /*44c0*/  ISETP.GT.AND P1, PT, R3, 0x50, PT ;  /* 0x000000500300780c */ /* 0x000fe40003f24270 */
[----:B------:R-:W-:Y:S02]  /*44d0*/  ISETP.GT.AND P0, PT, R5, 0x60, PT ;  /* 0x000000600500780c */ /* 0x000fe40003f04270 */
[----:B------:R-:W-:Y:S02]  /*44e0*/  FMNMX.FTZ R9, R130, R9, !PT ;  /* 0x0000000982097209 */ /* 0x000fe40007810000 */
[----:B------:R-:W-:-:S02]  /*44f0*/  FMNMX.FTZ R8, R157, R8, !PT ;  /* 0x000000089d087209 */ /* 0x000fc40007810000 */
[----:B------:R-:W-:Y:S02]  /*4500*/  FSEL R210, R142, -INF , P1 ;  /* 0xff8000008ed27808 */ /* 0x000fe40000800000 */
[----:B------:R-:W-:Y:S02]  /*4510*/  FSEL R198, R184, -INF , P0 ;  /* 0xff800000b8c67808 */ /* 0x000fe40000000000 */
[C---:B------:R-:W-:Y:S02]  /*4520*/  ISETP.GT.AND P2, PT, R5.reuse, 0x51, PT ;  /* 0x000000510500780c */ /* 0x040fe40003f44270 */
[----:B------:R-:W-:Y:S02]  /*4530*/  ISETP.GT.AND P1, PT, R5, 0x59, PT ;  /* 0x000000590500780c */ /* 0x000fe40003f24270 */
[----:B------:R-:W-:Y:S02]  /*4540*/  ISETP.GT.AND P0, PT, R3, 0x58, PT ;  /* 0x000000580300780c */ /* 0x000fe40003f04270 */
[----:B------:R-:W-:-:S02]  /*4550*/  FMNMX.FTZ R9, R132, R9, !PT ;  /* 0x0000000984097209 */ /* 0x000fc40007810000 */
[----:B------:R-:W-:Y:S02]  /*4560*/  FMNMX.FTZ R8, R154, R8, !PT ;  /* 0x000000089a087209 */ /* 0x000fe40007810000 */
        /* <DEDUP_REMOVED lines=10> */
[----:B-1----:R-:W-:-:S02]  /*4610*/  FMNMX.FTZ R10, R10, R6, !PT ;  /* 0x000000060a0a7209 */ /* 0x002fc40007810000 */
[----:B------:R-:W-:Y:S02]  /*4620*/  FMNMX.FTZ R6, R133, R9, !PT ;  /* 0x0000000985067209 */ /* 0x000fe40007810000 */
[----:B------:R-:W-:Y:S01]  /*4630*/  FMNMX.FTZ R5, R204, R5, !PT ;  /* 0x00000005cc057209 */ /* 0x000fe20007810000 */
[----:B------:R-:W1:Y:S01]  /*4640*/  SHFL.BFLY PT, R137, R10, 0x1, 0x1f ;  /* 0x0c201f000a897f89 */ /* 0x000e6200000e0000 */
        /* <DEDUP_REMOVED lines=12> */
[----:B------:R-:W-:Y:S02]  /*4710*/  FSEL R201, R185, -INF , P3 ;  /* 0xff800000b9c97808 */ /* 0x000fe40001800000 */
[----:B------:R-:W-:Y:S02]  /*4720*/  FMNMX.FTZ R135, R198, R135, !PT ;  /* 0x00000087c6877209 */ /* 0x000fe40007810000 */
[----:B------:R-:W-:Y:S02]  /*4730*/  FMNMX.FTZ R8, R104, R8, !PT ;  /* 0x0000000868087209 */ /* 0x000fe40007810000 */
[----:B------:R-:W-:-:S02]  /*4740*/  FMNMX.FTZ R5, R210, R5, !PT ;  /* 0x00000005d2057209 */ /* 0x000fc40007810000 */
[----:B------:R-:W-:Y:S02]  /*4750*/  FSEL R200, R188, -INF , P1 ;  /* 0xff800000bcc87808 */ /* 0x000fe40000800000 */
[----:B------:R-:W-:Y:S02]  /*4760*/  FMNMX.FTZ R135, R201, R135, !PT ;  /* 0x00000087c9877209 */ /* 0x000fe40007810000 */
[----:B------:R-:W-:Y:S02]  /*4770*/  FMNMX.FTZ R8, R105, R8, !PT ;  /* 0x0000000869087209 */ /* 0x000fe40007810000 */
[----:B------:R-:W-:Y:S02]  /*4780*/  FMNMX.FTZ R5, R212, R5, !PT ;  /* 0x00000005d4057209 */ /* 0x000fe40007810000 */
[----:B------:R-:W-:Y:S02]  /*4790*/  ISETP.GT.AND P2, PT, R3, 0x59, PT ;  /* 0x000000590300780c */ /* 0x000fe40003f44270 */
[----:B------:R-:W-:-:S02]  /*47a0*/  FSEL R251, R189, -INF , P0 ;  /* 0xff800000bdfb7808 */ /* 0x000fc40000000000 */
[----:B------:R-:W-:Y:S02]  /*47b0*/  FMNMX.FTZ R135, R200, R135, !PT ;  /* 0x00000087c8877209 */ /* 0x000fe40007810000 */
[----:B------:R-:W-:Y:S02]  /*47c0*/  FMNMX.FTZ R8, R120, R8, !PT ;  /* 0x0000000878087209 */ /* 0x000fe40007810000 */
[----:B------:R-:W-:Y:S02]  /*47d0*/  FMNMX.FTZ R6, R206, R5, !PT ;  /* 0x00000005ce067209 */ /* 0x000fe40007810000 */
[----:B------:R-:W-:Y:S02]  /*47e0*/  FSEL R208, R179, -INF , P2 ;  /* 0xff800000b3d07808 */ /* 0x000fe40001000000 */
[----:B------:R-:W-:Y:S02]  /*47f0*/  FMNMX.FTZ R135, R251, R135, !PT ;  /* 0x00000087fb877209 */ /* 0x000fe40007810000 */
[----:B------:R-:W-:-:S02]  /*4800*/  FMNMX.FTZ R5, R121, R8, !PT ;  /* 0x0000000879057209 */ /* 0x000fc40007810000 */
[C---:B------:R-:W-:Y:S02]  /*4810*/  ISETP.GT.AND P3, PT, R3.reuse, 0x60, PT ;  /* 0x000000600300780c */ /* 0x040fe40003f64270 */
[C---:B------:R-:W-:Y:S02]  /*4820*/  ISETP.GT.AND P2, PT, R3.reuse, 0x61, PT ;  /* 0x000000610300780c */ /* 0x040fe40003f44270 */
[C---:B------:R-:W-:Y:S02]  /*4830*/  ISETP.GT.AND P1, PT, R3.reuse, 0x68, PT ;  /* 0x000000680300780c */ /* 0x040fe40003f24270 */
[----:B------:R-:W-:Y:S02]  /*4840*/  ISETP.GT.AND P0, PT, R3, 0x69, PT ;  /* 0x000000690300780c */ /* 0x000fe40003f04270 */
[----:B------:R-:W-:Y:S02]  /*4850*/  FMNMX.FTZ R3, R208, R6, !PT ;  /* 0x00000006d0037209 */ /* 0x000fe40007810000 */
[----:B------:R-:W2:Y:S01]  /*4860*/  SHFL.BFLY PT, R6, R135, 0x2, 0x1f ;  /* 0x0c401f0087067f89 */ /* 0x000ea200000e0000 */
[----:B------:R-:W-:-:S02]  /*4870*/  FMNMX.FTZ R5, R122, R5, !PT ;  /* 0x000000057a057209 */ /* 0x000fc40007810000 */
[----:B------:R-:W-:Y:S02]  /*4880*/  FSEL R225, R186, -INF , P3 ;  /* 0xff800000bae17808 */ /* 0x000fe40001800000 */
[----:B------:R-:W-:Y:S02]  /*4890*/  FMNMX.FTZ R5, R123, R5, !PT ;  /* 0x000000057b057209 */ /* 0x000fe40007810000 */
[----:B------:R-:W-:Y:S02]  /*48a0*/  FSEL R223, R187, -INF , P2 ;  /* 0xff800000bbdf7808 */ /* 0x000fe40001000000 */
[----:B------:R-:W-:Y:S02]  /*48b0*/  FMNMX.FTZ R5, R174, R5, !PT ;  /* 0x00000005ae057209 */ /* 0x000fe40007810000 */
[----:B------:R-:W-:Y:S02]  /*48c0*/  FMNMX.FTZ R3, R225, R3, !PT ;  /* 0x00000003e1037209 */ /* 0x000fe40007810000 */
[----:B------:R-:W-:-:S02]  /*48d0*/  FMNMX.FTZ R5, R175, R5, !PT ;  /* 0x00000005af057209 */ /* 0x000fc40007810000 */
[----:B------:R-:W-:Y:S02]  /*48e0*/  FSEL R252, R190, -INF , P1 ;  /* 0xff800000befc7808 */ /* 0x000fe40000800000 */
[----:B------:R-:W-:Y:S01]  /*48f0*/  FSEL R151, R191, -INF , P0 ;  /* 0xff800000bf977808 */ /* 0x000fe20000000000 */
[----:B------:R-:W-:Y:S01]  /*4900*/  IMAD.MOV.U32 R191, RZ, RZ, R106 ;  /* 0x000000ffffbf7224 */ /* 0x000fe200078e006a */
[----:B------:R-:W-:Y:S02]  /*4910*/  FMNMX.FTZ R3, R223, R3, !PT ;  /* 0x00000003df037209 */ /* 0x000fe40007810000 */
[C---:B------:R-:W-:Y:S02]  /*4920*/  ISETP.GT.AND P1, PT, R7.reuse, 0x40, PT ;  /* 0x000000400700780c */ /* 0x040fe40003f24270 */
[----:B------:R-:W-:Y:S02]  /*4930*/  ISETP.GT.AND P0, PT, R7, 0x41, PT ;  /* 0x000000410700780c */ /* 0x000fe40003f04270 */
[----:B------:R-:W-:-:S02]  /*4940*/  FMNMX.FTZ R5, R180, R5, !PT ;  /* 0x00000005b4057209 */ /* 0x000fc40007810000 */
[----:B------:R-:W-:Y:S02]  /*4950*/  FMNMX.FTZ R3, R252, R3, !PT ;  /* 0x00000003fc037209 */ /* 0x000fe40007810000 */
[----:B------:R-:W-:Y:S02]  /*4960*/  FSEL R139, R66, -INF , P1 ;  /* 0xff800000428b7808 */ /* 0x000fe40000800000 */
[----:B------:R-:W-:Y:S02]  /*4970*/  FSEL R140, R67, -INF , P0 ;  /* 0xff800000438c7808 */ /* 0x000fe40000000000 */
[----:B-1----:R-:W-:Y:S02]  /*4980*/  FMNMX.FTZ R137, R10, R137, !PT ;  /* 0x000000890a897209 */ /* 0x002fe40007810000 */
[----:B------:R-:W-:Y:S02]  /*4990*/  FMNMX.FTZ R5, R181, R5, !PT ;  /* 0x00000005b5057209 */ /* 0x000fe40007810000 */
[----:B------:R-:W-:-:S02]  /*49a0*/  ISETP.GT.AND P0, PT, R7, 0x49, PT ;  /* 0x000000490700780c */ /* 0x000fc40003f04270 */
[----:B------:R-:W-:Y:S02]  /*49b0*/  FMNMX.FTZ R3, R151, R3, !PT ;  /* 0x0000000397037209 */ /* 0x000fe40007810000 */
[----:B------:R-:W-:Y:S02]  /*49c0*/  ISETP.GT.AND P1, PT, R7, 0x48, PT ;  /* 0x000000480700780c */ /* 0x000fe40003f24270 */
[----:B--2---:R-:W-:Y:S01]  /*49d0*/  FMNMX.FTZ R135, R135, R6, !PT ;  /* 0x0000000687877209 */ /* 0x004fe20007810000 */
[----:B------:R-:W-:Y:S01]  /*49e0*/  FMUL.FTZ R6, R137, c[0x0][0x2d0] ;  /* 0x0000b40089067a20 */ /* 0x000fe20000410000 */
[----:B------:R-:W-:Y:S01]  /*49f0*/  FMNMX.FTZ R5, R139, R5, !PT ;  /* 0x000000058b057209 */ /* 0x000fe20007810000 */
[----:B------:R-:W1:Y:S01]  /*4a00*/  SHFL.BFLY PT, R9, R3, 0x2, 0x1f ;  /* 0x0c401f0003097f89 */ /* 0x000e6200000e0000 */
[----:B------:R-:W-:Y:S02]  /*4a10*/  FSEL R142, R63, -INF , P0 ;  /* 0xff8000003f8e7808 */ /* 0x000fe40000000000 */
[----:B------:R-:W-:Y:S01]  /*4a20*/  FSETP.NEU.FTZ.AND P0, PT, R137, -INF , PT ;  /* 0xff8000008900780b */ /* 0x000fe20003f1d000 */
[----:B------:R-:W2:Y:S01]  /*4a30*/  SHFL.BFLY PT, R10, R135, 0x1, 0x1f ;  /* 0x0c201f00870a7f89 */ /* 0x000ea200000e0000 */
[----:B------:R-:W-:-:S02]  /*4a40*/  FSEL R141, R62, -INF , P1 ;  /* 0xff8000003e8d7808 */ /* 0x000fc40000800000 */
[----:B------:R-:W-:Y:S02]  /*4a50*/  FMNMX.FTZ R5, R140, R5, !PT ;  /* 0x000000058c057209 */ /* 0x000fe40007810000 */
[----:B------:R-:W-:Y:S02]  /*4a60*/  FSEL R6, R6, RZ, P0 ;  /* 0x000000ff06067208 */ /* 0x000fe40000000000 */
[----:B------:R-:W-:Y:S02]  /*4a70*/  ISETP.GT.AND P2, PT, R7, 0x50, PT ;  /* 0x000000500700780c */ /* 0x000fe40003f44270 */
[----:B------:R-:W-:Y:S01]  /*4a80*/  FMNMX.FTZ R5, R141, R5, !PT ;  /* 0x000000058d057209 */ /* 0x000fe20007810000 */
[----:B------:R-:W-:Y:S01]  /*4a90*/  FFMA.FTZ R8, R11, c[0x0][0x2d0], -R6 ;  /* 0x0000b4000b087a23 */ /* 0x000fe20000010806 */
[----:B------:R-:W-:Y:S02]  /*4aa0*/  ISETP.GT.AND P1, PT, R7, 0x51, PT ;  /* 0x000000510700780c */ /* 0x000fe40003f24270 */
[----:B------:R-:W-:Y:S01]  /*4ab0*/  FSEL R170, R58, -INF , P2 ;  /* 0xff8000003aaa7808 */ /* 0x000fe20001000000 */
[----:B------:R3:W-:Y:S01]  /*4ac0*/  MUFU.EX2 R163, R8 ;  /* 0x0000000800a37308 */ /* 0x0007e20000000800 */
[----:B------:R-:W-:-:S02]  /*4ad0*/  FMNMX.FTZ R5, R142, R5, !PT ;  /* 0x000000058e057209 */ /* 0x000fc40007810000 */
[----:B------:R-:W-:Y:S02]  /*4ae0*/  FSEL R182, R59, -INF , P1 ;  /* 0xff8000003bb67808 */ /* 0x000fe40000800000 */
[C---:B------:R-:W-:Y:S02]  /*4af0*/  ISETP.GT.AND P1, PT, R7.reuse, 0x58, PT ;  /* 0x000000580700780c */ /* 0x040fe40003f24270 */
[----:B------:R-:W-:Y:S02]  /*4b00*/  ISETP.GT.AND P0, PT, R7, 0x59, PT ;  /* 0x000000590700780c */ /* 0x000fe40003f04270 */
[----:B------:R-:W-:Y:S02]  /*4b10*/  FSEL R183, R54, -INF , P1 ;  /* 0xff80000036b77808 */ /* 0x000fe40000800000 */
[----:B------:R-:W-:Y:S02]  /*4b20*/  FSEL R184, R55, -INF , P0 ;  /* 0xff80000037b87808 */ /* 0x000fe40000000000 */
[----:B------:R-:W-:-:S02]  /*4b30*/  ISETP.GT.AND P1, PT, R7, 0x60, PT ;  /* 0x000000600700780c */ /* 0x000fc40003f24270 */
[----:B------:R-:W-:Y:S02]  /*4b40*/  ISETP.GT.AND P0, PT, R7, 0x61, PT ;  /* 0x000000610700780c */ /* 0x000fe40003f04270 */
[----:B---3--:R-:W-:Y:S01]  /*4b50*/  FMNMX.FTZ R8, R170, R5, !PT ;  /* 0x00000005aa087209 */ /* 0x008fe20007810000 */
[----:B------:R-:W-:Y:S01]  /*4b60*/  FFMA.FTZ R5, R12, c[0x0][0x2d0], -R6 ;  /* 0x0000b4000c057a23 */ /* 0x000fe20000010806 */
[----:B------:R-:W-:Y:S02]  /*4b70*/  FSEL R227, R38, -INF , P1 ;  /* 0xff80000026e37808 */ /* 0x000fe40000800000 */
[----:B------:R-:W-:Y:S01]  /*4b80*/  FMNMX.FTZ R8, R182, R8, !PT ;  /* 0x00000008b6087209 */ /* 0x000fe20007810000 */
[----:B------:R3:W4:Y:S01]  /*4b90*/  MUFU.EX2 R162, R5 ;  /* 0x0000000500a27308 */ /* 0x0007220000000800 */
[----:B-1----:R-:W-:Y:S02]  /*4ba0*/  FMNMX.FTZ R3, R3, R9, !PT ;  /* 0x0000000903037209 */ /* 0x002fe40007810000 */
[----:B------:R-:W-:-:S02]  /*4bb0*/  FSEL R226, R39, -INF , P0 ;  /* 0xff80000027e27808 */ /* 0x000fc40000000000 */
[C---:B------:R-:W-:Y:S01]  /*4bc0*/  ISETP.GT.AND P0, PT, R7.reuse, 0x68, PT ;  /* 0x000000680700780c */ /* 0x040fe20003f04270 */
[----:B------:R-:W1:Y:S01]  /*4bd0*/  SHFL.BFLY PT, R70, R3, 0x1, 0x1f ;  /* 0x0c201f0003467f89 */ /* 0x000e6200000e0000 */
[----:B------:R-:W-:Y:S02]  /*4be0*/  ISETP.GT.AND P1, PT, R7, 0x69, PT ;  /* 0x000000690700780c */ /* 0x000fe40003f24270 */
[----:B------:R-:W-:Y:S01]  /*4bf0*/  FSEL R217, R34, -INF , P0 ;  /* 0xff80000022d97808 */ /* 0x000fe20000000000 */
[----:B------:R-:W-:Y:S01]  /*4c00*/  LDSM.16.MT88.4 R36, [R231+0x100] ;  /* 0x00010000e724783b */ /* 0x000fe20000004200 */
[----:B--2---:R-:W-:Y:S02]  /*4c10*/  FMNMX.FTZ R135, R135, R10, !PT ;  /* 0x0000000a87877209 */ /* 0x004fe40007810000 */
[----:B------:R-:W-:Y:S02]  /*4c20*/  FSEL R187, R35, -INF , P1 ;  /* 0xff80000023bb7808 */ /* 0x000fe40000800000 */
[C---:B------:R-:W-:Y:S01]  /*4c30*/  FSETP.NEU.FTZ.AND P0, PT, R135.reuse, -INF , PT ;  /* 0xff8000008700780b */ /* 0x040fe20003f1d000 */
[----:B------:R-:W-:Y:S01]  /*4c40*/  FMUL.FTZ R9, R135, c[0x0][0x2d0] ;  /* 0x0000b40087097a20 */ /* 0x000fe20000410000 */
[----:B---3--:R-:W-:Y:S01]  /*4c50*/  FMNMX.FTZ R5, R183, R8, !PT ;  /* 0x00000008b7057209 */ /* 0x008fe20007810000 */
[----:B------:R-:W-:Y:S01]  /*4c60*/  FFMA.FTZ R8, R13, c[0x0][0x2d0], -R6 ;  /* 0x0000b4000d087a23 */ /* 0x000fe20000010806 */
[----:B------:R-:W-:Y:S01]  /*4c70*/  LDSM.16.MT88.4 R32, [R230+0x100] ;  /* 0x00010000e620783b */ /* 0x000fe20000004200 */
[----:B----4-:R-:W-:-:S02]  /*4c80*/  F2FP.PACK_AB R12, R162, R163 ;  /* 0x000000a3a20c723e */ /* 0x010fc400000000ff */
[----:B------:R-:W-:Y:S01]  /*4c90*/  FMNMX.FTZ R5, R184, R5, !PT ;  /* 0x00000005b8057209 */ /* 0x000fe20007810000 */
[----:B------:R2:W-:Y:S01]  /*4ca0*/  MUFU.EX2 R199, R8 ;  /* 0x0000000800c77308 */ /* 0x0005e20000000800 */
[----:B-1----:R-:W-:Y:S02]  /*4cb0*/  FMNMX.FTZ R70, R70, R3, !PT ;  /* 0x0000000346467209 */ /* 0x002fe40007810000 */
[----:B--2---:R-:W-:Y:S01]  /*4cc0*/  FMNMX.FTZ R8, R227, R5, !PT ;  /* 0x00000005e3087209 */ /* 0x004fe20007810000 */
[----:B------:R-:W-:-:S03]  /*4cd0*/  FFMA.FTZ R5, R14, c[0x0][0x2d0], -R6 ;  /* 0x0000b4000e057a23 */ /* 0x000fc60000010806 */
[----:B------:R-:W-:Y:S01]  /*4ce0*/  FMNMX.FTZ R7, R226, R8, !PT ;  /* 0x00000008e2077209 */ /* 0x000fe20007810000 */
[----:B------:R1:W2:Y:S03]  /*4cf0*/  MUFU.EX2 R228, R5 ;  /* 0x0000000500e47308 */ /* 0x0002a60000000800 */
[----:B------:R-:W-:Y:S01]  /*4d00*/  FMNMX.FTZ R8, R217, R7, !PT ;  /* 0x00000007d9087209 */ /* 0x000fe20007810000 */
[----:B------:R-:W-:-:S04]  /*4d10*/  FFMA.FTZ R7, R15, c[0x0][0x2d0], -R6 ;  /* 0x0000b4000f077a23 */ /* 0x000fc80000010806 */
[----:B------:R3:W-:Y:S01]  /*4d20*/  MUFU.EX2 R190, R7 ;  /* 0x0000000700be7308 */ /* 0x0007e20000000800 */
[----:B-1----:R-:W-:Y:S02]  /*4d30*/  FSEL R5, R9, RZ, P0 ;  /* 0x000000ff09057208 */ /* 0x002fe40000000000 */
[----:B------:R-:W-:Y:S02]  /*4d40*/  FSETP.NEU.FTZ.AND P0, PT, R70, -INF , PT ;  /* 0xff8000004600780b */ /* 0x000fe40003f1d000 */
[----:B--2---:R-:W-:Y:S01]  /*4d50*/  F2FP.PACK_AB R14, R228, R199 ;  /* 0x000000c7e40e723e */ /* 0x004fe200000000ff */
[--C-:B------:R-:W-:Y:S01]  /*4d60*/  FFMA.FTZ R3, R17, c[0x0][0x2d0], -R5.reuse ;  /* 0x0000b40011037a23 */ /* 0x100fe20000010805 */
[----:B---3--:R-:W-:Y:S01]  /*4d70*/  FMNMX.FTZ R7, R187, R8, !PT ;  /* 0x00000008bb077209 */ /* 0x008fe20007810000 */
[----:B------:R-:W-:Y:S02]  /*4d80*/  FFMA.FTZ R8, R16, c[0x0][0x2d0], -R5 ;  /* 0x0000b40010087a23 */ /* 0x000fe40000010805 */
[----:B------:R1:W-:Y:S02]  /*4d90*/  MUFU.EX2 R150, R3 ;  /* 0x0000000300967308 */ /* 0x0003e40000000800 */
[----:B------:R-:W2:Y:S06]  /*4da0*/  SHFL.BFLY PT, R9, R7, 0x2, 0x1f ;  /* 0x0c401f0007097f89 */ /* 0x000eac00000e0000 */
[----:B------:R3:W-:Y:S01]  /*4db0*/  MUFU.EX2 R46, R8 ;  /* 0x00000008002e7308 */ /* 0x0007e20000000800 */
[----:B-1----:R-:W-:-:S05]  /*4dc0*/  FMUL.FTZ R3, R70, c[0x0][0x2d0] ;  /* 0x0000b40046037a20 */ /* 0x002fca0000410000 */
[----:B------:R-:W-:Y:S01]  /*4dd0*/  FSEL R3, R3, RZ, P0 ;  /* 0x000000ff03037208 */ /* 0x000fe20000000000 */
[----:B---3--:R-:W-:-:S04]  /*4de0*/  FFMA.FTZ R8, R18, c[0x0][0x2d0], -R5 ;  /* 0x0000b40012087a23 */ /* 0x008fc80000010805 */
[----:B------:R-:W-:Y:S01]  /*4df0*/  FFMA.FTZ R0, R21, c[0x0][0x2d0], -R3 ;  /* 0x0000b40015007a23 */ /* 0x000fe20000010803 */
[----:B--2---:R-:W-:Y:S01]  /*4e00*/  FMNMX.FTZ R7, R7, R9, !PT ;  /* 0x0000000907077209 */ /* 0x004fe20007810000 */
[----:B------:R1:W-:Y:S08]  /*4e10*/  MUFU.EX2 R234, R8 ;  /* 0x0000000800ea7308 */ /* 0x0003f00000000800 */
[----:B------:R2:W-:Y:S01]  /*4e20*/  MUFU.EX2 R148, R0 ;  /* 0x0000000000947308 */ /* 0x0005e20000000800 */
[----:B-1----:R-:W-:-:S02]  /*4e30*/  FFMA.FTZ R8, R19, c[0x0][0x2d0], -R5 ;  /* 0x0000b40013087a23 */ /* 0x002fc40000010805 */
[----:B------:R-:W-:Y:S05]  /*4e40*/  LDSM.16.MT88.4 R16, [R232+0x100] ;  /* 0x00010000e810783b */ /* 0x000fea0000004200 */
[----:B------:R1:W3:Y:S01]  /*4e50*/  MUFU.EX2 R189, R8 ;  /* 0x0000000800bd7308 */ /* 0x0002e20000000800 */
[----:B--2---:R-:W-:-:S07]  /*4e60*/  FFMA.FTZ R0, R24, c[0x0][0x2d0], -R3 ;  /* 0x0000b40018007a23 */ /* 0x004fce0000010803 */
[----:B------:R2:W-:Y:S01]  /*4e70*/  MUFU.EX2 R165, R0 ;  /* 0x0000000000a57308 */ /* 0x0005e20000000800 */
[--C-:B-1----:R-:W-:Y:S01]  /*4e80*/  FFMA.FTZ R8, R20, c[0x0][0x2d0], -R3.reuse ;  /* 0x0000b40014087a23 */ /* 0x102fe20000010803 */
[----:B---3--:R-:W-:Y:S01]  /*4e90*/  F2FP.PACK_AB R10, R189, R234 ;  /* 0x000000eabd0a723e */ /* 0x008fe200000000ff */
[----:B------:R-:W-:Y:S05]  /*4ea0*/  LDSM.16.MT88.4 R20, [R229+0x100] ;  /* 0x00010000e514783b */ /* 0x000fea0000004200 */
[----:B------:R1:W3:Y:S01]  /*4eb0*/  MUFU.EX2 R194, R8 ;  /* 0x0000000800c27308 */ /* 0x0002e20000000800 */
[----:B--2---:R-:W-:-:S07]  /*4ec0*/  FFMA.FTZ R0, R25, c[0x0][0x2d0], -R3 ;  /* 0x0000b40019007a23 */ /* 0x004fce0000010803 */
[----:B------:R2:W4:Y:S01]  /*4ed0*/  MUFU.EX2 R197, R0 ;  /* 0x0000000000c57308 */ /* 0x0005220000000800 */
[----:B-1----:R-:W1:Y:S01]  /*4ee0*/  SHFL.BFLY PT, R8, R7, 0x1, 0x1f ;  /* 0x0c201f0007087f89 */ /* 0x002e6200000e0000 */
[----:B---3--:R-:W-:Y:S01]  /*4ef0*/  F2FP.PACK_AB R9, R148, R194 ;  /* 0x000000c29409723e */ /* 0x008fe200000000ff */
[----:B--2---:R-:W-:Y:S01]  /*4f00*/  FFMA.FTZ R0, R26, c[0x0][0x2d0], -R6 ;  /* 0x0000b4001a007a23 */ /* 0x004fe20000010806 */
[----:B----4-:R-:W-:-:S04]  /*4f10*/  F2FP.PACK_AB R11, R197, R165 ;  /* 0x000000a5c50b723e */ /* 0x010fc800000000ff */
[----:B------:R2:W-:Y:S01]  /*4f20*/  MUFU.EX2 R196, R0 ;  /* 0x0000000000c47308 */ /* 0x0005e20000000800 */
[----:B-1----:R-:W-:Y:S01]  /*4f30*/  FMNMX.FTZ R136, R7, R8, !PT ;  /* 0x0000000807887209 */ /* 0x002fe20007810000 */
[----:B------:R-:W-:Y:S02]  /*4f40*/  IMAD.MOV.U32 R7, RZ, RZ, R46 ;  /* 0x000000ffff077224 */ /* 0x000fe400078e002e */
[--C-:B--2---:R-:W-:Y:S01]  /*4f50*/  FFMA.FTZ R0, R27, c[0x0][0x2d0], -R6.reuse ;  /* 0x0000b4001b007a23 */ /* 0x104fe20000010806 */
[C---:B------:R-:W-:Y:S01]  /*4f60*/  FSETP.NEU.FTZ.AND P0, PT, R136.reuse, -INF , PT ;  /* 0xff8000008800780b */ /* 0x040fe20003f1d000 */
[----:B------:R-:W-:Y:S01]  /*4f70*/  FMUL.FTZ R2, R136, c[0x0][0x2d0] ;  /* 0x0000b40088027a20 */ /* 0x000fe20000410000 */
[----:B------:R-:W-:Y:S01]  /*4f80*/  F2FP.PACK_AB R8, R150, R7 ;  /* 0x000000079608723e */ /* 0x000fe200000000ff */
[----:B------:R1:W-:Y:S06]  /*4f90*/  MUFU.EX2 R188, R0 ;  /* 0x0000000000bc7308 */ /* 0x0003ec0000000800 */
[C---:B------:R-:W-:Y:S08]  /*4fa0*/  HMMA.16816.F32 R80, R8.reuse, R20, RZ ;  /* 0x000000140850723c */ /* 0x040ff000000018ff */
[----:B------:R-:W-:Y:S01]  /*4fb0*/  HMMA.16816.F32 R76, R8, R16, RZ ;  /* 0x00000010084c723c */ /* 0x000fe200000018ff */
[----:B-1----:R-:W-:Y:S01]  /*4fc0*/  FSEL R0, R2, RZ, P0 ;  /* 0x000000ff02007208 */ /* 0x002fe20000000000 */
[----:B------:R-:W-:-:S04]  /*4fd0*/  FFMA.FTZ R2, R28, c[0x0][0x2d0], -R6 ;  /* 0x0000b4001c027a23 */ /* 0x000fc80000010806 */
[----:B------:R1:W-:Y:S02]  /*4fe0*/  MUFU.EX2 R4, R2 ;  /* 0x0000000200047308 */ /* 0x0003e40000000800 */
[C---:B------:R-:W-:Y:S08]  /*4ff0*/  HMMA.16816.F32 R72, R8.reuse, R32, RZ ;  /* 0x000000200848723c */ /* 0x040ff000000018ff */
[----:B------:R-:W-:Y:S01]  /*5000*/  HMMA.16816.F32 R64, R8, R36, RZ ;  /* 0x000000240840723c */ /* 0x000fe200000018ff */
[----:B-1----:R-:W-:-:S07]  /*5010*/  FFMA.FTZ R2, R29, c[0x0][0x2d0], -R0 ;  /* 0x0000b4001d027a23 */ /* 0x002fce0000010800 */
[C---:B------:R-:W-:Y:S01]  /*5020*/  HMMA.16816.F32 R60, R8.reuse, R22, RZ ;  /* 0x00000016083c723c */ /* 0x040fe200000018ff */
[----:B------:R1:W-:Y:S07]  /*5030*/  MUFU.EX2 R186, R2 ;  /* 0x0000000200ba7308 */ /* 0x0003ee0000000800 */
[C---:B------:R-:W-:Y:S08]  /*5040*/  HMMA.16816.F32 R56, R8.reuse, R18, RZ ;  /* 0x000000120838723c */ /* 0x040ff000000018ff */
[----:B------:R-:W-:Y:S01]  /*5050*/  HMMA.16816.F32 R52, R8, R34, RZ ;  /* 0x000000220834723c */ /* 0x000fe200000018ff */
[----:B-1----:R-:W-:-:S04]  /*5060*/  FFMA.FTZ R2, R30, c[0x0][0x2d0], -R0 ;  /* 0x0000b4001e027a23 */ /* 0x002fc80000010800 */
[----:B------:R1:W2:Y:S03]  /*5070*/  MUFU.EX2 R185, R2 ;  /* 0x0000000200b97308 */ /* 0x0002a60000000800 */
[----:B------:R-:W-:Y:S01]  /*5080*/  HMMA.16816.F32 R48, R8, R38, RZ ;  /* 0x000000260830723c */ /* 0x000fe200000018ff */
[--C-:B-1----:R-:W-:Y:S01]  /*5090*/  FFMA.FTZ R2, R31, c[0x0][0x2d0], -R0.reuse ;  /* 0x0000b4001f027a23 */ /* 0x102fe20000010800 */
[----:B--2---:R-:W-:Y:S01]  /*50a0*/  F2FP.PACK_AB R13, R185, R186 ;  /* 0x000000bab90d723e */ /* 0x004fe200000000ff */
[----:B------:R-:W1:Y:S02]  /*50b0*/  LDSM.16.MT88.4 R28, [R229+0x900] ;  /* 0x00090000e51c783b */ /* 0x000e640000004200 */
[----:B------:R2:W-:Y:S02]  /*50c0*/  MUFU.EX2 R222, R2 ;  /* 0x0000000200de7308 */ /* 0x0005e40000000800 */
[----:B--2---:R-:W-:-:S06]  /*50d0*/  FFMA.FTZ R2, R40, c[0x0][0x2d0], -R0 ;  /* 0x0000b40028027a23 */ /* 0x004fcc0000010800 */
[----:B------:R2:W3:Y:S02]  /*50e0*/  MUFU.EX2 R224, R2 ;  /* 0x0000000200e07308 */ /* 0x0004e40000000800 */
[----:B--2---:R-:W-:Y:S01]  /*50f0*/  FFMA.FTZ R2, R41, c[0x0][0x2d0], -R5 ;  /* 0x0000b40029027a23 */ /* 0x004fe20000010805 */
[----:B---3--:R-:W-:-:S05]  /*5100*/  F2FP.PACK_AB R15, R224, R222 ;  /* 0x000000dee00f723e */ /* 0x008fca00000000ff */
[----:B------:R2:W-:Y:S02]  /*5110*/  MUFU.EX2 R176, R2 ;  /* 0x0000000200b07308 */ /* 0x0005e40000000800 */
[C---:B------:R-:W-:Y:S08]  /*5120*/  HMMA.16816.F32 R84, R12.reuse, R20, RZ ;  /* 0x000000140c54723c */ /* 0x040ff000000018ff */
[----:B------:R-:W-:Y:S01]  /*5130*/  HMMA.16816.F32 R88, R12, R22, RZ ;  /* 0x000000160c58723c */ /* 0x000fe200000018ff */
[----:B------:R-:W-:Y:S01]  /*5140*/  LDSM.16.MT88.4 R20, [R230+0x900] ;  /* 0x00090000e614783b */ /* 0x000fe20000004200 */
[----:B--2---:R-:W-:-:S04]  /*5150*/  FFMA.FTZ R2, R42, c[0x0][0x2d0], -R5 ;  /* 0x0000b4002a027a23 */ /* 0x004fc80000010805 */
[----:B------:R2:W3:Y:S02]  /*5160*/  MUFU.EX2 R24, R2 ;  /* 0x0000000200187308 */ /* 0x0004e40000000800 */
[C---:B------:R-:W-:Y:S08]  /*5170*/  HMMA.16816.F32 R92, R12.reuse, R18, RZ ;  /* 0x000000120c5c723c */ /* 0x040ff000000018ff */
[----:B------:R-:W-:Y:S01]  /*5180*/  HMMA.16816.F32 R100, R12, R34, RZ ;  /* 0x000000220c64723c */ /* 0x000fe200000018ff */
[----:B--2---:R-:W-:-:S07]  /*5190*/  FFMA.FTZ R2, R43, c[0x0][0x2d0], -R5 ;  /* 0x0000b4002b027a23 */ /* 0x004fce0000010805 */
[C---:B------:R-:W-:Y:S01]  /*51a0*/  HMMA.16816.F32 R40, R12.reuse, R32, RZ ;  /* 0x000000200c28723c */ /* 0x040fe200000018ff */
[----:B------:R2:W4:Y:S07]  /*51b0*/  MUFU.EX2 R98, R2 ;  /* 0x0000000200627308 */ /* 0x00052e0000000800 */
[----:B------:R-:W-:Y:S01]  /*51c0*/  HMMA.16816.F32 R32, R12, R36, RZ ;  /* 0x000000240c20723c */ /* 0x000fe200000018ff */
[----:B--2---:R-:W-:-:S04]  /*51d0*/  FFMA.FTZ R2, R44, c[0x0][0x2d0], -R5 ;  /* 0x0000b4002c027a23 */ /* 0x004fc80000010805 */
[----:B------:R2:W1:Y:S02]  /*51e0*/  MUFU.EX2 R149, R2 ;  /* 0x0000000200957308 */ /* 0x0004640000000800 */
[--C-:B--2---:R-:W-:Y:S02]  /*51f0*/  FFMA.FTZ R2, R45, c[0x0][0x2d0], -R3.reuse ;  /* 0x0000b4002d027a23 */ /* 0x104fe40000010803 */
[----:B------:R-:W-:Y:S01]  /*5200*/  HMMA.16816.F32 R44, R12, R16, RZ ;  /* 0x000000100c2c723c */ /* 0x000fe200000018ff */
[----:B------:R-:W2:Y:S03]  /*5210*/  LDSM.16.MT88.4 R16, [R231+0x900] ;  /* 0x00090000e710783b */ /* 0x000ea60000004200 */
[----:B------:R1:W-:Y:S02]  /*5220*/  MUFU.EX2 R233, R2 ;  /* 0x0000000200e97308 */ /* 0x0003e40000000800 */
[----:B-1----:R-:W-:-:S02]  /*5230*/  FFMA.FTZ R2, R68, c[0x0][0x2d0], -R3 ;  /* 0x0000b40044027a23 */ /* 0x002fc40000010803 */
[----:B---3--:R-:W-:-:S04]  /*5240*/  IMAD.MOV.U32 R68, RZ, RZ, R24 ;  /* 0x000000ffff447224 */ /* 0x008fc800078e0018 */
[----:B------:R1:W3:Y:S01]  /*5250*/  MUFU.EX2 R8, R2 ;  /* 0x0000000200087308 */ /* 0x0002e20000000800 */
[----:B------:R-:W2:Y:S01]  /*5260*/  LDSM.16.MT88.4 R24, [R232+0x900] ;  /* 0x00090000e818783b */ /* 0x000ea20000004200 */
[----:B-1----:R-:W-:Y:S02]  /*5270*/  FFMA.FTZ R2, R69, c[0x0][0x2d0], -R3 ;  /* 0x0000b40045027a23 */ /* 0x002fe40000010803 */
[----:B----4-:R-:W-:-:S04]  /*5280*/  IMAD.MOV.U32 R69, RZ, RZ, R98 ;  /* 0x000000ffff457224 */ /* 0x010fc800078e0062 */
[----:B------:R1:W-:Y:S01]  /*5290*/  MUFU.EX2 R177, R2 ;  /* 0x0000000200b17308 */ /* 0x0003e20000000800 */
[----:B------:R-:W-:Y:S01]  /*52a0*/  F2FP.PACK_AB R10, R149, R69 ;  /* 0x00000045950a723e */ /* 0x000fe200000000ff */
[----:B-1----:R-:W-:Y:S02]  /*52b0*/  FFMA.FTZ R2, R71, c[0x0][0x2d0], -R3 ;  /* 0x0000b40047027a23 */ /* 0x002fe40000010803 */
[----:B---3--:R-:W-:Y:S01]  /*52c0*/  IMAD.MOV.U32 R71, RZ, RZ, R8 ;  /* 0x000000ffff477224 */ /* 0x008fe200078e0008 */
[----:B------:R-:W-:-:S03]  /*52d0*/  F2FP.PACK_AB R8, R68, R176 ;  /* 0x000000b04408723e */ /* 0x000fc600000000ff */
[----:B------:R1:W3:Y:S01]  /*52e0*/  MUFU.EX2 R161, R2 ;  /* 0x0000000200a17308 */ /* 0x0002e20000000800 */
[----:B------:R-:W-:Y:S01]  /*52f0*/  F2FP.PACK_AB R9, R71, R233 ;  /* 0x000000e94709723e */ /* 0x000fe200000000ff */
[----:B-1----:R-:W-:Y:S01]  /*5300*/  FFMA.FTZ R2, R96, c[0x0][0x2d0], -R0 ;  /* 0x0000b40060027a23 */ /* 0x002fe20000010800 */
[----:B---3--:R-:W-:-:S05]  /*5310*/  F2FP.PACK_AB R11, R161, R177 ;  /* 0x000000b1a10b723e */ /* 0x008fca00000000ff */
[----:B------:R1:W-:Y:S02]  /*5320*/  MUFU.EX2 R220, R2 ;  /* 0x0000000200dc7308 */ /* 0x0003e40000000800 */
[C---:B------:R-:W-:Y:S08]  /*5330*/  HMMA.16816.F32 R144, R8.reuse, R28, R80 ;  /* 0x0000001c0890723c */ /* 0x040ff00000001850 */
[----:B--2---:R-:W-:Y:S01]  /*5340*/  HMMA.16816.F32 R48, R8, R18, R48 ;  /* 0x000000120830723c */ /* 0x004fe20000001830 */
[----:B-1----:R-:W-:-:S04]  /*5350*/  FFMA.FTZ R2, R97, c[0x0][0x2d0], -R0 ;  /* 0x0000b40061027a23 */ /* 0x002fc80000010800 */
[----:B------:R1:W2:Y:S03]  /*5360*/  MUFU.EX2 R219, R2 ;  /* 0x0000000200db7308 */ /* 0x0002a60000000800 */
[----:B------:R-:W-:Y:S01]  /*5370*/  HMMA.16816.F32 R96, R12, R38, RZ ;  /* 0x000000260c60723c */ /* 0x000fe200000018ff */
[----:B------:R-:W3:Y:S01]  /*5380*/  LDSM.16.MT88.4 R12, [R229+0x1100] ;  /* 0x00110000e50c783b */ /* 0x000ee20000004200 */
[----:B-1----:R-:W-:-:S04]  /*5390*/  FFMA.FTZ R2, R104, c[0x0][0x2d0], -R0 ;  /* 0x0000b40068027a23 */ /* 0x002fc80000010800 */
[----:B------:R1:W-:Y:S02]  /*53a0*/  MUFU.EX2 R221, R2 ;  /* 0x0000000200dd7308 */ /* 0x0003e40000000800 */
[----:B-1----:R-:W-:Y:S02]  /*53b0*/  FFMA.FTZ R2, R105, c[0x0][0x2d0], -R0 ;  /* 0x0000b40069027a23 */ /* 0x002fe40000010800 */
[C---:B------:R-:W-:Y:S04]  /*53c0*/  HMMA.16816.F32 R104, R8.reuse, R24, R76 ;  /* 0x000000180868723c */ /* 0x040fe8000000184c */
[----:B------:R1:W4:Y:S04]  /*53d0*/  MUFU.EX2 R218, R2 ;  /* 0x0000000200da7308 */ /* 0x0003280000000800 */
[C---:B------:R-:W-:Y:S08]  /*53e0*/  HMMA.16816.F32 R76, R8.reuse, R20, R72 ;  /* 0x00000014084c723c */ /* 0x040ff00000001848 */
[----:B------:R-:W-:Y:S01]  /*53f0*/  HMMA.16816.F32 R72, R8, R16, R64 ;  /* 0x000000100848723c */ /* 0x000fe20000001840 */
[----:B-1----:R-:W-:-:S04]  /*5400*/  FFMA.FTZ R2, R108, c[0x0][0x2d0], -R5 ;  /* 0x0000b4006c027a23 */ /* 0x002fc80000010805 */
[----:B------:R1:W-:Y:S03]  /*5410*/  MUFU.EX2 R216, R2 ;  /* 0x0000000200d87308 */ /* 0x0003e60000000800 */
[C---:B------:R-:W-:Y:S08]  /*5420*/  HMMA.16816.F32 R64, R8.reuse, R30, R60 ;  /* 0x0000001e0840723c */ /* 0x040ff0000000183c */
[----:B------:R-:W-:Y:S01]  /*5430*/  HMMA.16816.F32 R60, R8, R26, R56 ;  /* 0x0000001a083c723c */ /* 0x000fe20000001838 */
[----:B-1----:R-:W-:-:S07]  /*5440*/  FFMA.FTZ R2, R109, c[0x0][0x2d0], -R5 ;  /* 0x0000b4006d027a23 */ /* 0x002fce0000010805 */
[----:B------:R-:W-:Y:S01]  /*5450*/  HMMA.16816.F32 R56, R8, R22, R52 ;  /* 0x000000160838723c */ /* 0x000fe20000001834 */
[----:B------:R1:W1:Y:S06]  /*5460*/  MUFU.EX2 R215, R2 ;  /* 0x0000000200d77308 */ /* 0x00026c0000000800 */
[----:B------:R-:W-:Y:S02]  /*5470*/  F2FP.PACK_AB R8, R196, R190 ;  /* 0x000000bec408723e */ /* 0x000fe400000000ff */
[----:B--2---:R-:W-:Y:S02]  /*5480*/  F2FP.PACK_AB R9, R219, R220 ;  /* 0x000000dcdb09723e */ /* 0x004fe400000000ff */
[----:B------:R-:W-:-:S02]  /*5490*/  F2FP.PACK_AB R10, R4, R188 ;  /* 0x000000bc040a723e */ /* 0x000fc400000000ff */
[----:B----4-:R-:W-:Y:S01]  /*54a0*/  F2FP.PACK_AB R11, R218, R221 ;  /* 0x000000ddda0b723e */ /* 0x010fe200000000ff */
[----:B-1----:R-:W-:-:S06]  /*54b0*/  FFMA.FTZ R2, R110, c[0x0][0x2d0], -R5 ;  /* 0x0000b4006e027a23 */ /* 0x002fcc0000010805 */
[C---:B------:R-:W-:Y:S01]  /*54c0*/  HMMA.16816.F32 R36, R8.reuse, R30, R88 ;  /* 0x0000001e0824723c */ /* 0x040fe20000001858 */
[----:B------:R1:W-:Y:S06]  /*54d0*/  MUFU.EX2 R214, R2 ;  /* 0x0000000200d67308 */ /* 0x0003ec0000000800 */
[----:B------:R-:W-:Y:S01]  /*54e0*/  IMAD.MOV.U32 R91, RZ, RZ, R199 ;  /* 0x000000ffff5b7224 */ /* 0x000fe200078e00c7 */
[C---:B------:R-:W-:Y:S08]  /*54f0*/  HMMA.16816.F32 R44, R8.reuse, R24, R44 ;  /* 0x00000018082c723c */ /* 0x040ff0000000182c */
[----:B------:R-:W-:Y:S01]  /*5500*/  HMMA.16816.F32 R80, R8, R20, R40 ;  /* 0x000000140850723c */ /* 0x000fe20000001828 */
[----:B-1----:R-:W-:-:S04]  /*5510*/  FFMA.FTZ R2, R111, c[0x0][0x2d0], -R5 ;  /* 0x0000b4006f027a23 */ /* 0x002fc80000010805 */
[----:B------:R1:W2:Y:S03]  /*5520*/  MUFU.EX2 R213, R2 ;  /* 0x0000000200d57308 */ /* 0x0002a60000000800 */
[C---:B------:R-:W-:Y:S07]  /*5530*/  HMMA.16816.F32 R108, R8.reuse, R16, R32 ;  /* 0x00000010086c723c */ /* 0x040fee0000001820 */
[----:B------:R-:W-:Y:S01]  /*5540*/  IMAD.MOV.U32 R16, RZ, RZ, R4 ;  /* 0x000000ffff107224 */ /* 0x000fe200078e0004 */
[----:B------:R-:W-:Y:S01]  /*5550*/  HMMA.16816.F32 R32, R8, R26, R92 ;  /* 0x0000001a0820723c */ /* 0x000fe2000000185c */
[----:B------:R-:W-:Y:S01]  /*5560*/  IMAD.MOV.U32 R4, RZ, RZ, R200 ;  /* 0x000000ffff047224 */ /* 0x000fe200078e00c8 */
[----:B------:R-:W-:Y:S01]  /*5570*/  LDSM.16.MT88.4 R24, [R230+0x1100] ;  /* 0x00110000e618783b */ /* 0x000fe20000004200 */
[----:B------:R-:W-:-:S02]  /*5580*/  IMAD.MOV.U32 R17, RZ, RZ, R177 ;  /* 0x000000ffff117224 */ /* 0x000fc400078e00b1 */
[----:B-1----:R-:W-:Y:S02]  /*5590*/  FFMA.FTZ R2, R112, c[0x0][0x2d0], -R3 ;  /* 0x0000b40070027a23 */ /* 0x002fe40000010803 */
[----:B------:R-:W-:Y:S01]  /*55a0*/  IMAD.MOV.U32 R112, RZ, RZ, R201 ;  /* 0x000000ffff707224 */ /* 0x000fe200078e00c9 */
[C---:B------:R-:W-:Y:S01]  /*55b0*/  HMMA.16816.F32 R40, R8.reuse, R22, R100 ;  /* 0x000000160828723c */ /* 0x040fe20000001864 */
[----:B------:R1:W-:Y:S01]  /*55c0*/  MUFU.EX2 R211, R2 ;  /* 0x0000000200d37308 */ /* 0x0003e20000000800 */
[----:B------:R-:W-:Y:S01]  /*55d0*/  LDSM.16.MT88.4 R20, [R231+0x1100] ;  /* 0x00110000e714783b */ /* 0x000fe20000004200 */
[----:B------:R-:W-:Y:S02]  /*55e0*/  IMAD.MOV.U32 R95, RZ, RZ, R193 ;  /* 0x000000ffff5f7224 */ /* 0x000fe400078e00c1 */
[----:B------:R-:W-:Y:S02]  /*55f0*/  IMAD.MOV.U32 R94, RZ, RZ, R112 ;  /* 0x000000ffff5e7224 */ /* 0x000fe400078e0070 */
[----:B------:R-:W-:Y:S01]  /*5600*/  IMAD.MOV.U32 R100, RZ, RZ, R197 ;  /* 0x000000ffff647224 */ /* 0x000fe200078e00c5 */
[----:B------:R-:W-:Y:S01]  /*5610*/  HMMA.16816.F32 R52, R8, R28, R84 ;  /* 0x0000001c0834723c */ /* 0x000fe20000001854 */
[----:B------:R-:W4:Y:S01]  /*5620*/  LDSM.16.MT88.4 R28, [R232+0x1100] ;  /* 0x00110000e81c783b */ /* 0x000f220000004200 */
[----:B------:R-:W-:-:S02]  /*5630*/  IMAD.MOV.U32 R103, RZ, RZ, R191 ;  /* 0x000000ffff677224 */ /* 0x000fc400078e00bf */
[----:B------:R-:W-:Y:S02]  /*5640*/  IMAD.MOV.U32 R102, RZ, RZ, R190 ;  /* 0x000000ffff667224 */ /* 0x000fe400078e00be */
[----:B------:R-:W-:Y:S02]  /*5650*/  IMAD.MOV.U32 R101, RZ, RZ, R189 ;  /* 0x000000ffff657224 */ /* 0x000fe400078e00bd */
[----:B------:R-:W-:Y:S01]  /*5660*/  HMMA.16816.F32 R84, R8, R18, R96 ;  /* 0x000000120854723c */ /* 0x000fe20000001860 */
[----:B-1----:R-:W-:Y:S02]  /*5670*/  FFMA.FTZ R2, R113, c[0x0][0x2d0], -R3 ;  /* 0x0000b40071027a23 */ /* 0x002fe40000010803 */
[----:B------:R-:W-:Y:S02]  /*5680*/  IMAD.MOV.U32 R93, RZ, RZ, R16 ;  /* 0x000000ffff5d7224 */ /* 0x000fe400078e0010 */
[----:B------:R1:W1:Y:S01]  /*5690*/  MUFU.EX2 R209, R2 ;  /* 0x0000000200d17308 */ /* 0x0002620000000800 */
[----:B------:R-:W-:Y:S01]  /*56a0*/  IMAD.MOV.U32 R92, RZ, RZ, R17 ;  /* 0x000000ffff5c7224 */ /* 0x000fe200078e0011 */
[----:B------:R-:W-:Y:S01]  /*56b0*/  F2FP.PACK_AB R8, R215, R216 ;  /* 0x000000d8d708723e */ /* 0x000fe200000000ff */
[----:B------:R-:W-:Y:S01]  /*56c0*/  IMAD.MOV.U32 R98, RZ, RZ, R195 ;  /* 0x000000ffff627224 */ /* 0x000fe200078e00c3 */
[----:B--2---:R-:W-:Y:S01]  /*56d0*/  F2FP.PACK_AB R10, R213, R214 ;  /* 0x000000d6d50a723e */ /* 0x004fe200000000ff */
[----:B------:R-:W-:Y:S01]  /*56e0*/  IMAD.MOV.U32 R97, RZ, RZ, R194 ;  /* 0x000000ffff617224 */ /* 0x000fe200078e00c2 */
[----:B------:R-:W2:Y:S01]  /*56f0*/  LDSM.16.MT88.4 R16, [R229+0x1900] ;  /* 0x00190000e510783b */ /* 0x000ea20000004200 */
[----:B------:R-:W-:-:S02]  /*5700*/  IMAD.MOV.U32 R99, RZ, RZ, R188 ;  /* 0x000000ffff637224 */ /* 0x000fc400078e00bc */
[----:B------:R-:W-:Y:S02]  /*5710*/  IMAD.MOV.U32 R96, RZ, RZ, R149 ;  /* 0x000000ffff607224 */ /* 0x000fe400078e0095 */
[----:B-1----:R-:W-:Y:S01]  /*5720*/  FFMA.FTZ R2, R114, c[0x0][0x2d0], -R3 ;  /* 0x0000b40072027a23 */ /* 0x002fe20000010803 */
[----:B------:R-:W-:-:S03]  /*5730*/  F2FP.PACK_AB R9, R209, R211 ;  /* 0x000000d3d109723e */ /* 0x000fc600000000ff */
[----:B------:R1:W-:Y:S02]  /*5740*/  MUFU.EX2 R207, R2 ;  /* 0x0000000200cf7308 */ /* 0x0003e40000000800 */
[----:B-1----:R-:W-:-:S06]  /*5750*/  FFMA.FTZ R2, R115, c[0x0][0x2d0], -R3 ;  /* 0x0000b40073027a23 */ /* 0x002fcc0000010803 */
[----:B------:R1:W1:Y:S02]  /*5760*/  MUFU.EX2 R205, R2 ;  /* 0x0000000200cd7308 */ /* 0x0002640000000800 */
[----:B-1----:R-:W-:Y:S01]  /*5770*/  FFMA.FTZ R2, R117, c[0x0][0x2d0], -R6 ;  /* 0x0000b40075027a23 */ /* 0x002fe20000010806 */
[----:B------:R-:W-:Y:S01]  /*5780*/  F2FP.PACK_AB R11, R205, R207 ;  /* 0x000000cfcd0b723e */ /* 0x000fe200000000ff */
[----:B------:R-:W-:-:S04]  /*5790*/  IMAD.MOV.U32 R117, RZ, RZ, R196 ;  /* 0x000000ffff757224 */ /* 0x000fc800078e00c4 */
[----:B------:R1:W-:Y:S02]  /*57a0*/  MUFU.EX2 R202, R2 ;  /* 0x0000000200ca7308 */ /* 0x0003e40000000800 */
[C---:B---3--:R-:W-:Y:S08]  /*57b0*/  HMMA.16816.F32 R144, R8.reuse, R12, R144 ;  /* 0x0000000c0890723c */ /* 0x048ff00000001890 */
[----:B----4-:R-:W-:Y:S01]  /*57c0*/  HMMA.16816.F32 R104, R8, R28, R104 ;  /* 0x0000001c0868723c */ /* 0x010fe20000001868 */
[----:B-1----:R-:W-:-:S02]  /*57d0*/  FFMA.FTZ R2, R116, c[0x0][0x2d0], -R6 ;  /* 0x0000b40074027a23 */ /* 0x002fc40000010806 */
[----:B------:R-:W-:Y:S02]  /*57e0*/  IMAD.MOV.U32 R116, RZ, RZ, R198 ;  /* 0x000000ffff747224 */ /* 0x000fe400078e00c6 */
[----:B------:R1:W3:Y:S02]  /*57f0*/  MUFU.EX2 R201, R2 ;  /* 0x0000000200c97308 */ /* 0x0002e40000000800 */
[----:B-1----:R-:W-:Y:S02]  /*5800*/  FFMA.FTZ R2, R118, c[0x0][0x2d0], -R6 ;  /* 0x0000b40076027a23 */ /* 0x002fe40000010806 */
[----:B------:R-:W-:-:S04]  /*5810*/  IMAD.MOV.U32 R118, RZ, RZ, R176 ;  /* 0x000000ffff767224 */ /* 0x000fc800078e00b0 */
[----:B------:R1:W-:Y:S01]  /*5820*/  MUFU.EX2 R200, R2 ;  /* 0x0000000200c87308 */ /* 0x0003e20000000800 */
[C---:B------:R-:W-:Y:S08]  /*5830*/  HMMA.16816.F32 R176, R8.reuse, R24, R76 ;  /* 0x0000001808b0723c */ /* 0x040ff0000000184c */
[----:B------:R-:W-:Y:S01]  /*5840*/  HMMA.16816.F32 R76, R8, R14, R64 ;  /* 0x0000000e084c723c */ /* 0x000fe20000001840 */
[----:B-1----:R-:W-:-:S07]  /*5850*/  FFMA.FTZ R2, R119, c[0x0][0x2d0], -R6 ;  /* 0x0000b40077027a23 */ /* 0x002fce0000010806 */
[C---:B------:R-:W-:Y:S01]  /*5860*/  HMMA.16816.F32 R64, R8.reuse, R26, R56 ;  /* 0x0000001a0840723c */ /* 0x040fe20000001838 */
[----:B------:R-:W-:Y:S01]  /*5870*/  IMAD.MOV.U32 R119, RZ, RZ, R192 ;  /* 0x000000ffff777224 */ /* 0x000fe200078e00c0 */
[----:B------:R1:W-:Y:S06]  /*5880*/  MUFU.EX2 R199, R2 ;  /* 0x0000000200c77308 */ /* 0x0003ec0000000800 */
[----:B------:R-:W-:Y:S01]  /*5890*/  HMMA.16816.F32 R56, R8, R22, R48 ;  /* 0x000000160838723c */ /* 0x000fe20000001830 */
[----:B-1----:R-:W-:Y:S02]  /*58a0*/  FFMA.FTZ R2, R120, c[0x0][0x2d0], -R0 ;  /* 0x0000b40078027a23 */ /* 0x002fe40000010800 */
[----:B------:R-:W-:-:S02]  /*58b0*/  IMAD.MOV.U32 R120, RZ, RZ, R151 ;  /* 0x000000ffff787224 */ /* 0x000fc400078e0097 */
[----:B------:R1:W-:Y:S02]  /*58c0*/  MUFU.EX2 R198, R2 ;  /* 0x0000000200c67308 */ /* 0x0003e40000000800 */
[----:B-1----:R-:W-:Y:S02]  /*58d0*/  FFMA.FTZ R2, R121, c[0x0][0x2d0], -R0 ;  /* 0x0000b40079027a23 */ /* 0x002fe40000010800 */
[----:B------:R-:W-:-:S04]  /*58e0*/  IMAD.MOV.U32 R121, RZ, RZ, R91 ;  /* 0x000000ffff797224 */ /* 0x000fc800078e005b */
[----:B------:R1:W4:Y:S01]  /*58f0*/  MUFU.EX2 R197, R2 ;  /* 0x0000000200c57308 */ /* 0x0003220000000800 */
[C---:B------:R-:W-:Y:S08]  /*5900*/  HMMA.16816.F32 R88, R8.reuse, R20, R72 ;  /* 0x000000140858723c */ /* 0x040ff00000001848 */
[----:B------:R-:W-:Y:S01]  /*5910*/  HMMA.16816.F32 R72, R8, R30, R60 ;  /* 0x0000001e0848723c */ /* 0x000fe2000000183c */
[----:B-1----:R-:W-:-:S06]  /*5920*/  FFMA.FTZ R2, R122, c[0x0][0x2d0], -R0 ;  /* 0x0000b4007a027a23 */ /* 0x002fcc0000010800 */
[----:B---3--:R-:W-:Y:S01]  /*5930*/  F2FP.PACK_AB R8, R201, R202 ;  /* 0x000000cac908723e */ /* 0x008fe200000000ff */
[----:B------:R-:W-:Y:S01]  /*5940*/  IMAD.MOV.U32 R122, RZ, RZ, R150 ;  /* 0x000000ffff7a7224 */ /* 0x000fe200078e0096 */
[----:B----4-:R-:W-:Y:S01]  /*5950*/  F2FP.PACK_AB R9, R197, R198 ;  /* 0x000000c6c509723e */ /* 0x010fe200000000ff */
[----:B------:R1:W-:Y:S01]  /*5960*/  MUFU.EX2 R196, R2 ;  /* 0x0000000200c47308 */ /* 0x0003e20000000800 */
[----:B------:R-:W-:Y:S01]  /*5970*/  F2FP.PACK_AB R10, R199, R200 ;  /* 0x000000c8c70a723e */ /* 0x000fe200000000ff */
[----:B-1----:R-:W-:Y:S02]  /*5980*/  FFMA.FTZ R2, R123, c[0x0][0x2d0], -R0 ;  /* 0x0000b4007b027a23 */ /* 0x002fe40000010800 */
[----:B------:R-:W-:-:S04]  /*5990*/  IMAD.MOV.U32 R123, RZ, RZ, R148 ;  /* 0x000000ffff7b7224 */ /* 0x000fc800078e0094 */
[----:B------:R1:W3:Y:S02]  /*59a0*/  MUFU.EX2 R195, R2 ;  /* 0x0000000200c37308 */ /* 0x0002e40000000800 */
[----:B-1----:R-:W-:Y:S01]  /*59b0*/  FFMA.FTZ R2, R124, c[0x0][0x2d0], -R6 ;  /* 0x0000b4007c027a23 */ /* 0x002fe20000010806 */
[----:B---3--:R-:W-:Y:S01]  /*59c0*/  F2FP.PACK_AB R11, R195, R196 ;  /* 0x000000c4c30b723e */ /* 0x008fe200000000ff */
[----:B------:R-:W-:-:S04]  /*59d0*/  IMAD.MOV.U32 R124, RZ, RZ, R100 ;  /* 0x000000ffff7c7224 */ /* 0x000fc800078e0064 */
[----:B------:R1:W-:Y:S01]  /*59e0*/  MUFU.EX2 R194, R2 ;  /* 0x0000000200c27308 */ /* 0x0003e20000000800 */
[----:B------:R-:W-:Y:S02]  /*59f0*/  IMAD.MOV.U32 R100, RZ, RZ, R92 ;  /* 0x000000ffff647224 */ /* 0x000fe400078e005c */
[----:B------:R-:W-:Y:S01]  /*5a00*/  IMAD.MOV.U32 R92, RZ, RZ, R4 ;  /* 0x000000ffff5c7224 */ /* 0x000fe200078e0004 */
[----:B------:R-:W-:Y:S01]  /*5a10*/  HMMA.16816.F32 R52, R8, R12, R52 ;  /* 0x0000000c0834723c */ /* 0x000fe20000001834 */
[----:B------:R-:W-:-:S07]  /*5a20*/  IMAD.MOV.U32 R4, RZ, RZ, R166 ;  /* 0x000000ffff047224 */ /* 0x000fce00078e00a6 */
[C---:B------:R-:W-:Y:S01]  /*5a30*/  HMMA.16816.F32 R48, R8.reuse, R14, R36 ;  /* 0x0000000e0830723c */ /* 0x040fe20000001824 */
[----:B------:R-:W-:Y:S01]  /*5a40*/  LDSM.16.MT88.4 R12, [R232+0x1900] ;  /* 0x00190000e80c783b */ /* 0x000fe20000004200 */
[----:B-1----:R-:W-:Y:S02]  /*5a50*/  FFMA.FTZ R2, R125, c[0x0][0x2d0], -R6 ;  /* 0x0000b4007d027a23 */ /* 0x002fe40000010806 */
[----:B------:R-:W-:Y:S02]  /*5a60*/  IMAD.MOV.U32 R125, RZ, RZ, R101 ;  /* 0x000000ffff7d7224 */ /* 0x000fe400078e0065 */
[----:B------:R1:W-:Y:S02]  /*5a70*/  MUFU.EX2 R193, R2 ;  /* 0x0000000200c17308 */ /* 0x0003e40000000800 */
[----:B------:R-:W-:Y:S01]  /*5a80*/  HMMA.16816.F32 R60, R8, R20, R108 ;  /* 0x00000014083c723c */ /* 0x000fe2000000186c */
[----:B------:R-:W-:Y:S02]  /*5a90*/  IMAD.MOV.U32 R101, RZ, RZ, R93 ;  /* 0x000000ffff657224 */ /* 0x000fe400078e005d */
[----:B------:R-:W-:-:S05]  /*5aa0*/  IMAD.MOV.U32 R93, RZ, RZ, R164 ;  /* 0x000000ffff5d7224 */ /* 0x000fca00078e00a4 */
[----:B------:R-:W-:Y:S01]  /*5ab0*/  HMMA.16816.F32 R44, R8, R28, R44 ;  /* 0x0000001c082c723c */ /* 0x000fe2000000182c */
[----:B-1----:R-:W-:-:S07]  /*5ac0*/  FFMA.FTZ R2, R126, c[0x0][0x2d0], -R5 ;  /* 0x0000b4007e027a23 */ /* 0x002fce0000010805 */
[C---:B------:R-:W-:Y:S01]  /*5ad0*/  HMMA.16816.F32 R28, R8.reuse, R30, R32 ;  /* 0x0000001e081c723c */ /* 0x040fe20000001820 */
[----:B------:R-:W-:Y:S01]  /*5ae0*/  IMAD.MOV.U32 R126, RZ, RZ, R102 ;  /* 0x000000ffff7e7224 */ /* 0x000fe200078e0066 */
[----:B------:R-:W-:Y:S01]  /*5af0*/  LDSM.16.MT88.4 R32, [R231+0x1900] ;  /* 0x00190000e720783b */ /* 0x000fe20000004200 */
[----:B------:R1:W-:Y:S01]  /*5b00*/  MUFU.EX2 R192, R2 ;  /* 0x0000000200c07308 */ /* 0x0003e20000000800 */
[----:B------:R-:W-:Y:S02]  /*5b10*/  IMAD.MOV.U32 R102, RZ, RZ, R94 ;  /* 0x000000ffff667224 */ /* 0x000fe400078e005e */
[----:B------:R-:W-:Y:S02]  /*5b20*/  IMAD.MOV.U32 R94, RZ, RZ, R165 ;  /* 0x000000ffff5e7224 */ /* 0x000fe400078e00a5 */
[C---:B------:R-:W-:Y:S08]  /*5b30*/  HMMA.16816.F32 R36, R8.reuse, R24, R80 ;  /* 0x000000180824723c */ /* 0x040ff00000001850 */
[----:B------:R-:W-:Y:S01]  /*5b40*/  HMMA.16816.F32 R40, R8, R26, R40 ;  /* 0x0000001a0828723c */ /* 0x000fe20000001828 */
[----:B------:R-:W3:Y:S01]  /*5b50*/  LDSM.16.MT88.4 R24, [R230+0x1900] ;  /* 0x00190000e618783b */ /* 0x000ee20000004200 */
[----:B-1----:R-:W-:-:S02]  /*5b60*/  FFMA.FTZ R2, R127, c[0x0][0x2d0], -R5 ;  /* 0x0000b4007f027a23 */ /* 0x002fc40000010805 */
[----:B------:R-:W-:Y:S02]  /*5b70*/  IMAD.MOV.U32 R127, RZ, RZ, R119 ;  /* 0x000000ffff7f7224 */ /* 0x000fe400078e0077 */
[----:B------:R1:W4:Y:S02]  /*5b80*/  MUFU.EX2 R191, R2 ;  /* 0x0000000200bf7308 */ /* 0x0003240000000800 */
[----:B------:R-:W-:Y:S01]  /*5b90*/  HMMA.16816.F32 R84, R8, R22, R84 ;  /* 0x000000160854723c */ /* 0x000fe20000001854 */
[----:B------:R-:W-:Y:S01]  /*5ba0*/  IMAD.MOV.U32 R119, RZ, RZ, R161 ;  /* 0x000000ffff777224 */ /* 0x000fe200078e00a1 */
[----:B------:R-:W2:Y:S01]  /*5bb0*/  LDSM.16.MT88.4 R20, [R229+0x2100] ;  /* 0x00210000e514783b */ /* 0x000ea20000004200 */
[----:B-1----:R-:W-:-:S04]  /*5bc0*/  FFMA.FTZ R2, R128, c[0x0][0x2d0], -R5 ;  /* 0x0000b40080027a23 */ /* 0x002fc80000010805 */
[----:B----4-:R-:W-:Y:S01]  /*5bd0*/  F2FP.PACK_AB R8, R191, R192 ;  /* 0x000000c0bf08723e */ /* 0x010fe200000000ff */
[----:B------:R-:W-:Y:S01]  /*5be0*/  IMAD.MOV.U32 R128, RZ, RZ, R120 ;  /* 0x000000ffff807224 */ /* 0x000fe200078e0078 */
[----:B------:R1:W-:Y:S01]  /*5bf0*/  MUFU.EX2 R190, R2 ;  /* 0x0000000200be7308 */ /* 0x0003e20000000800 */
[----:B------:R-:W-:Y:S02]  /*5c00*/  IMAD.MOV.U32 R120, RZ, RZ, R162 ;  /* 0x000000ffff787224 */ /* 0x000fe400078e00a2 */
[----:B-1----:R-:W-:Y:S02]  /*5c10*/  FFMA.FTZ R2, R129, c[0x0][0x2d0], -R5 ;  /* 0x0000b40081027a23 */ /* 0x002fe40000010805 */
[----:B------:R-:W-:-:S03]  /*5c20*/  IMAD.MOV.U32 R129, RZ, RZ, R122 ;  /* 0x000000ffff817224 */ /* 0x000fc600078e007a */
[----:B------:R1:W4:Y:S01]  /*5c30*/  MUFU.EX2 R189, R2 ;  /* 0x0000000200bd7308 */ /* 0x0003220000000800 */
[----:B------:R-:W-:Y:S02]  /*5c40*/  IMAD.MOV.U32 R122, RZ, RZ, R163 ;  /* 0x000000ffff7a7224 */ /* 0x000fe400078e00a3 */
[----:B-1----:R-:W-:Y:S01]  /*5c50*/  FFMA.FTZ R2, R130, c[0x0][0x2d0], -R3 ;  /* 0x0000b40082027a23 */ /* 0x002fe20000010803 */
[----:B----4-:R-:W-:Y:S01]  /*5c60*/  F2FP.PACK_AB R10, R189, R190 ;  /* 0x000000bebd0a723e */ /* 0x010fe200000000ff */
[----:B------:R-:W-:-:S03]  /*5c70*/  IMAD.MOV.U32 R130, RZ, RZ, R120 ;  /* 0x000000ffff827224 */ /* 0x000fc600078e0078 */
[----:B------:R1:W-:Y:S02]  /*5c80*/  MUFU.EX2 R188, R2 ;  /* 0x0000000200bc7308 */ /* 0x0003e40000000800 */
[----:B-1----:R-:W-:-:S06]  /*5c90*/  FFMA.FTZ R2, R132, c[0x0][0x2d0], -R3 ;  /* 0x0000b40084027a23 */ /* 0x002fcc0000010803 */
[----:B------:R1:W4:Y:S02]  /*5ca0*/  MUFU.EX2 R132, R2 ;  /* 0x0000000200847308 */ /* 0x0003240000000800 */
[----:B-1----:R-:W-:Y:S01]  /*5cb0*/  FFMA.FTZ R2, R131, c[0x0][0x2d0], -R3 ;  /* 0x0000b40083027a23 */ /* 0x002fe20000010803 */
[----:B----4-:R-:W-:Y:S01]  /*5cc0*/  F2FP.PACK_AB R9, R132, R188 ;  /* 0x000000bc8409723e */ /* 0x010fe200000000ff */
[----:B------:R-:W-:-:S04]  /*5cd0*/  IMAD.MOV.U32 R131, RZ, RZ, R101 ;  /* 0x000000ffff837224 */ /* 0x000fc800078e0065 */
[----:B------:R1:W-:Y:S02]  /*5ce0*/  MUFU.EX2 R114, R2 ;  /* 0x0000000200727308 */ /* 0x0003e40000000800 */
[----:B-1----:R-:W-:Y:S02]  /*5cf0*/  FFMA.FTZ R2, R133, c[0x0][0x2d0], -R3 ;  /* 0x0000b40085027a23 */ /* 0x002fe40000010803 */
[----:B------:R-:W-:-:S04]  /*5d00*/  IMAD.MOV.U32 R133, RZ, RZ, R122 ;  /* 0x000000ffff857224 */ /* 0x000fc800078e007a */
[----:B------:R1:W4:Y:S01]  /*5d10*/  MUFU.EX2 R115, R2 ;  /* 0x0000000200737308 */ /* 0x0003220000000800 */
[----:B------:R-:W-:Y:S02]  /*5d20*/  IMAD.MOV.U32 R122, RZ, RZ, R92 ;  /* 0x000000ffff7a7224 */ /* 0x000fe400078e005c */
[----:B-1----:R-:W-:Y:S01]  /*5d30*/  FFMA.FTZ R2, R173, c[0x0][0x2d0], -R6 ;  /* 0x0000b400ad027a23 */ /* 0x002fe20000010806 */
[----:B----4-:R-:W-:-:S04]  /*5d40*/  F2FP.PACK_AB R11, R115, R114 ;  /* 0x00000072730b723e */ /* 0x010fc800000000ff */
[----:B------:R1:W-:Y:S03]  /*5d50*/  MUFU.EX2 R113, R2 ;  /* 0x0000000200717308 */ /* 0x0003e60000000800 */
[C---:B--2---:R-:W-:Y:S08]  /*5d60*/  HMMA.16816.F32 R148, R8.reuse, R18, R76 ;  /* 0x000000120894723c */ /* 0x044ff0000000184c */
[----:B------:R-:W-:Y:S01]  /*5d70*/  HMMA.16816.F32 R144, R8, R16, R144 ;  /* 0x000000100890723c */ /* 0x000fe20000001890 */
[----:B-1----:R-:W-:-:S02]  /*5d80*/  FFMA.FTZ R2, R172, c[0x0][0x2d0], -R6 ;  /* 0x0000b400ac027a23 */ /* 0x002fc40000010806 */
[----:B------:R-:W-:Y:S02]  /*5d90*/  IMAD.MOV.U32 R172, RZ, RZ, R127 ;  /* 0x000000ffffac7224 */ /* 0x000fe400078e007f */
[----:B------:R1:W-:Y:S01]  /*5da0*/  MUFU.EX2 R112, R2 ;  /* 0x0000000200707308 */ /* 0x0003e20000000800 */
[----:B------:R-:W-:Y:S02]  /*5db0*/  IMAD.MOV.U32 R127, RZ, RZ, R100 ;  /* 0x000000ffff7f7224 */ /* 0x000fe400078e0064 */
[C---:B---3--:R-:W-:Y:S08]  /*5dc0*/  HMMA.16816.F32 R176, R8.reuse, R24, R176 ;  /* 0x0000001808b0723c */ /* 0x048ff000000018b0 */
[----:B------:R-:W-:Y:S01]  /*5dd0*/  HMMA.16816.F32 R80, R8, R26, R64 ;  /* 0x0000001a0850723c */ /* 0x000fe20000001840 */
[----:B-1----:R-:W-:-:S02]  /*5de0*/  FFMA.FTZ R2, R134, c[0x0][0x2d0], -R6 ;  /* 0x0000b40086027a23 */ /* 0x002fc40000010806 */
[----:B------:R-:W-:-:S05]  /*5df0*/  IMAD.MOV.U32 R134, RZ, RZ, R128 ;  /* 0x000000ffff867224 */ /* 0x000fca00078e0080 */
[----:B------:R-:W-:Y:S01]  /*5e00*/  HMMA.16816.F32 R76, R8, R32, R88 ;  /* 0x00000020084c723c */ /* 0x000fe20000001858 */
[----:B------:R1:W-:Y:S01]  /*5e10*/  MUFU.EX2 R111, R2 ;  /* 0x00000002006f7308 */ /* 0x0003e20000000800 */
[----:B------:R-:W-:Y:S02]  /*5e20*/  IMAD.MOV.U32 R128, RZ, RZ, R119 ;  /* 0x000000ffff807224 */ /* 0x000fe400078e0077 */
[----:B------:R-:W-:Y:S02]  /*5e30*/  IMAD.MOV.U32 R119, RZ, RZ, R94 ;  /* 0x000000ffff777224 */ /* 0x000fe400078e005e */
[----:B-1----:R-:W-:Y:S02]  /*5e40*/  FFMA.FTZ R2, R138, c[0x0][0x2d0], -R6 ;  /* 0x0000b4008a027a23 */ /* 0x002fe40000010806 */
[----:B------:R-:W-:Y:S02]  /*5e50*/  IMAD.MOV.U32 R138, RZ, RZ, R102 ;  /* 0x000000ffff8a7224 */ /* 0x000fe400078e0066 */
[----:B------:R1:W-:Y:S02]  /*5e60*/  MUFU.EX2 R110, R2 ;  /* 0x00000002006e7308 */ /* 0x0003e40000000800 */
[----:B-1----:R-:W-:-:S02]  /*5e70*/  FFMA.FTZ R2, R174, c[0x0][0x2d0], -R0 ;  /* 0x0000b400ae027a23 */ /* 0x002fc40000010800 */
[----:B------:R-:W-:-:S04]  /*5e80*/  IMAD.MOV.U32 R174, RZ, RZ, R123 ;  /* 0x000000ffffae7224 */ /* 0x000fc800078e007b */
[----:B------:R1:W-:Y:S01]  /*5e90*/  MUFU.EX2 R108, R2 ;  /* 0x00000002006c7308 */ /* 0x0003e20000000800 */
[----:B------:R-:W-:Y:S02]  /*5ea0*/  IMAD.MOV.U32 R123, RZ, RZ, R95 ;  /* 0x000000ffff7b7224 */ /* 0x000fe400078e005f */
[----:B------:R-:W-:Y:S02]  /*5eb0*/  IMAD.MOV.U32 R95, RZ, RZ, R160 ;  /* 0x000000ffff5f7224 */ /* 0x000fe400078e00a0 */
[----:B------:R-:W-:Y:S01]  /*5ec0*/  HMMA.16816.F32 R160, R8, R12, R104 ;  /* 0x0000000c08a0723c */ /* 0x000fe20000001868 */
[----:B------:R-:W-:Y:S02]  /*5ed0*/  IMAD.MOV.U32 R173, RZ, RZ, R123 ;  /* 0x000000ffffad7224 */ /* 0x000fe400078e007b */
[----:B-1----:R-:W-:Y:S02]  /*5ee0*/  FFMA.FTZ R2, R175, c[0x0][0x2d0], -R0 ;  /* 0x0000b400af027a23 */ /* 0x002fe40000010800 */
[----:B------:R-:W-:-:S02]  /*5ef0*/  IMAD.MOV.U32 R175, RZ, RZ, R97 ;  /* 0x000000ffffaf7224 */ /* 0x000fc400078e0061 */
[----:B------:R1:W2:Y:S01]  /*5f00*/  MUFU.EX2 R107, R2 ;  /* 0x00000002006b7308 */ /* 0x0002a20000000800 */
[----:B------:R-:W-:Y:S02]  /*5f10*/  IMAD.MOV.U32 R97, RZ, RZ, R98 ;  /* 0x000000ffff617224 */ /* 0x000fe400078e0062 */
[----:B------:R-:W-:Y:S02]  /*5f20*/  IMAD.MOV.U32 R98, RZ, RZ, R99 ;  /* 0x000000ffff627224 */ /* 0x000fe400078e0063 */
[----:B------:R-:W-:Y:S02]  /*5f30*/  IMAD.MOV.U32 R99, RZ, RZ, R117 ;  /* 0x000000ffff637224 */ /* 0x000fe400078e0075 */
[----:B------:R-:W-:Y:S02]  /*5f40*/  IMAD.MOV.U32 R117, RZ, RZ, R103 ;  /* 0x000000ffff757224 */ /* 0x000fe400078e0067 */
[----:B------:R-:W-:Y:S02]  /*5f50*/  IMAD.MOV.U32 R103, RZ, RZ, R7 ;  /* 0x000000ffff677224 */ /* 0x000fe400078e0007 */
[----:B------:R-:W-:-:S02]  /*5f60*/  IMAD.MOV.U32 R123, RZ, RZ, R99 ;  /* 0x000000ffff7b7224 */ /* 0x000fc400078e0063 */
[----:B------:R-:W-:Y:S02]  /*5f70*/  IMAD.MOV.U32 R120, RZ, RZ, R98 ;  /* 0x000000ffff787224 */ /* 0x000fe400078e0062 */
[----:B------:R-:W-:Y:S02]  /*5f80*/  IMAD.MOV.U32 R7, RZ, RZ, R167 ;  /* 0x000000ffff077224 */ /* 0x000fe400078e00a7 */
[----:B-1----:R-:W-:Y:S01]  /*5f90*/  FFMA.FTZ R2, R180, c[0x0][0x2d0], -R0 ;  /* 0x0000b400b4027a23 */ /* 0x002fe20000010800 */
[----:B------:R-:W-:Y:S01]  /*5fa0*/  HMMA.16816.F32 R164, R8, R14, R72 ;  /* 0x0000000e08a4723c */ /* 0x000fe20000001848 */
[----:B------:R-:W-:Y:S02]  /*5fb0*/  IMAD.MOV.U32 R180, RZ, RZ, R129 ;  /* 0x000000ffffb47224 */ /* 0x000fe400078e0081 */
[----:B------:R1:W-:Y:S01]  /*5fc0*/  MUFU.EX2 R105, R2 ;  /* 0x0000000200697308 */ /* 0x0003e20000000800 */
[----:B------:R-:W-:-:S04]  /*5fd0*/  IMAD.MOV.U32 R129, RZ, RZ, R96 ;  /* 0x000000ffff817224 */ /* 0x000fc800078e0060 */
[----:B------:R-:W-:Y:S07]  /*5fe0*/  HMMA.16816.F32 R72, R8, R34, R56 ;  /* 0x000000220848723c */ /* 0x000fee0000001838 */
[----:B------:R-:W-:Y:S02]  /*5ff0*/  F2FP.PACK_AB R8, R193, R194 ;  /* 0x000000c2c108723e */ /* 0x000fe400000000ff */
[----:B--2---:R-:W-:Y:S01]  /*6000*/  F2FP.PACK_AB R9, R107, R108 ;  /* 0x0000006c6b09723e */ /* 0x004fe200000000ff */
[----:B-1----:R-:W-:Y:S01]  /*6010*/  FFMA.FTZ R2, R181, c[0x0][0x2d0], -R0 ;  /* 0x0000b400b5027a23 */ /* 0x002fe20000010800 */
[----:B------:R-:W-:Y:S01]  /*6020*/  F2FP.PACK_AB R10, R112, R113 ;  /* 0x00000071700a723e */ /* 0x000fe200000000ff */
[----:B------:R-:W-:-:S02]  /*6030*/  IMAD.MOV.U32 R181, RZ, RZ, R97 ;  /* 0x000000ffffb57224 */ /* 0x000fc400078e0061 */
[----:B------:R1:W2:Y:S02]  /*6040*/  MUFU.EX2 R104, R2 ;  /* 0x0000000200687308 */ /* 0x0002a40000000800 */
[----:B-1----:R-:W-:Y:S01]  /*6050*/  FFMA.FTZ R2, R152, c[0x0][0x2d0], -R6 ;  /* 0x0000b40098027a23 */ /* 0x002fe20000010806 */
[----:B--2---:R-:W-:Y:S01]  /*6060*/  F2FP.PACK_AB R11, R104, R105 ;  /* 0x00000069680b723e */ /* 0x004fe200000000ff */
[----:B------:R-:W-:-:S04]  /*6070*/  IMAD.MOV.U32 R152, RZ, RZ, R117 ;  /* 0x000000ffff987224 */ /* 0x000fc800078e0075 */
[----:B------:R1:W-:Y:S01]  /*6080*/  MUFU.EX2 R109, R2 ;  /* 0x00000002006d7308 */ /* 0x0003e20000000800 */
[----:B------:R-:W-:Y:S01]  /*6090*/  IMAD.MOV.U32 R117, RZ, RZ, R103 ;  /* 0x000000ffff757224 */ /* 0x000fe200078e0067 */
        /* <DEDUP_REMOVED lines=8> */
[----:B------:R-:W3:Y:S04]  /*6120*/  LDSM.16.MT88.4 R12, [R230+0x2100] ;  /* 0x00210000e60c783b */ /* 0x000ee80000004200 */
[----:B------:R-:W4:Y:S01]  /*6130*/  LDSM.16.MT88.4 R28, [R231+0x2100] ;  /* 0x00210000e71c783b */ /* 0x000f220000004200 */
[----:B-1----:R-:W-:-:S02]  /*6140*/  FFMA.FTZ R2, R156, c[0x0][0x2d0], -R5 ;  /* 0x0000b4009c027a23 */ /* 0x002fc40000010805 */
[C---:B------:R-:W-:Y:S01]  /*6150*/  HMMA.16816.F32 R44, R8.reuse, R32, R60 ;  /* 0x00000020082c723c */ /* 0x040fe2000000183c */
[----:B------:R-:W-:Y:S01]  /*6160*/  IMAD.MOV.U32 R156, RZ, RZ, R95 ;  /* 0x000000ffff9c7224 */ /* 0x000fe200078e005f */
[----:B------:R1:W-:Y:S06]  /*6170*/  MUFU.EX2 R103, R2 ;  /* 0x0000000200677308 */ /* 0x0003ec0000000800 */
[C---:B------:R-:W-:Y:S08]  /*6180*/  HMMA.16816.F32 R32, R8.reuse, R34, R84 ;  /* 0x000000220820723c */ /* 0x040ff00000001854 */
[----:B------:R-:W-:Y:S01]  /*6190*/  HMMA.16816.F32 R36, R8, R24, R36 ;  /* 0x000000180824723c */ /* 0x000fe20000001824 */
[----:B-1----:R-:W-:-:S02]  /*61a0*/  FFMA.FTZ R2, R157, c[0x0][0x2d0], -R5 ;  /* 0x0000b4009d027a23 */ /* 0x002fc40000010805 */
[----:B------:R-:W-:Y:S02]  /*61b0*/  IMAD.MOV.U32 R157, RZ, RZ, R153 ;  /* 0x000000ffff9d7224 */ /* 0x000fe400078e0099 */
[----:B------:R1:W1:Y:S03]  /*61c0*/  MUFU.EX2 R102, R2 ;  /* 0x0000000200667308 */ /* 0x0002660000000800 */
[----:B------:R-:W-:Y:S01]  /*61d0*/  HMMA.16816.F32 R40, R8, R26, R40 ;  /* 0x0000001a0828723c */ /* 0x000fe20000001828 */
[----:B------:R-:W-:Y:S01]  /*61e0*/  IMAD.MOV.U32 R153, RZ, RZ, R181 ;  /* 0x000000ffff997224 */ /* 0x000fe200078e00b5 */
[----:B------:R-:W2:Y:S01]  /*61f0*/  LDSM.16.MT88.4 R24, [R229+0x2900] ;  /* 0x00290000e518783b */ /* 0x000ea20000004200 */
[----:B------:R-:W-:Y:S02]  /*6200*/  IMAD.MOV.U32 R181, RZ, RZ, R175 ;  /* 0x000000ffffb57224 */ /* 0x000fe400078e00af */
[----:B------:R-:W-:-:S02]  /*6210*/  IMAD.MOV.U32 R175, RZ, RZ, R121 ;  /* 0x000000ffffaf7224 */ /* 0x000fc400078e0079 */
[----:B------:R-:W-:Y:S02]  /*6220*/  IMAD.MOV.U32 R121, RZ, RZ, R116 ;  /* 0x000000ffff797224 */ /* 0x000fe400078e0074 */
[----:B------:R-:W-:Y:S02]  /*6230*/  IMAD.MOV.U32 R116, RZ, RZ, R71 ;  /* 0x000000ffff747224 */ /* 0x000fe400078e0047 */
[----:B-1----:R-:W-:Y:S01]  /*6240*/  FFMA.FTZ R2, R154, c[0x0][0x2d0], -R5 ;  /* 0x0000b4009a027a23 */ /* 0x002fe20000010805 */
[----:B------:R-:W-:-:S03]  /*6250*/  F2FP.PACK_AB R8, R102, R103 ;  /* 0x000000676608723e */ /* 0x000fc600000000ff */
[----:B------:R1:W-:Y:S02]  /*6260*/  MUFU.EX2 R101, R2 ;  /* 0x0000000200657308 */ /* 0x0003e40000000800 */
[----:B-1----:R-:W-:-:S06]  /*6270*/  FFMA.FTZ R2, R155, c[0x0][0x2d0], -R5 ;  /* 0x0000b4009b027a23 */ /* 0x002fcc0000010805 */
[----:B------:R1:W1:Y:S02]  /*6280*/  MUFU.EX2 R100, R2 ;  /* 0x0000000200647308 */ /* 0x0002640000000800 */
[----:B-1----:R-:W-:Y:S01]  /*6290*/  FFMA.FTZ R2, R168, c[0x0][0x2d0], -R3 ;  /* 0x0000b400a8027a23 */ /* 0x002fe20000010803 */
[----:B------:R-:W-:-:S05]  /*62a0*/  F2FP.PACK_AB R10, R100, R101 ;  /* 0x00000065640a723e */ /* 0x000fca00000000ff */
        /* <DEDUP_REMOVED lines=11> */
[C---:B------:R-:W-:Y:S08]  /*6360*/  HMMA.16816.F32 R144, R8.reuse, R20, R144 ;  /* 0x000000140890723c */ /* 0x040ff00000001890 */
[----:B------:R-:W-:Y:S01]  /*6370*/  HMMA.16816.F32 R148, R8, R22, R148 ;  /* 0x000000160894723c */ /* 0x000fe20000001894 */
[----:B-1----:R-:W-:-:S04]  /*6380*/  FFMA.FTZ R2, R140, c[0x0][0x2d0], -R0 ;  /* 0x0000b4008c027a23 */ /* 0x002fc80000010800 */
[----:B------:R1:W1:Y:S03]  /*6390*/  MUFU.EX2 R94, R2 ;  /* 0x00000002005e7308 */ /* 0x0002660000000800 */
[C---:B--2---:R-:W-:Y:S08]  /*63a0*/  HMMA.16816.F32 R160, R8.reuse, R16, R160 ;  /* 0x0000001008a0723c */ /* 0x044ff000000018a0 */
[----:B------:R-:W-:Y:S01]  /*63b0*/  HMMA.16816.F32 R164, R8, R18, R164 ;  /* 0x0000001208a4723c */ /* 0x000fe200000018a4 */
[----:B-1----:R-:W-:-:S07]  /*63c0*/  FFMA.FTZ R2, R141, c[0x0][0x2d0], -R0 ;  /* 0x0000b4008d027a23 */ /* 0x002fce0000010800 */
[C---:B---3--:R-:W-:Y:S01]  /*63d0*/  HMMA.16816.F32 R176, R8.reuse, R12, R176 ;  /* 0x0000000c08b0723c */ /* 0x048fe200000018b0 */
[----:B------:R1:W-:Y:S07]  /*63e0*/  MUFU.EX2 R93, R2 ;  /* 0x00000002005d7308 */ /* 0x0003ee0000000800 */
[C---:B------:R-:W-:Y:S08]  /*63f0*/  HMMA.16816.F32 R80, R8.reuse, R14, R80 ;  /* 0x0000000e0850723c */ /* 0x040ff00000001850 */
[----:B----4-:R-:W-:Y:S01]  /*6400*/  HMMA.16816.F32 R76, R8, R28, R76 ;  /* 0x0000001c084c723c */ /* 0x010fe2000000184c */
[----:B-1----:R-:W-:-:S04]  /*6410*/  FFMA.FTZ R2, R142, c[0x0][0x2d0], -R0 ;  /* 0x0000b4008e027a23 */ /* 0x002fc80000010800 */
[----:B------:R1:W2:Y:S03]  /*6420*/  MUFU.EX2 R92, R2 ;  /* 0x00000002005c7308 */ /* 0x0002a60000000800 */
[----:B------:R-:W-:Y:S07]  /*6430*/  HMMA.16816.F32 R72, R8, R30, R72 ;  /* 0x0000001e0848723c */ /* 0x000fee0000001848 */
[----:B------:R-:W-:-:S02]  /*6440*/  F2FP.PACK_AB R8, R110, R111 ;  /* 0x0000006f6e08723e */ /* 0x000fc400000000ff */
[----:B------:R-:W-:Y:S02]  /*6450*/  F2FP.PACK_AB R9, R94, R95 ;  /* 0x0000005f5e09723e */ /* 0x000fe400000000ff */
        /* <DEDUP_REMOVED lines=29> */
[----:B-1----:R-:W-:Y:S02]  /*6630*/  FFMA.FTZ R2, R156, c[0x0][0x2d0], -R6 ;  /* 0x0000b4009c027a23 */ /* 0x002fe40000010806 */
[----:B------:R-:W-:Y:S02]  /*6640*/  IMAD.MOV.U32 R156, RZ, RZ, R152 ;  /* 0x000000ffff9c7224 */ /* 0x000fe400078e0098 */
[----:B------:R-:W-:Y:S02]  /*6650*/  IMAD.MOV.U32 R152, RZ, RZ, R180 ;  /* 0x000000ffff987224 */ /* 0x000fe400078e00b4 */
[----:B------:R1:W-:Y:S01]  /*6660*/  MUFU.EX2 R71, R2 ;  /* 0x0000000200477308 */ /* 0x0003e20000000800 */
[----:B------:R-:W-:Y:S01]  /*6670*/  IMAD.MOV.U32 R180, RZ, RZ, R174 ;  /* 0x000000ffffb47224 */ /* 0x000fe200078e00ae */
[----:B---3--:R-:W-:Y:S01]  /*6680*/  F2FP.PACK_AB R8, R90, R91 ;  /* 0x0000005b5a08723e */ /* 0x008fe200000000ff */
[----:B------:R-:W-:Y:S01]  /*6690*/  IMAD.MOV.U32 R174, RZ, RZ, R118 ;  /* 0x000000ffffae7224 */ /* 0x000fe200078e0076 */
[----:B------:R-:W-:Y:S01]  /*66a0*/  F2FP.PACK_AB R9, R86, R87 ;  /* 0x000000575609723e */ /* 0x000fe200000000ff */
[----:B------:R-:W-:Y:S01]  /*66b0*/  FFMA.FTZ R4, R4, c[0x0][0x2d0], -R6 ;  /* 0x0000b40004047a23 */ /* 0x000fe20000010806 */
[----:B------:R-:W-:Y:S01]  /*66c0*/  F2FP.PACK_AB R10, R88, R89 ;  /* 0x00000059580a723e */ /* 0x000fe200000000ff */
[----:B------:R-:W-:-:S02]  /*66d0*/  IMAD.MOV.U32 R118, RZ, RZ, R234 ;  /* 0x000000ffff767224 */ /* 0x000fc400078e00ea */
[----:B-1----:R-:W-:Y:S01]  /*66e0*/  FFMA.FTZ R2, R157, c[0x0][0x2d0], -R6 ;  /* 0x0000b4009d027a23 */ /* 0x002fe20000010806 */
[----:B------:R-:W-:Y:S01]  /*66f0*/  F2FP.PACK_AB R11, R85, R84 ;  /* 0x00000054550b723e */ /* 0x000fe200000000ff */
[----:B------:R-:W-:Y:S01]  /*6700*/  IMAD.MOV.U32 R157, RZ, RZ, R156 ;  /* 0x000000ffff9d7224 */ /* 0x000fe200078e009c */
[----:B------:R-:W-:Y:S01]  /*6710*/  UIMAD.WIDE.U32 UR26, UR10, UR4, URZ ;  /* 0x000000040a1a72a5 */ /* 0x000fe2000f8e003f */
[----:B------:R-:W-:Y:S01]  /*6720*/  IMAD.MOV.U32 R156, RZ, RZ, R153 ;  /* 0x000000ffff9c7224 */ /* 0x000fe200078e0099 */
[----:B------:R1:W5:Y:S01]  /*6730*/  LDL.LU R234, [R1+0x28] ;  /* 0x0000280001ea7983 */ /* 0x0003620000300800 */
[----:B------:R-:W-:Y:S02]  /*6740*/  IMAD.MOV.U32 R153, RZ, RZ, R181 ;  /* 0x000000ffff997224 */ /* 0x000fe400078e00b5 */
[----:B------:R-:W-:Y:S01]  /*6750*/  IMAD.MOV.U32 R181, RZ, RZ, R180 ;  /* 0x000000ffffb57224 */ /* 0x000fe200078e00b4 */
[----:B------:R-:W-:Y:S01]  /*6760*/  HMMA.16816.F32 R144, R8, R24, R144 ;  /* 0x000000180890723c */ /* 0x000fe20000001890 */
[----:B------:R-:W-:-:S02]  /*6770*/  IMAD.MOV.U32 R180, RZ, RZ, R121 ;  /* 0x000000ffffb47224 */ /* 0x000fc400078e0079 */
[----:B------:R-:W-:Y:S02]  /*6780*/  IMAD.MOV.U32 R121, RZ, RZ, R69 ;  /* 0x000000ffff797224 */ /* 0x000fe400078e0045 */
[----:B------:R3:W1:Y:S02]  /*6790*/  MUFU.EX2 R69, R2 ;  /* 0x0000000200457308 */ /* 0x0006640000000800 */
[----:B---3--:R-:W-:Y:S02]  /*67a0*/  FFMA.FTZ R2, R157, c[0x0][0x2d0], -R6 ;  /* 0x0000b4009d027a23 */ /* 0x008fe40000010806 */
[----:B------:R-:W-:Y:S02]  /*67b0*/  IMAD.MOV.U32 R157, RZ, RZ, R156 ;  /* 0x000000ffff9d7224 */ /* 0x000fe400078e009c */
[----:B------:R-:W-:Y:S02]  /*67c0*/  IMAD.MOV.U32 R156, RZ, RZ, R181 ;  /* 0x000000ffff9c7224 */ /* 0x000fe400078e00b5 */
[----:B------:R-:W-:-:S02]  /*67d0*/  IMAD.MOV.U32 R181, RZ, RZ, R180 ;  /* 0x000000ffffb57224 */ /* 0x000fc400078e00b4 */
[----:B------:R-:W-:Y:S02]  /*67e0*/  IMAD.MOV.U32 R180, RZ, RZ, R138 ;  /* 0x000000ffffb47224 */ /* 0x000fe400078e008a */
[----:B------:R-:W-:Y:S02]  /*67f0*/  IMAD.MOV.U32 R138, RZ, RZ, R122 ;  /* 0x000000ffff8a7224 */ /* 0x000fe400078e007a */
[----:B------:R-:W-:Y:S02]  /*6800*/  IMAD.MOV.U32 R122, RZ, RZ, R68 ;  /* 0x000000ffff7a7224 */ /* 0x000fe400078e0044 */
[----:B------:R3:W-:Y:S01]  /*6810*/  MUFU.EX2 R68, R2 ;  /* 0x0000000200447308 */ /* 0x0007e20000000800 */
[----:B------:R-:W-:Y:S02]  /*6820*/  IMAD.MOV.U32 R155, RZ, RZ, R181 ;  /* 0x000000ffff9b7224 */ /* 0x000fe400078e00b5 */
[----:B------:R-:W-:Y:S02]  /*6830*/  IMAD.MOV.U32 R154, RZ, RZ, R180 ;  /* 0x000000ffff9a7224 */ /* 0x000fe400078e00b4 */
[----:B---3--:R-:W-:-:S02]  /*6840*/  FFMA.FTZ R2, R157, c[0x0][0x2d0], -R6 ;  /* 0x0000b4009d027a23 */ /* 0x008fc40000010806 */
[----:B------:R-:W-:Y:S02]  /*6850*/  IMAD.MOV.U32 R157, RZ, RZ, R138 ;  /* 0x000000ffff9d7224 */ /* 0x000fe400078e008a */
[----:B------:R3:W-:Y:S01]  /*6860*/  MUFU.EX2 R63, R2 ;  /* 0x00000002003f7308 */ /* 0x0007e20000000800 */
[----:B------:R-:W-:Y:S01]  /*6870*/  HMMA.16816.F32 R148, R8, R26, R148 ;  /* 0x0000001a0894723c */ /* 0x000fe20000001894 */
[----:B------:R-:W-:-:S07]  /*6880*/  IMAD.MOV.U32 R138, RZ, RZ, R233 ;  /* 0x000000ffff8a7224 */ /* 0x000fce00078e00e9 */
[----:B--2---:R-:W-:Y:S01]  /*6890*/  HMMA.16816.F32 R160, R8, R20, R160 ;  /* 0x0000001408a0723c */ /* 0x004fe200000018a0 */
[----:B---3--:R-:W-:-:S07]  /*68a0*/  FFMA.FTZ R2, R170, c[0x0][0x2d0], -R0 ;  /* 0x0000b400aa027a23 */ /* 0x008fce0000010800 */
[C---:B------:R-:W-:Y:S08]  /*68b0*/  HMMA.16816.F32 R164, R8.reuse, R22, R164 ;  /* 0x0000001608a4723c */ /* 0x040ff000000018a4 */
[C---:B----4-:R-:W-:Y:S01]  /*68c0*/  HMMA.16816.F32 R176, R8.reuse, R16, R176 ;  /* 0x0000001008b0723c */ /* 0x050fe200000018b0 */
[----:B------:R2:W-:Y:S07]  /*68d0*/  MUFU.EX2 R62, R2 ;  /* 0x00000002003e7308 */ /* 0x0005ee0000000800 */
[C---:B------:R-:W-:Y:S08]  /*68e0*/  HMMA.16816.F32 R76, R8.reuse, R12, R76 ;  /* 0x0000000c084c723c */ /* 0x040ff0000000184c */
[----:B------:R-:W-:Y:S01]  /*68f0*/  HMMA.16816.F32 R72, R8, R14, R72 ;  /* 0x0000000e0848723c */ /* 0x000fe20000001848 */
[----:B--2---:R-:W-:-:S02]  /*6900*/  FFMA.FTZ R2, R182, c[0x0][0x2d0], -R0 ;  /* 0x0000b400b6027a23 */ /* 0x004fc40000010800 */
[----:B------:R-:W-:Y:S02]  /*6910*/  IMAD.MOV.U32 R208, RZ, RZ, R125 ;  /* 0x000000ffffd07224 */ /* 0x000fe400078e007d */
[----:B------:R-:W-:Y:S01]  /*6920*/  IMAD.MOV.U32 R206, RZ, RZ, R124 ;  /* 0x000000ffffce7224 */ /* 0x000fe200078e007c */
[----:B------:R2:W3:Y:S01]  /*6930*/  MUFU.EX2 R61, R2 ;  /* 0x00000002003d7308 */ /* 0x0004e20000000800 */
[----:B------:R-:W-:Y:S02]  /*6940*/  IMAD.MOV.U32 R212, RZ, RZ, R126 ;  /* 0x000000ffffd47224 */ /* 0x000fe400078e007e */
[----:B------:R-:W-:Y:S01]  /*6950*/  IMAD.MOV.U32 R210, RZ, RZ, R174 ;  /* 0x000000ffffd27224 */ /* 0x000fe200078e00ae */
[----:B------:R-:W-:Y:S01]  /*6960*/  @UP1 UMOV UR21, UR27 ;  /* 0x0000001b00151c82 */ /* 0x000fe20008000000 */
[----:B------:R-:W-:Y:S01]  /*6970*/  IMAD.MOV.U32 R203, RZ, RZ, R138 ;  /* 0x000000ffffcb7224 */ /* 0x000fe200078e008a */
[----:B------:R-:W-:Y:S01]  /*6980*/  LDSM.16.MT88.4 R168, [R232+0x3100] ;  /* 0x00310000e8a8783b */ /* 0x000fe20000004200 */
[----:B------:R-:W-:-:S03]  /*6990*/  UMOV UR4, URZ ;  /* 0x0000003f00047c82 */ /* 0x000fc60008000000 */
[----:B------:R4:W5:Y:S01]  /*69a0*/  LDL.LU R233, [R1+0x24] ;  /* 0x0000240001e97983 */ /* 0x0009620000300800 */
[--C-:B--2---:R-:W-:Y:S02]  /*69b0*/  FFMA.FTZ R2, R183, c[0x0][0x2d0], -R0.reuse ;  /* 0x0000b400b7027a23 */ /* 0x104fe40000010800 */
[----:B------:R-:W-:Y:S02]  /*69c0*/  HMMA.16816.F32 R180, R8, R18, R80 ;  /* 0x0000001208b4723c */ /* 0x000fe40000001850 */
[----:B------:R2:W-:Y:S02]  /*69d0*/  MUFU.EX2 R60, R2 ;  /* 0x00000002003c7308 */ /* 0x0005e40000000800 */
[----:B--2---:R-:W-:-:S06]  /*69e0*/  FFMA.FTZ R2, R184, c[0x0][0x2d0], -R0 ;  /* 0x0000b400b8027a23 */ /* 0x004fcc0000010800 */
[----:B------:R2:W2:Y:S01]  /*69f0*/  MUFU.EX2 R31, R2 ;  /* 0x00000002001f7308 */ /* 0x0004a20000000800 */
[----:B-1----:R-:W-:Y:S02]  /*6a00*/  F2FP.PACK_AB R8, R69, R71 ;  /* 0x000000474508723e */ /* 0x002fe400000000ff */
[----:B---3--:R-:W-:Y:S02]  /*6a10*/  F2FP.PACK_AB R9, R61, R62 ;  /* 0x0000003e3d09723e */ /* 0x008fe400000000ff */
[----:B------:R-:W-:Y:S01]  /*6a20*/  F2FP.PACK_AB R10, R63, R68 ;  /* 0x000000443f0a723e */ /* 0x000fe200000000ff */
[----:B--2---:R-:W-:Y:S02]  /*6a30*/  FFMA.FTZ R2, R155, c[0x0][0x2d0], -R5 ;  /* 0x0000b4009b027a23 */ /* 0x004fe40000010805 */
[----:B------:R-:W-:Y:S02]  /*6a40*/  IMAD.MOV.U32 R155, RZ, RZ, R154 ;  /* 0x000000ffff9b7224 */ /* 0x000fe400078e009a */
[----:B------:R1:W-:Y:S01]  /*6a50*/  MUFU.EX2 R29, R2 ;  /* 0x00000002001d7308 */ /* 0x0003e20000000800 */
[----:B------:R-:W-:Y:S01]  /*6a60*/  IMAD.MOV.U32 R154, RZ, RZ, R157 ;  /* 0x000000ffff9a7224 */ /* 0x000fe200078e009d */
[----:B------:R-:W-:Y:S01]  /*6a70*/  F2FP.PACK_AB R11, R31, R60 ;  /* 0x0000003c1f0b723e */ /* 0x000fe200000000ff */
[----:B------:R-:W-:-:S02]  /*6a80*/  IMAD.MOV.U32 R157, RZ, RZ, R156 ;  /* 0x000000ffff9d7224 */ /* 0x000fc400078e009c */
[----:B------:R-:W-:Y:S02]  /*6a90*/  IMAD.MOV.U32 R156, RZ, RZ, R153 ;  /* 0x000000ffff9c7224 */ /* 0x000fe400078e0099 */
[----:B------:R-:W-:Y:S02]  /*6aa0*/  IMAD.MOV.U32 R153, RZ, RZ, R152 ;  /* 0x000000ffff997224 */ /* 0x000fe400078e0098 */
[----:B-1----:R-:W-:Y:S01]  /*6ab0*/  FFMA.FTZ R2, R155, c[0x0][0x2d0], -R5 ;  /* 0x0000b4009b027a23 */ /* 0x002fe20000010805 */
[----:B------:R-:W-:Y:S01]  /*6ac0*/  HMMA.16816.F32 R56, R8, R26, R56 ;  /* 0x0000001a0838723c */ /* 0x000fe20000001838 */
[----:B------:R-:W-:Y:S02]  /*6ad0*/  IMAD.MOV.U32 R152, RZ, RZ, R134 ;  /* 0x000000ffff987224 */ /* 0x000fe400078e0086 */
[----:B------:R1:W2:Y:S01]  /*6ae0*/  MUFU.EX2 R30, R2 ;  /* 0x00000002001e7308 */ /* 0x0002a20000000800 */
[----:B------:R-:W-:-:S04]  /*6af0*/  IMAD.MOV.U32 R134, RZ, RZ, R172 ;  /* 0x000000ffff867224 */ /* 0x000fc800078e00ac */
[C---:B------:R-:W-:Y:S01]  /*6b00*/  HMMA.16816.F32 R64, R8.reuse, R24, R64 ;  /* 0x000000180840723c */ /* 0x040fe20000001840 */
[----:B-1----:R-:W-:Y:S02]  /*6b10*/  FFMA.FTZ R2, R154, c[0x0][0x2d0], -R5 ;  /* 0x0000b4009a027a23 */ /* 0x002fe40000010805 */
[----:B------:R-:W-:Y:S02]  /*6b20*/  IMAD.MOV.U32 R142, RZ, RZ, R152 ;  /* 0x000000ffff8e7224 */ /* 0x000fe400078e0098 */
[----:B------:R1:W-:Y:S01]  /*6b30*/  MUFU.EX2 R28, R2 ;  /* 0x00000002001c7308 */ /* 0x0003e20000000800 */
[----:B------:R-:W-:Y:S02]  /*6b40*/  IMAD.MOV.U32 R172, RZ, RZ, R173 ;  /* 0x000000ffffac7224 */ /* 0x000fe400078e00ad */
[----:B------:R-:W-:Y:S01]  /*6b50*/  IMAD.MOV.U32 R141, RZ, RZ, R134 ;  /* 0x000000ffff8d7224 */ /* 0x000fe200078e0086 */
[----:B------:R-:W-:Y:S01]  /*6b60*/  HMMA.16816.F32 R48, R8, R22, R48 ;  /* 0x000000160830723c */ /* 0x000fe20000001830 */
[----:B------:R-:W-:-:S02]  /*6b70*/  IMAD.MOV.U32 R173, RZ, RZ, R133 ;  /* 0x000000ffffad7224 */ /* 0x000fc400078e0085 */
[----:B------:R-:W-:Y:S02]  /*6b80*/  IMAD.MOV.U32 R133, RZ, RZ, R130 ;  /* 0x000000ffff857224 */ /* 0x000fe400078e0082 */
[----:B-1----:R-:W-:-:S03]  /*6b90*/  FFMA.FTZ R2, R251, c[0x0][0x2d0], -R5 ;  /* 0x0000b400fb027a23 */ /* 0x002fc60000010805 */
[----:B------:R-:W-:Y:S01]  /*6ba0*/  HMMA.16816.F32 R52, R8, R20, R52 ;  /* 0x000000140834723c */ /* 0x000fe20000001834 */
[----:B------:R-:W-:Y:S01]  /*6bb0*/  IMAD.MOV.U32 R140, RZ, RZ, R172 ;  /* 0x000000ffff8c7224 */ /* 0x000fe200078e00ac */
[----:B------:R1:W-:Y:S01]  /*6bc0*/  MUFU.EX2 R26, R2 ;  /* 0x00000002001a7308 */ /* 0x0003e20000000800 */
[----:B------:R-:W-:Y:S02]  /*6bd0*/  IMAD.MOV.U32 R158, RZ, RZ, R173 ;  /* 0x000000ffff9e7224 */ /* 0x000fe400078e00ad */
[----:B------:R-:W-:-:S03]  /*6be0*/  IMAD.MOV.U32 R159, RZ, RZ, R153 ;  /* 0x000000ffff9f7224 */ /* 0x000fc600078e0099 */
[C---:B------:R-:W-:Y:S01]  /*6bf0*/  HMMA.16816.F32 R44, R8.reuse, R12, R44 ;  /* 0x0000000c082c723c */ /* 0x040fe2000000182c */
[----:B------:R-:W-:Y:S01]  /*6c00*/  IMAD.MOV.U32 R134, RZ, RZ, R118 ;  /* 0x000000ffff867224 */ /* 0x000fe200078e0076 */
[----:B------:R-:W-:Y:S01]  /*6c10*/  @UP1 USHF.R.U32.HI UR10, URZ, UR5, UR21 ;  /* 0x000000053f0a1299 */ /* 0x000fe20008011615 */
[----:B------:R-:W-:Y:S01]  /*6c20*/  IMAD.MOV.U32 R130, RZ, RZ, R228 ;  /* 0x000000ffff827224 */ /* 0x000fe200078e00e4 */
[----:B------:R-:W3:Y:S01]  /*6c30*/  LDSM.16.MT88.4 R152, [R229+0x3100] ;  /* 0x00310000e598783b */ /* 0x000ee20000004200 */
[----:B-1----:R-:W-:Y:S02]  /*6c40*/  FFMA.FTZ R2, R225, c[0x0][0x2d0], -R3 ;  /* 0x0000b400e1027a23 */ /* 0x002fe40000010803 */
[----:B------:R-:W-:Y:S01]  /*6c50*/  IMAD.MOV.U32 R139, RZ, RZ, R133 ;  /* 0x000000ffff8b7224 */ /* 0x000fe200078e0085 */
[----:B------:R-:W-:Y:S01]  /*6c60*/  HMMA.16816.F32 R36, R8, R16, R36 ;  /* 0x000000100824723c */ /* 0x000fe20000001824 */
[----:B------:R1:W-:Y:S01]  /*6c70*/  MUFU.EX2 R25, R2 ;  /* 0x0000000200197308 */ /* 0x0003e20000000800 */
[----:B------:R-:W-:-:S02]  /*6c80*/  FFMA.FTZ R5, R226, c[0x0][0x2d0], -R0 ;  /* 0x0000b400e2057a23 */ /* 0x000fc40000010800 */
[----:B------:R-:W-:Y:S02]  /*6c90*/  IMAD.MOV.U32 R172, RZ, RZ, R119 ;  /* 0x000000ffffac7224 */ /* 0x000fe400078e0077 */
[----:B------:R-:W-:Y:S02]  /*6ca0*/  FADD.FTZ R13, R186, R185 ;  /* 0x000000b9ba0d7221 */ /* 0x000fe40000010000 */
[----:B------:R-:W-:Y:S01]  /*6cb0*/  HMMA.16816.F32 R40, R8, R18, R40 ;  /* 0x000000120828723c */ /* 0x000fe20000001828 */
[----:B------:R-:W-:-:S07]  /*6cc0*/  IMAD.MOV.U32 R133, RZ, RZ, R127 ;  /* 0x000000ffff857224 */ /* 0x000fce00078e007f */
[----:B------:R-:W-:Y:S01]  /*6cd0*/  HMMA.16816.F32 R32, R8, R14, R32 ;  /* 0x0000000e0820723c */ /* 0x000fe20000001820 */
[----:B-1----:R-:W-:Y:S02]  /*6ce0*/  FFMA.FTZ R2, R223, c[0x0][0x2d0], -R3 ;  /* 0x0000b400df027a23 */ /* 0x002fe40000010803 */
[----:B------:R-:W-:Y:S02]  /*6cf0*/  IMAD.MOV.U32 R173, RZ, RZ, R121 ;  /* 0x000000ffffad7224 */ /* 0x000fe400078e0079 */
[----:B------:R-:W-:Y:S01]  /*6d00*/  IMAD.MOV.U32 R138, RZ, RZ, R131 ;  /* 0x000000ffff8a7224 */ /* 0x000fe200078e0083 */
[----:B------:R1:W1:Y:S01]  /*6d10*/  MUFU.EX2 R24, R2 ;  /* 0x0000000200187308 */ /* 0x0002620000000800 */
[----:B------:R-:W-:Y:S01]  /*6d20*/  IMAD.MOV.U32 R127, RZ, RZ, R117 ;  /* 0x000000ffff7f7224 */ /* 0x000fe200078e0075 */
[----:B------:R-:W-:Y:S01]  /*6d30*/  UIADD3 UR5, UR10, UR7, -UR12 ;  /* 0x000000070a057290 */ /* 0x000fe2000fffe80c */
[----:B------:R-:W-:Y:S01]  /*6d40*/  FADD.FTZ R12, R158, R139 ;  /* 0x0000008b9e0c7221 */ /* 0x000fe20000010000 */
[----:B------:R-:W-:Y:S04]  /*6d50*/  LDSM.16.MT88.4 R16, [R231+0x3100] ;  /* 0x00310000e710783b */ /* 0x000fe80000004200 */
[----:B------:R4:W5:Y:S01]  /*6d60*/  LDL.LU R228, [R1+0x20] ;  /* 0x0000200001e47983 */ /* 0x0009620000300800 */
[----:B------:R3:W-:Y:S01]  /*6d70*/  MUFU.EX2 R15, R4 ;  /* 0x00000004000f7308 */ /* 0x0007e20000000800 */
[----:B------:R-:W-:Y:S01]  /*6d80*/  IMAD.MOV.U32 R121, RZ, RZ, R116 ;  /* 0x000000ffff797224 */ /* 0x000fe200078e0074 */
[----:B------:R-:W-:Y:S01]  /*6d90*/  UIMAD.WIDE UR4, UR5, -0x6db6db6d, UR4 ;  /* 0x92492493050478a5 */ /* 0x000fe2000f8e0204 */
[----:B------:R-:W-:Y:S01]  /*6da0*/  IMAD.MOV.U32 R204, RZ, RZ, R173 ;  /* 0x000000ffffcc7224 */ /* 0x000fe200078e00ad */
[----:B------:R-:W4:Y:S01]  /*6db0*/  LDSM.16.MT88.4 R116, [R230+0x3100] ;  /* 0x00310000e674783b */ /* 0x000f220000004200 */
[----:B------:R-:W-:Y:S01]  /*6dc0*/  IMAD.MOV.U32 R139, RZ, RZ, R133 ;  /* 0x000000ffff8b7224 */ /* 0x000fe200078e0085 */
[----:B------:R-:W-:Y:S01]  /*6dd0*/  USHF.R.U32.HI UR4, URZ, 0x1f, UR5 ;  /* 0x0000001f3f047899 */ /* 0x000fe20008011605 */
[--C-:B-1----:R-:W-:Y:S01]  /*6de0*/  FFMA.FTZ R2, R252, c[0x0][0x2d0], -R3.reuse ;  /* 0x0000b400fc027a23 */ /* 0x102fe20000010803 */
[----:B------:R-:W-:Y:S01]  /*6df0*/  MUFU.EX2 R9, R5 ;  /* 0x0000000500097308 */ /* 0x000fe20000000800 */
[----:B------:R-:W-:Y:S01]  /*6e00*/  FFMA.FTZ R3, R142, c[0x0][0x2d0], -R3 ;  /* 0x0000b4008e037a23 */ /* 0x000fe20000010803 */
[----:B------:R-:W-:Y:S01]  /*6e10*/  ULEA.HI.SX32 UR4, UR5, UR4, 0x1a ;  /* 0x0000000405047291 */ /* 0x000fe2000f8fd23f */
[----:B------:R-:W-:Y:S01]  /*6e20*/  IMAD.MOV.U32 R133, RZ, RZ, R128 ;  /* 0x000000ffff857224 */ /* 0x000fe200078e0080 */
[----:B--2---:R-:W-:-:S02]  /*6e30*/  F2FP.PACK_AB R184, R30, R29 ;  /* 0x0000001d1eb8723e */ /* 0x004fc400000000ff */
[----:B------:R-:W-:Y:S01]  /*6e40*/  UISETP.LT.AND UP0, UPT, URZ, UR4, UPT ;  /* 0x000000043f00728c */ /* 0x000fe2000bf01270 */
[----:B------:R-:W-:Y:S01]  /*6e50*/  F2FP.PACK_AB R185, R24, R25 ;  /* 0x0000001918b9723e */ /* 0x000fe200000000ff */
[----:B------:R1:W-:Y:S01]  /*6e60*/  MUFU.EX2 R22, R3 ;  /* 0x0000000300167308 */ /* 0x0003e20000000800 */
[----:B---3--:R-:W-:Y:S01]  /*6e70*/  FADD.FTZ R4, R127, R159 ;  /* 0x0000009f7f047221 */ /* 0x008fe20000010000 */
[----:B------:R-:W-:Y:S01]  /*6e80*/  USEL UR4, URZ, UR4, !UP0 ;  /* 0x000000043f047287 */ /* 0x000fe2000c000000 */
[----:B------:R-:W-:-:S03]  /*6e90*/  F2FP.PACK_AB R186, R26, R28 ;  /* 0x0000001c1aba723e */ /* 0x000fc600000000ff */
[----:B------:R-:W-:Y:S02]  /*6ea0*/  UISETP.GE.AND UP0, UPT, UR6, UR4, UPT ;  /* 0x000000040600728c */ /* 0x000fe4000bf06270 */
[----:B------:R2:W3:Y:S04]  /*6eb0*/  MUFU.EX2 R23, R2 ;  /* 0x0000000200177308 */ /* 0x0004e80000000800 */
[----:B------:R-:W-:Y:S01]  /*6ec0*/  PLOP3.LUT P0, PT, PT, PT, UP0, 0x80, 0x0 ;  /* 0x000000000000781c */ /* 0x000fe20003f0f008 */
[----:B-1----:R-:W-:-:S04]  /*6ed0*/  FFMA.FTZ R3, R141, c[0x0][0x2d0], -R6 ;  /* 0x0000b4008d037a23 */ /* 0x002fc80000010806 */
[----:B------:R1:W-:Y:S01]  /*6ee0*/  MUFU.EX2 R21, R3 ;  /* 0x0000000300157308 */ /* 0x0003e20000000800 */
[--C-:B--2---:R-:W-:Y:S02]  /*6ef0*/  FFMA.FTZ R2, R140, c[0x0][0x2d0], -R6.reuse ;  /* 0x0000b4008c027a23 */ /* 0x104fe40000010806 */
[----:B------:R-:W-:Y:S02]  /*6f00*/  FFMA.FTZ R6, R7, c[0x0][0x2d0], -R6 ;  /* 0x0000b40007067a23 */ /* 0x000fe40000010806 */
[----:B------:R-:W-:-:S03]  /*6f10*/  FFMA.FTZ R7, R217, c[0x0][0x2d0], -R0 ;  /* 0x0000b400d9077a23 */ /* 0x000fc60000010800 */
[----:B------:R2:W2:Y:S01]  /*6f20*/  MUFU.EX2 R20, R2 ;  /* 0x0000000200147308 */ /* 0x0004a20000000800 */
[----:B-1----:R-:W-:-:S07]  /*6f30*/  FFMA.FTZ R3, R227, c[0x0][0x2d0], -R0 ;  /* 0x0000b400e3037a23 */ /* 0x002fce0000010800 */
[----:B------:R-:W1:Y:S01]  /*6f40*/  MUFU.EX2 R14, R6 ;  /* 0x00000006000e7308 */ /* 0x000e620000000800 */
[----:B------:R-:W-:Y:S01]  /*6f50*/  FFMA.FTZ R0, R187, c[0x0][0x2d0], -R0 ;  /* 0x0000b400bb007a23 */ /* 0x000fe20000010800 */
[----:B---3--:R-:W-:-:S06]  /*6f60*/  F2FP.PACK_AB R187, R22, R23 ;  /* 0x0000001716bb723e */ /* 0x008fcc00000000ff */
[----:B------:R3:W-:Y:S01]  /*6f70*/  MUFU.EX2 R8, R3 ;  /* 0x0000000300087308 */ /* 0x0007e20000000800 */
[----:B--2---:R-:W-:Y:S01]  /*6f80*/  FADD.FTZ R2, R175, R12 ;  /* 0x0000000caf027221 */ /* 0x004fe20000010000 */
[----:B------:R-:W-:Y:S01]  /*6f90*/  F2FP.PACK_AB R128, R20, R21 ;  /* 0x000000151480723e */ /* 0x000fe200000000ff */
[----:B------:R-:W-:Y:S02]  /*6fa0*/  HMMA.16816.F32 R144, R184, R152, R144 ;  /* 0x00000098b890723c */ /* 0x000fe40000001890 */
[----:B------:R-:W-:-:S03]  /*6fb0*/  FADD.FTZ R5, R130, R2 ;  /* 0x0000000282057221 */ /* 0x000fc60000010000 */
[----:B------:R2:W-:Y:S01]  /*6fc0*/  MUFU.EX2 R10, R7 ;  /* 0x00000007000a7308 */ /* 0x0005e20000000800 */
[----:B-1----:R-:W-:Y:S02]  /*6fd0*/  F2FP.PACK_AB R130, R14, R15 ;  /* 0x0000000f0e82723e */ /* 0x002fe400000000ff */
[----:B------:R-:W-:Y:S01]  /*6fe0*/  HMMA.16816.F32 R148, R184, R154, R148 ;  /* 0x0000009ab894723c */ /* 0x000fe20000001894 */
[----:B---3--:R-:W-:-:S04]  /*6ff0*/  FADD.FTZ R3, R156, R157 ;  /* 0x0000009d9c037221 */ /* 0x008fc80000010000 */
[----:B------:R-:W1:Y:S03]  /*7000*/  MUFU.EX2 R11, R0 ;  /* 0x00000000000b7308 */ /* 0x000e660000000800 */
[----:B------:R-:W-:Y:S01]  /*7010*/  HMMA.16816.F32 R160, R184, R168, R160 ;  /* 0x000000a8b8a0723c */ /* 0x000fe200000018a0 */
[----:B------:R-:W-:Y:S02]  /*7020*/  FADD.FTZ R6, R172, R3 ;  /* 0x00000003ac067221 */ /* 0x000fe40000010000 */
[----:B--2---:R-:W-:Y:S02]  /*7030*/  FADD.FTZ R7, R134, R4 ;  /* 0x0000000486077221 */ /* 0x004fe40000010000 */
[----:B------:R-:W-:-:S03]  /*7040*/  FADD.FTZ R2, R206, R6 ;  /* 0x00000006ce027221 */ /* 0x000fc60000010000 */
[C---:B------:R-:W-:Y:S01]  /*7050*/  HMMA.16816.F32 R164, R184.reuse, R170, R164 ;  /* 0x000000aab8a4723c */ /* 0x040fe200000018a4 */
[----:B------:R-:W-:Y:S02]  /*7060*/  FADD.FTZ R3, R208, R7 ;  /* 0x00000007d0037221 */ /* 0x000fe40000010000 */
[----:B------:R-:W-:Y:S02]  /*7070*/  FADD.FTZ R2, R203, R2 ;  /* 0x00000002cb027221 */ /* 0x000fe40000010000 */
[----:B------:R-:W-:Y:S01]  /*7080*/  FADD.FTZ R3, R210, R3 ;  /* 0x00000003d2037221 */ /* 0x000fe20000010000 */
[----:B-1----:R-:W-:Y:S01]  /*7090*/  F2FP.PACK_AB R131, R11, R10 ;  /* 0x0000000a0b83723e */ /* 0x002fe200000000ff */
[----:B------:R-:W-:Y:S01]  /*70a0*/  FADD.FTZ R0, R222, R13 ;  /* 0x0000000dde007221 */ /* 0x000fe20000010000 */
[----:B----4-:R-:W-:Y:S01]  /*70b0*/  HMMA.16816.F32 R176, R184, R116, R176 ;  /* 0x00000074b8b0723c */ /* 0x010fe200000018b0 */
        /* <DEDUP_REMOVED lines=15> */
[----:B------:R-:W-:Y:S01]  /*71b0*/  IMAD.MOV.U32 R134, RZ, RZ, R129 ;  /* 0x000000ffff867224 */ /* 0x000fe200078e0081 */
[----:B------:R-:W-:Y:S01]  /*71c0*/  F2FP.PACK_AB R129, R9, R8 ;  /* 0x000000080981723e */ /* 0x000fe200000000ff */
        /* <DEDUP_REMOVED lines=89> */
[----:B------:R-:W-:-:S02]  /*7760*/  FADD.FTZ R5, R11, R2 ;  /* 0x000000020b057221 */ /* 0x000fc40000010000 */
[----:B------:R-:W-:-:S03]  /*7770*/  FADD.FTZ R2, R26, R3 ;  /* 0x000000031a027221 */ /* 0x000fc60000010000 */
[----:B------:R2:W-:Y:S01]  /*7780*/  STL [R1+0x8], R5 ;  /* 0x0000080501007387 */ /* 0x0005e20000100800 */
[----:B-1----:R-:W-:-:S05]  /*7790*/  FADD.FTZ R0, R22, R4 ;  /* 0x0000000416007221 */ /* 0x002fca0000010000 */
[----:B------:R2:W-:Y:S04]  /*77a0*/  STL [R1+0xc], R0 ;  /* 0x00000c0001007387 */ /* 0x0005e80000100800 */
[----:B------:R2:W-:Y:S01]  /*77b0*/  STL [R1+0x10], R2 ;  /* 0x0000100201007387 */ /* 0x0005e20000100800 */
[----:B------:R-:W-:Y:S05]  /*77c0*/  @!P0 BRA `(.L_x_659) ;  /* 0x0000573000008947 */ /* 0x000fea0003800000 */
[----:B------:R-:W3:Y:S01]  /*77d0*/  LDL R133, [R1+0x18] ;  /* 0x0000180001857983 */ /* 0x000ee20000100800 */
[----:B------:R-:W-:Y:S01]  /*77e0*/  PLOP3.LUT P1, PT, PT, PT, UP1, 0x80, 0x0 ;  /* 0x000000000000781c */ /* 0x000fe20003f2f018 */
[----:B------:R-:W-:Y:S01]  /*77f0*/  IMAD.MOV.U32 R132, RZ, RZ, R136 ;  /* 0x000000ffff847224 */ /* 0x000fe200078e0088 */
[----:B------:R-:W-:Y:S01]  /*7800*/  PLOP3.LUT P0, PT, PT, PT, UP1, 0x80, 0x0 ;  /* 0x000000000000781c */ /* 0x000fe20003f0f018 */
[----:B------:R-:W-:Y:S01]  /*7810*/  IMAD.MOV.U32 R3, RZ, RZ, R137 ;  /* 0x000000ffff037224 */ /* 0x000fe200078e0089 */
[----:B------:R-:W-:-:S09]  /*7820*/  MOV R134, R70 ;  /* 0x0000004600867202 */ /* 0x000fd20000000f00 */
[----:B--23--:R-:W-:-:S04]  /*7830*/  @P1 IMAD.HI.U32 R0, R133, c[0x0][0x2c8], RZ ;  /* 0x0000b20085001a27 */ /* 0x00cfc800078e00ff */
[----:B------:R-:W-:Y:S01]  /*7840*/  IMAD.MOV.U32 R133, RZ, RZ, R135 ;  /* 0x000000ffff857224 */ /* 0x000fe200078e0087 */
[----:B------:R-:W-:-:S05]  /*7850*/  @P0 SHF.R.U32.HI R0, RZ, c[0x0][0x2cc], R0 ;  /* 0x0000b300ff000a19 */ /* 0x000fca0000011600 */
[----:B------:R1:W-:Y:S02]  /*7860*/  @P0 STL [R1+0x14], R0 ;  /* 0x0000140001000387 */ /* 0x0003e40000100800 */
.L_x_662:
[----:B------:R-:W-:Y:S04]  /*7870*/  DEPBAR.LE SB0, 0x0 ;  /* 0x000080000000791a */ /* 0x000fe80000000000 */
[----:B------:R-:W-:Y:S01]  /*7880*/  BAR.SYNC.DEFER_BLOCKING 0x0 ;  /* 0x0000000000007b1d */ /* 0x000fe20000010000 */
[----:B------:R-:W-:Y:S05]  /*7890*/  ISETP.LE.AND P0, PT, RZ, UR6, PT ;  /* 0x00000006ff007c0c */ /* 0x000fea000bf03270 */
[----:B---3-5:R2:W3:Y:S04]  /*78a0*/  LDSM.16.M88.4 R112, [R235+0x7100] ;  /* 0x00710000eb70783b */ /* 0x0284e80000000200 */
[----:B------:R2:W4:Y:S04]  /*78b0*/  LDSM.16.M88.4 R108, [R235+0x9100] ;  /* 0x00910000eb6c783b */ /* 0x0005280000000200 */
[----:B-----5:R2:W1:Y:S04]  /*78c0*/  LDSM.16.M88.4 R16, [R228+0x3900] ;  /* 0x00390000e410783b */ /* 0x0204680000000200 */
        /* <DEDUP_REMOVED lines=16> */
[----:B-1-34-:R-:W-:Y:S01]  /*79d0*/  SHF.R.S32.HI R0, RZ, 0x1f, R249 ;  /* 0x0000001fff007819 */ /* 0x01afe200000114f9 */
[C---:B------:R-:W-:Y:S01]  /*79e0*/  IMAD.WIDE.U32 R4, R249.reuse, c[0x0][0x208], RZ ;  /* 0x00008200f9047a25 */ /* 0x040fe200078e00ff */
[----:B------:R-:W-:Y:S02]  /*79f0*/  SHF.R.S32.HI R2, RZ, 0x1f, R248 ;  /* 0x0000001fff027819 */ /* 0x000fe400000114f8 */
[----:B------:R-:W-:Y:S01]  /*7a00*/  IADD3 R21, R250, 0x100, RZ ;  /* 0x00000100fa157810 */ /* 0x000fe20007ffe0ff */
[----:B------:R-:W-:Y:S02]  /*7a10*/  IMAD R0, R0, c[0x0][0x208], RZ ;  /* 0x0000820000007a24 */ /* 0x000fe400078e02ff */
[----:B------:R-:W-:Y:S02]  /*7a20*/  IMAD R2, R2, c[0x0][0x218], RZ ;  /* 0x0000860002027a24 */ /* 0x000fe400078e02ff */
[----:B------:R-:W-:Y:S04]  /*7a30*/  IMAD R0, R249, c[0x0][0x20c], R0 ;  /* 0x00008300f9007a24 */ /* 0x000fe800078e0200 */
[----:B------:R-:W-:Y:S04]  /*7a40*/  IMAD.IADD R5, R5, 0x1, R0 ;  /* 0x0000000105057824 */ /* 0x000fe800078e0200 */
[----:B------:R-:W-:Y:S05]  /*7a50*/  IMAD.WIDE.U32 R4, R248, c[0x0][0x218], R4 ;  /* 0x00008600f8047a25 */ /* 0x000fea00078e0004 */
[----:B------:R-:W-:Y:S01]  /*7a60*/  IADD3 R0, P1, R4, UR24, RZ ;  /* 0x0000001804007c10 */ /* 0x000fe2000ff3e0ff */
[----:B------:R-:W-:Y:S03]  /*7a70*/  IMAD R4, R248, c[0x0][0x21c], R2 ;  /* 0x00008700f8047a24 */ /* 0x000fe600078e0202 */
[C---:B------:R-:W-:Y:S02]  /*7a80*/  LEA R2, P0, R0.reuse, c[0x0][0x1f8], 0x1 ;  /* 0x00007e0000027a11 */ /* 0x040fe400078008ff */
[----:B------:R-:W-:Y:S03]  /*7a90*/  IADD3.X R4, R5, UR8, R4, P1, !PT ;  /* 0x0000000805047c10 */ /* 0x000fe60008ffe404 */
[----:B------:R-:W1:Y:S01]  /*7aa0*/  SHFL.IDX PT, R6, R2, RZ, 0x181f ;  /* 0x00181fff02067589 */ /* 0x000e6200000e0000 */
[----:B------:R-:W-:Y:S03]  /*7ab0*/  LEA.HI.X R0, R0, c[0x0][0x1fc], R4, 0x1, P0 ;  /* 0x00007f0000007a11 */ /* 0x000fe600000f0c04 */
[----:B------:R-:W3:Y:S04]  /*7ac0*/  SHFL.IDX PT, R4, R2, 0x1, 0x181f ;  /* 0x00381f0002047f89 */ /* 0x000ee800000e0000 */
[----:B------:R-:W-:Y:S04]  /*7ad0*/  SHFL.IDX PT, R7, R0, RZ, 0x181f ;  /* 0x00181fff00077589 */ /* 0x000fe800000e0000 */
[----:B------:R-:W-:Y:S04]  /*7ae0*/  SHFL.IDX PT, R5, R0, 0x1, 0x181f ;  /* 0x00381f0000057f89 */ /* 0x000fe800000e0000 */
[----:B------:R-:W-:Y:S04]  /*7af0*/  SHFL.IDX PT, R12, R2, 0x2, 0x181f ;  /* 0x00581f00020c7f89 */ /* 0x000fe800000e0000 */
[----:B------:R-:W4:Y:S04]  /*7b00*/  SHFL.IDX PT, R10, R2, 0x3, 0x181f ;  /* 0x00781f00020a7f89 */ /* 0x000f2800000e0000 */
[----:B------:R-:W-:Y:S04]  /*7b10*/  SHFL.IDX PT, R9, R0, 0x2, 0x181f ;  /* 0x00581f0000097f89 */ /* 0x000fe800000e0000 */
[----:B------:R-:W5:Y:S04]  /*7b20*/  SHFL.IDX PT, R8, R2, 0x4, 0x181f ;  /* 0x00981f0002087f89 */ /* 0x000f6800000e0000 */
[----:B------:R-:W-:Y:S04]  /*7b30*/  SHFL.IDX PT, R11, R2, 0x5, 0x181f ;  /* 0x00b81f00020b7f89 */ /* 0x000fe800000e0000 */
[----:B------:R-:W-:Y:S04]  /*7b40*/  SHFL.IDX PT, R20, R0, 0x3, 0x181f ;  /* 0x00781f0000147f89 */ /* 0x000fe800000e0000 */
[----:B------:R-:W2:Y:S04]  /*7b50*/  SHFL.IDX PT, R15, R0, 0x4, 0x181f ;  /* 0x00981f00000f7f89 */ /* 0x000ea800000e0000 */
[----:B------:R-:W2:Y:S04]  /*7b60*/  SHFL.IDX PT, R2, R2, 0x6, 0x181f ;  /* 0x00d81f0002027f89 */ /* 0x000ea800000e0000 */
[----:B------:R-:W2:Y:S04]  /*7b70*/  SHFL.IDX PT, R14, R0, 0x5, 0x181f ;  /* 0x00b81f00000e7f89 */ /* 0x000ea800000e0000 */
[----:B------:R-:W2:Y:S01]  /*7b80*/  SHFL.IDX PT, R0, R0, 0x6, 0x181f ;  /* 0x00d81f0000007f89 */ /* 0x000ea200000e0000 */
[-C--:B-1----:R-:W-:Y:S02]  /*7b90*/  IADD3 R6, P1, R6, R247.reuse, RZ ;  /* 0x000000f706067210 */ /* 0x082fe40007f3e0ff */
[-C--:B---3--:R-:W-:Y:S02]  /*7ba0*/  IADD3 R4, P0, R4, R247.reuse, RZ ;  /* 0x000000f704047210 */ /* 0x088fe40007f1e0ff */
[-C--:B----4-:R-:W-:Y:S01]  /*7bb0*/  IADD3 R10, P3, R10, R247.reuse, RZ ;  /* 0x000000f70a0a7210 */ /* 0x090fe20007f7e0ff */
[--C-:B------:R-:W-:Y:S01]  /*7bc0*/  IMAD.X R7, R7, 0x1, R246.reuse, P1 ;  /* 0x0000000107077824 */ /* 0x100fe200008e06f6 */
[-C--:B-----5:R-:W-:Y:S01]  /*7bd0*/  IADD3 R8, P2, R8, R247.reuse, RZ ;  /* 0x000000f708087210 */ /* 0x0a0fe20007f5e0ff */
[--C-:B------:R-:W-:Y:S01]  /*7be0*/  IMAD.X R5, R5, 0x1, R246.reuse, P0 ;  /* 0x0000000105057824 */ /* 0x100fe200000e06f6 */
[-C--:B------:R-:W-:Y:S02]  /*7bf0*/  IADD3 R12, P0, R12, R247.reuse, RZ ;  /* 0x000000f70c0c7210 */ /* 0x080fe40007f1e0ff */
[----:B------:R1:W-:Y:S03]  /*7c00*/  LDGSTS.E.BYPASS.LTC128B.128 [R21], [R6.64], !P6 ;  /* 0x0000000006157fae */ /* 0x0003e6000f101d4e */
[--C-:B------:R-:W-:Y:S01]  /*7c10*/  IMAD.X R13, R9, 0x1, R246.reuse, P0 ;  /* 0x00000001090d7824 */ /* 0x100fe200000e06f6 */
[----:B------:R3:W-:Y:S01]  /*7c20*/  LDGSTS.E.BYPASS.LTC128B.128 [R21+0x800], [R4.64], !P6 ;  /* 0x0080000004157fae */ /* 0x0007e2000f101d4e */
[--C-:B--2---:R-:W-:Y:S03]  /*7c30*/  IMAD.X R9, R15, 0x1, R246.reuse, P2 ;  /* 0x000000010f097824 */ /* 0x104fe600010e06f6 */
        /* <DEDUP_REMOVED lines=8> */
[----:B------:R2:W-:Y:S04]  /*7cc0*/  LDGSTS.E.BYPASS.LTC128B.128 [R21+0x2800], [R6.64], !P6 ;  /* 0x0280000006157fae */ /* 0x0005e8000f101d4e */
[----:B------:R2:W-:Y:S02]  /*7cd0*/  LDGSTS.E.BYPASS.LTC128B.128 [R21+0x3000], [R4.64], !P6 ;  /* 0x0300000004157fae */ /* 0x0005e4000f101d4e */
.L_x_660:
[-C--:B-1234-:R-:W-:Y:S01]  /*7ce0*/  HMMA.16816.F32 R4, R112, R16.reuse, RZ ;  /* 0x000000107004723c */ /* 0x09efe200000018ff */
[----:B------:R-:W0:Y:S01]  /*7cf0*/  LDGDEPBAR ;  /* 0x00000000000079af */ /* 0x000e220000000000 */
[----:B------:R-:W-:Y:S06]  /*7d00*/  UISETP.GE.AND UP0, UPT, UR6, 0x1, UPT ;  /* 0x000000010600788c */ /* 0x000fec000bf06270 */
[C---:B------:R-:W-:Y:S01]  /*7d10*/  HMMA.16816.F32 R8, R108.reuse, R16, RZ ;  /* 0x000000106c08723c */ /* 0x040fe200000018ff */
[----:B------:R-:W-:Y:S07]  /*7d20*/  PLOP3.LUT P0, PT, PT, PT, UP0, 0x80, 0x0 ;  /* 0x000000000000781c */ /* 0x000fee0003f0f008 */
        /* <DEDUP_REMOVED lines=98> */
[----:B------:R-:W5:Y:S07]  /*8350*/  LDSM.16.M88.4 R136, [R233+0x2800] ;  /* 0x00280000e988783b */ /* 0x000f6e0000000200 */
        /* <DEDUP_REMOVED lines=30> */
[----:B------:R-:W-:Y:S01]  /*8540*/  HMMA.16816.F32 R112, R196, R194, R112 ;  /* 0x000000c2c470723c */ /* 0x000fe20000001870 */
[----:B------:R-:W-:-:S07]  /*8550*/  @!P0 BRA `(.L_x_661) ;  /* 0x000003f000008947 */ /* 0x000fce0003800000 */
[----:B------:R-:W2:Y:S01]  /*8560*/  LDL R0, [R1] ;  /* 0x0000000001007983 */ /* 0x000ea20000100800 */
        /* <DEDUP_REMOVED lines=61> */
[----:B------:R2:W-:Y:S02]  /*8940*/  LDGSTS.E.BYPASS.LTC128B.128 [R250+0x6900], [R136.64], !P6 ;  /* 0x0690000088fa7fae */ /* 0x0005e4000f101d4e */
.L_x_661:
[----:B------:R-:W3:Y:S01]  /*8950*/  LDL R2, [R1+0x14] ;  /* 0x0000140001027983 */ /* 0x000ee20000100800 */
[----:B------:R-:W-:Y:S01]  /*8960*/  PLOP3.LUT P0, PT, PT, PT, UP1, 0x80, 0x0 ;  /* 0x000000000000781c */ /* 0x000fe20003f0f018 */
[----:B------:R-:W-:Y:S01]  /*8970*/  UIMAD UR5, UR6, -0x70, URZ ;  /* 0xffffff90060578a4 */ /* 0x000fe2000f8e023f */
[----:B--2---:R-:W-:Y:S01]  /*8980*/  IMAD.U32 R136, RZ, RZ, UR12 ;  /* 0x0000000cff887e24 */ /* 0x004fe2000f8e00ff */
[----:B------:R-:W2:Y:S01]  /*8990*/  LDL R139, [R1+0x1c] ;  /* 0x00001c00018b7983 */ /* 0x000ea20000100800 */
[----:B------:R-:W-:Y:S02]  /*89a0*/  UISETP.GT.AND UP0, UPT, UR6, UR4, UPT ;  /* 0x000000040600728c */ /* 0x000fe4000bf04270 */
[----:B------:R-:W-:Y:S01]  /*89b0*/  UIADD3 UR6, UR6, -0x1, URZ ;  /* 0xffffffff06067890 */ /* 0x000fe2000fffe03f */
[----:B------:R-:W-:Y:S04]  /*89c0*/  STL [R1+0x60], R248 ;  /* 0x000060f801007387 */ /* 0x000fe80000100800 */
        /* <DEDUP_REMOVED lines=16> */
[----:B------:R1:W3:Y:S04]  /*8ad0*/  LDL R0, [R1+0x18] ;  /* 0x0000180001007983 */ /* 0x0002e80000100800 */
[----:B------:R-:W0:Y:S01]  /*8ae0*/  LDGDEPBAR ;  /* 0x00000000000079af */ /* 0x000e220000000000 */
[----:B---3--:R-:W-:Y:S07]  /*8af0*/  @P0 IMAD.MOV.U32 R0, RZ, RZ, R2 ;  /* 0x000000ffff000224 */ /* 0x008fee00078e0002 */
[----:B------:R-:W-:Y:S08]  /*8b00*/  SHFL.IDX PT, R138, R0, 0x2, 0x1c1f ;  /* 0x005c1f00008a7f89 */ /* 0x000ff000000e0000 */
[----:B------:R-:W-:Y:S08]  /*8b10*/  SHFL.IDX PT, R135, R0, RZ, 0x1c1f ;  /* 0x001c1fff00877589 */ /* 0x000ff000000e0000 */
[----:B------:R-:W3:Y:S08]  /*8b20*/  SHFL.IDX PT, R2, R0, 0x1, 0x1c1f ;  /* 0x003c1f0000027f89 */ /* 0x000ef000000e0000 */
[----:B------:R4:W1:Y:S02]  /*8b30*/  SHFL.IDX PT, R137, R0, 0x3, 0x1c1f ;  /* 0x007c1f0000897f89 */ /* 0x00086400000e0000 */
[----:B----4-:R-:W-:Y:S05]  /*8b40*/  IMAD.U32 R0, RZ, RZ, UR5 ;  /* 0x00000005ff007e24 */ /* 0x010fea000f8e00ff */
[----:B--2---:R-:W-:Y:S04]  /*8b50*/  IADD3 R0, -R139, 0x1, R0 ;  /* 0x000000018b007810 */ /* 0x004fe80007ffe100 */
[----:B------:R-:W-:Y:S05]  /*8b60*/  IADD3 R136, -R136, UR7, R0 ;  /* 0x0000000788887c10 */ /* 0x000fea000fffe100 */
[C---:B---3--:R-:W-:Y:S02]  /*8b70*/  IMAD.IADD R2, R136.reuse, 0x1, R2 ;  /* 0x0000000188027824 */ /* 0x048fe400078e0202 */
[C---:B------:R-:W-:Y:S02]  /*8b80*/  IMAD.IADD R135, R136.reuse, 0x1, R135 ;  /* 0x0000000188877824 */ /* 0x040fe400078e0287 */
[----:B------:R-:W-:Y:S01]  /*8b90*/  IMAD.IADD R0, R136, 0x1, R138 ;  /* 0x0000000188007824 */ /* 0x000fe200078e028a */
[----:B------:R-:W-:Y:S01]  /*8ba0*/  ISETP.GT.AND P1, PT, R2, RZ, PT ;  /* 0x000000ff0200720c */ /* 0x000fe20003f24270 */
[----:B-1----:R-:W-:Y:S01]  /*8bb0*/  IMAD.IADD R136, R136, 0x1, R137 ;  /* 0x0000000188887824 */ /* 0x002fe200078e0289 */
[----:B------:R-:W-:Y:S02]  /*8bc0*/  ISETP.GT.AND P0, PT, R2, 0x1, PT ;  /* 0x000000010200780c */ /* 0x000fe40003f04270 */
[----:B------:R-:W-:Y:S02]  /*8bd0*/  FSEL R188, R6, -INF , P1 ;  /* 0xff80000006bc7808 */ /* 0x000fe40000800000 */
[----:B------:R-:W-:Y:S02]  /*8be0*/  FSEL R7, R7, -INF , P0 ;  /* 0xff80000007077808 */ /* 0x000fe40000000000 */
[----:B------:R-:W-:Y:S02]  /*8bf0*/  ISETP.GT.AND P2, PT, R135, 0x1, PT ;  /* 0x000000018700780c */ /* 0x000fe40003f44270 */
[C---:B------:R-:W-:Y:S02]  /*8c00*/  ISETP.GT.AND P1, PT, R2.reuse, 0x8, PT ;  /* 0x000000080200780c */ /* 0x040fe40003f24270 */
        /* <DEDUP_REMOVED lines=34> */
[C---:B------:R-:W-:Y:S02]  /*8e30*/  ISETP.GT.AND P2, PT, R135.reuse, 0x31, PT ;  /* 0x000000318700780c */ /* 0x040fe40003f44270 */
[----:B------:R-:W-:Y:S02]  /*8e40*/  ISETP.GT.AND P3, PT, R135, RZ, PT ;  /* 0x000000ff8700720c */ /* 0x000fe40003f64270 */
[C---:B------:R-:W-:Y:S02]  /*8e50*/  ISETP.GT.AND P1, PT, R136.reuse, RZ, PT ;  /* 0x000000ff8800720c */ /* 0x040fe40003f24270 */
[----:B------:R-:W-:Y:S02]  /*8e60*/  ISETP.GT.AND P0, PT, R136, 0x1, PT ;  /* 0x000000018800780c */ /* 0x000fe40003f04270 */
[----:B------:R-:W-:Y:S02]  /*8e70*/  FSEL R190, R53, -INF , P2 ;  /* 0xff80000035be7808 */ /* 0x000fe40001000000 */
[----:B------:R-:W-:Y:S02]  /*8e80*/  FSEL R138, R4, -INF , P3 ;  /* 0xff800000048a7808 */ /* 0x000fe40001800000 */
[----:B------:R-:W-:Y:S02]  /*8e90*/  ISETP.GT.AND P3, PT, R135, 0x8, PT ;  /* 0x000000088700780c */ /* 0x000fe40003f64270 */
[----:B------:R-:W-:Y:S02]  /*8ea0*/  FSEL R11, R11, -INF , P0 ;  /* 0xff8000000b0b7808 */ /* 0x000fe40000000000 */
[----:B------:R-:W-:Y:S02]  /*8eb0*/  ISETP.GT.AND P0, PT, R2, 0x39, PT ;  /* 0x000000390200780c */ /* 0x000fe40003f04270 */
[----:B------:R-:W-:Y:S02]  /*8ec0*/  ISETP.GT.AND P2, PT, R0, 0x1, PT ;  /* 0x000000010000780c */ /* 0x000fe40003f44270 */
[----:B------:R-:W-:Y:S02]  /*8ed0*/  FSEL R10, R10, -INF , P1 ;  /* 0xff8000000a0a7808 */ /* 0x000fe40000800000 */
[----:B------:R-:W-:Y:S02]  /*8ee0*/  ISETP.GT.AND P1, PT, R2, 0x38, PT ;  /* 0x000000380200780c */ /* 0x000fe40003f24270 */
        /* <DEDUP_REMOVED lines=8> */
[----:B------:R-:W-:Y:S02]  /*8f70*/  FMNMX.FTZ R137, R138, R3, !PT ;  /* 0x000000038a897209 */ /* 0x000fe40007810000 */
[----:B------:R-:W-:Y:S02]  /*8f80*/  FSEL R20, R20, -INF , P3 ;  /* 0xff80000014147808 */ /* 0x000fe40001800000 */
[----:B------:R-:W-:Y:S02]  /*8f90*/  FSEL R194, R65, -INF , P2 ;  /* 0xff80000041c27808 */ /* 0x000fe40001000000 */
[----:B------:R-:W-:Y:S02]  /*8fa0*/  ISETP.GT.AND P3, PT, R135, 0x18, PT ;  /* 0x000000188700780c */ /* 0x000fe40003f64270 */
[----:B------:R-:W-:Y:S02]  /*8fb0*/  FSEL R14, R14, -INF , P1 ;  /* 0xff8000000e0e7808 */ /* 0x000fe40000800000 */
[----:B------:R-:W-:Y:S02]  /*8fc0*/  FSEL R15, R15, -INF , P0 ;  /* 0xff8000000f0f7808 */ /* 0x000fe40000000000 */
[C---:B------:R-:W-:Y:S02]  /*8fd0*/  ISETP.GT.AND P1, PT, R2.reuse, 0x40, PT ;  /* 0x000000400200780c */ /* 0x040fe40003f24270 */
[----:B------:R-:W-:Y:S02]  /*8fe0*/  ISETP.GT.AND P0, PT, R2, 0x41, PT ;  /* 0x000000410200780c */ /* 0x000fe40003f04270 */
[----:B------:R-:W-:Y:S02]  /*8ff0*/  FMNMX.FTZ R137, R139, R137, !PT ;  /* 0x000000898b897209 */ /* 0x000fe40007810000 */
[----:B------:R-:W-:Y:S02]  /*9000*/  ISETP.GT.AND P2, PT, R0, 0x9, PT ;  /* 0x000000090000780c */ /* 0x000fe40003f44270 */
[----:B------:R-:W-:Y:S02]  /*9010*/  FSEL R32, R32, -INF , P3 ;  /* 0xff80000020207808 */ /* 0x000fe40001800000 */
[----:B------:R-:W-:Y:S02]  /*9020*/  ISETP.GT.AND P3, PT, R135, 0x20, PT ;  /* 0x000000208700780c */ /* 0x000fe40003f64270 */
[----:B------:R-:W-:Y:S02]  /*9030*/  FSEL R13, R13, -INF , P2 ;  /* 0xff8000000d0d7808 */ /* 0x000fe40001000000 */
[----:B------:R-:W-:Y:S02]  /*9040*/  ISETP.GT.AND P2, PT, R135, 0x41, PT ;  /* 0x000000418700780c */ /* 0x000fe40003f44270 */
[----:B------:R-:W-:Y:S02]  /*9050*/  FSEL R204, R70, -INF , P1 ;  /* 0xff80000046cc7808 */ /* 0x000fe40000800000 */
[----:B------:R-:W-:Y:S02]  /*9060*/  FSEL R207, R71, -INF , P0 ;  /* 0xff80000047cf7808 */ /* 0x000fe40000000000 */
[C---:B------:R-:W-:Y:S02]  /*9070*/  ISETP.GT.AND P1, PT, R136.reuse, 0x10, PT ;  /* 0x000000108800780c */ /* 0x040fe40003f24270 */
[----:B------:R-:W-:Y:S02]  /*9080*/  ISETP.GT.AND P0, PT, R136, 0x11, PT ;  /* 0x000000118800780c */ /* 0x000fe40003f04270 */
[----:B------:R-:W-:Y:S02]  /*9090*/  FMNMX.FTZ R137, R16, R137, !PT ;  /* 0x0000008910897209 */ /* 0x000fe40007810000 */
[----:B------:R-:W-:Y:S02]  /*90a0*/  FSEL R36, R36, -INF , P3 ;  /* 0xff80000024247808 */ /* 0x000fe40001800000 */
[----:B------:R-:W-:Y:S02]  /*90b0*/  FSEL R201, R69, -INF , P2 ;  /* 0xff80000045c97808 */ /* 0x000fe40001000000 */
[----:B------:R-:W-:Y:S02]  /*90c0*/  FMNMX.FTZ R137, R17, R137, !PT ;  /* 0x0000008911897209 */ /* 0x000fe40007810000 */
[----:B------:R-:W-:Y:S02]  /*90d0*/  ISETP.GT.AND P3, PT, R135, 0x28, PT ;  /* 0x000000288700780c */ /* 0x000fe40003f64270 */
[----:B------:R-:W-:Y:S02]  /*90e0*/  FSEL R26, R26, -INF , P1 ;  /* 0xff8000001a1a7808 */ /* 0x000fe40000800000 */
[----:B------:R-:W-:Y:S02]  /*90f0*/  FSEL R27, R27, -INF , P0 ;  /* 0xff8000001b1b7808 */ /* 0x000fe40000000000 */
[C---:B------:R-:W-:Y:S02]  /*9100*/  ISETP.GT.AND P1, PT, R2.reuse, 0x48, PT ;  /* 0x000000480200780c */ /* 0x040fe40003f24270 */
[----:B------:R-:W-:Y:S02]  /*9110*/  ISETP.GT.AND P0, PT, R2, 0x49, PT ;  /* 0x000000490200780c */ /* 0x000fe40003f04270 */
[----:B------:R-:W-:Y:S02]  /*9120*/  ISETP.GT.AND P2, PT, R0, 0x11, PT ;  /* 0x000000110000780c */ /* 0x000fe40003f44270 */
[----:B------:R-:W-:Y:S02]  /*9130*/  FMNMX.FTZ R137, R20, R137, !PT ;  /* 0x0000008914897209 */ /* 0x000fe40007810000 */
[----:B------:R-:W-:Y:S02]  /*9140*/  FSEL R48, R48, -INF , P3 ;  /* 0xff80000030307808 */ /* 0x000fe40001800000 */
[----:B------:R-:W-:Y:S02]  /*9150*/  FSEL R216, R82, -INF , P1 ;  /* 0xff80000052d87808 */ /* 0x000fe40000800000 */
[----:B------:R-:W-:Y:S02]  /*9160*/  FSEL R217, R83, -INF , P0 ;  /* 0xff80000053d97808 */ /* 0x000fe40000000000 */
[----:B------:R-:W-:Y:S02]  /*9170*/  ISETP.GT.AND P3, PT, R135, 0x30, PT ;  /* 0x000000308700780c */ /* 0x000fe40003f64270 */
        /* <DEDUP_REMOVED lines=9> */
[----:B------:R-:W-:Y:S02]  /*9210*/  ISETP.GT.AND P0, PT, R2, 0x51, PT ;  /* 0x000000510200780c */ /* 0x000fe40003f04270 */
[----:B------:R-:W-:Y:S02]  /*9220*/  ISETP.GT.AND P3, PT, R0, RZ, PT ;  /* 0x000000ff0000720c */ /* 0x000fe40003f64270 */
[----:B------:R-:W-:Y:S02]  /*9230*/  FSEL R30, R30, -INF , P1 ;  /* 0xff8000001e1e7808 */ /* 0x000fe40000800000 */
[----:B------:R-:W-:Y:S02]  /*9240*/  ISETP.GT.AND P1, PT, R2, 0x50, PT ;  /* 0x000000500200780c */ /* 0x000fe40003f24270 */
        /* <DEDUP_REMOVED lines=11> */
[----:B------:R-:W-:Y:S02]  /*9300*/  FMNMX.FTZ R137, R33, R137, !PT ;  /* 0x0000008921897209 */ /* 0x000fe40007810000 */
[C---:B------:R-:W-:Y:S02]  /*9310*/  ISETP.GT.AND P2, PT, R0.reuse, 0x21, PT ;  /* 0x000000210000780c */ /* 0x040fe40003f44270 */
[----:B------:R-:W-:Y:S02]  /*9320*/  ISETP.GT.AND P3, PT, R0, 0x8, PT ;  /* 0x000000080000780c */ /* 0x000fe40003f64270 */
        /* <DEDUP_REMOVED lines=14> */
[----:B------:R-:W-:Y:S02]  /*9410*/  FMNMX.FTZ R137, R37, R137, !PT ;  /* 0x0000008925897209 */ /* 0x000fe40007810000 */
        /* <DEDUP_REMOVED lines=8> */
[----:B------:R-:W-:Y:S02]  /*94a0*/  FSEL R24, R24, -INF , P3 ;  /* 0xff80000018187808 */ /* 0x000fe40001800000 */
[----:B------:R-:W-:Y:S02]  /*94b0*/  ISETP.GT.AND P3, PT, R135, 0x48, PT ;  /* 0x000000488700780c */ /* 0x000fe40003f64270 */
[----:B------:R-:W-:Y:S02]  /*94c0*/  FSEL R45, R45, -INF , P2 ;  /* 0xff8000002d2d7808 */ /* 0x000fe40001000000 */
[----:B------:R-:W-:Y:S02]  /*94d0*/  ISETP.GT.AND P2, PT, R135, 0x61, PT ;  /* 0x000000618700780c */ /* 0x000fe40003f44270 */
[----:B------:R-:W-:Y:S02]  /*94e0*/  FSEL R221, R102, -INF , P1 ;  /* 0xff80000066dd7808 */ /* 0x000fe40000800000 */
[C---:B------:R-:W-:Y:S02]  /*94f0*/  ISETP.GT.AND P1, PT, R136.reuse, 0x30, PT ;  /* 0x000000308800780c */ /* 0x040fe40003f24270 */
[----:B------:R-:W-:Y:S02]  /*9500*/  ISETP.GT.AND P0, PT, R136, 0x31, PT ;  /* 0x000000318800780c */ /* 0x000fe40003f04270 */
[----:B------:R-:W-:Y:S02]  /*9510*/  FMNMX.FTZ R137, R48, R137, !PT ;  /* 0x0000008930897209 */ /* 0x000fe40007810000 */
[----:B------:R-:W-:Y:S02]  /*9520*/  FSEL R206, R80, -INF , P3 ;  /* 0xff80000050ce7808 */ /* 0x000fe40001800000 */
[----:B------:R-:W-:Y:S02]  /*9530*/  FSEL R80, R101, -INF , P2 ;  /* 0xff80000065507808 */ /* 0x000fe40001000000 */
[----:B------:R-:W-:Y:S02]  /*9540*/  FSEL R101, R58, -INF , P1 ;  /* 0xff8000003a657808 */ /* 0x000fe40000800000 */
[----:B------:R-:W-:Y:S02]  /*9550*/  FSEL R103, R59, -INF , P0 ;  /* 0xff8000003b677808 */ /* 0x000fe40000000000 */
[C---:B------:R-:W-:Y:S02]  /*9560*/  ISETP.GT.AND P1, PT, R2.reuse, 0x68, PT ;  /* 0x000000680200780c */ /* 0x040fe40003f24270 */
        /* <DEDUP_REMOVED lines=13> */
[----:B------:R-:W-:Y:S02]  /*9640*/  ISETP.GT.AND P3, PT, R0, 0x18, PT ;  /* 0x000000180000780c */ /* 0x000fe40003f64270 */
[----:B------:R-:W-:Y:S02]  /*9650*/  FMNMX.FTZ R2, R34, R2, !PT ;  /* 0x0000000222027209 */ /* 0x000fe40007810000 */
[----:B------:R-:W-:Y:S02]  /*9660*/  FMNMX.FTZ R137, R201, R137, !PT ;  /* 0x00000089c9897209 */ /* 0x000fe40007810000 */
[----:B------:R-:W-:Y:S02]  /*9670*/  FMNMX.FTZ R4, R8, R133, !PT ;  /* 0x0000008508047209 */ /* 0x000fe40007810000 */
[----:B------:R-:W-:Y:S02]  /*9680*/  FMNMX.FTZ R2, R35, R2, !PT ;  /* 0x0000000223027209 */ /* 0x000fe40007810000 */
[----:B------:R-:W-:Y:S02]  /*9690*/  FSEL R28, R28, -INF , P3 ;  /* 0xff8000001c1c7808 */ /* 0x000fe40001800000 */
[----:B------:R-:W-:Y:S02]  /*96a0*/  ISETP.GT.AND P3, PT, R135, 0x50, PT ;  /* 0x000000508700780c */ /* 0x000fe40003f64270 */
[----:B------:R-:W-:Y:S02]  /*96b0*/  FMNMX.FTZ R137, R206, R137, !PT ;  /* 0x00000089ce897209 */ /* 0x000fe40007810000 */
[----:B------:R-:W-:Y:S02]  /*96c0*/  FMNMX.FTZ R4, R9, R4, !PT ;  /* 0x0000000409047209 */ /* 0x000fe40007810000 */
[----:B------:R-:W-:Y:S02]  /*96d0*/  FSEL R84, R84, -INF , P3 ;  /* 0xff80000054547808 */ /* 0x000fe40001800000 */
[----:B------:R-:W-:Y:S02]  /*96e0*/  FMNMX.FTZ R2, R38, R2, !PT ;  /* 0x0000000226027209 */ /* 0x000fe40007810000 */
[----:B------:R-:W-:Y:S02]  /*96f0*/  FMNMX.FTZ R137, R213, R137, !PT ;  /* 0x00000089d5897209 */ /* 0x000fe40007810000 */
[----:B------:R-:W-:Y:S02]  /*9700*/  ISETP.GT.AND P3, PT, R0, 0x20, PT ;  /* 0x000000200000780c */ /* 0x000fe40003f64270 */
[----:B------:R-:W-:Y:S02]  /*9710*/  FMNMX.FTZ R4, R12, R4, !PT ;  /* 0x000000040c047209 */ /* 0x000fe40007810000 */
[----:B------:R-:W-:Y:S02]  /*9720*/  FMNMX.FTZ R137, R84, R137, !PT ;  /* 0x0000008954897209 */ /* 0x000fe40007810000 */
[----:B------:R-:W-:Y:S02]  /*9730*/  FMNMX.FTZ R2, R39, R2, !PT ;  /* 0x0000000227027209 */ /* 0x000fe40007810000 */
[----:B------:R-:W-:Y:S02]  /*9740*/  FSEL R40, R40, -INF , P3 ;  /* 0xff80000028287808 */ /* 0x000fe40001800000 */
[----:B------:R-:W-:Y:S02]  /*9750*/  ISETP.GT.AND P3, PT, R135, 0x58, PT ;  /* 0x000000588700780c */ /* 0x000fe40003f64270 */
[----:B------:R-:W-:Y:S02]  /*9760*/  FMNMX.FTZ R4, R13, R4, !PT ;  /* 0x000000040d047209 */ /* 0x000fe40007810000 */
[----:B------:R-:W-:Y:S02]  /*9770*/  FSEL R83, R96, -INF , P3 ;  /* 0xff80000060537808 */ /* 0x000fe40001800000 */
        /* <DEDUP_REMOVED lines=18> */
[----:B------:R-:W-:Y:S02]  /*98a0*/  ISETP.GT.AND P2, PT, R0, 0x31, PT ;  /* 0x000000310000780c */ /* 0x000fe40003f44270 */
[----:B------:R-:W-:Y:S02]  /*98b0*/  FMNMX.FTZ R2, R192, R2, !PT ;  /* 0x00000002c0027209 */ /* 0x000fe40007810000 */
[----:B------:R-:W-:Y:S02]  /*98c0*/  FMNMX.FTZ R5, R11, R5, !PT ;  /* 0x000000050b057209 */ /* 0x000fe40007810000 */
[----:B------:R-:W-:Y:S02]  /*98d0*/  FMNMX.FTZ R4, R29, R4, !PT ;  /* 0x000000041d047209 */ /* 0x000fe40007810000 */
[----:B------:R-:W-:Y:S02]  /*98e0*/  FMNMX.FTZ R137, R80, R137, !PT ;  /* 0x0000008950897209 */ /* 0x000fe40007810000 */
[----:B------:R-:W-:Y:S02]  /*98f0*/  FSEL R251, R112, -INF , P3 ;  /* 0xff80000070fb7808 */ /* 0x000fe40001800000 */
[----:B------:R-:W-:Y:S02]  /*9900*/  FSEL R100, R57, -INF , P2 ;  /* 0xff80000039647808 */ /* 0x000fe40001000000 */
[----:B------:R-:W-:Y:S02]  /*9910*/  ISETP.GT.AND P2, PT, R135, 0x69, PT ;  /* 0x000000698700780c */ /* 0x000fe40003f44270 */
[----:B------:R-:W-:Y:S02]  /*9920*/  FMNMX.FTZ R2, R195, R2, !PT ;  /* 0x00000002c3027209 */ /* 0x000fe40007810000 */
[----:B------:R-:W-:Y:S02]  /*9930*/  FMNMX.FTZ R5, R14, R5, !PT ;  /* 0x000000050e057209 */ /* 0x000fe40007810000 */
[----:B------:R-:W-:Y:S02]  /*9940*/  FSEL R114, R114, -INF , P1 ;  /* 0xff80000072727808 */ /* 0x000fe40000800000 */
[----:B------:R-:W-:Y:S02]  /*9950*/  ISETP.GT.AND P1, PT, R136, 0x38, PT ;  /* 0x000000388800780c */ /* 0x000fe40003f24270 */
[----:B------:R-:W-:Y:S02]  /*9960*/  FMNMX.FTZ R4, R40, R4, !PT ;  /* 0x0000000428047209 */ /* 0x000fe40007810000 */
[----:B------:R-:W-:Y:S02]  /*9970*/  FSEL R227, R113, -INF , P2 ;  /* 0xff80000071e37808 */ /* 0x000fe40001000000 */
[----:B------:R-:W-:Y:S02]  /*9980*/  FMNMX.FTZ R137, R251, R137, !PT ;  /* 0x00000089fb897209 */ /* 0x000fe40007810000 */
[----:B------:R-:W-:Y:S02]  /*9990*/  FMNMX.FTZ R2, R196, R2, !PT ;  /* 0x00000002c4027209 */ /* 0x000fe40007810000 */
[----:B------:R-:W-:Y:S02]  /*99a0*/  FMNMX.FTZ R5, R15, R5, !PT ;  /* 0x000000050f057209 */ /* 0x000fe40007810000 */
[----:B------:R-:W-:Y:S02]  /*99b0*/  FSEL R113, R62, -INF , P1 ;  /* 0xff8000003e717808 */ /* 0x000fe40000800000 */
[----:B------:R-:W-:Y:S02]  /*99c0*/  ISETP.GT.AND P1, PT, R136, 0x40, PT ;  /* 0x000000408800780c */ /* 0x000fe40003f24270 */
[----:B------:R-:W-:Y:S02]  /*99d0*/  FMNMX.FTZ R4, R41, R4, !PT ;  /* 0x0000000429047209 */ /* 0x000fe40007810000 */
[----:B------:R-:W-:Y:S02]  /*99e0*/  FMNMX.FTZ R137, R227, R137, !PT ;  /* 0x00000089e3897209 */ /* 0x000fe40007810000 */
[----:B------:R-:W-:Y:S02]  /*99f0*/  FMNMX.FTZ R2, R204, R2, !PT ;  /* 0x00000002cc027209 */ /* 0x000fe40007810000 */
[----:B------:R-:W-:Y:S01]  /*9a00*/  FMNMX.FTZ R5, R26, R5, !PT ;  /* 0x000000051a057209 */ /* 0x000fe20007810000 */
[----:B------:R-:W1:Y:S01]  /*9a10*/  SHFL.BFLY PT, R6, R137, 0x2, 0x1f ;  /* 0x0c401f0089067f89 */ /* 0x000e6200000e0000 */
[----:B------:R-:W-:Y:S02]  /*9a20*/  FSEL R199, R74, -INF , P1 ;  /* 0xff8000004ac77808 */ /* 0x000fe40000800000 */
        /* <DEDUP_REMOVED lines=9> */
[----:B------:R-:W-:Y:S01]  /*9ac0*/  FSEL R52, R90, -INF , P1 ;  /* 0xff8000005a347808 */ /* 0x000fe20000800000 */
[----:B------:R-:W-:Y:S01]  /*9ad0*/  IMAD.MOV.U32 R90, RZ, RZ, R200 ;  /* 0x000000ffff5a7224 */ /* 0x000fe200078e00c8 */
[----:B------:R-:W-:Y:S02]  /*9ae0*/  FMNMX.FTZ R4, R99, R4, !PT ;  /* 0x0000000463047209 */ /* 0x000fe40007810000 */
[C---:B------:R-:W-:Y:S02]  /*9af0*/  ISETP.GT.AND P3, PT, R0.reuse, 0x38, PT ;  /* 0x000000380000780c */ /* 0x040fe40003f64270 */
[----:B------:R-:W-:Y:S02]  /*9b00*/  FMNMX.FTZ R2, R217, R2, !PT ;  /* 0x00000002d9027209 */ /* 0x000fe40007810000 */
[----:B------:R-:W-:Y:S02]  /*9b10*/  FMNMX.FTZ R5, R31, R5, !PT ;  /* 0x000000051f057209 */ /* 0x000fe40007810000 */
[----:B------:R-:W-:Y:S02]  /*9b20*/  ISETP.GT.AND P2, PT, R0, 0x39, PT ;  /* 0x000000390000780c */ /* 0x000fe40003f44270 */
[----:B------:R-:W-:Y:S02]  /*9b30*/  FSEL R102, R60, -INF , P3 ;  /* 0xff8000003c667808 */ /* 0x000fe40001800000 */
[----:B------:R-:W-:Y:S02]  /*9b40*/  FMNMX.FTZ R4, R100, R4, !PT ;  /* 0x0000000464047209 */ /* 0x000fe40007810000 */
[----:B------:R-:W-:Y:S02]  /*9b50*/  FMNMX.FTZ R2, R90, R2, !PT ;  /* 0x000000025a027209 */ /* 0x000fe40007810000 */
[----:B------:R-:W-:Y:S02]  /*9b60*/  FMNMX.FTZ R5, R42, R5, !PT ;  /* 0x000000052a057209 */ /* 0x000fe40007810000 */
[----:B------:R-:W-:Y:S02]  /*9b70*/  FSEL R115, R115, -INF , P0 ;  /* 0xff80000073737808 */ /* 0x000fe40000000000 */
[----:B------:R-:W-:Y:S01]  /*9b80*/  FSEL R112, R61, -INF , P2 ;  /* 0xff8000003d707808 */ /* 0x000fe20001000000 */
[----:B------:R-:W-:Y:S01]  /*9b90*/  IMAD.MOV.U32 R61, RZ, RZ, R114 ;  /* 0x000000ffff3d7224 */ /* 0x000fe200078e0072 */
[----:B------:R-:W-:Y:S01]  /*9ba0*/  ISETP.GT.AND P3, PT, R0, 0x40, PT ;  /* 0x000000400000780c */ /* 0x000fe20003f64270 */
[----:B------:R-:W-:Y:S01]  /*9bb0*/  IMAD.MOV.U32 R62, RZ, RZ, R115 ;  /* 0x000000ffff3e7224 */ /* 0x000fe200078e0073 */
        /* <DEDUP_REMOVED lines=12> */
[----:B------:R-:W-:Y:S02]  /*9c80*/  ISETP.GT.AND P0, PT, R136, 0x39, PT ;  /* 0x000000398800780c */ /* 0x000fe40003f04270 */
[----:B------:R-:W-:Y:S02]  /*9c90*/  FMNMX.FTZ R5, R47, R5, !PT ;  /* 0x000000052f057209 */ /* 0x000fe40007810000 */
[----:B-1----:R-:W-:Y:S02]  /*9ca0*/  FMNMX.FTZ R137, R6, R137, !PT ;  /* 0x0000008906897209 */ /* 0x002fe40007810000 */
[----:B------:R-:W-:Y:S02]  /*9cb0*/  FSEL R208, R76, -INF , P3 ;  /* 0xff8000004cd07808 */ /* 0x000fe40001800000 */
[----:B------:R-:W-:Y:S01]  /*9cc0*/  FMNMX.FTZ R4, R198, R4, !PT ;  /* 0x00000004c6047209 */ /* 0x000fe20007810000 */
[----:B------:R-:W1:Y:S01]  /*9cd0*/  SHFL.BFLY PT, R6, R137, 0x1, 0x1f ;  /* 0x0c201f0089067f89 */ /* 0x000e6200000e0000 */
[----:B------:R-:W-:Y:S02]  /*9ce0*/  ISETP.GT.AND P2, PT, R0, 0x49, PT ;  /* 0x000000490000780c */ /* 0x000fe40003f44270 */
[----:B------:R-:W-:Y:S02]  /*9cf0*/  FMNMX.FTZ R2, R221, R2, !PT ;  /* 0x00000002dd027209 */ /* 0x000fe40007810000 */
[----:B------:R-:W-:Y:S02]  /*9d00*/  FSEL R114, R63, -INF , P0 ;  /* 0xff8000003f727808 */ /* 0x000fe40000000000 */
[----:B------:R-:W-:Y:S02]  /*9d10*/  ISETP.GT.AND P0, PT, R136, 0x41, PT ;  /* 0x000000418800780c */ /* 0x000fe40003f04270 */
        /* <DEDUP_REMOVED lines=8> */
[----:B------:R-:W-:Y:S02]  /*9da0*/  ISETP.GT.AND P2, PT, R0, 0x51, PT ;  /* 0x000000510000780c */ /* 0x000fe40003f44270 */
[----:B------:R-:W-:Y:S02]  /*9db0*/  FSEL R220, R88, -INF , P3 ;  /* 0xff80000058dc7808 */ /* 0x000fe40001800000 */
[----:B------:R-:W-:Y:S02]  /*9dc0*/  FMNMX.FTZ R4, R210, R4, !PT ;  /* 0x00000004d2047209 */ /* 0x000fe40007810000 */
[----:B------:R-:W-:Y:S02]  /*9dd0*/  FMNMX.FTZ R2, R61, R2, !PT ;  /* 0x000000023d027209 */ /* 0x000fe40007810000 */
[----:B------:R-:W-:Y:S02]  /*9de0*/  FMNMX.FTZ R5, R113, R5, !PT ;  /* 0x0000000571057209 */ /* 0x000fe40007810000 */
[----:B------:R-:W-:Y:S02]  /*9df0*/  FSEL R214, R79, -INF , P0 ;  /* 0xff8000004fd67808 */ /* 0x000fe40000000000 */
[----:B------:R-:W-:Y:S02]  /*9e00*/  ISETP.GT.AND P0, PT, R136, 0x51, PT ;  /* 0x000000518800780c */ /* 0x000fe40003f04270 */
[----:B------:R-:W-:Y:S02]  /*9e10*/  FSEL R219, R89, -INF , P2 ;  /* 0xff80000059db7808 */ /* 0x000fe40001000000 */
[C---:B------:R-:W-:Y:S02]  /*9e20*/  ISETP.GT.AND P3, PT, R0.reuse, 0x58, PT ;  /* 0x000000580000780c */ /* 0x040fe40003f64270 */
[----:B------:R-:W-:Y:S02]  /*9e30*/  ISETP.GT.AND P2, PT, R0, 0x59, PT ;  /* 0x000000590000780c */ /* 0x000fe40003f44270 */
[----:B------:R-:W-:Y:S02]  /*9e40*/  FMNMX.FTZ R4, R220, R4, !PT ;  /* 0x00000004dc047209 */ /* 0x000fe40007810000 */
[----:B------:R-:W-:Y:S02]  /*9e50*/  FMNMX.FTZ R2, R62, R2, !PT ;  /* 0x000000023e027209 */ /* 0x000fe40007810000 */
[----:B------:R-:W-:Y:S02]  /*9e60*/  FSEL R91, R91, -INF , P0 ;  /* 0xff8000005b5b7808 */ /* 0x000fe40000000000 */
[C---:B------:R-:W-:Y:S02]  /*9e70*/  ISETP.GT.AND P1, PT, R0.reuse, 0x60, PT ;  /* 0x000000600000780c */ /* 0x040fe40003f24270 */
[----:B------:R-:W-:Y:S02]  /*9e80*/  ISETP.GT.AND P0, PT, R0, 0x61, PT ;  /* 0x000000610000780c */ /* 0x000fe40003f04270 */
[----:B------:R-:W-:Y:S02]  /*9e90*/  FSEL R212, R92, -INF , P3 ;  /* 0xff8000005cd47808 */ /* 0x000fe40001800000 */
[----:B------:R-:W-:Y:S02]  /*9ea0*/  FSEL R209, R93, -INF , P2 ;  /* 0xff8000005dd17808 */ /* 0x000fe40001000000 */
[C---:B------:R-:W-:Y:S02]  /*9eb0*/  ISETP.GT.AND P2, PT, R0.reuse, 0x69, PT ;  /* 0x000000690000780c */ /* 0x040fe40003f44270 */
[----:B------:R-:W-:Y:S02]  /*9ec0*/  ISETP.GT.AND P3, PT, R0, 0x68, PT ;  /* 0x000000680000780c */ /* 0x000fe40003f64270 */
[----:B------:R-:W-:Y:S02]  /*9ed0*/  FMNMX.FTZ R0, R114, R5, !PT ;  /* 0x0000000572007209 */ /* 0x000fe40007810000 */
[----:B------:R-:W-:Y:S02]  /*9ee0*/  FMNMX.FTZ R135, R219, R4, !PT ;  /* 0x00000004db877209 */ /* 0x000fe40007810000 */
[----:B------:R-:W2:Y:S01]  /*9ef0*/  SHFL.BFLY PT, R4, R2, 0x2, 0x1f ;  /* 0x0c401f0002047f89 */ /* 0x000ea200000e0000 */
[----:B------:R-:W-:Y:S02]  /*9f00*/  FMNMX.FTZ R0, R199, R0, !PT ;  /* 0x00000000c7007209 */ /* 0x000fe40007810000 */
[----:B-1----:R-:W-:Y:S02]  /*9f10*/  FMNMX.FTZ R137, R137, R6, !PT ;  /* 0x0000000689897209 */ /* 0x002fe40007810000 */
[----:B------:R-:W-:Y:S02]  /*9f20*/  FMNMX.FTZ R0, R205, R0, !PT ;  /* 0x00000000cd007209 */ /* 0x000fe40007810000 */
[----:B------:R-:W-:Y:S01]  /*9f30*/  FSEL R203, R104, -INF , P1 ;  /* 0xff80000068cb7808 */ /* 0x000fe20000800000 */
[----:B------:R-:W-:Y:S01]  /*9f40*/  IMAD.MOV.U32 R104, RZ, RZ, R52 ;  /* 0x000000ffff687224 */ /* 0x000fe200078e0034 */
[----:B------:R-:W-:Y:S01]  /*9f50*/  FMNMX.FTZ R0, R211, R0, !PT ;  /* 0x00000000d3007209 */ /* 0x000fe20007810000 */
[----:B------:R-:W-:Y:S01]  /*9f60*/  FMUL.FTZ R92, R137, c[0x0][0x2d0] ;  /* 0x0000b400895c7a20 */ /* 0x000fe20000410000 */
[----:B------:R-:W-:Y:S02]  /*9f70*/  FSEL R109, R109, -INF , P2 ;  /* 0xff8000006d6d7808 */ /* 0x000fe40001000000 */
[----:B------:R-:W-:Y:S02]  /*9f80*/  FMNMX.FTZ R0, R214, R0, !PT ;  /* 0x00000000d6007209 */ /* 0x000fe40007810000 */
[----:B------:R-:W-:Y:S02]  /*9f90*/  FSETP.NEU.FTZ.AND P2, PT, R137, -INF , PT ;  /* 0xff8000008900780b */ /* 0x000fe40003f5d000 */
[----:B------:R-:W-:Y:S02]  /*9fa0*/  FMNMX.FTZ R0, R104, R0, !PT ;  /* 0x0000000068007209 */ /* 0x000fe40007810000 */
[----:B------:R-:W-:Y:S02]  /*9fb0*/  ISETP.GT.AND P1, PT, R136, 0x58, PT ;  /* 0x000000588800780c */ /* 0x000fe40003f24270 */
[----:B------:R-:W-:Y:S02]  /*9fc0*/  FSEL R92, R92, RZ, P2 ;  /* 0x000000ff5c5c7208 */ /* 0x000fe40001000000 */
[----:B------:R-:W-:Y:S02]  /*9fd0*/  FMNMX.FTZ R0, R91, R0, !PT ;  /* 0x000000005b007209 */ /* 0x000fe40007810000 */
[----:B------:R-:W-:Y:S02]  /*9fe0*/  FSEL R63, R94, -INF , P1 ;  /* 0xff8000005e3f7808 */ /* 0x000fe40000800000 */
[----:B--2---:R-:W-:Y:S02]  /*9ff0*/  FMNMX.FTZ R2, R2, R4, !PT ;  /* 0x0000000402027209 */ /* 0x004fe40007810000 */
[----:B------:R-:W-:Y:S01]  /*a000*/  FMNMX.FTZ R4, R63, R0, !PT ;  /* 0x000000003f047209 */ /* 0x000fe20007810000 */
[--C-:B------:R-:W-:Y:S01]  /*a010*/  FFMA.FTZ R0, R138, c[0x0][0x2d0], -R92.reuse ;  /* 0x0000b4008a007a23 */ /* 0x100fe2000001085c */
[----:B------:R-:W-:Y:S01]  /*a020*/  FSEL R202, R105, -INF , P0 ;  /* 0xff80000069ca7808 */ /* 0x000fe20000000000 */
[----:B------:R-:W1:Y:S01]  /*a030*/  SHFL.BFLY PT, R6, R2, 0x1, 0x1f ;  /* 0x0c201f0002067f89 */ /* 0x000e6200000e0000 */
[C---:B------:R-:W-:Y:S01]  /*a040*/  ISETP.GT.AND P0, PT, R136.reuse, 0x59, PT ;  /* 0x000000598800780c */ /* 0x040fe20003f04270 */
[----:B------:R2:W-:Y:S01]  /*a050*/  MUFU.EX2 R52, R0 ;  /* 0x0000000000347308 */ /* 0x0005e20000000800 */
[----:B------:R-:W-:Y:S02]  /*a060*/  ISETP.GT.AND P1, PT, R136, 0x60, PT ;  /* 0x000000608800780c */ /* 0x000fe40003f24270 */
[----:B------:R-:W-:Y:S02]  /*a070*/  FSEL R89, R95, -INF , P0 ;  /* 0xff8000005f597808 */ /* 0x000fe40000000000 */
[----:B------:R-:W-:Y:S01]  /*a080*/  FSEL R88, R106, -INF , P1 ;  /* 0xff8000006a587808 */ /* 0x000fe20000800000 */
[----:B------:R-:W-:Y:S01]  /*a090*/  IMAD.MOV.U32 R106, RZ, RZ, R221 ;  /* 0x000000ffff6a7224 */ /* 0x000fe200078e00dd */
[----:B------:R-:W-:Y:S02]  /*a0a0*/  FMNMX.FTZ R4, R89, R4, !PT ;  /* 0x0000000459047209 */ /* 0x000fe40007810000 */
[----:B------:R-:W-:Y:S02]  /*a0b0*/  ISETP.GT.AND P0, PT, R136, 0x61, PT ;  /* 0x000000618800780c */ /* 0x000fe40003f04270 */
[----:B------:R-:W-:Y:S02]  /*a0c0*/  FMNMX.FTZ R4, R88, R4, !PT ;  /* 0x0000000458047209 */ /* 0x000fe40007810000 */
[----:B------:R-:W-:Y:S02]  /*a0d0*/  ISETP.GT.AND P1, PT, R136, 0x68, PT ;  /* 0x000000688800780c */ /* 0x000fe40003f24270 */
[----:B------:R-:W-:Y:S02]  /*a0e0*/  FSEL R252, R107, -INF , P0 ;  /* 0xff8000006bfc7808 */ /* 0x000fe40000000000 */
[----:B------:R-:W-:Y:S02]  /*a0f0*/  FMNMX.FTZ R135, R212, R135, !PT ;  /* 0x00000087d4877209 */ /* 0x000fe40007810000 */
[----:B------:R-:W-:Y:S02]  /*a100*/  FMNMX.FTZ R4, R252, R4, !PT ;  /* 0x00000004fc047209 */ /* 0x000fe40007810000 */
[----:B------:R-:W-:Y:S02]  /*a110*/  ISETP.GT.AND P0, PT, R136, 0x69, PT ;  /* 0x000000698800780c */ /* 0x000fe40003f04270 */
[----:B------:R-:W-:Y:S01]  /*a120*/  FSEL R225, R110, -INF , P1 ;  /* 0xff8000006ee17808 */ /* 0x000fe20000800000 */
[--C-:B--2---:R-:W-:Y:S01]  /*a130*/  FFMA.FTZ R0, R139, c[0x0][0x2d0], -R92.reuse ;  /* 0x0000b4008b007a23 */ /* 0x104fe2000001085c */
[----:B------:R-:W-:Y:S01]  /*a140*/  FSEL R71, R111, -INF , P0 ;  /* 0xff8000006f477808 */ /* 0x000fe20000000000 */
[----:B------:R-:W-:Y:S01]  /*a150*/  IMAD.MOV.U32 R139, RZ, RZ, R63 ;  /* 0x000000ffff8b7224 */ /* 0x000fe200078e003f */
[----:B-1----:R-:W-:Y:S01]  /*a160*/  FMNMX.FTZ R136, R2, R6, !PT ;  /* 0x0000000602887209 */ /* 0x002fe20007810000 */
[----:B------:R1:W-:Y:S01]  /*a170*/  MUFU.EX2 R248, R0 ;  /* 0x0000000000f87308 */ /* 0x0003e20000000800 */
[----:B------:R-:W-:Y:S01]  /*a180*/  FMNMX.FTZ R135, R209, R135, !PT ;  /* 0x00000087d1877209 */ /* 0x000fe20007810000 */
[----:B------:R-:W-:Y:S01]  /*a190*/  FFMA.FTZ R6, R21, c[0x0][0x2d0], -R92 ;  /* 0x0000b40015067a23 */ /* 0x000fe2000001085c */
[----:B------:R-:W-:Y:S01]  /*a1a0*/  FSEL R200, R108, -INF , P3 ;  /* 0xff8000006cc87808 */ /* 0x000fe20001800000 */
[C---:B------:R-:W-:Y:S01]  /*a1b0*/  FMUL.FTZ R96, R136.reuse, c[0x0][0x2d0] ;  /* 0x0000b40088607a20 */ /* 0x040fe20000410000 */
[----:B------:R-:W-:Y:S02]  /*a1c0*/  FMNMX.FTZ R135, R203, R135, !PT ;  /* 0x00000087cb877209 */ /* 0x000fe40007810000 */
[----:B------:R-:W-:Y:S02]  /*a1d0*/  FSETP.NEU.FTZ.AND P1, PT, R136, -INF , PT ;  /* 0xff8000008800780b */ /* 0x000fe40003f3d000 */
[----:B------:R-:W-:Y:S01]  /*a1e0*/  FMNMX.FTZ R135, R202, R135, !PT ;  /* 0x00000087ca877209 */ /* 0x000fe20007810000 */
[----:B------:R-:W-:Y:S01]  /*a1f0*/  MUFU.EX2 R234, R6 ;  /* 0x0000000600ea7308 */ /* 0x000fe20000000800 */
[----:B------:R-:W-:Y:S02]  /*a200*/  FSEL R96, R96, RZ, P1 ;  /* 0x000000ff60607208 */ /* 0x000fe40000800000 */
[----:B------:R-:W-:Y:S03]  /*a210*/  FMNMX.FTZ R135, R200, R135, !PT ;  /* 0x00000087c8877209 */ /* 0x000fe60007810000 */
[----:B------:R-:W-:Y:S01]  /*a220*/  FFMA.FTZ R106, R106, c[0x0][0x2d0], -R96 ;  /* 0x0000b4006a6a7a23 */ /* 0x000fe20000010860 */
[----:B------:R-:W-:Y:S05]  /*a230*/  FMNMX.FTZ R135, R109, R135, !PT ;  /* 0x000000876d877209 */ /* 0x000fea0007810000 */
[----:B------:R-:W2:Y:S01]  /*a240*/  SHFL.BFLY PT, R5, R135, 0x2, 0x1f ;  /* 0x0c401f0087057f89 */ /* 0x000ea200000e0000 */
[----:B-1----:R-:W-:Y:S01]  /*a250*/  FMNMX.FTZ R0, R225, R4, !PT ;  /* 0x00000004e1007209 */ /* 0x002fe20007810000 */
[--C-:B------:R-:W-:Y:S03]  /*a260*/  FFMA.FTZ R4, R16, c[0x0][0x2d0], -R92.reuse ;  /* 0x0000b40010047a23 */ /* 0x100fe6000001085c */
[----:B------:R-:W-:Y:S01]  /*a270*/  FMNMX.FTZ R0, R71, R0, !PT ;  /* 0x0000000047007209 */ /* 0x000fe20007810000 */
[----:B------:R1:W-:Y:S04]  /*a280*/  MUFU.EX2 R246, R4 ;  /* 0x0000000400f67308 */ /* 0x0003e80000000800 */
[----:B------:R-:W3:Y:S01]  /*a290*/  SHFL.BFLY PT, R2, R0, 0x2, 0x1f ;  /* 0x0c401f0000027f89 */ /* 0x000ee200000e0000 */
[----:B--2---:R-:W-:Y:S07]  /*a2a0*/  FMNMX.FTZ R135, R135, R5, !PT ;  /* 0x0000000587877209 */ /* 0x004fee0007810000 */
[----:B------:R-:W2:Y:S01]  /*a2b0*/  SHFL.BFLY PT, R5, R135, 0x1, 0x1f ;  /* 0x0c201f0087057f89 */ /* 0x000ea200000e0000 */
[----:B-1----:R-:W-:Y:S04]  /*a2c0*/  FFMA.FTZ R4, R17, c[0x0][0x2d0], -R92 ;  /* 0x0000b40011047a23 */ /* 0x002fe8000001085c */
[----:B------:R-:W1:Y:S01]  /*a2d0*/  MUFU.EX2 R242, R4 ;  /* 0x0000000400f27308 */ /* 0x000e620000000800 */
[----:B---3--:R-:W-:Y:S01]  /*a2e0*/  FMNMX.FTZ R0, R0, R2, !PT ;  /* 0x0000000200007209 */ /* 0x008fe20007810000 */
[----:B------:R-:W-:Y:S08]  /*a2f0*/  FFMA.FTZ R2, R18, c[0x0][0x2d0], -R96 ;  /* 0x0000b40012027a23 */ /* 0x000ff00000010860 */
[----:B------:R3:W-:Y:S01]  /*a300*/  MUFU.EX2 R245, R2 ;  /* 0x0000000200f57308 */ /* 0x0007e20000000800 */
[----:B--2---:R-:W-:Y:S01]  /*a310*/  FMNMX.FTZ R135, R135, R5, !PT ;  /* 0x0000000587877209 */ /* 0x004fe20007810000 */
[----:B------:R-:W-:Y:S03]  /*a320*/  FFMA.FTZ R5, R32, c[0x0][0x2d0], -R92 ;  /* 0x0000b40020057a23 */ /* 0x000fe6000001085c */
[C---:B------:R-:W-:Y:S05]  /*a330*/  FSETP.NEU.FTZ.AND P0, PT, R135.reuse, -INF , PT ;  /* 0xff8000008700780b */ /* 0x040fea0003f1d000 */
[----:B------:R2:W-:Y:S01]  /*a340*/  MUFU.EX2 R77, R5 ;  /* 0x00000005004d7308 */ /* 0x0005e20000000800 */
[----:B------:R-:W-:Y:S01]  /*a350*/  FMUL.FTZ R97, R135, c[0x0][0x2d0] ;  /* 0x0000b40087617a20 */ /* 0x000fe20000410000 */
[----:B-1----:R-:W-:Y:S01]  /*a360*/  F2FP.PACK_AB R74, R242, R246 ;  /* 0x000000f6f24a723e */ /* 0x002fe200000000ff */
[----:B------:R-:W-:Y:S02]  /*a370*/  FFMA.FTZ R4, R188, c[0x0][0x2d0], -R96 ;  /* 0x0000b400bc047a23 */ /* 0x000fe40000010860 */
[----:B------:R-:W-:Y:S01]  /*a380*/  IMAD.MOV.U32 R188, RZ, RZ, R89 ;  /* 0x000000ffffbc7224 */ /* 0x000fe200078e0059 */
[----:B------:R-:W-:Y:S04]  /*a390*/  FSEL R97, R97, RZ, P0 ;  /* 0x000000ff61617208 */ /* 0x000fe80000000000 */
[----:B------:R1:W-:Y:S01]  /*a3a0*/  MUFU.EX2 R223, R4 ;  /* 0x0000000400df7308 */ /* 0x0003e20000000800 */
[----:B---3--:R-:W3:Y:S01]  /*a3b0*/  SHFL.BFLY PT, R2, R0, 0x1, 0x1f ;  /* 0x0c201f0000027f89 */ /* 0x008ee200000e0000 */
[----:B--2---:R-:W-:Y:S08]  /*a3c0*/  FFMA.FTZ R5, R36, c[0x0][0x2d0], -R92 ;  /* 0x0000b40024057a23 */ /* 0x004ff0000001085c */
[----:B------:R-:W-:Y:S01]  /*a3d0*/  MUFU.EX2 R108, R5 ;  /* 0x00000005006c7308 */ /* 0x000fe20000000800 */
[--C-:B-1----:R-:W-:Y:S01]  /*a3e0*/  FFMA.FTZ R4, R7, c[0x0][0x2d0], -R96.reuse ;  /* 0x0000b40007047a23 */ /* 0x102fe20000010860 */
[----:B---3--:R-:W-:Y:S01]  /*a3f0*/  FMNMX.FTZ R70, R2, R0, !PT ;  /* 0x0000000002467209 */ /* 0x008fe20007810000 */
[--C-:B------:R-:W-:Y:S07]  /*a400*/  FFMA.FTZ R0, R12, c[0x0][0x2d0], -R97.reuse ;  /* 0x0000b4000c007a23 */ /* 0x100fee0000010861 */
[----:B------:R1:W2:Y:S01]  /*a410*/  MUFU.EX2 R226, R4 ;  /* 0x0000000400e27308 */ /* 0x0002a20000000800 */
[----:B------:R-:W-:Y:S01]  /*a420*/  FFMA.FTZ R2, R22, c[0x0][0x2d0], -R96 ;  /* 0x0000b40016027a23 */ /* 0x000fe20000010860 */
[----:B------:R-:W-:Y:S01]  /*a430*/  FSETP.NEU.FTZ.AND P3, PT, R70, -INF , PT ;  /* 0xff8000004600780b */ /* 0x000fe20003f7d000 */
[----:B------:R-:W-:Y:S02]  /*a440*/  FFMA.FTZ R7, R20, c[0x0][0x2d0], -R92 ;  /* 0x0000b40014077a23 */ /* 0x000fe4000001085c */
[----:B------:R-:W-:Y:S05]  /*a450*/  FMUL.FTZ R98, R70, c[0x0][0x2d0] ;  /* 0x0000b40046627a20 */ /* 0x000fea0000410000 */
[----:B------:R3:W-:Y:S01]  /*a460*/  MUFU.EX2 R244, R0 ;  /* 0x0000000000f47308 */ /* 0x0007e20000000800 */
[----:B------:R-:W-:Y:S09]  /*a470*/  FSEL R98, R98, RZ, P3 ;  /* 0x000000ff62627208 */ /* 0x000ff20001800000 */
[----:B------:R4:W-:Y:S01]  /*a480*/  MUFU.EX2 R237, R2 ;  /* 0x0000000200ed7308 */ /* 0x0009e20000000800 */
[----:B-1----:R-:W-:Y:S01]  /*a490*/  FFMA.FTZ R4, R19, c[0x0][0x2d0], -R96 ;  /* 0x0000b40013047a23 */ /* 0x002fe20000010860 */
[----:B--2---:R-:W-:Y:S08]  /*a4a0*/  F2FP.PACK_AB R73, R226, R223 ;  /* 0x000000dfe249723e */ /* 0x004ff000000000ff */
[----:B------:R1:W2:Y:S01]  /*a4b0*/  MUFU.EX2 R241, R4 ;  /* 0x0000000400f17308 */ /* 0x0002a20000000800 */
[--C-:B---3--:R-:W-:Y:S09]  /*a4c0*/  FFMA.FTZ R0, R13, c[0x0][0x2d0], -R97.reuse ;  /* 0x0000b4000d007a23 */ /* 0x108ff20000010861 */
[----:B------:R3:W3:Y:S01]  /*a4d0*/  MUFU.EX2 R240, R0 ;  /* 0x0000000000f07308 */ /* 0x0006e20000000800 */
[----:B----4-:R-:W-:Y:S09]  /*a4e0*/  FFMA.FTZ R2, R37, c[0x0][0x2d0], -R92 ;  /* 0x0000b40025027a23 */ /* 0x010ff2000001085c */
[----:B------:R4:W-:Y:S01]  /*a4f0*/  MUFU.EX2 R94, R2 ;  /* 0x00000002005e7308 */ /* 0x0009e20000000800 */
[--C-:B-1----:R-:W-:Y:S01]  /*a500*/  FFMA.FTZ R4, R8, c[0x0][0x2d0], -R97.reuse ;  /* 0x0000b40008047a23 */ /* 0x102fe20000010861 */
[----:B--2---:R-:W-:Y:S08]  /*a510*/  F2FP.PACK_AB R75, R241, R245 ;  /* 0x000000f5f14b723e */ /* 0x004ff000000000ff */
[----:B------:R1:W-:Y:S01]  /*a520*/  MUFU.EX2 R222, R4 ;  /* 0x0000000400de7308 */ /* 0x0003e20000000800 */
[----:B---3--:R-:W-:Y:S01]  /*a530*/  FFMA.FTZ R0, R10, c[0x0][0x2d0], -R98 ;  /* 0x0000b4000a007a23 */ /* 0x008fe20000010862 */
[----:B------:R-:W-:Y:S08]  /*a540*/  F2FP.PACK_AB R66, R240, R244 ;  /* 0x000000f4f042723e */ /* 0x000ff000000000ff */
[----:B------:R2:W-:Y:S01]  /*a550*/  MUFU.EX2 R110, R0 ;  /* 0x00000000006e7308 */ /* 0x0005e20000000800 */
[----:B----4-:R-:W-:Y:S09]  /*a560*/  FFMA.FTZ R2, R49, c[0x0][0x2d0], -R92 ;  /* 0x0000b40031027a23 */ /* 0x010ff2000001085c */
[----:B------:R3:W-:Y:S01]  /*a570*/  MUFU.EX2 R59, R2 ;  /* 0x00000002003b7308 */ /* 0x0007e20000000800 */
[--C-:B-1----:R-:W-:Y:S09]  /*a580*/  FFMA.FTZ R4, R9, c[0x0][0x2d0], -R97.reuse ;  /* 0x0000b40009047a23 */ /* 0x102ff20000010861 */
[----:B------:R1:W4:Y:S01]  /*a590*/  MUFU.EX2 R224, R4 ;  /* 0x0000000400e07308 */ /* 0x0003220000000800 */
[----:B--2---:R-:W-:Y:S09]  /*a5a0*/  FFMA.FTZ R0, R11, c[0x0][0x2d0], -R98 ;  /* 0x0000b4000b007a23 */ /* 0x004ff20000010862 */
[----:B------:R2:W2:Y:S01]  /*a5b0*/  MUFU.EX2 R247, R0 ;  /* 0x0000000000f77308 */ /* 0x0004a20000000800 */
[----:B---3--:R-:W-:Y:S09]  /*a5c0*/  FSEL R2, R136, RZ, P1 ;  /* 0x000000ff88027208 */ /* 0x008ff20000800000 */
[----:B------:R-:W-:Y:S01]  /*a5d0*/  MUFU.EX2 R238, R7 ;  /* 0x0000000700ee7308 */ /* 0x000fe20000000800 */
[----:B-1----:R-:W-:Y:S01]  /*a5e0*/  FFMA.FTZ R4, R33, c[0x0][0x2d0], -R92 ;  /* 0x0000b40021047a23 */ /* 0x002fe2000001085c */
[----:B----4-:R-:W-:Y:S08]  /*a5f0*/  F2FP.PACK_AB R64, R224, R222 ;  /* 0x000000dee040723e */ /* 0x010ff000000000ff */
[----:B------:R1:W-:Y:S01]  /*a600*/  MUFU.EX2 R95, R4 ;  /* 0x00000004005f7308 */ /* 0x0003e20000000800 */
[----:B--2---:R-:W-:Y:S01]  /*a610*/  FFMA.FTZ R0, R14, c[0x0][0x2d0], -R98 ;  /* 0x0000b4000e007a23 */ /* 0x004fe20000010862 */
[----:B------:R-:W-:Y:S08]  /*a620*/  F2FP.PACK_AB R65, R247, R110 ;  /* 0x0000006ef741723e */ /* 0x000ff000000000ff */
[----:B------:R2:W-:Y:S01]  /*a630*/  MUFU.EX2 R243, R0 ;  /* 0x0000000000f37308 */ /* 0x0005e20000000800 */
[----:B-1----:R-:W-:Y:S09]  /*a640*/  FFMA.FTZ R4, R38, c[0x0][0x2d0], -R96 ;  /* 0x0000b40026047a23 */ /* 0x002ff20000010860 */
[----:B------:R-:W-:Y:S01]  /*a650*/  MUFU.EX2 R58, R4 ;  /* 0x00000004003a7308 */ /* 0x000fe20000000800 */
[----:B--2---:R-:W-:Y:S09]  /*a660*/  FFMA.FTZ R0, R15, c[0x0][0x2d0], -R98 ;  /* 0x0000b4000f007a23 */ /* 0x004ff20000010862 */
[----:B------:R1:W2:Y:S02]  /*a670*/  MUFU.EX2 R239, R0 ;  /* 0x0000000000ef7308 */ /* 0x0002a40000000800 */
[--C-:B-1----:R-:W-:Y:S01]  /*a680*/  FFMA.FTZ R0, R23, c[0x0][0x2d0], -R96.reuse ;  /* 0x0000b40017007a23 */ /* 0x102fe20000010860 */
[----:B--2---:R-:W-:Y:S01]  /*a690*/  F2FP.PACK_AB R67, R239, R243 ;  /* 0x000000f3ef43723e */ /* 0x004fe200000000ff */
[----:B------:R-:W1:Y:S06]  /*a6a0*/  LDSM.16.MT88.4 R20, [R229+0x100] ;  /* 0x00010000e514783b */ /* 0x000e6c0000004200 */
[----:B------:R2:W-:Y:S02]  /*a6b0*/  MUFU.EX2 R233, R0 ;  /* 0x0000000000e97308 */ /* 0x0005e40000000800 */
[--C-:B--2---:R-:W-:Y:S08]  /*a6c0*/  FFMA.FTZ R0, R34, c[0x0][0x2d0], -R96.reuse ;  /* 0x0000b40022007a23 */ /* 0x104ff00000010860 */
[----:B------:R2:W-:Y:S02]  /*a6d0*/  MUFU.EX2 R78, R0 ;  /* 0x00000000004e7308 */ /* 0x0005e40000000800 */
[----:B--2---:R-:W-:Y:S08]  /*a6e0*/  FFMA.FTZ R0, R35, c[0x0][0x2d0], -R96 ;  /* 0x0000b40023007a23 */ /* 0x004ff00000010860 */
[----:B------:R2:W-:Y:S02]  /*a6f0*/  MUFU.EX2 R79, R0 ;  /* 0x00000000004f7308 */ /* 0x0005e40000000800 */
[--C-:B--2---:R-:W-:Y:S08]  /*a700*/  FFMA.FTZ R0, R24, c[0x0][0x2d0], -R97.reuse ;  /* 0x0000b40018007a23 */ /* 0x104ff00000010861 */
[----:B------:R2:W-:Y:S02]  /*a710*/  MUFU.EX2 R236, R0 ;  /* 0x0000000000ec7308 */ /* 0x0005e40000000800 */
[--C-:B--2---:R-:W-:Y:S08]  /*a720*/  FFMA.FTZ R0, R25, c[0x0][0x2d0], -R97.reuse ;  /* 0x0000b40019007a23 */ /* 0x104ff00000010861 */
        /* <DEDUP_REMOVED lines=13> */
[----:B--2---:R-:W-:Y:S02]  /*a800*/  FFMA.FTZ R0, R39, c[0x0][0x2d0], -R96 ;  /* 0x0000b40027007a23 */ /* 0x004fe40000010860 */
[----:B------:R-:W2:Y:S06]  /*a810*/  LDSM.16.MT88.4 R36, [R232+0x100] ;  /* 0x00010000e824783b */ /* 0x000eac0000004200 */
[----:B------:R3:W-:Y:S02]  /*a820*/  MUFU.EX2 R138, R0 ;  /* 0x00000000008a7308 */ /* 0x0007e40000000800 */
[----:B---3--:R-:W-:Y:S08]  /*a830*/  FFMA.FTZ R0, R48, c[0x0][0x2d0], -R92 ;  /* 0x0000b40030007a23 */ /* 0x008ff0000001085c */
[----:B------:R3:W-:Y:S02]  /*a840*/  MUFU.EX2 R60, R0 ;  /* 0x00000000003c7308 */ /* 0x0007e40000000800 */
[----:B---3--:R-:W-:Y:S05]  /*a850*/  FSEL R0, R137, RZ, P2 ;  /* 0x000000ff89007208 */ /* 0x008fea0001000000 */
[----:B------:R-:W-:Y:S04]  /*a860*/  FADD.FTZ R0, -R0, R3 ;  /* 0x0000000300007221 */ /* 0x000fe80000010100 */
[----:B------:R-:W-:Y:S04]  /*a870*/  FMUL.FTZ R0, R0, c[0x0][0x2d0] ;  /* 0x0000b40000007a20 */ /* 0x000fe80000410000 */
[----:B------:R3:W4:Y:S02]  /*a880*/  MUFU.EX2 R69, R0 ;  /* 0x0000000000457308 */ /* 0x0007240000000800 */
[----:B---3--:R-:W-:Y:S01]  /*a890*/  FADD.FTZ R0, -R2, R132 ;  /* 0x0000008402007221 */ /* 0x008fe20000010100 */
[----:B------:R-:W-:Y:S01]  /*a8a0*/  FSEL R2, R135, RZ, P0 ;  /* 0x000000ff87027208 */ /* 0x000fe20000000000 */
[C---:B----4-:R-:W-:Y:S01]  /*a8b0*/  FMUL.FTZ R4, R69.reuse, R140 ;  /* 0x0000008c45047220 */ /* 0x050fe20000410000 */
[----:B------:R-:W-:Y:S01]  /*a8c0*/  PLOP3.LUT P0, PT, PT, PT, UP0, 0x80, 0x0 ;  /* 0x000000000000781c */ /* 0x000fe20003f0f008 */
[----:B------:R-:W-:Y:S02]  /*a8d0*/  FMUL.FTZ R0, R0, c[0x0][0x2d0] ;  /* 0x0000b40000007a20 */ /* 0x000fe40000410000 */
[C---:B------:R-:W-:Y:S02]  /*a8e0*/  FMUL.FTZ R5, R69.reuse, R141 ;  /* 0x0000008d45057220 */ /* 0x040fe40000410000 */
[----:B------:R3:W4:Y:S01]  /*a8f0*/  MUFU.EX2 R68, R0 ;  /* 0x0000000000447308 */ /* 0x0007220000000800 */
[C---:B------:R-:W-:Y:S02]  /*a900*/  FMUL.FTZ R16, R69.reuse, R152 ;  /* 0x0000009845107220 */ /* 0x040fe40000410000 */
[C---:B------:R-:W-:Y:S02]  /*a910*/  FMUL.FTZ R17, R69.reuse, R153 ;  /* 0x0000009945117220 */ /* 0x040fe40000410000 */
[C---:B------:R-:W-:Y:S02]  /*a920*/  FMUL.FTZ R33, R69.reuse, R169 ;  /* 0x000000a945217220 */ /* 0x040fe40000410000 */
[C---:B------:R-:W-:Y:S02]  /*a930*/  FMUL.FTZ R49, R69.reuse, R117 ;  /* 0x0000007545317220 */ /* 0x040fe40000410000 */
[----:B------:R-:W-:Y:S02]  /*a940*/  FMUL.FTZ R48, R69, R116 ;  /* 0x0000007445307220 */ /* 0x000fe40000410000 */
[----:B------:R-:W-:Y:S02]  /*a950*/  IMAD.MOV.U32 R153, RZ, RZ, R218 ;  /* 0x000000ffff997224 */ /* 0x000fe400078e00da */
[----:B------:R-:W-:Y:S02]  /*a960*/  IMAD.MOV.U32 R152, RZ, RZ, R61 ;  /* 0x000000ffff987224 */ /* 0x000fe400078e003d */
[----:B------:R-:W-:Y:S02]  /*a970*/  IMAD.MOV.U32 R141, RZ, RZ, R60 ;  /* 0x000000ffff8d7224 */ /* 0x000fe400078e003c */
[----:B------:R-:W-:Y:S02]  /*a980*/  IMAD.MOV.U32 R169, RZ, RZ, R90 ;  /* 0x000000ffffa97224 */ /* 0x000fe400078e005a */
[----:B------:R-:W-:Y:S02]  /*a990*/  IMAD.MOV.U32 R132, RZ, RZ, R88 ;  /* 0x000000ffff847224 */ /* 0x000fe400078e0058 */
[----:B---3--:R-:W-:Y:S01]  /*a9a0*/  FADD.FTZ R0, -R2, R133 ;  /* 0x0000008502007221 */ /* 0x008fe20000010100 */
[----:B------:R-:W-:Y:S01]  /*a9b0*/  FSEL R2, R70, RZ, P3 ;  /* 0x000000ff46027208 */ /* 0x000fe20001800000 */
[----:B----4-:R-:W-:Y:S02]  /*a9c0*/  FMUL.FTZ R6, R68, R142 ;  /* 0x0000008e44067220 */ /* 0x010fe40000410000 */
[----:B------:R-:W-:Y:S02]  /*a9d0*/  FMUL.FTZ R0, R0, c[0x0][0x2d0] ;  /* 0x0000b40000007a20 */ /* 0x000fe40000410000 */
[C---:B------:R-:W-:Y:S02]  /*a9e0*/  FMUL.FTZ R7, R68.reuse, R143 ;  /* 0x0000008f44077220 */ /* 0x040fe40000410000 */
[----:B------:R3:W4:Y:S01]  /*a9f0*/  MUFU.EX2 R3, R0 ;  /* 0x0000000000037308 */ /* 0x0007220000000800 */
[----:B------:R-:W-:Y:S02]  /*aa00*/  IMAD.MOV.U32 R133, RZ, RZ, R52 ;  /* 0x000000ffff857224 */ /* 0x000fe400078e0034 */
[C---:B------:R-:W-:Y:S01]  /*aa10*/  FMUL.FTZ R19, R68.reuse, R155 ;  /* 0x0000009b44137220 */ /* 0x040fe20000410000 */
[----:B------:R-:W2:Y:S01]  /*aa20*/  LDSM.16.MT88.4 R52, [R230+0x100] ;  /* 0x00010000e634783b */ /* 0x000ea20000004200 */
[----:B------:R-:W-:Y:S01]  /*aa30*/  FMUL.FTZ R18, R68, R154 ;  /* 0x0000009a44127220 */ /* 0x000fe20000410000 */
[----:B------:R-:W-:Y:S01]  /*aa40*/  F2FP.PACK_AB R72, R248, R133 ;  /* 0x00000085f848723e */ /* 0x000fe200000000ff */
[C---:B------:R-:W-:Y:S02]  /*aa50*/  FMUL.FTZ R34, R68.reuse, R170 ;  /* 0x000000aa44227220 */ /* 0x040fe40000410000 */
[----:B------:R-:W-:Y:S02]  /*aa60*/  IMAD.MOV.U32 R170, RZ, RZ, R85 ;  /* 0x000000ffffaa7224 */ /* 0x000fe400078e0055 */
[----:B------:R-:W-:Y:S02]  /*aa70*/  FMUL.FTZ R35, R68, R171 ;  /* 0x000000ab44237220 */ /* 0x000fe40000410000 */
[-C--:B-1----:R-:W-:Y:S01]  /*aa80*/  HMMA.16816.F32 R4, R72, R20.reuse, R4 ;  /* 0x000000144804723c */ /* 0x082fe20000001804 */
[----:B------:R-:W-:Y:S02]  /*aa90*/  IMAD.MOV.U32 R154, RZ, RZ, R215 ;  /* 0x000000ffff9a7224 */ /* 0x000fe400078e00d7 */
[----:B------:R-:W-:Y:S02]  /*aaa0*/  IMAD.MOV.U32 R171, RZ, RZ, R84 ;  /* 0x000000ffffab7224 */ /* 0x000fe400078e0054 */
[----:B---3--:R-:W-:Y:S02]  /*aab0*/  FADD.FTZ R0, -R2, R134 ;  /* 0x0000008602007221 */ /* 0x008fe40000010100 */
[----:B------:R-:W-:Y:S02]  /*aac0*/  FFMA.FTZ R2, R50, c[0x0][0x2d0], -R96 ;  /* 0x0000b40032027a23 */ /* 0x000fe40000010860 */
[C---:B----4-:R-:W-:Y:S02]  /*aad0*/  FMUL.FTZ R9, R3.reuse, R145 ;  /* 0x0000009103097220 */ /* 0x050fe40000410000 */
[----:B------:R1:W3:Y:S01]  /*aae0*/  MUFU.EX2 R32, R2 ;  /* 0x0000000200207308 */ /* 0x0002e20000000800 */
[C---:B------:R-:W-:Y:S02]  /*aaf0*/  FMUL.FTZ R12, R3.reuse, R148 ;  /* 0x00000094030c7220 */ /* 0x040fe40000410000 */
[----:B------:R-:W-:Y:S02]  /*ab00*/  FMUL.FTZ R0, R0, c[0x0][0x2d0] ;  /* 0x0000b40000007a20 */ /* 0x000fe40000410000 */
[C---:B------:R-:W-:Y:S02]  /*ab10*/  FMUL.FTZ R8, R3.reuse, R144 ;  /* 0x0000009003087220 */ /* 0x040fe40000410000 */
[C---:B------:R-:W-:Y:S02]  /*ab20*/  FMUL.FTZ R13, R3.reuse, R149 ;  /* 0x00000095030d7220 */ /* 0x040fe40000410000 */
[C---:B------:R-:W-:Y:S01]  /*ab30*/  FMUL.FTZ R24, R3.reuse, R160 ;  /* 0x000000a003187220 */ /* 0x040fe20000410000 */
[----:B------:R-:W4:Y:S01]  /*ab40*/  MUFU.EX2 R0, R0 ;  /* 0x0000000000007308 */ /* 0x000f220000000800 */
[C---:B------:R-:W-:Y:S02]  /*ab50*/  FMUL.FTZ R25, R3.reuse, R161 ;  /* 0x000000a103197220 */ /* 0x040fe40000410000 */
[----:B------:R-:W-:Y:S02]  /*ab60*/  FMUL.FTZ R28, R3, R164 ;  /* 0x000000a4031c7220 */ /* 0x000fe40000410000 */
[C---:B------:R-:W-:Y:S02]  /*ab70*/  FMUL.FTZ R50, R68.reuse, R118 ;  /* 0x0000007644327220 */ /* 0x040fe40000410000 */
[----:B------:R-:W-:Y:S02]  /*ab80*/  IMAD.MOV.U32 R144, RZ, RZ, R59 ;  /* 0x000000ffff907224 */ /* 0x000fe400078e003b */
[----:B------:R-:W-:Y:S02]  /*ab90*/  IMAD.MOV.U32 R149, RZ, RZ, R58 ;  /* 0x000000ffff957224 */ /* 0x000fe400078e003a */
[----:B------:R-:W-:Y:S02]  /*aba0*/  IMAD.MOV.U32 R160, RZ, RZ, R108 ;  /* 0x000000ffffa07224 */ /* 0x000fe400078e006c */
[----:B------:R-:W-:Y:S02]  /*abb0*/  IMAD.MOV.U32 R108, RZ, RZ, R82 ;  /* 0x000000ffff6c7224 */ /* 0x000fe400078e0052 */
[----:B-1----:R-:W-:Y:S02]  /*abc0*/  FFMA.FTZ R2, R51, c[0x0][0x2d0], -R96 ;  /* 0x0000b40033027a23 */ /* 0x002fe40000010860 */
[----:B---3--:R-:W-:Y:S02]  /*abd0*/  IMAD.MOV.U32 R140, RZ, RZ, R32 ;  /* 0x000000ffff8c7224 */ /* 0x008fe400078e0020 */
[----:B------:R1:W-:Y:S01]  /*abe0*/  MUFU.EX2 R145, R2 ;  /* 0x0000000200917308 */ /* 0x0003e20000000800 */
[C---:B------:R-:W-:Y:S02]  /*abf0*/  FMUL.FTZ R32, R69.reuse, R168 ;  /* 0x000000a845207220 */ /* 0x040fe40000410000 */
[----:B------:R-:W-:Y:S02]  /*ac00*/  FMUL.FTZ R51, R68, R119 ;  /* 0x0000007744337220 */ /* 0x000fe40000410000 */
[C---:B----4-:R-:W-:Y:S02]  /*ac10*/  FMUL.FTZ R11, R0.reuse, R147 ;  /* 0x00000093000b7220 */ /* 0x050fe40000410000 */
[C---:B------:R-:W-:Y:S02]  /*ac20*/  FMUL.FTZ R10, R0.reuse, R146 ;  /* 0x00000092000a7220 */ /* 0x040fe40000410000 */
[C---:B------:R-:W-:Y:S02]  /*ac30*/  FMUL.FTZ R14, R0.reuse, R150 ;  /* 0x00000096000e7220 */ /* 0x040fe40000410000 */
[C---:B------:R-:W-:Y:S02]  /*ac40*/  FMUL.FTZ R27, R0.reuse, R163 ;  /* 0x000000a3001b7220 */ /* 0x040fe40000410000 */
[----:B------:R-:W-:Y:S01]  /*ac50*/  IMAD.MOV.U32 R163, RZ, RZ, R79 ;  /* 0x000000ffffa37224 */ /* 0x000fe200078e004f */
[C---:B------:R-:W-:Y:S01]  /*ac60*/  HMMA.16816.F32 R8, R64.reuse, R20, R8 ;  /* 0x000000144008723c */ /* 0x040fe20000001808 */
[----:B------:R-:W-:Y:S02]  /*ac70*/  FMUL.FTZ R15, R0, R151 ;  /* 0x00000097000f7220 */ /* 0x000fe40000410000 */
[----:B------:R-:W-:Y:S02]  /*ac80*/  IMAD.MOV.U32 R161, RZ, RZ, R105 ;  /* 0x000000ffffa17224 */ /* 0x000fe400078e0069 */
[----:B------:R-:W-:Y:S02]  /*ac90*/  IMAD.MOV.U32 R105, RZ, RZ, R81 ;  /* 0x000000ffff697224 */ /* 0x000fe400078e0051 */
[----:B------:R-:W-:Y:S01]  /*aca0*/  FMUL.FTZ R20, R69, R156 ;  /* 0x0000009c45147220 */ /* 0x000fe20000410000 */
[-C--:B------:R-:W-:Y:S01]  /*acb0*/  HMMA.16816.F32 R12, R64, R22.reuse, R12 ;  /* 0x00000016400c723c */ /* 0x080fe2000000180c */
[----:B------:R-:W-:Y:S03]  /*acc0*/  IMAD.MOV.U32 R156, RZ, RZ, R78 ;  /* 0x000000ffff9c7224 */ /* 0x000fe600078e004e */
[----:B-1----:R-:W-:Y:S02]  /*acd0*/  FFMA.FTZ R2, R40, c[0x0][0x2d0], -R97 ;  /* 0x0000b40028027a23 */ /* 0x002fe40000010861 */
[----:B------:R-:W-:Y:S02]  /*ace0*/  FFMA.FTZ R105, R105, c[0x0][0x2d0], -R92 ;  /* 0x0000b40069697a23 */ /* 0x000fe4000001085c */
[C---:B------:R-:W-:Y:S01]  /*acf0*/  HMMA.16816.F32 R16, R72.reuse, R22, R16 ;  /* 0x000000164810723c */ /* 0x040fe20000001810 */
[----:B------:R1:W-:Y:S03]  /*ad00*/  MUFU.EX2 R148, R2 ;  /* 0x0000000200947308 */ /* 0x0003e60000000800 */
[----:B------:R-:W-:Y:S02]  /*ad10*/  FMUL.FTZ R21, R69, R157 ;  /* 0x0000009d45157220 */ /* 0x000fe40000410000 */
[----:B------:R-:W-:Y:S02]  /*ad20*/  FMUL.FTZ R26, R0, R162 ;  /* 0x000000a2001a7220 */ /* 0x000fe40000410000 */
[C---:B------:R-:W-:Y:S04]  /*ad30*/  FMUL.FTZ R22, R68.reuse, R158 ;  /* 0x0000009e44167220 */ /* 0x040fe80000410000 */
[----:B------:R-:W-:Y:S02]  /*ad40*/  FMUL.FTZ R23, R68, R159 ;  /* 0x0000009f44177220 */ /* 0x000fe40000410000 */
[----:B------:R-:W-:Y:S02]  /*ad50*/  IMAD.MOV.U32 R157, RZ, RZ, R77 ;  /* 0x000000ffff9d7224 */ /* 0x000fe400078e004d */
[----:B------:R-:W-:Y:S02]  /*ad60*/  IMAD.MOV.U32 R158, RZ, RZ, R76 ;  /* 0x000000ffff9e7224 */ /* 0x000fe400078e004c */
[----:B------:R-:W3:Y:S01]  /*ad70*/  LDSM.16.MT88.4 R76, [R231+0x100] ;  /* 0x00010000e74c783b */ /* 0x000ee20000004200 */
[-C--:B--2---:R-:W-:Y:S01]  /*ad80*/  HMMA.16816.F32 R20, R72, R36.reuse, R20 ;  /* 0x000000244814723c */ /* 0x084fe20000001814 */
[----:B------:R-:W-:Y:S02]  /*ad90*/  IMAD.MOV.U32 R162, RZ, RZ, R93 ;  /* 0x000000ffffa27224 */ /* 0x000fe400078e005d */
[----:B------:R-:W-:Y:S02]  /*ada0*/  IMAD.MOV.U32 R93, RZ, RZ, R83 ;  /* 0x000000ffff5d7224 */ /* 0x000fe400078e0053 */
[----:B------:R-:W-:Y:S02]  /*adb0*/  IMAD.MOV.U32 R107, RZ, RZ, R108 ;  /* 0x000000ffff6b7224 */ /* 0x000fe400078e006c */
[----:B-1----:R-:W-:Y:S01]  /*adc0*/  FFMA.FTZ R2, R41, c[0x0][0x2d0], -R97 ;  /* 0x0000b40029027a23 */ /* 0x002fe20000010861 */
[C---:B------:R-:W-:Y:S01]  /*add0*/  HMMA.16816.F32 R24, R64.reuse, R36, R24 ;  /* 0x000000244018723c */ /* 0x040fe20000001818 */
[C---:B------:R-:W-:Y:S02]  /*ade0*/  FMUL.FTZ R31, R0.reuse, R167 ;  /* 0x000000a7001f7220 */ /* 0x040fe40000410000 */
[----:B------:R1:W-:Y:S01]  /*adf0*/  MUFU.EX2 R30, R2 ;  /* 0x00000002001e7308 */ /* 0x0003e20000000800 */
[C---:B------:R-:W-:Y:S02]  /*ae00*/  FMUL.FTZ R40, R3.reuse, R176 ;  /* 0x000000b003287220 */ /* 0x040fe40000410000 */
[----:B------:R-:W-:Y:S02]  /*ae10*/  FMUL.FTZ R41, R3, R177 ;  /* 0x000000b103297220 */ /* 0x000fe40000410000 */
[C---:B------:R-:W-:Y:S04]  /*ae20*/  FMUL.FTZ R37, R69.reuse, R173 ;  /* 0x000000ad45257220 */ /* 0x040fe80000410000 */
[----:B------:R-:W-:Y:S02]  /*ae30*/  FMUL.FTZ R36, R69, R172 ;  /* 0x000000ac45247220 */ /* 0x000fe40000410000 */
[----:B------:R-:W-:Y:S02]  /*ae40*/  IMAD.MOV.U32 R151, RZ, RZ, R57 ;  /* 0x000000ffff977224 */ /* 0x000fe400078e0039 */
[----:B------:R-:W-:Y:S02]  /*ae50*/  IMAD.MOV.U32 R159, RZ, RZ, R56 ;  /* 0x000000ffff9f7224 */ /* 0x000fe400078e0038 */
[C---:B------:R-:W-:Y:S02]  /*ae60*/  FMUL.FTZ R56, R3.reuse, R124 ;  /* 0x0000007c03387220 */ /* 0x040fe40000410000 */
[C---:B------:R-:W-:Y:S02]  /*ae70*/  FMUL.FTZ R57, R3.reuse, R125 ;  /* 0x0000007d03397220 */ /* 0x040fe40000410000 */
[C---:B------:R-:W-:Y:S02]  /*ae80*/  FMUL.FTZ R58, R0.reuse, R126 ;  /* 0x0000007e003a7220 */ /* 0x040fe40000410000 */
[----:B------:R-:W-:Y:S02]  /*ae90*/  FMUL.FTZ R59, R0, R127 ;  /* 0x0000007f003b7220 */ /* 0x000fe40000410000 */
[----:B------:R-:W-:Y:S02]  /*aea0*/  IMAD.MOV.U32 R167, RZ, RZ, R94 ;  /* 0x000000ffffa77224 */ /* 0x000fe400078e005e */
[----:B-1----:R-:W-:Y:S02]  /*aeb0*/  FFMA.FTZ R2, R42, c[0x0][0x2d0], -R98 ;  /* 0x0000b4002a027a23 */ /* 0x002fe40000010862 */
[C---:B------:R-:W-:Y:S02]  /*aec0*/  FMUL.FTZ R42, R0.reuse, R178 ;  /* 0x000000b2002a7220 */ /* 0x040fe40000410000 */
[----:B------:R1:W-:Y:S01]  /*aed0*/  MUFU.EX2 R147, R2 ;  /* 0x0000000200937308 */ /* 0x0003e20000000800 */
[----:B------:R-:W-:Y:S02]  /*aee0*/  IMAD.MOV.U32 R94, RZ, RZ, R80 ;  /* 0x000000ffff5e7224 */ /* 0x000fe400078e0050 */
[----:B------:R-:W2:Y:S01]  /*aef0*/  LDSM.16.MT88.4 R80, [R229+0x900] ;  /* 0x00090000e550783b */ /* 0x000ea20000004200 */
[C---:B------:R-:W-:Y:S02]  /*af00*/  FMUL.FTZ R60, R3.reuse, R184 ;  /* 0x000000b8033c7220 */ /* 0x040fe40000410000 */
[----:B------:R-:W-:Y:S02]  /*af10*/  IMAD.MOV.U32 R134, RZ, RZ, R62 ;  /* 0x000000ffff867224 */ /* 0x000fe400078e003e */
[----:B------:R-:W-:Y:S02]  /*af20*/  FMUL.FTZ R61, R3, R185 ;  /* 0x000000b9033d7220 */ /* 0x000fe40000410000 */
[C---:B------:R-:W-:Y:S02]  /*af30*/  FMUL.FTZ R62, R0.reuse, R186 ;  /* 0x000000ba003e7220 */ /* 0x040fe40000410000 */
[C---:B------:R-:W-:Y:S02]  /*af40*/  FMUL.FTZ R63, R0.reuse, R187 ;  /* 0x000000bb003f7220 */ /* 0x040fe40000410000 */
[----:B------:R-:W-:Y:S02]  /*af50*/  IMAD.MOV.U32 R184, RZ, RZ, R95 ;  /* 0x000000ffffb87224 */ /* 0x000fe400078e005f */
[----:B------:R-:W-:Y:S02]  /*af60*/  IMAD.MOV.U32 R95, RZ, RZ, R94 ;  /* 0x000000ffff5f7224 */ /* 0x000fe400078e005e */
[----:B------:R-:W-:Y:S02]  /*af70*/  IMAD.MOV.U32 R108, RZ, RZ, R86 ;  /* 0x000000ffff6c7224 */ /* 0x000fe400078e0056 */
[----:B------:R-:W-:Y:S02]  /*af80*/  IMAD.MOV.U32 R94, RZ, RZ, R87 ;  /* 0x000000ffff5e7224 */ /* 0x000fe400078e0057 */
[----:B------:R-:W2:Y:S01]  /*af90*/  LDSM.16.MT88.4 R84, [R232+0x900] ;  /* 0x00090000e854783b */ /* 0x000ea20000004200 */
[----:B------:R-:W-:Y:S02]  /*afa0*/  IMAD.MOV.U32 R111, RZ, RZ, R93 ;  /* 0x000000ffff6f7224 */ /* 0x000fe400078e005d */
[--C-:B-1----:R-:W-:Y:S02]  /*afb0*/  FFMA.FTZ R2, R43, c[0x0][0x2d0], -R98.reuse ;  /* 0x0000b4002b027a23 */ /* 0x102fe40000010862 */
[----:B------:R-:W-:Y:S02]  /*afc0*/  FMUL.FTZ R43, R0, R179 ;  /* 0x000000b3002b7220 */ /* 0x000fe40000410000 */
[----:B------:R1:W1:Y:S01]  /*afd0*/  MUFU.EX2 R29, R2 ;  /* 0x00000002001d7308 */ /* 0x0002620000000800 */
[----:B------:R-:W-:Y:S02]  /*afe0*/  FFMA.FTZ R93, R199, c[0x0][0x2d0], -R98 ;  /* 0x0000b400c75d7a23 */ /* 0x000fe40000010862 */
[----:B------:R-:W-:Y:S02]  /*aff0*/  FFMA.FTZ R108, R108, c[0x0][0x2d0], -R96 ;  /* 0x0000b4006c6c7a23 */ /* 0x000fe40000010860 */
[----:B-1----:R-:W-:Y:S02]  /*b000*/  FFMA.FTZ R2, R44, c[0x0][0x2d0], -R97 ;  /* 0x0000b4002c027a23 */ /* 0x002fe40000010861 */
[----:B------:R-:W-:Y:S03]  /*b010*/  IMAD.MOV.U32 R164, RZ, RZ, R29 ;  /* 0x000000ffffa47224 */ /* 0x000fe600078e001d */
[----:B------:R1:W-:Y:S01]  /*b020*/  MUFU.EX2 R142, R2 ;  /* 0x00000002008e7308 */ /* 0x0003e20000000800 */
[C---:B------:R-:W-:Y:S02]  /*b030*/  FMUL.FTZ R29, R3.reuse, R165 ;  /* 0x000000a5031d7220 */ /* 0x040fe40000410000 */
[----:B------:R-:W-:Y:S02]  /*b040*/  IMAD.MOV.U32 R165, RZ, RZ, R30 ;  /* 0x000000ffffa57224 */ /* 0x000fe400078e001e */
[----:B------:R-:W-:Y:S02]  /*b050*/  FMUL.FTZ R30, R0, R166 ;  /* 0x000000a6001e7220 */ /* 0x000fe40000410000 */
[----:B------:R-:W-:Y:S02]  /*b060*/  FMUL.FTZ R44, R3, R180 ;  /* 0x000000b4032c7220 */ /* 0x000fe40000410000 */
[----:B------:R-:W-:Y:S01]  /*b070*/  IMAD.MOV.U32 R166, RZ, RZ, R138 ;  /* 0x000000ffffa67224 */ /* 0x000fe200078e008a */
[----:B------:R-:W-:Y:S01]  /*b080*/  MUFU.EX2 R180, R93 ;  /* 0x0000005d00b47308 */ /* 0x000fe20000000800 */
[----:B------:R-:W-:Y:S01]  /*b090*/  IMAD.MOV.U32 R138, RZ, RZ, R91 ;  /* 0x000000ffff8a7224 */ /* 0x000fe200078e005b */
[-C--:B------:R-:W-:Y:S01]  /*b0a0*/  HMMA.16816.F32 R28, R64, R38.reuse, R28 ;  /* 0x00000026401c723c */ /* 0x080fe2000000181c */
[----:B------:R-:W2:Y:S07]  /*b0b0*/  LDSM.16.MT88.4 R88, [R230+0x900] ;  /* 0x00090000e658783b */ /* 0x000eae0000004200 */
[C---:B------:R-:W-:Y:S01]  /*b0c0*/  HMMA.16816.F32 R32, R72.reuse, R38, R32 ;  /* 0x000000264820723c */ /* 0x040fe20000001820 */
[--C-:B-1----:R-:W-:Y:S03]  /*b0d0*/  FFMA.FTZ R2, R45, c[0x0][0x2d0], -R97.reuse ;  /* 0x0000b4002d027a23 */ /* 0x102fe60000010861 */
[----:B------:R-:W-:Y:S01]  /*b0e0*/  FMUL.FTZ R45, R3, R181 ;  /* 0x000000b5032d7220 */ /* 0x000fe20000410000 */
[----:B------:R1:W-:Y:S02]  /*b0f0*/  MUFU.EX2 R146, R2 ;  /* 0x0000000200927308 */ /* 0x0003e40000000800 */
[C---:B------:R-:W-:Y:S02]  /*b100*/  FMUL.FTZ R39, R68.reuse, R175 ;  /* 0x000000af44277220 */ /* 0x040fe40000410000 */
[----:B------:R-:W-:Y:S07]  /*b110*/  FMUL.FTZ R38, R68, R174 ;  /* 0x000000ae44267220 */ /* 0x000fee0000410000 */
[-C--:B------:R-:W-:Y:S08]  /*b120*/  HMMA.16816.F32 R36, R72, R52.reuse, R36 ;  /* 0x000000344824723c */ /* 0x080ff00000001824 */
[C---:B------:R-:W-:Y:S01]  /*b130*/  HMMA.16816.F32 R40, R64.reuse, R52, R40 ;  /* 0x000000344028723c */ /* 0x040fe20000001828 */
[--C-:B-1----:R-:W-:Y:S03]  /*b140*/  FFMA.FTZ R2, R46, c[0x0][0x2d0], -R98.reuse ;  /* 0x0000b4002e027a23 */ /* 0x102fe60000010862 */
[----:B------:R-:W-:Y:S01]  /*b150*/  FMUL.FTZ R46, R0, R182 ;  /* 0x000000b6002e7220 */ /* 0x000fe20000410000 */
[----:B------:R1:W-:Y:S02]  /*b160*/  MUFU.EX2 R143, R2 ;  /* 0x00000002008f7308 */ /* 0x0003e40000000800 */
[C---:B------:R-:W-:Y:S02]  /*b170*/  FMUL.FTZ R52, R69.reuse, R120 ;  /* 0x0000007845347220 */ /* 0x040fe40000410000 */
[----:B------:R-:W-:Y:S03]  /*b180*/  FMUL.FTZ R53, R69, R121 ;  /* 0x0000007945357220 */ /* 0x000fe60000410000 */
[----:B------:R-:W-:Y:S02]  /*b190*/  FFMA.FTZ R121, R200, c[0x0][0x2d0], -R97 ;  /* 0x0000b400c8797a23 */ /* 0x000fe40000010861 */
[----:B------:R-:W-:Y:S02]  /*b1a0*/  IMAD.MOV.U32 R200, RZ, RZ, R151 ;  /* 0x000000ffffc87224 */ /* 0x000fe400078e0097 */
[----:B-1----:R-:W-:Y:S02]  /*b1b0*/  FFMA.FTZ R2, R47, c[0x0][0x2d0], -R98 ;  /* 0x0000b4002f027a23 */ /* 0x002fe40000010862 */
[----:B------:R-:W-:Y:S02]  /*b1c0*/  FMUL.FTZ R47, R0, R183 ;  /* 0x000000b7002f7220 */ /* 0x000fe40000410000 */
[----:B------:R1:W-:Y:S05]  /*b1d0*/  MUFU.EX2 R150, R2 ;  /* 0x0000000200967308 */ /* 0x0003ea0000000800 */
[-C--:B------:R-:W-:Y:S08]  /*b1e0*/  HMMA.16816.F32 R44, R64, R54.reuse, R44 ;  /* 0x00000036402c723c */ /* 0x080ff0000000182c */
[C---:B------:R-:W-:Y:S07]  /*b1f0*/  HMMA.16816.F32 R48, R72.reuse, R54, R48 ;  /* 0x000000364830723c */ /* 0x040fee0000001830 */
[C---:B------:R-:W-:Y:S02]  /*b200*/  FMUL.FTZ R54, R68.reuse, R122 ;  /* 0x0000007a44367220 */ /* 0x040fe40000410000 */
[----:B------:R-:W-:Y:S03]  /*b210*/  FMUL.FTZ R55, R68, R123 ;  /* 0x0000007b44377220 */ /* 0x000fe60000410000 */
[--C-:B-1----:R-:W-:Y:S04]  /*b220*/  FFMA.FTZ R2, R189, c[0x0][0x2d0], -R92.reuse ;  /* 0x0000b400bd027a23 */ /* 0x102fe8000001085c */
[-C--:B---3--:R-:W-:Y:S01]  /*b230*/  HMMA.16816.F32 R52, R72, R76.reuse, R52 ;  /* 0x0000004c4834723c */ /* 0x088fe20000001834 */
[----:B------:R1:W3:Y:S07]  /*b240*/  MUFU.EX2 R155, R2 ;  /* 0x00000002009b7308 */ /* 0x0002ee0000000800 */
[C---:B------:R-:W-:Y:S07]  /*b250*/  HMMA.16816.F32 R56, R64.reuse, R76, R56 ;  /* 0x0000004c4038723c */ /* 0x040fee0000001838 */
[----:B------:R-:W-:Y:S01]  /*b260*/  F2FP.PACK_AB R76, R228, R236 ;  /* 0x000000ece44c723e */ /* 0x000fe200000000ff */
[-C--:B------:R-:W-:Y:S01]  /*b270*/  HMMA.16816.F32 R60, R64, R78.reuse, R60 ;  /* 0x0000004e403c723c */ /* 0x080fe2000000183c */
[----:B------:R-:W-:Y:S06]  /*b280*/  F2FP.PACK_AB R77, R158, R235 ;  /* 0x000000eb9e4d723e */ /* 0x000fec00000000ff */
[C---:B------:R-:W-:Y:S02]  /*b290*/  FMUL.FTZ R64, R69.reuse, R128 ;  /* 0x0000008045407220 */ /* 0x040fe40000410000 */
[----:B-1----:R-:W-:Y:S01]  /*b2a0*/  FFMA.FTZ R2, R190, c[0x0][0x2d0], -R92 ;  /* 0x0000b400be027a23 */ /* 0x002fe2000001085c */
[----:B------:R-:W4:Y:S02]  /*b2b0*/  LDL.LU R128, [R1+0x4] ;  /* 0x0000040001807983 */ /* 0x000f240000300800 */
[----:B------:R-:W-:Y:S01]  /*b2c0*/  FMUL.FTZ R65, R69, R129 ;  /* 0x0000008145417220 */ /* 0x000fe20000410000 */
[----:B------:R1:W-:Y:S01]  /*b2d0*/  MUFU.EX2 R168, R2 ;  /* 0x0000000200a87308 */ /* 0x0003e20000000800 */
[C---:B------:R-:W-:Y:S02]  /*b2e0*/  FMUL.FTZ R66, R68.reuse, R130 ;  /* 0x0000008244427220 */ /* 0x040fe40000410000 */
[----:B------:R-:W-:Y:S02]  /*b2f0*/  FMUL.FTZ R67, R68, R131 ;  /* 0x0000008344437220 */ /* 0x000fe40000410000 */
[----:B---3--:R-:W-:Y:S02]  /*b300*/  IMAD.MOV.U32 R199, RZ, RZ, R155 ;  /* 0x000000ffffc77224 */ /* 0x008fe400078e009b */
[----:B------:R-:W-:Y:S02]  /*b310*/  IMAD.MOV.U32 R155, RZ, RZ, R104 ;  /* 0x000000ffff9b7224 */ /* 0x000fe400078e0068 */
[----:B------:R-:W-:Y:S01]  /*b320*/  FFMA.FTZ R104, R209, c[0x0][0x2d0], -R97 ;  /* 0x0000b400d1687a23 */ /* 0x000fe20000010861 */
[----:B------:R-:W-:Y:S01]  /*b330*/  HMMA.16816.F32 R64, R72, R78, R64 ;  /* 0x0000004e4840723c */ /* 0x000fe20000001840 */
[----:B------:R-:W-:Y:S06]  /*b340*/  IMAD.MOV.U32 R209, RZ, RZ, R149 ;  /* 0x000000ffffd17224 */ /* 0x000fec00078e0095 */
[----:B------:R-:W-:Y:S02]  /*b350*/  F2FP.PACK_AB R72, R234, R238 ;  /* 0x000000eeea48723e */ /* 0x000fe400000000ff */
[----:B------:R-:W-:Y:S03]  /*b360*/  F2FP.PACK_AB R73, R233, R237 ;  /* 0x000000ede949723e */ /* 0x000fe600000000ff */
[----:B------:R-:W-:Y:S01]  /*b370*/  F2FP.PACK_AB R74, R184, R157 ;  /* 0x0000009db84a723e */ /* 0x000fe200000000ff */
[--C-:B-1----:R-:W-:Y:S01]  /*b380*/  FFMA.FTZ R2, R191, c[0x0][0x2d0], -R96.reuse ;  /* 0x0000b400bf027a23 */ /* 0x102fe20000010860 */
[----:B------:R-:W-:Y:S02]  /*b390*/  F2FP.PACK_AB R75, R163, R156 ;  /* 0x0000009ca34b723e */ /* 0x000fe400000000ff */
[----:B------:R-:W-:Y:S01]  /*b3a0*/  F2FP.PACK_AB R78, R162, R151 ;  /* 0x00000097a24e723e */ /* 0x000fe200000000ff */
[----:B------:R1:W-:Y:S01]  /*b3b0*/  MUFU.EX2 R175, R2 ;  /* 0x0000000200af7308 */ /* 0x0003e20000000800 */
[----:B------:R-:W-:Y:S03]  /*b3c0*/  F2FP.PACK_AB R79, R161, R159 ;  /* 0x0000009fa14f723e */ /* 0x000fe600000000ff */
[-C--:B--2---:R-:W-:Y:S08]  /*b3d0*/  HMMA.16816.F32 R4, R72, R80.reuse, R4 ;  /* 0x000000504804723c */ /* 0x084ff00000001804 */
[C---:B------:R-:W-:Y:S08]  /*b3e0*/  HMMA.16816.F32 R8, R76.reuse, R80, R8 ;  /* 0x000000504c08723c */ /* 0x040ff00000001808 */
[-C--:B------:R-:W-:Y:S01]  /*b3f0*/  HMMA.16816.F32 R12, R76, R82.reuse, R12 ;  /* 0x000000524c0c723c */ /* 0x080fe2000000180c */
[----:B-1----:R-:W-:Y:S07]  /*b400*/  FFMA.FTZ R2, R192, c[0x0][0x2d0], -R96 ;  /* 0x0000b400c0027a23 */ /* 0x002fee0000010860 */
[C---:B------:R-:W-:Y:S01]  /*b410*/  HMMA.16816.F32 R16, R72.reuse, R82, R16 ;  /* 0x000000524810723c */ /* 0x040fe20000001810 */
[----:B------:R1:W-:Y:S01]  /*b420*/  MUFU.EX2 R174, R2 ;  /* 0x0000000200ae7308 */ /* 0x0003e20000000800 */
[----:B------:R-:W2:Y:S06]  /*b430*/  LDSM.16.MT88.4 R80, [R231+0x900] ;  /* 0x00090000e750783b */ /* 0x000eac0000004200 */
[-C--:B------:R-:W-:Y:S08]  /*b440*/  HMMA.16816.F32 R20, R72, R84.reuse, R20 ;  /* 0x000000544814723c */ /* 0x080ff00000001814 */
[C---:B------:R-:W-:Y:S07]  /*b450*/  HMMA.16816.F32 R24, R76.reuse, R84, R24 ;  /* 0x000000544c18723c */ /* 0x040fee0000001818 */
[--C-:B------:R-:W-:Y:S01]  /*b460*/  FFMA.FTZ R84, R102, c[0x0][0x2d0], -R97.reuse ;  /* 0x0000b40066547a23 */ /* 0x100fe20000010861 */
[-C--:B------:R-:W-:Y:S01]  /*b470*/  HMMA.16816.F32 R28, R76, R86.reuse, R28 ;  /* 0x000000564c1c723c */ /* 0x080fe2000000181c */
[--C-:B-1----:R-:W-:Y:S02]  /*b480*/  FFMA.FTZ R2, R193, c[0x0][0x2d0], -R92.reuse ;  /* 0x0000b400c1027a23 */ /* 0x102fe4000001085c */
[----:B------:R1:W-:Y:S01]  /*b490*/  MUFU.EX2 R177, R84 ;  /* 0x0000005400b17308 */ /* 0x0003e20000000800 */
[----:B------:R-:W-:Y:S02]  /*b4a0*/  FFMA.FTZ R102, R219, c[0x0][0x2d0], -R97 ;  /* 0x0000b400db667a23 */ /* 0x000fe40000010861 */
[----:B------:R-:W-:Y:S02]  /*b4b0*/  IMAD.MOV.U32 R219, RZ, RZ, R147 ;  /* 0x000000ffffdb7224 */ /* 0x000fe400078e0093 */
[C---:B------:R-:W-:Y:S05]  /*b4c0*/  HMMA.16816.F32 R32, R72.reuse, R86, R32 ;  /* 0x000000564820723c */ /* 0x040fea0000001820 */
[----:B------:R3:W-:Y:S03]  /*b4d0*/  MUFU.EX2 R117, R2 ;  /* 0x0000000200757308 */ /* 0x0007e60000000800 */
[-C--:B------:R-:W-:Y:S07]  /*b4e0*/  HMMA.16816.F32 R36, R72, R88.reuse, R36 ;  /* 0x000000584824723c */ /* 0x080fee0000001824 */
[----:B------:R-:W-:Y:S01]  /*b4f0*/  MUFU.EX2 R126, R102 ;  /* 0x00000066007e7308 */ /* 0x000fe20000000800 */
[C---:B------:R-:W-:Y:S01]  /*b500*/  HMMA.16816.F32 R40, R76.reuse, R88, R40 ;  /* 0x000000584c28723c */ /* 0x040fe20000001828 */
[----:B-1----:R-:W1:Y:S06]  /*b510*/  LDSM.16.MT88.4 R84, [R229+0x1100] ;  /* 0x00110000e554783b */ /* 0x002e6c0000004200 */
[--C-:B------:R-:W-:Y:S01]  /*b520*/  FFMA.FTZ R88, R197, c[0x0][0x2d0], -R92.reuse ;  /* 0x0000b400c5587a23 */ /* 0x100fe2000001085c */
[-C--:B------:R-:W-:Y:S03]  /*b530*/  HMMA.16816.F32 R44, R76, R90.reuse, R44 ;  /* 0x0000005a4c2c723c */ /* 0x080fe6000000182c */
[----:B------:R1:W-:Y:S01]  /*b540*/  MUFU.EX2 R183, R88 ;  /* 0x0000005800b77308 */ /* 0x0003e20000000800 */
[----:B---3--:R-:W-:Y:S04]  /*b550*/  FFMA.FTZ R2, R194, c[0x0][0x2d0], -R92 ;  /* 0x0000b400c2027a23 */ /* 0x008fe8000001085c */
[C---:B------:R-:W-:Y:S05]  /*b560*/  HMMA.16816.F32 R48, R72.reuse, R90, R48 ;  /* 0x0000005a4830723c */ /* 0x040fea0000001830 */
[----:B------:R3:W-:Y:S03]  /*b570*/  MUFU.EX2 R119, R2 ;  /* 0x0000000200777308 */ /* 0x0007e60000000800 */
[-C--:B--2---:R-:W-:Y:S08]  /*b580*/  HMMA.16816.F32 R52, R72, R80.reuse, R52 ;  /* 0x000000504834723c */ /* 0x084ff00000001834 */
[C---:B------:R-:W-:Y:S01]  /*b590*/  HMMA.16816.F32 R56, R76.reuse, R80, R56 ;  /* 0x000000504c38723c */ /* 0x040fe20000001838 */
[----:B-1----:R-:W1:Y:S07]  /*b5a0*/  LDSM.16.MT88.4 R88, [R232+0x1100] ;  /* 0x00110000e858783b */ /* 0x002e6e0000004200 */
[-C--:B------:R-:W-:Y:S01]  /*b5b0*/  HMMA.16816.F32 R60, R76, R82.reuse, R60 ;  /* 0x000000524c3c723c */ /* 0x080fe2000000183c */
[--C-:B---3--:R-:W-:Y:S06]  /*b5c0*/  FFMA.FTZ R2, R195, c[0x0][0x2d0], -R96.reuse ;  /* 0x0000b400c3027a23 */ /* 0x108fec0000010860 */
[----:B------:R-:W-:Y:S01]  /*b5d0*/  F2FP.PACK_AB R76, R165, R148 ;  /* 0x00000094a54c723e */ /* 0x000fe200000000ff */
[----:B------:R-:W-:Y:S01]  /*b5e0*/  HMMA.16816.F32 R64, R72, R82, R64 ;  /* 0x000000524840723c */ /* 0x000fe20000001840 */
[----:B------:R2:W-:Y:S01]  /*b5f0*/  MUFU.EX2 R116, R2 ;  /* 0x0000000200747308 */ /* 0x0005e20000000800 */
[----:B------:R-:W3:Y:S02]  /*b600*/  LDSM.16.MT88.4 R80, [R230+0x1100] ;  /* 0x00110000e650783b */ /* 0x000ee40000004200 */
[----:B------:R-:W-:Y:S02]  /*b610*/  F2FP.PACK_AB R77, R164, R147 ;  /* 0x00000093a44d723e */ /* 0x000fe400000000ff */
[----:B------:R-:W-:Y:S02]  /*b620*/  F2FP.PACK_AB R78, R146, R142 ;  /* 0x0000008e924e723e */ /* 0x000fe400000000ff */
[----:B------:R-:W-:Y:S04]  /*b630*/  F2FP.PACK_AB R72, R167, R160 ;  /* 0x000000a0a748723e */ /* 0x000fe800000000ff */
[----:B------:R-:W-:Y:S02]  /*b640*/  F2FP.PACK_AB R73, R166, R149 ;  /* 0x00000095a649723e */ /* 0x000fe400000000ff */
[----:B------:R-:W-:Y:S02]  /*b650*/  F2FP.PACK_AB R74, R144, R141 ;  /* 0x0000008d904a723e */ /* 0x000fe400000000ff */
[----:B------:R-:W-:Y:S02]  /*b660*/  F2FP.PACK_AB R75, R145, R140 ;  /* 0x0000008c914b723e */ /* 0x000fe400000000ff */
[----:B------:R-:W-:Y:S05]  /*b670*/  F2FP.PACK_AB R79, R150, R143 ;  /* 0x0000008f964f723e */ /* 0x000fea00000000ff */
[-C--:B------:R-:W-:Y:S01]  /*b680*/  HMMA.16816.F32 R4, R72, R84.reuse, R4 ;  /* 0x000000544804723c */ /* 0x080fe20000001804 */
[----:B--2---:R-:W-:Y:S04]  /*b690*/  FFMA.FTZ R2, R196, c[0x0][0x2d0], -R96 ;  /* 0x0000b400c4027a23 */ /* 0x004fe80000010860 */
[----:B------:R2:W-:Y:S03]  /*b6a0*/  MUFU.EX2 R118, R2 ;  /* 0x0000000200767308 */ /* 0x0005e60000000800 */
[C---:B------:R-:W-:Y:S08]  /*b6b0*/  HMMA.16816.F32 R8, R76.reuse, R84, R8 ;  /* 0x000000544c08723c */ /* 0x040ff00000001808 */
[-C--:B------:R-:W-:Y:S08]  /*b6c0*/  HMMA.16816.F32 R12, R76, R86.reuse, R12 ;  /* 0x000000564c0c723c */ /* 0x080ff0000000180c */
[C---:B------:R-:W-:Y:S01]  /*b6d0*/  HMMA.16816.F32 R16, R72.reuse, R86, R16 ;  /* 0x000000564810723c */ /* 0x040fe20000001810 */
[----:B------:R-:W3:Y:S03]  /*b6e0*/  LDSM.16.MT88.4 R84, [R231+0x1100] ;  /* 0x00110000e754783b */ /* 0x000ee60000004200 */
[--C-:B--2---:R-:W-:Y:S04]  /*b6f0*/  FFMA.FTZ R2, R99, c[0x0][0x2d0], -R97.reuse ;  /* 0x0000b40063027a23 */ /* 0x104fe80000010861 */
[-C--:B-1----:R-:W-:Y:S01]  /*b700*/  HMMA.16816.F32 R20, R72, R88.reuse, R20 ;  /* 0x000000584814723c */ /* 0x082fe20000001814 */
[--C-:B------:R-:W-:Y:S01]  /*b710*/  FFMA.FTZ R99, R107, c[0x0][0x2d0], -R92.reuse ;  /* 0x0000b4006b637a23 */ /* 0x100fe2000001085c */
[----:B------:R1:W-:Y:S02]  /*b720*/  MUFU.EX2 R173, R2 ;  /* 0x0000000200ad7308 */ /* 0x0003e40000000800 */
[----:B------:R-:W-:Y:S04]  /*b730*/  FFMA.FTZ R107, R95, c[0x0][0x2d0], -R92 ;  /* 0x0000b4005f6b7a23 */ /* 0x000fe8000001085c */
[C---:B------:R-:W-:Y:S08]  /*b740*/  HMMA.16816.F32 R24, R76.reuse, R88, R24 ;  /* 0x000000584c18723c */ /* 0x040ff00000001818 */
[-C--:B------:R-:W-:Y:S08]  /*b750*/  HMMA.16816.F32 R28, R76, R90.reuse, R28 ;  /* 0x0000005a4c1c723c */ /* 0x080ff0000000181c */
[C---:B------:R-:W-:Y:S01]  /*b760*/  HMMA.16816.F32 R32, R72.reuse, R90, R32 ;  /* 0x0000005a4820723c */ /* 0x040fe20000001820 */
[----:B------:R-:W-:Y:S03]  /*b770*/  LDSM.16.MT88.4 R88, [R232+0x1900] ;  /* 0x00190000e858783b */ /* 0x000fe60000004200 */
[----:B-1----:R-:W-:Y:S02]  /*b780*/  FFMA.FTZ R2, R100, c[0x0][0x2d0], -R97 ;  /* 0x0000b40064027a23 */ /* 0x002fe40000010861 */
[----:B------:R-:W-:Y:S02]  /*b790*/  FFMA.FTZ R100, R154, c[0x0][0x2d0], -R96 ;  /* 0x0000b4009a647a23 */ /* 0x000fe40000010860 */
[-C--:B---3--:R-:W-:Y:S01]  /*b7a0*/  HMMA.16816.F32 R36, R72, R80.reuse, R36 ;  /* 0x000000504824723c */ /* 0x088fe20000001824 */
[----:B------:R1:W2:Y:S03]  /*b7b0*/  MUFU.EX2 R179, R2 ;  /* 0x0000000200b37308 */ /* 0x0002a60000000800 */
[----:B------:R-:W-:Y:S04]  /*b7c0*/  IMAD.MOV.U32 R154, RZ, RZ, R188 ;  /* 0x000000ffff9a7224 */ /* 0x000fe800078e00bc */
[C---:B------:R-:W-:Y:S03]  /*b7d0*/  HMMA.16816.F32 R40, R76.reuse, R80, R40 ;  /* 0x000000504c28723c */ /* 0x040fe60000001828 */
[----:B------:R-:W-:Y:S05]  /*b7e0*/  MUFU.EX2 R188, R99 ;  /* 0x0000006300bc7308 */ /* 0x000fea0000000800 */
[-C--:B------:R-:W-:Y:S08]  /*b7f0*/  HMMA.16816.F32 R44, R76, R82.reuse, R44 ;  /* 0x000000524c2c723c */ /* 0x080ff0000000182c */
[C---:B------:R-:W-:Y:S01]  /*b800*/  HMMA.16816.F32 R48, R72.reuse, R82, R48 ;  /* 0x000000524830723c */ /* 0x040fe20000001830 */
[----:B-1----:R-:W-:Y:S01]  /*b810*/  FFMA.FTZ R2, R101, c[0x0][0x2d0], -R98 ;  /* 0x0000b40065027a23 */ /* 0x002fe20000010862 */
[----:B------:R-:W1:Y:S02]  /*b820*/  LDSM.16.MT88.4 R80, [R229+0x1900] ;  /* 0x00190000e550783b */ /* 0x000e640000004200 */
[----:B------:R-:W-:Y:S01]  /*b830*/  FFMA.FTZ R101, R153, c[0x0][0x2d0], -R96 ;  /* 0x0000b40099657a23 */ /* 0x000fe20000010860 */
[----:B------:R3:W-:Y:S01]  /*b840*/  MUFU.EX2 R172, R2 ;  /* 0x0000000200ac7308 */ /* 0x0007e20000000800 */
[----:B------:R-:W-:Y:S02]  /*b850*/  IMAD.MOV.U32 R153, RZ, RZ, R132 ;  /* 0x000000ffff997224 */ /* 0x000fe400078e0084 */
[-C--:B------:R-:W-:Y:S01]  /*b860*/  HMMA.16816.F32 R52, R72, R84.reuse, R52 ;  /* 0x000000544834723c */ /* 0x080fe20000001834 */
[----:B------:R-:W-:Y:S07]  /*b870*/  IMAD.MOV.U32 R132, RZ, RZ, R139 ;  /* 0x000000ffff847224 */ /* 0x000fee00078e008b */
[C---:B------:R-:W-:Y:S07]  /*b880*/  HMMA.16816.F32 R56, R76.reuse, R84, R56 ;  /* 0x000000544c38723c */ /* 0x040fee0000001838 */
[--C-:B------:R-:W-:Y:S01]  /*b890*/  FFMA.FTZ R84, R111, c[0x0][0x2d0], -R92.reuse ;  /* 0x0000b4006f547a23 */ /* 0x100fe2000001085c */
[-C--:B------:R-:W-:Y:S01]  /*b8a0*/  HMMA.16816.F32 R60, R76, R86.reuse, R60 ;  /* 0x000000564c3c723c */ /* 0x080fe2000000183c */
[----:B------:R-:W-:Y:S02]  /*b8b0*/  FFMA.FTZ R111, R251, c[0x0][0x2d0], -R92 ;  /* 0x0000b400fb6f7a23 */ /* 0x000fe4000001085c */
[----:B------:R1:W-:Y:S01]  /*b8c0*/  MUFU.EX2 R139, R84 ;  /* 0x00000054008b7308 */ /* 0x0003e20000000800 */
[----:B------:R-:W-:Y:S02]  /*b8d0*/  IMAD.MOV.U32 R251, RZ, RZ, R142 ;  /* 0x000000fffffb7224 */ /* 0x000fe400078e008e */
[----:B---3--:R-:W-:Y:S01]  /*b8e0*/  FFMA.FTZ R2, R103, c[0x0][0x2d0], -R98 ;  /* 0x0000b40067027a23 */ /* 0x008fe20000010862 */
[----:B--2---:R-:W-:Y:S01]  /*b8f0*/  F2FP.PACK_AB R76, R179, R173 ;  /* 0x000000adb34c723e */ /* 0x004fe200000000ff */
[----:B------:R-:W-:Y:S01]  /*b900*/  HMMA.16816.F32 R64, R72, R86, R64 ;  /* 0x000000564840723c */ /* 0x000fe20000001840 */
[--C-:B------:R-:W-:Y:S03]  /*b910*/  FFMA.FTZ R103, R212, c[0x0][0x2d0], -R97.reuse ;  /* 0x0000b400d4677a23 */ /* 0x100fe60000010861 */
[----:B------:R-:W-:Y:S01]  /*b920*/  IMAD.MOV.U32 R212, RZ, RZ, R148 ;  /* 0x000000ffffd47224 */ /* 0x000fe200078e0094 */
[----:B------:R2:W3:Y:S02]  /*b930*/  MUFU.EX2 R178, R2 ;  /* 0x0000000200b27308 */ /* 0x0004e40000000800 */
[----:B------:R-:W-:Y:S01]  /*b940*/  F2FP.PACK_AB R73, R174, R175 ;  /* 0x000000afae49723e */ /* 0x000fe200000000ff */
[----:B-1----:R-:W-:Y:S01]  /*b950*/  LDSM.16.MT88.4 R84, [R231+0x1900] ;  /* 0x00190000e754783b */ /* 0x002fe20000004200 */
[--C-:B--2---:R-:W-:Y:S03]  /*b960*/  FFMA.FTZ R2, R112, c[0x0][0x2d0], -R97.reuse ;  /* 0x0000b40070027a23 */ /* 0x104fe60000010861 */
[----:B---3--:R-:W-:Y:S03]  /*b970*/  F2FP.PACK_AB R77, R178, R172 ;  /* 0x000000acb24d723e */ /* 0x008fe600000000ff */
[----:B------:R1:W2:Y:S02]  /*b980*/  MUFU.EX2 R221, R2 ;  /* 0x0000000200dd7308 */ /* 0x0002a40000000800 */
[--C-:B-1----:R-:W-:Y:S01]  /*b990*/  FFMA.FTZ R2, R113, c[0x0][0x2d0], -R98.reuse ;  /* 0x0000b40071027a23 */ /* 0x102fe20000010862 */
[----:B--2---:R-:W-:Y:S07]  /*b9a0*/  F2FP.PACK_AB R78, R221, R177 ;  /* 0x000000b1dd4e723e */ /* 0x004fee00000000ff */
[----:B------:R1:W-:Y:S02]  /*b9b0*/  MUFU.EX2 R176, R2 ;  /* 0x0000000200b07308 */ /* 0x0003e40000000800 */
[--C-:B-1----:R-:W-:Y:S02]  /*b9c0*/  FFMA.FTZ R2, R114, c[0x0][0x2d0], -R98.reuse ;  /* 0x0000b40072027a23 */ /* 0x102fe40000010862 */
[----:B------:R-:W-:Y:S06]  /*b9d0*/  FFMA.FTZ R114, R225, c[0x0][0x2d0], -R98 ;  /* 0x0000b400e1727a23 */ /* 0x000fec0000010862 */
[----:B------:R1:W2:Y:S02]  /*b9e0*/  MUFU.EX2 R218, R2 ;  /* 0x0000000200da7308 */ /* 0x0002a40000000800 */
[----:B-1----:R-:W-:Y:S01]  /*b9f0*/  FFMA.FTZ R2, R201, c[0x0][0x2d0], -R92 ;  /* 0x0000b400c9027a23 */ /* 0x002fe2000001085c */
[----:B--2---:R-:W-:Y:S07]  /*ba00*/  F2FP.PACK_AB R79, R218, R176 ;  /* 0x000000b0da4f723e */ /* 0x004fee00000000ff */
[----:B------:R1:W-:Y:S02]  /*ba10*/  MUFU.EX2 R215, R2 ;  /* 0x0000000200d77308 */ /* 0x0003e40000000800 */
[--C-:B-1----:R-:W-:Y:S08]  /*ba20*/  FFMA.FTZ R2, R204, c[0x0][0x2d0], -R96.reuse ;  /* 0x0000b400cc027a23 */ /* 0x102ff00000010860 */
[----:B------:R1:W-:Y:S02]  /*ba30*/  MUFU.EX2 R182, R2 ;  /* 0x0000000200b67308 */ /* 0x0003e40000000800 */
[----:B-1----:R-:W-:Y:S08]  /*ba40*/  FFMA.FTZ R2, R207, c[0x0][0x2d0], -R96 ;  /* 0x0000b400cf027a23 */ /* 0x002ff00000010860 */
[----:B------:R1:W-:Y:S02]  /*ba50*/  MUFU.EX2 R207, R2 ;  /* 0x0000000200cf7308 */ /* 0x0003e40000000800 */
[----:B-1----:R-:W-:Y:S02]  /*ba60*/  FFMA.FTZ R2, R206, c[0x0][0x2d0], -R92 ;  /* 0x0000b400ce027a23 */ /* 0x002fe4000001085c */
[----:B------:R-:W-:Y:S06]  /*ba70*/  IMAD.MOV.U32 R206, RZ, RZ, R118 ;  /* 0x000000ffffce7224 */ /* 0x000fec00078e0076 */
[----:B------:R1:W-:Y:S01]  /*ba80*/  MUFU.EX2 R204, R2 ;  /* 0x0000000200cc7308 */ /* 0x0003e20000000800 */
[----:B------:R-:W-:Y:S02]  /*ba90*/  FFMA.FTZ R118, R203, c[0x0][0x2d0], -R97 ;  /* 0x0000b400cb767a23 */ /* 0x000fe40000010861 */
[----:B------:R-:W-:Y:S02]  /*baa0*/  IMAD.MOV.U32 R203, RZ, RZ, R184 ;  /* 0x000000ffffcb7224 */ /* 0x000fe400078e00b8 */
[----:B-1----:R-:W-:Y:S02]  /*bab0*/  FFMA.FTZ R2, R213, c[0x0][0x2d0], -R92 ;  /* 0x0000b400d5027a23 */ /* 0x002fe4000001085c */
[----:B------:R-:W-:Y:S03]  /*bac0*/  IMAD.MOV.U32 R213, RZ, RZ, R119 ;  /* 0x000000ffffd57224 */ /* 0x000fe600078e0077 */
[----:B------:R1:W-:Y:S01]  /*bad0*/  MUFU.EX2 R201, R2 ;  /* 0x0000000200c97308 */ /* 0x0003e20000000800 */
[----:B------:R-:W-:Y:S02]  /*bae0*/  FFMA.FTZ R119, R202, c[0x0][0x2d0], -R97 ;  /* 0x0000b400ca777a23 */ /* 0x000fe40000010861 */
[----:B------:R-:W-:Y:S02]  /*baf0*/  IMAD.MOV.U32 R202, RZ, RZ, R159 ;  /* 0x000000ffffca7224 */ /* 0x000fe400078e009f */
[----:B-1----:R-:W-:Y:S02]  /*bb00*/  FFMA.FTZ R2, R216, c[0x0][0x2d0], -R96 ;  /* 0x0000b400d8027a23 */ /* 0x002fe40000010860 */
[----:B------:R-:W-:Y:S03]  /*bb10*/  IMAD.MOV.U32 R216, RZ, RZ, R116 ;  /* 0x000000ffffd87224 */ /* 0x000fe600078e0074 */
[----:B------:R1:W-:Y:S01]  /*bb20*/  MUFU.EX2 R196, R2 ;  /* 0x0000000200c47308 */ /* 0x0003e20000000800 */
[----:B------:R-:W-:Y:S01]  /*bb30*/  FFMA.FTZ R116, R152, c[0x0][0x2d0], -R96 ;  /* 0x0000b40098747a23 */ /* 0x000fe20000010860 */
[----:B------:R-:W-:Y:S01]  /*bb40*/  F2FP.PACK_AB R75, R206, R216 ;  /* 0x000000d8ce4b723e */ /* 0x000fe200000000ff */
[----:B------:R-:W-:Y:S02]  /*bb50*/  IMAD.MOV.U32 R152, RZ, RZ, R133 ;  /* 0x000000ffff987224 */ /* 0x000fe400078e0085 */
[----:B------:R-:W-:Y:S02]  /*bb60*/  IMAD.MOV.U32 R133, RZ, RZ, R138 ;  /* 0x000000ffff857224 */ /* 0x000fe400078e008a */
[----:B----4-:R-:W-:Y:S03]  /*bb70*/  FFMA.FTZ R69, R69, R128, R152 ;  /* 0x0000008045457223 */ /* 0x010fe60000010098 */
[----:B------:R-:W-:Y:S01]  /*bb80*/  MUFU.EX2 R138, R100 ;  /* 0x00000064008a7308 */ /* 0x000fe20000000800 */
[----:B------:R-:W-:Y:S09]  /*bb90*/  FADD.FTZ R69, R248, R69 ;  /* 0x00000045f8457221 */ /* 0x000ff20000010000 */
[----:B------:R-:W-:Y:S01]  /*bba0*/  MUFU.EX2 R100, R118 ;  /* 0x0000007600647308 */ /* 0x000fe20000000800 */
[----:B-1----:R-:W-:Y:S02]  /*bbb0*/  FFMA.FTZ R2, R217, c[0x0][0x2d0], -R96 ;  /* 0x0000b400d9027a23 */ /* 0x002fe40000010860 */
[----:B------:R-:W-:Y:S02]  /*bbc0*/  IMAD.MOV.U32 R217, RZ, RZ, R117 ;  /* 0x000000ffffd97224 */ /* 0x000fe400078e0075 */
[----:B------:R-:W-:Y:S05]  /*bbd0*/  FFMA.FTZ R117, R227, c[0x0][0x2d0], -R92 ;  /* 0x0000b400e3757a23 */ /* 0x000fea000001085c */
[----:B------:R1:W-:Y:S01]  /*bbe0*/  MUFU.EX2 R197, R2 ;  /* 0x0000000200c57308 */ /* 0x0003e20000000800 */
[----:B------:R-:W-:Y:S01]  /*bbf0*/  F2FP.PACK_AB R74, R213, R217 ;  /* 0x000000d9d54a723e */ /* 0x000fe200000000ff */
[----:B------:R-:W-:Y:S02]  /*bc00*/  IMAD.MOV.U32 R227, RZ, RZ, R140 ;  /* 0x000000ffffe37224 */ /* 0x000fe400078e008c */
[--C-:B-1----:R-:W-:Y:S02]  /*bc10*/  FFMA.FTZ R2, R115, c[0x0][0x2d0], -R97.reuse ;  /* 0x0000b40073027a23 */ /* 0x102fe40000010861 */
[----:B------:R-:W2:Y:S04]  /*bc20*/  LDL.LU R115, [R1+0x8] ;  /* 0x0000080001737983 */ /* 0x000ea80000300800 */
[----:B------:R1:W-:Y:S01]  /*bc30*/  MUFU.EX2 R181, R2 ;  /* 0x0000000200b57308 */ /* 0x0003e20000000800 */
[----:B------:R-:W3:Y:S04]  /*bc40*/  LDL.LU R113, [R1+0x10] ;  /* 0x0000100001717983 */ /* 0x000ee80000300800 */
[----:B------:R-:W4:Y:S04]  /*bc50*/  LDL.LU R112, [R1+0xc] ;  /* 0x00000c0001707983 */ /* 0x000f280000300800 */
[----:B------:R2:W5:Y:S01]  /*bc60*/  LDL.LU R248, [R1+0x60] ;  /* 0x0000600001f87983 */ /* 0x0005620000300800 */
[--C-:B-1----:R-:W-:Y:S02]  /*bc70*/  FFMA.FTZ R2, R198, c[0x0][0x2d0], -R97.reuse ;  /* 0x0000b400c6027a23 */ /* 0x102fe40000010861 */
[----:B------:R-:W-:Y:S02]  /*bc80*/  IMAD.MOV.U32 R198, RZ, RZ, R168 ;  /* 0x000000ffffc67224 */ /* 0x000fe400078e00a8 */
[----:B------:R1:W-:Y:S03]  /*bc90*/  MUFU.EX2 R195, R2 ;  /* 0x0000000200c37308 */ /* 0x0003e60000000800 */
[----:B------:R-:W-:Y:S07]  /*bca0*/  F2FP.PACK_AB R72, R198, R199 ;  /* 0x000000c7c648723e */ /* 0x000fee00000000ff */
[-C--:B------:R-:W-:Y:S08]  /*bcb0*/  HMMA.16816.F32 R4, R72, R80.reuse, R4 ;  /* 0x000000504804723c */ /* 0x080ff00000001804 */
[C---:B------:R-:W-:Y:S01]  /*bcc0*/  HMMA.16816.F32 R8, R76.reuse, R80, R8 ;  /* 0x000000504c08723c */ /* 0x040fe20000001808 */
[----:B-1----:R-:W-:Y:S07]  /*bcd0*/  FFMA.FTZ R2, R205, c[0x0][0x2d0], -R98 ;  /* 0x0000b400cd027a23 */ /* 0x002fee0000010862 */
[-C--:B------:R-:W-:Y:S01]  /*bce0*/  HMMA.16816.F32 R12, R76, R82.reuse, R12 ;  /* 0x000000524c0c723c */ /* 0x080fe2000000180c */
[----:B------:R-:W-:Y:S01]  /*bcf0*/  IMAD.MOV.U32 R205, RZ, RZ, R150 ;  /* 0x000000ffffcd7224 */ /* 0x000fe200078e0096 */
[----:B------:R1:W-:Y:S06]  /*bd00*/  MUFU.EX2 R194, R2 ;  /* 0x0000000200c27308 */ /* 0x0003ec0000000800 */
[C---:B------:R-:W-:Y:S01]  /*bd10*/  HMMA.16816.F32 R16, R72.reuse, R82, R16 ;  /* 0x000000524810723c */ /* 0x040fe20000001810 */
[----:B------:R-:W-:Y:S07]  /*bd20*/  LDSM.16.MT88.4 R80, [R229+0x2100] ;  /* 0x00210000e550783b */ /* 0x000fee0000004200 */
[-C--:B------:R-:W-:Y:S08]  /*bd30*/  HMMA.16816.F32 R20, R72, R88.reuse, R20 ;  /* 0x000000584814723c */ /* 0x080ff00000001814 */
[C---:B------:R-:W-:Y:S01]  /*bd40*/  HMMA.16816.F32 R24, R76.reuse, R88, R24 ;  /* 0x000000584c18723c */ /* 0x040fe20000001818 */
[--C-:B-1----:R-:W-:Y:S03]  /*bd50*/  FFMA.FTZ R2, R208, c[0x0][0x2d0], -R97.reuse ;  /* 0x0000b400d0027a23 */ /* 0x102fe60000010861 */
[----:B------:R-:W-:Y:S04]  /*bd60*/  IMAD.MOV.U32 R208, RZ, RZ, R146 ;  /* 0x000000ffffd07224 */ /* 0x000fe800078e0092 */
[-C--:B------:R-:W-:Y:S01]  /*bd70*/  HMMA.16816.F32 R28, R76, R90.reuse, R28 ;  /* 0x0000005a4c1c723c */ /* 0x080fe2000000181c */
[----:B------:R1:W-:Y:S07]  /*bd80*/  MUFU.EX2 R192, R2 ;  /* 0x0000000200c07308 */ /* 0x0003ee0000000800 */
[C---:B------:R-:W-:Y:S01]  /*bd90*/  HMMA.16816.F32 R32, R72.reuse, R90, R32 ;  /* 0x0000005a4820723c */ /* 0x040fe20000001820 */
[----:B------:R-:W-:Y:S03]  /*bda0*/  LDSM.16.MT88.4 R88, [R232+0x2100] ;  /* 0x00210000e858783b */ /* 0x000fe60000004200 */
[----:B-1----:R-:W-:Y:S02]  /*bdb0*/  FFMA.FTZ R2, R210, c[0x0][0x2d0], -R97 ;  /* 0x0000b400d2027a23 */ /* 0x002fe40000010861 */
[----:B------:R-:W-:Y:S02]  /*bdc0*/  IMAD.MOV.U32 R210, RZ, RZ, R145 ;  /* 0x000000ffffd27224 */ /* 0x000fe400078e0091 */
[----:B------:R1:W-:Y:S04]  /*bdd0*/  MUFU.EX2 R193, R2 ;  /* 0x0000000200c17308 */ /* 0x0003e80000000800 */
[----:B-1----:R-:W-:Y:S02]  /*bde0*/  FFMA.FTZ R2, R211, c[0x0][0x2d0], -R98 ;  /* 0x0000b400d3027a23 */ /* 0x002fe40000010862 */
[----:B------:R-:W-:Y:S04]  /*bdf0*/  IMAD.MOV.U32 R211, RZ, RZ, R144 ;  /* 0x000000ffffd37224 */ /* 0x000fe800078e0090 */
[----:B------:R1:W-:Y:S02]  /*be00*/  MUFU.EX2 R191, R2 ;  /* 0x0000000200bf7308 */ /* 0x0003e40000000800 */
[----:B-1----:R-:W-:Y:S02]  /*be10*/  FFMA.FTZ R2, R214, c[0x0][0x2d0], -R98 ;  /* 0x0000b400d6027a23 */ /* 0x002fe40000010862 */
[----:B------:R-:W-:Y:S06]  /*be20*/  IMAD.MOV.U32 R214, RZ, RZ, R143 ;  /* 0x000000ffffd67224 */ /* 0x000fec00078e008f */
[----:B------:R1:W-:Y:S02]  /*be30*/  MUFU.EX2 R123, R2 ;  /* 0x00000002007b7308 */ /* 0x0003e40000000800 */
[--C-:B-1----:R-:W-:Y:S08]  /*be40*/  FFMA.FTZ R2, R171, c[0x0][0x2d0], -R92.reuse ;  /* 0x0000b400ab027a23 */ /* 0x102ff0000001085c */
[----:B------:R1:W-:Y:S02]  /*be50*/  MUFU.EX2 R122, R2 ;  /* 0x00000002007a7308 */ /* 0x0003e40000000800 */
[----:B-1----:R-:W-:Y:S08]  /*be60*/  FFMA.FTZ R2, R170, c[0x0][0x2d0], -R92 ;  /* 0x0000b400aa027a23 */ /* 0x002ff0000001085c */
[----:B------:R1:W-:Y:S02]  /*be70*/  MUFU.EX2 R190, R2 ;  /* 0x0000000200be7308 */ /* 0x0003e40000000800 */
[--C-:B-1----:R-:W-:Y:S02]  /*be80*/  FFMA.FTZ R2, R169, c[0x0][0x2d0], -R96.reuse ;  /* 0x0000b400a9027a23 */ /* 0x102fe40000010860 */
[----:B------:R-:W-:Y:S06]  /*be90*/  LDSM.16.MT88.4 R168, [R232+0x3100] ;  /* 0x00310000e8a8783b */ /* 0x000fec0000004200 */
[----:B------:R1:W-:Y:S02]  /*bea0*/  MUFU.EX2 R120, R2 ;  /* 0x0000000200787308 */ /* 0x0003e40000000800 */
[--C-:B-1----:R-:W-:Y:S02]  /*beb0*/  FFMA.FTZ R2, R94, c[0x0][0x2d0], -R96.reuse ;  /* 0x0000b4005e027a23 */ /* 0x102fe40000010860 */
[----:B------:R-:W1:Y:S01]  /*bec0*/  LDSM.16.MT88.4 R92, [R230+0x1900] ;  /* 0x00190000e65c783b */ /* 0x000e620000004200 */
[----:B------:R-:W-:Y:S05]  /*bed0*/  FFMA.FTZ R96, R134, c[0x0][0x2d0], -R96 ;  /* 0x0000b40086607a23 */ /* 0x000fea0000010860 */
[----:B------:R4:W-:Y:S10]  /*bee0*/  MUFU.EX2 R189, R2 ;  /* 0x0000000200bd7308 */ /* 0x0009f40000000800 */
[----:B------:R1:W-:Y:S01]  /*bef0*/  MUFU.EX2 R134, R101 ;  /* 0x0000006500867308 */ /* 0x0003e20000000800 */
[----:B--2---:R-:W-:Y:S04]  /*bf00*/  FFMA.FTZ R68, R68, R115, R223 ;  /* 0x0000007344447223 */ /* 0x004fe800000100df */
[----:B------:R-:W-:Y:S05]  /*bf10*/  FADD.FTZ R68, R226, R68 ;  /* 0x00000044e2447221 */ /* 0x000fea0000010000 */
[----:B------:R-:W-:Y:S01]  /*bf20*/  MUFU.EX2 R102, R96 ;  /* 0x0000006000667308 */ /* 0x000fe20000000800 */
[----:B---3--:R-:W-:Y:S02]  /*bf30*/  FFMA.FTZ R3, R3, R113, R222 ;  /* 0x0000007103037223 */ /* 0x008fe400000100de */
[----:B------:R-:W-:Y:S02]  /*bf40*/  FADD.FTZ R68, R245, R68 ;  /* 0x00000044f5447221 */ /* 0x000fe40000010000 */
[----:B----4-:R-:W-:Y:S02]  /*bf50*/  FFMA.FTZ R2, R220, c[0x0][0x2d0], -R97 ;  /* 0x0000b400dc027a23 */ /* 0x010fe40000010861 */
[----:B------:R-:W-:Y:S02]  /*bf60*/  FFMA.FTZ R0, R0, R112, R110 ;  /* 0x0000007000007223 */ /* 0x000fe4000001006e */
[----:B------:R-:W-:Y:S01]  /*bf70*/  FADD.FTZ R3, R224, R3 ;  /* 0x00000003e0037221 */ /* 0x000fe20000010000 */
[----:B------:R-:W2:Y:S01]  /*bf80*/  MUFU.EX2 R96, R119 ;  /* 0x0000007700607308 */ /* 0x000ea20000000800 */
[----:B------:R-:W-:Y:S02]  /*bf90*/  IMAD.MOV.U32 R220, RZ, RZ, R141 ;  /* 0x000000ffffdc7224 */ /* 0x000fe400078e008d */
[----:B------:R-:W-:Y:S02]  /*bfa0*/  FADD.FTZ R3, R244, R3 ;  /* 0x00000003f4037221 */ /* 0x000fe40000010000 */
[--C-:B-1----:R-:W-:Y:S02]  /*bfb0*/  FFMA.FTZ R101, R153, c[0x0][0x2d0], -R98.reuse ;  /* 0x0000b40099657a23 */ /* 0x102fe40000010862 */
[----:B------:R-:W-:Y:S01]  /*bfc0*/  FFMA.FTZ R97, R109, c[0x0][0x2d0], -R97 ;  /* 0x0000b4006d617a23 */ /* 0x000fe20000010861 */
[-C--:B------:R-:W-:Y:S02]  /*bfd0*/  HMMA.16816.F32 R36, R72, R92.reuse, R36 ;  /* 0x0000005c4824723c */ /* 0x080fe40000001824 */
[----:B------:R1:W-:Y:S06]  /*bfe0*/  MUFU.EX2 R127, R2 ;  /* 0x00000002007f7308 */ /* 0x0003ec0000000800 */
[C---:B------:R-:W-:Y:S04]  /*bff0*/  HMMA.16816.F32 R40, R76.reuse, R92, R40 ;  /* 0x0000005c4c28723c */ /* 0x040fe80000001828 */
[----:B------:R-:W-:Y:S04]  /*c000*/  MUFU.EX2 R112, R105 ;  /* 0x0000006900707308 */ /* 0x000fe80000000800 */
[-C--:B------:R-:W-:Y:S01]  /*c010*/  HMMA.16816.F32 R44, R76, R94.reuse, R44 ;  /* 0x0000005e4c2c723c */ /* 0x080fe2000000182c */
[----:B--2---:R-:W-:Y:S05]  /*c020*/  F2FP.PACK_AB R184, R96, R100 ;  /* 0x0000006460b8723e */ /* 0x004fea00000000ff */
[----:B------:R-:W-:Y:S02]  /*c030*/  MUFU.EX2 R105, R117 ;  /* 0x0000007500697308 */ /* 0x000fe40000000800 */
[C---:B------:R-:W-:Y:S01]  /*c040*/  HMMA.16816.F32 R48, R72.reuse, R94, R48 ;  /* 0x0000005e4830723c */ /* 0x040fe20000001830 */
[----:B------:R-:W2:Y:S03]  /*c050*/  LDSM.16.MT88.4 R92, [R230+0x2100] ;  /* 0x00210000e65c783b */ /* 0x000ea60000004200 */
[--C-:B-1----:R-:W-:Y:S04]  /*c060*/  FFMA.FTZ R2, R155, c[0x0][0x2d0], -R98.reuse ;  /* 0x0000b4009b027a23 */ /* 0x102fe80000010862 */
[-C--:B------:R-:W-:Y:S01]  /*c070*/  HMMA.16816.F32 R52, R72, R84.reuse, R52 ;  /* 0x000000544834723c */ /* 0x080fe20000001834 */
[----:B------:R-:W-:Y:S07]  /*c080*/  MUFU.EX2 R97, R97 ;  /* 0x0000006100617308 */ /* 0x000fee0000000800 */
[C---:B------:R-:W-:Y:S03]  /*c090*/  HMMA.16816.F32 R56, R76.reuse, R84, R56 ;  /* 0x000000544c38723c */ /* 0x040fe60000001838 */
[----:B------:R1:W-:Y:S05]  /*c0a0*/  MUFU.EX2 R125, R2 ;  /* 0x00000002007d7308 */ /* 0x0003ea0000000800 */
[-C--:B------:R-:W-:Y:S05]  /*c0b0*/  HMMA.16816.F32 R60, R76, R86.reuse, R60 ;  /* 0x000000564c3c723c */ /* 0x080fea000000183c */
[----:B------:R-:W3:Y:S02]  /*c0c0*/  MUFU.EX2 R110, R107 ;  /* 0x0000006b006e7308 */ /* 0x000ee40000000800 */
[--C-:B------:R-:W-:Y:S01]  /*c0d0*/  FFMA.FTZ R76, R154, c[0x0][0x2d0], -R98.reuse ;  /* 0x0000b4009a4c7a23 */ /* 0x100fe20000010862 */
[----:B------:R-:W-:Y:S01]  /*c0e0*/  HMMA.16816.F32 R64, R72, R86, R64 ;  /* 0x000000564840723c */ /* 0x000fe20000001840 */
[----:B------:R-:W-:Y:S01]  /*c0f0*/  F2FP.PACK_AB R77, R194, R180 ;  /* 0x000000b4c24d723e */ /* 0x000fe200000000ff */
[----:B------:R-:W4:Y:S02]  /*c100*/  LDSM.16.MT88.4 R84, [R231+0x2100] ;  /* 0x00210000e754783b */ /* 0x000f240000004200 */
[----:B------:R-:W-:Y:S02]  /*c110*/  F2FP.PACK_AB R78, R193, R192 ;  /* 0x000000c0c14e723e */ /* 0x000fe400000000ff */
[----:B------:R-:W-:Y:S01]  /*c120*/  F2FP.PACK_AB R79, R123, R191 ;  /* 0x000000bf7b4f723e */ /* 0x000fe200000000ff */
[----:B------:R2:W-:Y:S01]  /*c130*/  MUFU.EX2 R113, R76 ;  /* 0x0000004c00717308 */ /* 0x0005e20000000800 */
[----:B------:R-:W-:Y:S02]  /*c140*/  F2FP.PACK_AB R72, R215, R183 ;  /* 0x000000b7d748723e */ /* 0x000fe400000000ff */
[----:B------:R-:W-:Y:S02]  /*c150*/  LDSM.16.MT88.4 R152, [R229+0x3100] ;  /* 0x00310000e598783b */ /* 0x000fe40000004200 */
[----:B------:R-:W-:Y:S01]  /*c160*/  F2FP.PACK_AB R73, R207, R182 ;  /* 0x000000b6cf49723e */ /* 0x000fe200000000ff */
[--C-:B-1----:R-:W-:Y:S01]  /*c170*/  FFMA.FTZ R2, R133, c[0x0][0x2d0], -R98.reuse ;  /* 0x0000b40085027a23 */ /* 0x102fe20000010862 */
[----:B------:R-:W-:Y:S02]  /*c180*/  F2FP.PACK_AB R74, R201, R204 ;  /* 0x000000ccc94a723e */ /* 0x000fe400000000ff */
[----:B------:R-:W-:Y:S01]  /*c190*/  F2FP.PACK_AB R75, R197, R196 ;  /* 0x000000c4c54b723e */ /* 0x000fe200000000ff */
[----:B------:R-:W-:Y:S01]  /*c1a0*/  MUFU.EX2 R133, R103 ;  /* 0x0000006700857308 */ /* 0x000fe20000000800 */
[----:B---3--:R-:W-:Y:S05]  /*c1b0*/  F2FP.PACK_AB R128, R110, R112 ;  /* 0x000000706e80723e */ /* 0x008fea00000000ff */
[-C--:B------:R-:W-:Y:S04]  /*c1c0*/  HMMA.16816.F32 R4, R72, R80.reuse, R4 ;  /* 0x000000504804723c */ /* 0x080fe80000001804 */
[----:B------:R1:W-:Y:S01]  /*c1d0*/  MUFU.EX2 R124, R2 ;  /* 0x00000002007c7308 */ /* 0x0003e20000000800 */
[----:B--2---:R-:W-:Y:S09]  /*c1e0*/  F2FP.PACK_AB R76, R195, R181 ;  /* 0x000000b5c34c723e */ /* 0x004ff200000000ff */
[----:B------:R-:W2:Y:S01]  /*c1f0*/  MUFU.EX2 R103, R116 ;  /* 0x0000007400677308 */ /* 0x000ea20000000800 */
[C---:B------:R-:W-:Y:S08]  /*c200*/  HMMA.16816.F32 R8, R76.reuse, R80, R8 ;  /* 0x000000504c08723c */ /* 0x040ff00000001808 */
[-C--:B------:R-:W-:Y:S01]  /*c210*/  HMMA.16816.F32 R12, R76, R82.reuse, R12 ;  /* 0x000000524c0c723c */ /* 0x080fe2000000180c */
[----:B------:R-:W3:Y:S03]  /*c220*/  MUFU.EX2 R107, R111 ;  /* 0x0000006f006b7308 */ /* 0x000ee60000000800 */
[----:B-1----:R-:W-:Y:S04]  /*c230*/  FFMA.FTZ R2, R132, c[0x0][0x2d0], -R98 ;  /* 0x0000b40084027a23 */ /* 0x002fe80000010862 */
[C---:B------:R-:W-:Y:S01]  /*c240*/  HMMA.16816.F32 R16, R72.reuse, R82, R16 ;  /* 0x000000524810723c */ /* 0x040fe20000001810 */
[----:B------:R-:W1:Y:S02]  /*c250*/  LDSM.16.MT88.4 R80, [R229+0x2900] ;  /* 0x00290000e550783b */ /* 0x000e640000004200 */
[----:B------:R4:W-:Y:S01]  /*c260*/  MUFU.EX2 R115, R2 ;  /* 0x0000000200737308 */ /* 0x0009e20000000800 */
[----:B--2---:R-:W-:Y:S04]  /*c270*/  F2FP.PACK_AB R131, R102, R103 ;  /* 0x000000676683723e */ /* 0x004fe800000000ff */
[-C--:B------:R-:W-:Y:S01]  /*c280*/  HMMA.16816.F32 R20, R72, R88.reuse, R20 ;  /* 0x000000584814723c */ /* 0x080fe20000001814 */
[----:B------:R-:W-:Y:S04]  /*c290*/  LDSM.16.MT88.4 R116, [R230+0x3100] ;  /* 0x00310000e674783b */ /* 0x000fe80000004200 */
[----:B------:R2:W-:Y:S03]  /*c2a0*/  MUFU.EX2 R132, R104 ;  /* 0x0000006800847308 */ /* 0x0005e60000000800 */
[C---:B------:R-:W-:Y:S01]  /*c2b0*/  HMMA.16816.F32 R24, R76.reuse, R88, R24 ;  /* 0x000000584c18723c */ /* 0x040fe20000001818 */
[----:B---3--:R-:W-:Y:S06]  /*c2c0*/  F2FP.PACK_AB R130, R105, R107 ;  /* 0x0000006b6982723e */ /* 0x008fec00000000ff */
[----:B------:R-:W-:Y:S01]  /*c2d0*/  MUFU.EX2 R109, R106 ;  /* 0x0000006a006d7308 */ /* 0x000fe20000000800 */
[-C--:B------:R-:W-:Y:S01]  /*c2e0*/  HMMA.16816.F32 R28, R76, R90.reuse, R28 ;  /* 0x0000005a4c1c723c */ /* 0x080fe2000000181c */
[----:B----4-:R-:W-:Y:S02]  /*c2f0*/  FADD.FTZ R2, R247, R0 ;  /* 0x00000000f7027221 */ /* 0x010fe40000010000 */
[----:B------:R3:W5:Y:S01]  /*c300*/  LDL.LU R247, [R1+0x5c] ;  /* 0x00005c0001f77983 */ /* 0x0007620000300800 */
[----:B------:R-:W-:Y:S04]  /*c310*/  FADD.FTZ R0, R246, R69 ;  /* 0x00000045f6007221 */ /* 0x000fe80000010000 */
[C---:B------:R-:W-:Y:S01]  /*c320*/  HMMA.16816.F32 R32, R72.reuse, R90, R32 ;  /* 0x0000005a4820723c */ /* 0x040fe20000001820 */
[----:B------:R-:W-:Y:S01]  /*c330*/  FADD.FTZ R99, R243, R2 ;  /* 0x00000002f3637221 */ /* 0x000fe20000010000 */
[----:B------:R-:W4:Y:S01]  /*c340*/  LDSM.16.MT88.4 R88, [R232+0x2900] ;  /* 0x00290000e858783b */ /* 0x000f220000004200 */
[----:B------:R-:W1:Y:S01]  /*c350*/  MUFU.EX2 R106, R108 ;  /* 0x0000006c006a7308 */ /* 0x000e620000000800 */
[----:B------:R-:W-:Y:S02]  /*c360*/  FADD.FTZ R69, R241, R68 ;  /* 0x00000044f1457221 */ /* 0x000fe40000010000 */
[----:B------:R-:W-:Y:S02]  /*c370*/  FADD.FTZ R2, R240, R3 ;  /* 0x00000003f0027221 */ /* 0x000fe40000010000 */
[-C--:B------:R-:W-:Y:S01]  /*c380*/  HMMA.16816.F32 R36, R72, R92.reuse, R36 ;  /* 0x0000005c4824723c */ /* 0x080fe20000001824 */
[----:B------:R-:W-:Y:S01]  /*c390*/  FADD.FTZ R3, R237, R69 ;  /* 0x00000045ed037221 */ /* 0x000fe20000010000 */
[----:B------:R3:W5:Y:S02]  /*c3a0*/  LDL.LU R246, [R1+0x58] ;  /* 0x0000580001f67983 */ /* 0x0007640000300800 */
[----:B------:R-:W-:Y:S02]  /*c3b0*/  FADD.FTZ R2, R236, R2 ;  /* 0x00000002ec027221 */ /* 0x000fe40000010000 */
[----:B------:R3:W5:Y:S01]  /*c3c0*/  LDL.LU R245, [R1+0x54] ;  /* 0x0000540001f57983 */ /* 0x0007620000300800 */
[----:B------:R-:W-:Y:S01]  /*c3d0*/  FADD.FTZ R3, R233, R3 ;  /* 0x00000003e9037221 */ /* 0x000fe20000010000 */
[C---:B------:R-:W-:Y:S01]  /*c3e0*/  HMMA.16816.F32 R40, R76.reuse, R92, R40 ;  /* 0x0000005c4c28723c */ /* 0x040fe20000001828 */
[--C-:B--2---:R-:W-:Y:S01]  /*c3f0*/  FFMA.FTZ R104, R252, c[0x0][0x2d0], -R98.reuse ;  /* 0x0000b400fc687a23 */ /* 0x104fe20000010862 */
[----:B------:R3:W5:Y:S02]  /*c400*/  LDL.LU R244, [R1+0x50] ;  /* 0x0000500001f47983 */ /* 0x0007640000300800 */
[----:B------:R-:W-:Y:S02]  /*c410*/  FFMA.FTZ R98, R71, c[0x0][0x2d0], -R98 ;  /* 0x0000b40047627a23 */ /* 0x000fe40000010862 */
[----:B------:R3:W5:Y:S01]  /*c420*/  LDL.LU R243, [R1+0x4c] ;  /* 0x00004c0001f37983 */ /* 0x0007620000300800 */
[----:B------:R-:W-:Y:S01]  /*c430*/  FADD.FTZ R71, R242, R0 ;  /* 0x00000000f2477221 */ /* 0x000fe20000010000 */
[-C--:B------:R-:W-:Y:S01]  /*c440*/  HMMA.16816.F32 R44, R76, R94.reuse, R44 ;  /* 0x0000005e4c2c723c */ /* 0x080fe2000000182c */
[----:B------:R-:W-:Y:S01]  /*c450*/  FADD.FTZ R0, R239, R99 ;  /* 0x00000063ef007221 */ /* 0x000fe20000010000 */
[----:B------:R3:W5:Y:S01]  /*c460*/  LDL.LU R242, [R1+0x48] ;  /* 0x0000480001f27983 */ /* 0x0007620000300800 */
[----:B------:R-:W-:Y:S01]  /*c470*/  MUFU.EX2 R98, R98 ;  /* 0x0000006200627308 */ /* 0x000fe20000000800 */
[----:B------:R-:W-:Y:S01]  /*c480*/  FADD.FTZ R68, R238, R71 ;  /* 0x00000047ee447221 */ /* 0x000fe20000010000 */
[----:B-1----:R-:W-:Y:S01]  /*c490*/  F2FP.PACK_AB R129, R106, R109 ;  /* 0x0000006d6a81723e */ /* 0x002fe200000000ff */
[----:B------:R3:W5:Y:S01]  /*c4a0*/  LDL.LU R241, [R1+0x44] ;  /* 0x0000440001f17983 */ /* 0x0007620000300800 */
[----:B------:R-:W-:Y:S01]  /*c4b0*/  FADD.FTZ R69, R235, R0 ;  /* 0x00000000eb457221 */ /* 0x000fe20000010000 */
[C---:B------:R-:W-:Y:S01]  /*c4c0*/  HMMA.16816.F32 R48, R72.reuse, R94, R48 ;  /* 0x0000005e4830723c */ /* 0x040fe20000001830 */
[----:B------:R-:W-:Y:S01]  /*c4d0*/  FADD.FTZ R0, R234, R68 ;  /* 0x00000044ea007221 */ /* 0x000fe20000010000 */
[----:B------:R3:W5:Y:S02]  /*c4e0*/  LDL.LU R240, [R1+0x40] ;  /* 0x0000400001f07983 */ /* 0x0007640000300800 */
[----:B------:R-:W-:Y:S02]  /*c4f0*/  FADD.FTZ R68, R228, R2 ;  /* 0x00000002e4447221 */ /* 0x000fe40000010000 */
[----:B------:R-:W1:Y:S01]  /*c500*/  LDSM.16.MT88.4 R92, [R230+0x2900] ;  /* 0x00290000e65c783b */ /* 0x000e620000004200 */
[----:B------:R-:W-:Y:S01]  /*c510*/  FADD.FTZ R2, R158, R69 ;  /* 0x000000459e027221 */ /* 0x000fe20000010000 */
[-C--:B------:R-:W-:Y:S01]  /*c520*/  HMMA.16816.F32 R52, R72, R84.reuse, R52 ;  /* 0x000000544834723c */ /* 0x080fe20000001834 */
[----:B------:R-:W-:Y:S03]  /*c530*/  FADD.FTZ R0, R157, R0 ;  /* 0x000000009d007221 */ /* 0x000fe60000010000 */
[----:B------:R-:W-:Y:S02]  /*c540*/  FADD.FTZ R2, R202, R2 ;  /* 0x00000002ca027221 */ /* 0x000fe40000010000 */
[----:B------:R3:W5:Y:S01]  /*c550*/  LDL.LU R239, [R1+0x3c] ;  /* 0x00003c0001ef7983 */ /* 0x0007620000300800 */
[----:B------:R-:W-:Y:S01]  /*c560*/  FADD.FTZ R0, R203, R0 ;  /* 0x00000000cb007221 */ /* 0x000fe20000010000 */
[C---:B------:R-:W-:Y:S02]  /*c570*/  HMMA.16816.F32 R56, R76.reuse, R84, R56 ;  /* 0x000000544c38723c */ /* 0x040fe40000001838 */
[----:B------:R3:W5:Y:S04]  /*c580*/  LDL.LU R238, [R1+0x38] ;  /* 0x0000380001ee7983 */ /* 0x0007680000300800 */
[----:B------:R3:W5:Y:S02]  /*c590*/  LDL.LU R237, [R1+0x34] ;  /* 0x0000340001ed7983 */ /* 0x0007640000300800 */
[-C--:B------:R-:W-:Y:S02]  /*c5a0*/  HMMA.16816.F32 R60, R76, R86.reuse, R60 ;  /* 0x000000564c3c723c */ /* 0x080fe4000000183c */
[----:B------:R3:W5:Y:S04]  /*c5b0*/  LDL.LU R236, [R1+0x30] ;  /* 0x0000300001ec7983 */ /* 0x0007680000300800 */
[----:B------:R3:W5:Y:S01]  /*c5c0*/  LDL.LU R235, [R1+0x2c] ;  /* 0x00002c0001eb7983 */ /* 0x0007620000300800 */
[----:B------:R-:W-:Y:S01]  /*c5d0*/  F2FP.PACK_AB R76, R126, R127 ;  /* 0x0000007f7e4c723e */ /* 0x000fe200000000ff */
[----:B------:R-:W-:Y:S01]  /*c5e0*/  HMMA.16816.F32 R64, R72, R86, R64 ;  /* 0x000000564840723c */ /* 0x000fe20000001840 */
[----:B------:R-:W-:Y:S01]  /*c5f0*/  F2FP.PACK_AB R77, R124, R125 ;  /* 0x0000007d7c4d723e */ /* 0x000fe200000000ff */
[----:B------:R3:W5:Y:S02]  /*c600*/  LDL.LU R234, [R1+0x28] ;  /* 0x0000280001ea7983 */ /* 0x0007640000300800 */
[----:B------:R-:W-:Y:S02]  /*c610*/  F2FP.PACK_AB R78, R132, R133 ;  /* 0x00000085844e723e */ /* 0x000fe400000000ff */
[----:B------:R3:W5:Y:S01]  /*c620*/  LDL.LU R233, [R1+0x24] ;  /* 0x0000240001e97983 */ /* 0x0007620000300800 */
[----:B------:R-:W-:Y:S02]  /*c630*/  F2FP.PACK_AB R72, R190, R122 ;  /* 0x0000007abe48723e */ /* 0x000fe400000000ff */
[----:B------:R-:W-:Y:S01]  /*c640*/  F2FP.PACK_AB R73, R189, R120 ;  /* 0x00000078bd49723e */ /* 0x000fe200000000ff */
[----:B------:R3:W5:Y:S02]  /*c650*/  LDL.LU R228, [R1+0x20] ;  /* 0x0000200001e47983 */ /* 0x0007640000300800 */
[----:B------:R-:W-:Y:S02]  /*c660*/  F2FP.PACK_AB R74, R188, R139 ;  /* 0x0000008bbc4a723e */ /* 0x000fe400000000ff */
[----:B------:R-:W-:Y:S01]  /*c670*/  F2FP.PACK_AB R75, R134, R138 ;  /* 0x0000008a864b723e */ /* 0x000fe200000000ff */
[----:B------:R-:W2:Y:S01]  /*c680*/  LDSM.16.MT88.4 R84, [R231+0x2900] ;  /* 0x00290000e754783b */ /* 0x000ea20000004200 */
[----:B------:R-:W-:Y:S05]  /*c690*/  F2FP.PACK_AB R79, R113, R115 ;  /* 0x00000073714f723e */ /* 0x000fea00000000ff */
[-C--:B------:R-:W-:Y:S08]  /*c6a0*/  HMMA.16816.F32 R4, R72, R80.reuse, R4 ;  /* 0x000000504804723c */ /* 0x080ff00000001804 */
[C---:B------:R-:W-:Y:S01]  /*c6b0*/  HMMA.16816.F32 R8, R76.reuse, R80, R8 ;  /* 0x000000504c08723c */ /* 0x040fe20000001808 */
[----:B------:R-:W1:Y:S07]  /*c6c0*/  MUFU.EX2 R81, R121 ;  /* 0x0000007900517308 */ /* 0x000e6e0000000800 */
[-C--:B------:R-:W-:Y:S03]  /*c6d0*/  HMMA.16816.F32 R12, R76, R82.reuse, R12 ;  /* 0x000000524c0c723c */ /* 0x080fe6000000180c */
[----:B------:R-:W2:Y:S05]  /*c6e0*/  MUFU.EX2 R80, R114 ;  /* 0x0000007200507308 */ /* 0x000eaa0000000800 */
[C---:B------:R-:W-:Y:S05]  /*c6f0*/  HMMA.16816.F32 R16, R72.reuse, R82, R16 ;  /* 0x000000524810723c */ /* 0x040fea0000001810 */
[----:B------:R-:W-:Y:S03]  /*c700*/  MUFU.EX2 R83, R101 ;  /* 0x0000006500537308 */ /* 0x000fe60000000800 */
[-C--:B----4-:R-:W-:Y:S01]  /*c710*/  HMMA.16816.F32 R20, R72, R88.reuse, R20 ;  /* 0x000000584814723c */ /* 0x090fe20000001814 */
[----:B-1----:R-:W-:Y:S06]  /*c720*/  F2FP.PACK_AB R186, R97, R81 ;  /* 0x0000005161ba723e */ /* 0x002fec00000000ff */
[----:B------:R-:W1:Y:S01]  /*c730*/  MUFU.EX2 R82, R104 ;  /* 0x0000006800527308 */ /* 0x000e620000000800 */
[C---:B------:R-:W-:Y:S01]  /*c740*/  HMMA.16816.F32 R24, R76.reuse, R88, R24 ;  /* 0x000000584c18723c */ /* 0x040fe20000001818 */
[----:B--2---:R-:W-:Y:S07]  /*c750*/  F2FP.PACK_AB R187, R98, R80 ;  /* 0x0000005062bb723e */ /* 0x004fee00000000ff */
[-C--:B------:R-:W-:Y:S08]  /*c760*/  HMMA.16816.F32 R28, R76, R90.reuse, R28 ;  /* 0x0000005a4c1c723c */ /* 0x080ff0000000181c */
[C---:B------:R-:W-:Y:S01]  /*c770*/  HMMA.16816.F32 R32, R72.reuse, R90, R32 ;  /* 0x0000005a4820723c */ /* 0x040fe20000001820 */
[----:B-1----:R-:W-:Y:S07]  /*c780*/  F2FP.PACK_AB R185, R82, R83 ;  /* 0x0000005352b9723e */ /* 0x002fee00000000ff */
[-C--:B------:R-:W-:Y:S08]  /*c790*/  HMMA.16816.F32 R36, R72, R92.reuse, R36 ;  /* 0x0000005c4824723c */ /* 0x080ff00000001824 */
[C---:B------:R-:W-:Y:S08]  /*c7a0*/  HMMA.16816.F32 R40, R76.reuse, R92, R40 ;  /* 0x0000005c4c28723c */ /* 0x040ff00000001828 */
[-C--:B------:R-:W-:Y:S08]  /*c7b0*/  HMMA.16816.F32 R44, R76, R94.reuse, R44 ;  /* 0x0000005e4c2c723c */ /* 0x080ff0000000182c */
[C---:B------:R-:W-:Y:S08]  /*c7c0*/  HMMA.16816.F32 R48, R72.reuse, R94, R48 ;  /* 0x0000005e4830723c */ /* 0x040ff00000001830 */
[-C--:B------:R-:W-:Y:S08]  /*c7d0*/  HMMA.16816.F32 R52, R72, R84.reuse, R52 ;  /* 0x000000544834723c */ /* 0x080ff00000001834 */
[C---:B------:R-:W-:Y:S08]  /*c7e0*/  HMMA.16816.F32 R56, R76.reuse, R84, R56 ;  /* 0x000000544c38723c */ /* 0x040ff00000001838 */
[-C--:B------:R-:W-:Y:S08]  /*c7f0*/  HMMA.16816.F32 R60, R76, R86.reuse, R60 ;  /* 0x000000564c3c723c */ /* 0x080ff0000000183c */
[----:B------:R-:W-:Y:S08]  /*c800*/  HMMA.16816.F32 R64, R72, R86, R64 ;  /* 0x000000564840723c */ /* 0x000ff00000001840 */
[-C--:B------:R-:W-:Y:S07]  /*c810*/  HMMA.16816.F32 R140, R128, R152.reuse, R4 ;  /* 0x00000098808c723c */ /* 0x080fee0000001804 */
        /* <DEDUP_REMOVED lines=22> */
[----:B------:R-:W-:Y:S01]  /*c980*/  FADD.FTZ R9, R210, R2 ;  /* 0x00000002d2097221 */ /* 0x000fe20000010000 */
[----:B------:R-:W1:Y:S01]  /*c990*/  LDSM.16.MT88.4 R4, [R231+0x3100] ;  /* 0x00310000e704783b */ /* 0x000e620000004200 */
        /* <DEDUP_REMOVED lines=9> */
[----:B------:R-:W-:Y:S02]  /*ca30*/  FADD.FTZ R8, R174, R0 ;  /* 0x00000000ae087221 */ /* 0x000fe40000010000 */
[-C--:B------:R-:W-:Y:S02]  /*ca40*/  HMMA.16816.F32 R172, R128, R116.reuse, R36 ;  /* 0x0000007480ac723c */ /* 0x080fe40000001824 */
[----:B------:R-:W-:Y:S02]  /*ca50*/  FADD.FTZ R9, R198, R2 ;  /* 0x00000002c6097221 */ /* 0x000fe40000010000 */
[----:B------:R-:W-:Y:S02]  /*ca60*/  FADD.FTZ R3, R179, R11 ;  /* 0x0000000bb3037221 */ /* 0x000fe40000010000 */
[----:B------:R-:W-:Y:S02]  /*ca70*/  FADD.FTZ R2, R178, R10 ;  /* 0x0000000ab2027221 */ /* 0x000fe40000010000 */
[----:B------:R-:W-:Y:S04]  /*ca80*/  FADD.FTZ R0, R217, R9 ;  /* 0x00000009d9007221 */ /* 0x000fe80000010000 */
[----:B------:R-:W-:Y:S02]  /*ca90*/  FADD.FTZ R11, R216, R8 ;  /* 0x00000008d80b7221 */ /* 0x000fe40000010000 */
        /* <DEDUP_REMOVED lines=27> */
[----:B------:R-:W-:Y:S01]  /*cc50*/  FADD.FTZ R3, R127, R11 ;  /* 0x0000000b7f037221 */ /* 0x000fe20000010000 */
[-C--:B-1----:R-:W-:Y:S01]  /*cc60*/  HMMA.16816.F32 R120, R128, R4.reuse, R52 ;  /* 0x000000048078723c */ /* 0x082fe20000001834 */
[----:B------:R-:W-:Y:S02]  /*cc70*/  FADD.FTZ R2, R125, R10 ;  /* 0x0000000a7d027221 */ /* 0x000fe40000010000 */
[----:B------:R-:W-:Y:S02]  /*cc80*/  FADD.FTZ R0, R190, R9 ;  /* 0x00000009be007221 */ /* 0x000fe40000010000 */
[----:B------:R-:W-:Y:S02]  /*cc90*/  FADD.FTZ R10, R126, R3 ;  /* 0x000000037e0a7221 */ /* 0x000fe40000010000 */
[----:B------:R-:W-:Y:S02]  /*cca0*/  FADD.FTZ R9, R124, R2 ;  /* 0x000000027c097221 */ /* 0x000fe40000010000 */
[----:B------:R-:W-:Y:S01]  /*ccb0*/  FADD.FTZ R11, R189, R8 ;  /* 0x00000008bd0b7221 */ /* 0x000fe20000010000 */
[C---:B------:R-:W-:Y:S02]  /*ccc0*/  HMMA.16816.F32 R124, R184.reuse, R4, R56 ;  /* 0x00000004b87c723c */ /* 0x040fe40000001838 */
        /* <DEDUP_REMOVED lines=26> */
[----:B------:R1:W-:Y:S01]  /*ce70*/  STL [R1+0x8], R3 ;  /* 0x0000080301007387 */ /* 0x0003e20000100800 */
[----:B------:R-:W-:Y:S02]  /*ce80*/  FADD.FTZ R0, R98, R0 ;  /* 0x0000000062007221 */ /* 0x000fe40000010000 */
[----:B------:R-:W-:Y:S01]  /*ce90*/  IMAD.MOV.U32 R134, RZ, RZ, R70 ;  /* 0x000000ffff867224 */ /* 0x000fe200078e0046 */
[----:B------:R3:W-:Y:S01]  /*cea0*/  STL [R1+0x10], R2 ;  /* 0x0000100201007387 */ /* 0x0007e20000100800 */
[----:B------:R-:W-:Y:S02]  /*ceb0*/  IMAD.MOV.U32 R132, RZ, RZ, R136 ;  /* 0x000000ffff847224 */ /* 0x000fe400078e0088 */
[----:B------:R-:W-:Y:S01]  /*cec0*/  IMAD.MOV.U32 R133, RZ, RZ, R135 ;  /* 0x000000ffff857224 */ /* 0x000fe200078e0087 */
[----:B------:R3:W-:Y:S01]  /*ced0*/  STL [R1+0xc], R0 ;  /* 0x00000c0001007387 */ /* 0x0007e20000100800 */
[----:B-1----:R-:W-:Y:S01]  /*cee0*/  IMAD.MOV.U32 R3, RZ, RZ, R137 ;  /* 0x000000ffff037224 */ /* 0x002fe200078e0089 */
[----:B------:R-:W-:-:S05]  /*cef0*/  @P0 BRA `(.L_x_662) ;  /* 0xffffa97000000947 */ /* 0x000fca000383ffff */
.L_x_659:
[----:B------:R-:W-:-:S13]  /*cf00*/  ISETP.LE.AND P0, PT, RZ, UR6, PT ;  /* 0x00000006ff007c0c */ /* 0x000fda000bf03270 */
[----:B------:R-:W-:Y:S05]  /*cf10*/  @!P0 BRA `(.L_x_663) ;  /* 0x0000425000008947 */ /* 0x000fea0003800000 */
[----:B------:R-:W-:Y:S01]  /*cf20*/  IMAD.MOV.U32 R3, RZ, RZ, R136 ;  /* 0x000000ffff037224 */ /* 0x000fe200078e0088 */
[----:B------:R-:W-:Y:S01]  /*cf30*/  MOV R138, R70 ;  /* 0x00000046008a7202 */ /* 0x000fe20000000f00 */
[----:B--23--:R-:W-:Y:S01]  /*cf40*/  IMAD.MOV.U32 R0, RZ, RZ, R137 ;  /* 0x000000ffff007224 */ /* 0x00cfe200078e0089 */
[----:B------:R-:W-:Y:S01]  /*cf50*/  MOV R133, R135 ;  /* 0x0000008700857202 */ /* 0x000fe20000000f00 */
[----:B------:R-:W-:Y:S05]  /*cf60*/  BRA `(.L_x_664) ;  /* 0x0000040000007947 */ /* 0x000fea0003800000 */
.L_x_666:
        /* <DEDUP_REMOVED lines=30> */
[----:B------:R-:W2:Y:S04]  /*d150*/  SHFL.IDX PT, R134, R132, 0x1, 0x181f ;  /* 0x00381f0084867f89 */ /* 0x000ea800000e0000 */
[----:B------:R-:W3:Y:S04]  /*d160*/  SHFL.IDX PT, R137, R2, RZ, 0x181f ;  /* 0x00181fff02897589 */ /* 0x000ee800000e0000 */
[----:B------:R-:W4:Y:S04]  /*d170*/  SHFL.IDX PT, R135, R2, 0x1, 0x181f ;  /* 0x00381f0002877f89 */ /* 0x000f2800000e0000 */
[----:B------:R-:W5:Y:S04]  /*d180*/  SHFL.IDX PT, R190, R132, 0x3, 0x181f ;  /* 0x00781f0084be7f89 */ /* 0x000f6800000e0000 */
[----:B------:R-:W5:Y:S01]  /*d190*/  SHFL.IDX PT, R139, R2, 0x2, 0x181f ;  /* 0x00581f00028b7f89 */ /* 0x000f6200000e0000 */
[-C--:B-1----:R-:W-:Y:S03]  /*d1a0*/  IADD3 R136, P1, R136, R247.reuse, RZ ;  /* 0x000000f788887210 */ /* 0x082fe60007f3e0ff */
[----:B------:R-:W1:Y:S04]  /*d1b0*/  SHFL.IDX PT, R188, R132, 0x4, 0x181f ;  /* 0x00981f0084bc7f89 */ /* 0x000e6800000e0000 */
[----:B------:R-:W1:Y:S01]  /*d1c0*/  SHFL.IDX PT, R191, R2, 0x3, 0x181f ;  /* 0x00781f0002bf7f89 */ /* 0x000e6200000e0000 */
[-C--:B--2---:R-:W-:Y:S03]  /*d1d0*/  IADD3 R134, P0, R134, R247.reuse, RZ ;  /* 0x000000f786867210 */ /* 0x084fe60007f1e0ff */
[----:B------:R-:W2:Y:S01]  /*d1e0*/  SHFL.IDX PT, R189, R132, 0x5, 0x181f ;  /* 0x00b81f0084bd7f89 */ /* 0x000ea200000e0000 */
[--C-:B---3--:R-:W-:Y:S03]  /*d1f0*/  IMAD.X R137, R137, 0x1, R246.reuse, P1 ;  /* 0x0000000189897824 */ /* 0x108fe600008e06f6 */
[----:B------:R-:W3:Y:S01]  /*d200*/  SHFL.IDX PT, R195, R2, 0x4, 0x181f ;  /* 0x00981f0002c37f89 */ /* 0x000ee200000e0000 */
[-C--:B----4-:R-:W-:Y:S02]  /*d210*/  IADD3.X R135, R135, R246.reuse, RZ, P0, !PT ;  /* 0x000000f687877210 */ /* 0x090fe400007fe4ff */
[-C--:B------:R-:W-:Y:S01]  /*d220*/  IADD3 R192, P0, R192, R247.reuse, RZ ;  /* 0x000000f7c0c07210 */ /* 0x080fe20007f1e0ff */
[----:B------:R2:W-:Y:S01]  /*d230*/  LDGSTS.E.BYPASS.LTC128B.128 [R250+0x3900], [R136.64], !P6 ;  /* 0x0390000088fa7fae */ /* 0x0005e2000f101d4e */
[-C--:B-----5:R-:W-:Y:S03]  /*d240*/  IADD3 R190, P3, R190, R247.reuse, RZ ;  /* 0x000000f7bebe7210 */ /* 0x0a0fe60007f7e0ff */
[----:B------:R4:W-:Y:S01]  /*d250*/  LDGSTS.E.BYPASS.LTC128B.128 [R250+0x4100], [R134.64], !P6 ;  /* 0x0410000086fa7fae */ /* 0x0009e2000f101d4e */
[--C-:B------:R-:W-:Y:S03]  /*d260*/  IMAD.X R193, R139, 0x1, R246.reuse, P0 ;  /* 0x000000018bc17824 */ /* 0x100fe600000e06f6 */
[----:B------:R-:W4:Y:S01]  /*d270*/  SHFL.IDX PT, R132, R132, 0x6, 0x181f ;  /* 0x00d81f0084847f89 */ /* 0x000f2200000e0000 */
[-C--:B-1----:R-:W-:Y:S03]  /*d280*/  IADD3 R188, P2, R188, R247.reuse, RZ ;  /* 0x000000f7bcbc7210 */ /* 0x082fe60007f5e0ff */
[----:B------:R-:W1:Y:S01]  /*d290*/  SHFL.IDX PT, R194, R2, 0x5, 0x181f ;  /* 0x00b81f0002c27f89 */ /* 0x000e6200000e0000 */
[--C-:B------:R-:W-:Y:S03]  /*d2a0*/  IMAD.X R191, R191, 0x1, R246.reuse, P3 ;  /* 0x00000001bfbf7824 */ /* 0x100fe600018e06f6 */
[----:B------:R-:W5:Y:S04]  /*d2b0*/  SHFL.IDX PT, R2, R2, 0x6, 0x181f ;  /* 0x00d81f0002027f89 */ /* 0x000f6800000e0000 */
[----:B------:R5:W-:Y:S04]  /*d2c0*/  LDGSTS.E.BYPASS.LTC128B.128 [R250+0x4900], [R192.64], !P6 ;  /* 0x04900000c0fa7fae */ /* 0x000be8000f101d4e */
[----:B------:R5:W-:Y:S01]  /*d2d0*/  LDGSTS.E.BYPASS.LTC128B.128 [R250+0x5100], [R190.64], !P6 ;  /* 0x05100000befa7fae */ /* 0x000be2000f101d4e */
[-C--:B--2---:R-:W-:Y:S01]  /*d2e0*/  IADD3 R136, P1, R189, R247.reuse, RZ ;  /* 0x000000f7bd887210 */ /* 0x084fe20007f3e0ff */
[--C-:B---3--:R-:W-:Y:S01]  /*d2f0*/  IMAD.X R189, R195, 0x1, R246.reuse, P2 ;  /* 0x00000001c3bd7824 */ /* 0x108fe200010e06f6 */
[----:B----4-:R-:W-:Y:S04]  /*d300*/  IADD3 R134, P0, R132, R247, RZ ;  /* 0x000000f784867210 */ /* 0x010fe80007f1e0ff */
[----:B------:R2:W-:Y:S01]  /*d310*/  LDGSTS.E.BYPASS.LTC128B.128 [R250+0x5900], [R188.64], !P6 ;  /* 0x05900000bcfa7fae */ /* 0x0005e2000f101d4e */
[----:B-1----:R-:W-:Y:S01]  /*d320*/  IADD3.X R137, R194, R246, RZ, P1, !PT ;  /* 0x000000f6c2897210 */ /* 0x002fe20000ffe4ff */
[----:B-----5:R-:W-:Y:S04]  /*d330*/  IMAD.X R135, R2, 0x1, R246, P0 ;  /* 0x0000000102877824 */ /* 0x020fe800000e06f6 */
[----:B------:R2:W-:Y:S04]  /*d340*/  LDGSTS.E.BYPASS.LTC128B.128 [R250+0x6100], [R136.64], !P6 ;  /* 0x0610000088fa7fae */ /* 0x0005e8000f101d4e */
[----:B------:R2:W-:Y:S01]  /*d350*/  LDGSTS.E.BYPASS.LTC128B.128 [R250+0x6900], [R134.64], !P6 ;  /* 0x0690000086fa7fae */ /* 0x0005e2000f101d4e */
[----:B------:R-:W-:-:S05]  /*d360*/  BRA `(.L_x_665) ;  /* 0x00000ce000007947 */ /* 0x000fca0003800000 */
.L_x_664:
[----:B------:R-:W-:Y:S04]  /*d370*/  DEPBAR.LE SB0, 0x0 ;  /* 0x000080000000791a */ /* 0x000fe80000000000 */
[----:B------:R-:W-:Y:S01]  /*d380*/  BAR.SYNC.DEFER_BLOCKING 0x0 ;  /* 0x0000000000007b1d */ /* 0x000fe20000010000 */
[----:B------:R-:W-:Y:S01]  /*d390*/  IADD3 R136, R250, 0x100, RZ ;  /* 0x00000100fa887810 */ /* 0x000fe20007ffe0ff */
        /* <DEDUP_REMOVED lines=41> */
[----:B------:R-:W-:Y:S03]  /*d630*/  IMAD.WIDE.U32 R72, R248, c[0x0][0x218], R64 ;  /* 0x00008600f8487a25 */ /* 0x000fe600078e0040 */
        /* <DEDUP_REMOVED lines=28> */
[--C-:B-1----:R-:W-:Y:S03]  /*d800*/  IMAD.X R97, R103, 0x1, R246.reuse, P0 ;  /* 0x0000000167617824 */ /* 0x102fe600000e06f6 */
        /* <DEDUP_REMOVED lines=12> */
[--C-:B---3--:R-:W-:Y:S05]  /*d8d0*/  IMAD.X R105, R107, 0x1, R246.reuse, P0 ;  /* 0x000000016b697824 */ /* 0x108fea00000e06f6 */
        /* <DEDUP_REMOVED lines=119> */
.L_x_665:
        /* <DEDUP_REMOVED lines=112> */
[----:B------:R-:W2:Y:S03]  /*e750*/  SHFL.BFLY PT, R136, R132, 0x2, 0x1f ;  /* 0x0c401f0084887f89 */ /* 0x000ea600000e0000 */
[----:B------:R-:W-:Y:S04]  /*e760*/  FMNMX.FTZ R135, R90, R135, !PT ;  /* 0x000000875a877209 */ /* 0x000fe80007810000 */
[----:B------:R-:W-:Y:S01]  /*e770*/  FMNMX.FTZ R135, R91, R135, !PT ;  /* 0x000000875b877209 */ /* 0x000fe20007810000 */
[----:B------:R-:W3:Y:S03]  /*e780*/  SHFL.BFLY PT, R139, R134, 0x1, 0x1f ;  /* 0x0c201f00868b7f89 */ /* 0x000ee600000e0000 */
[----:B------:R-:W-:Y:S02]  /*e790*/  FMNMX.FTZ R135, R94, R135, !PT ;  /* 0x000000875e877209 */ /* 0x000fe40007810000 */
[----:B-1----:R-:W-:Y:S02]  /*e7a0*/  FMNMX.FTZ R137, R2, R188, !PT ;  /* 0x000000bc02897209 */ /* 0x002fe40007810000 */
[----:B------:R-:W-:Y:S03]  /*e7b0*/  FMNMX.FTZ R2, R95, R135, !PT ;  /* 0x000000875f027209 */ /* 0x000fe60007810000 */
[C---:B------:R-:W-:Y:S01]  /*e7c0*/  FMUL.FTZ R192, R137.reuse, c[0x0][0x2d0] ;  /* 0x0000b40089c07a20 */ /* 0x040fe20000410000 */
[----:B------:R-:W-:Y:S01]  /*e7d0*/  FMNMX.FTZ R135, R106, R2, !PT ;  /* 0x000000026a877209 */ /* 0x000fe20007810000 */
[----:B------:R-:W-:Y:S01]  /*e7e0*/  FADD.FTZ R0, -R137, R0 ;  /* 0x0000000089007221 */ /* 0x000fe20000010100 */
[----:B--2---:R-:W-:Y:S01]  /*e7f0*/  FMNMX.FTZ R132, R132, R136, !PT ;  /* 0x0000008884847209 */ /* 0x004fe20007810000 */
[--C-:B------:R-:W-:Y:S02]  /*e800*/  FFMA.FTZ R20, R20, c[0x0][0x2d0], -R192.reuse ;  /* 0x0000b40014147a23 */ /* 0x100fe400000108c0 */
[--C-:B------:R-:W-:Y:S02]  /*e810*/  FFMA.FTZ R21, R21, c[0x0][0x2d0], -R192.reuse ;  /* 0x0000b40015157a23 */ /* 0x100fe400000108c0 */
[----:B------:R-:W-:Y:S01]  /*e820*/  MUFU.EX2 R198, R20 ;  /* 0x0000001400c67308 */ /* 0x000fe20000000800 */
[----:B------:R-:W1:Y:S01]  /*e830*/  SHFL.BFLY PT, R189, R132, 0x1, 0x1f ;  /* 0x0c201f0084bd7f89 */ /* 0x000e6200000e0000 */
[--C-:B------:R-:W-:Y:S01]  /*e840*/  FFMA.FTZ R52, R52, c[0x0][0x2d0], -R192.reuse ;  /* 0x0000b40034347a23 */ /* 0x100fe200000108c0 */
[----:B---3--:R-:W-:Y:S01]  /*e850*/  FMNMX.FTZ R136, R134, R139, !PT ;  /* 0x0000008b86887209 */ /* 0x008fe20007810000 */
[--C-:B------:R-:W-:Y:S02]  /*e860*/  FFMA.FTZ R53, R53, c[0x0][0x2d0], -R192.reuse ;  /* 0x0000b40035357a23 */ /* 0x100fe400000108c0 */
[--C-:B------:R-:W-:Y:S02]  /*e870*/  FFMA.FTZ R64, R64, c[0x0][0x2d0], -R192.reuse ;  /* 0x0000b40040407a23 */ /* 0x100fe400000108c0 */
[--C-:B------:R-:W-:Y:S02]  /*e880*/  FFMA.FTZ R65, R65, c[0x0][0x2d0], -R192.reuse ;  /* 0x0000b40041417a23 */ /* 0x100fe400000108c0 */
[----:B------:R-:W-:Y:S01]  /*e890*/  MUFU.EX2 R193, R21 ;  /* 0x0000001500c17308 */ /* 0x000fe20000000800 */
[--C-:B------:R-:W-:Y:S02]  /*e8a0*/  FFMA.FTZ R68, R68, c[0x0][0x2d0], -R192.reuse ;  /* 0x0000b40044447a23 */ /* 0x100fe400000108c0 */
[--C-:B------:R-:W-:Y:S02]  /*e8b0*/  FFMA.FTZ R69, R69, c[0x0][0x2d0], -R192.reuse ;  /* 0x0000b40045457a23 */ /* 0x100fe400000108c0 */
[----:B------:R-:W-:Y:S02]  /*e8c0*/  FMUL.FTZ R139, R136, c[0x0][0x2d0] ;  /* 0x0000b400888b7a20 */ /* 0x000fe40000410000 */
[--C-:B------:R-:W-:Y:S02]  /*e8d0*/  FFMA.FTZ R16, R16, c[0x0][0x2d0], -R192.reuse ;  /* 0x0000b40010107a23 */ /* 0x100fe400000108c0 */
[--C-:B------:R-:W-:Y:S02]  /*e8e0*/  FFMA.FTZ R22, R22, c[0x0][0x2d0], -R139.reuse ;  /* 0x0000b40016167a23 */ /* 0x100fe4000001088b */
[----:B------:R-:W-:Y:S01]  /*e8f0*/  MUFU.EX2 R220, R16 ;  /* 0x0000001000dc7308 */ /* 0x000fe20000000800 */
[----:B------:R-:W-:Y:S01]  /*e900*/  FMUL.FTZ R2, R0, c[0x0][0x2d0] ;  /* 0x0000b40000027a20 */ /* 0x000fe20000410000 */
[----:B------:R-:W-:Y:S01]  /*e910*/  FMNMX.FTZ R0, R107, R135, !PT ;  /* 0x000000876b007209 */ /* 0x000fe20007810000 */
[--C-:B------:R-:W-:Y:S01]  /*e920*/  FFMA.FTZ R23, R23, c[0x0][0x2d0], -R139.reuse ;  /* 0x0000b40017177a23 */ /* 0x100fe2000001088b */
[----:B-1----:R-:W-:Y:S01]  /*e930*/  FMNMX.FTZ R135, R132, R189, !PT ;  /* 0x000000bd84877209 */ /* 0x002fe20007810000 */
[--C-:B------:R-:W-:Y:S01]  /*e940*/  FFMA.FTZ R54, R54, c[0x0][0x2d0], -R139.reuse ;  /* 0x0000b40036367a23 */ /* 0x100fe2000001088b */
[----:B------:R-:W-:Y:S01]  /*e950*/  LDSM.16.MT88.4 R188, [R232+0x100] ;  /* 0x00010000e8bc783b */ /* 0x000fe20000004200 */
[--C-:B------:R-:W-:Y:S01]  /*e960*/  FFMA.FTZ R55, R55, c[0x0][0x2d0], -R139.reuse ;  /* 0x0000b40037377a23 */ /* 0x100fe2000001088b */
[----:B------:R-:W-:Y:S01]  /*e970*/  FMNMX.FTZ R0, R110, R0, !PT ;  /* 0x000000006e007209 */ /* 0x000fe20007810000 */
        /* <DEDUP_REMOVED lines=18> */
[C---:B--2---:R-:W-:Y:S01]  /*eaa0*/  FMUL.FTZ R16, R134.reuse, R152 ;  /* 0x0000009886107220 */ /* 0x044fe20000410000 */
[----:B------:R-:W1:Y:S01]  /*eab0*/  SHFL.BFLY PT, R3, R0, 0x2, 0x1f ;  /* 0x0c401f0000037f89 */ /* 0x000e6200000e0000 */
[----:B------:R-:W-:Y:S01]  /*eac0*/  FMUL.FTZ R116, R134, R116 ;  /* 0x0000007486747220 */ /* 0x000fe20000410000 */
[----:B------:R2:W-:Y:S01]  /*ead0*/  MUFU.EX2 R202, R4 ;  /* 0x0000000400ca7308 */ /* 0x0005e20000000800 */
[----:B------:R-:W-:Y:S02]  /*eae0*/  FMUL.FTZ R2, R2, c[0x0][0x2d0] ;  /* 0x0000b40002027a20 */ /* 0x000fe40000410000 */
[C---:B------:R-:W-:Y:S02]  /*eaf0*/  FMUL.FTZ R117, R134.reuse, R117 ;  /* 0x0000007586757220 */ /* 0x040fe40000410000 */
[C---:B------:R-:W-:Y:S02]  /*eb00*/  FMUL.FTZ R120, R134.reuse, R120 ;  /* 0x0000007886787220 */ /* 0x040fe40000410000 */
[C---:B------:R-:W-:Y:S02]  /*eb10*/  FMUL.FTZ R121, R134.reuse, R121 ;  /* 0x0000007986797220 */ /* 0x040fe40000410000 */
[C---:B------:R-:W-:Y:S01]  /*eb20*/  FMUL.FTZ R128, R134.reuse, R128 ;  /* 0x0000008086807220 */ /* 0x040fe20000410000 */
[----:B------:R4:W5:Y:S01]  /*eb30*/  MUFU.EX2 R132, R2 ;  /* 0x0000000200847308 */ /* 0x0009620000000800 */
[----:B------:R-:W-:Y:S02]  /*eb40*/  FMUL.FTZ R129, R134, R129 ;  /* 0x0000008186817220 */ /* 0x000fe40000410000 */
[--C-:B------:R-:W-:Y:S01]  /*eb50*/  FFMA.FTZ R37, R37, c[0x0][0x2d0], -R192.reuse ;  /* 0x0000b40025257a23 */ /* 0x100fe200000108c0 */
[----:B---3--:R-:W-:Y:S01]  /*eb60*/  LDSM.16.MT88.4 R20, [R229+0x100] ;  /* 0x00010000e514783b */ /* 0x008fe20000004200 */
[--C-:B------:R-:W-:Y:S02]  /*eb70*/  FFMA.FTZ R36, R36, c[0x0][0x2d0], -R192.reuse ;  /* 0x0000b40024247a23 */ /* 0x100fe400000108c0 */
[--C-:B------:R-:W-:Y:S02]  /*eb80*/  FFMA.FTZ R38, R38, c[0x0][0x2d0], -R139.reuse ;  /* 0x0000b40026267a23 */ /* 0x100fe4000001088b */
[--C-:B------:R-:W-:Y:S01]  /*eb90*/  FFMA.FTZ R39, R39, c[0x0][0x2d0], -R139.reuse ;  /* 0x0000b40027277a23 */ /* 0x100fe2000001088b */
[----:B------:R-:W3:Y:S01]  /*eba0*/  MUFU.EX2 R217, R5 ;  /* 0x0000000500d97308 */ /* 0x000ee20000000800 */
[--C-:B------:R-:W-:Y:S01]  /*ebb0*/  FFMA.FTZ R48, R48, c[0x0][0x2d0], -R192.reuse ;  /* 0x0000b40030307a23 */ /* 0x100fe200000108c0 */
[----:B-1----:R-:W-:Y:S01]  /*ebc0*/  FMNMX.FTZ R0, R0, R3, !PT ;  /* 0x0000000300007209 */ /* 0x002fe20007810000 */
[--C-:B------:R-:W-:Y:S02]  /*ebd0*/  FFMA.FTZ R49, R49, c[0x0][0x2d0], -R192.reuse ;  /* 0x0000b40031317a23 */ /* 0x100fe400000108c0 */
[----:B--2---:R-:W-:Y:S02]  /*ebe0*/  FMUL.FTZ R4, R134, R140 ;  /* 0x0000008c86047220 */ /* 0x004fe40000410000 */
[--C-:B------:R-:W-:Y:S02]  /*ebf0*/  FFMA.FTZ R50, R50, c[0x0][0x2d0], -R139.reuse ;  /* 0x0000b40032327a23 */ /* 0x100fe4000001088b */
[----:B------:R-:W-:Y:S01]  /*ec00*/  FFMA.FTZ R51, R51, c[0x0][0x2d0], -R139 ;  /* 0x0000b40033337a23 */ /* 0x000fe2000001088b */
[----:B------:R1:W2:Y:S01]  /*ec10*/  MUFU.EX2 R197, R17 ;  /* 0x0000001100c57308 */ /* 0x0002a20000000800 */
[--C-:B------:R-:W-:Y:S02]  /*ec20*/  FFMA.FTZ R80, R80, c[0x0][0x2d0], -R192.reuse ;  /* 0x0000b40050507a23 */ /* 0x100fe400000108c0 */
[--C-:B------:R-:W-:Y:S02]  /*ec30*/  FFMA.FTZ R113, R113, c[0x0][0x2d0], -R192.reuse ;  /* 0x0000b40071717a23 */ /* 0x100fe400000108c0 */
[----:B----4-:R-:W-:Y:S02]  /*ec40*/  FADD.FTZ R2, -R135, R133 ;  /* 0x0000008587027221 */ /* 0x010fe40000010100 */
[----:B-----5:R-:W-:Y:S02]  /*ec50*/  FMUL.FTZ R118, R132, R118 ;  /* 0x0000007684767220 */ /* 0x020fe40000410000 */
[----:B------:R-:W-:Y:S01]  /*ec60*/  FMUL.FTZ R2, R2, c[0x0][0x2d0] ;  /* 0x0000b40002027a20 */ /* 0x000fe20000410000 */
[----:B------:R4:W-:Y:S01]  /*ec70*/  MUFU.EX2 R201, R6 ;  /* 0x0000000600c97308 */ /* 0x0009e20000000800 */
[C---:B------:R-:W-:Y:S02]  /*ec80*/  FMUL.FTZ R119, R132.reuse, R119 ;  /* 0x0000007784777220 */ /* 0x040fe40000410000 */
[----:B------:R-:W-:Y:S01]  /*ec90*/  FMUL.FTZ R122, R132, R122 ;  /* 0x0000007a847a7220 */ /* 0x000fe20000410000 */
[----:B---3--:R-:W-:Y:S01]  /*eca0*/  F2FP.PACK_AB R140, R217, R202 ;  /* 0x000000cad98c723e */ /* 0x008fe200000000ff */
[----:B------:R-:W-:Y:S02]  /*ecb0*/  FMUL.FTZ R5, R134, R141 ;  /* 0x0000008d86057220 */ /* 0x000fe40000410000 */
[C---:B------:R-:W-:Y:S02]  /*ecc0*/  FMUL.FTZ R123, R132.reuse, R123 ;  /* 0x0000007b847b7220 */ /* 0x040fe40000410000 */
[C---:B------:R-:W-:Y:S01]  /*ecd0*/  FMUL.FTZ R130, R132.reuse, R130 ;  /* 0x0000008284827220 */ /* 0x040fe20000410000 */
[----:B------:R3:W5:Y:S01]  /*ece0*/  MUFU.EX2 R133, R2 ;  /* 0x0000000200857308 */ /* 0x0007620000000800 */
[----:B------:R-:W-:Y:S02]  /*ecf0*/  FMUL.FTZ R131, R132, R131 ;  /* 0x0000008384837220 */ /* 0x000fe40000410000 */
[--C-:B------:R-:W-:Y:S02]  /*ed00*/  FFMA.FTZ R115, R115, c[0x0][0x2d0], -R139.reuse ;  /* 0x0000b40073737a23 */ /* 0x100fe4000001088b */
[----:B-1----:R-:W-:Y:S02]  /*ed10*/  FMUL.FTZ R17, R134, R153 ;  /* 0x0000009986117220 */ /* 0x002fe40000410000 */
[--C-:B------:R-:W-:Y:S02]  /*ed20*/  FFMA.FTZ R32, R32, c[0x0][0x2d0], -R192.reuse ;  /* 0x0000b40020207a23 */ /* 0x100fe400000108c0 */
[--C-:B------:R-:W-:Y:S01]  /*ed30*/  FFMA.FTZ R33, R33, c[0x0][0x2d0], -R192.reuse ;  /* 0x0000b40021217a23 */ /* 0x100fe200000108c0 */
[----:B------:R-:W1:Y:S01]  /*ed40*/  MUFU.EX2 R214, R7 ;  /* 0x0000000700d67308 */ /* 0x000e620000000800 */
[--C-:B------:R-:W-:Y:S02]  /*ed50*/  FFMA.FTZ R81, R81, c[0x0][0x2d0], -R192.reuse ;  /* 0x0000b40051517a23 */ /* 0x100fe400000108c0 */
[--C-:B------:R-:W-:Y:S02]  /*ed60*/  FFMA.FTZ R82, R82, c[0x0][0x2d0], -R139.reuse ;  /* 0x0000b40052527a23 */ /* 0x100fe4000001088b */
[----:B----4-:R-:W-:Y:S01]  /*ed70*/  FMUL.FTZ R6, R132, R142 ;  /* 0x0000008e84067220 */ /* 0x010fe20000410000 */
[----:B--2---:R-:W-:Y:S01]  /*ed80*/  F2FP.PACK_AB R142, R197, R220 ;  /* 0x000000dcc58e723e */ /* 0x004fe200000000ff */
[--C-:B------:R-:W-:Y:S02]  /*ed90*/  FFMA.FTZ R83, R83, c[0x0][0x2d0], -R139.reuse ;  /* 0x0000b40053537a23 */ /* 0x100fe4000001088b */
[--C-:B------:R-:W-:Y:S01]  /*eda0*/  FFMA.FTZ R84, R84, c[0x0][0x2d0], -R192.reuse ;  /* 0x0000b40054547a23 */ /* 0x100fe200000108c0 */
[----:B------:R2:W-:Y:S01]  /*edb0*/  MUFU.EX2 R219, R18 ;  /* 0x0000001200db7308 */ /* 0x0005e20000000800 */
[--C-:B------:R-:W-:Y:S02]  /*edc0*/  FFMA.FTZ R85, R85, c[0x0][0x2d0], -R192.reuse ;  /* 0x0000b40055557a23 */ /* 0x100fe400000108c0 */
[--C-:B------:R-:W-:Y:S01]  /*edd0*/  FFMA.FTZ R86, R86, c[0x0][0x2d0], -R139.reuse ;  /* 0x0000b40056567a23 */ /* 0x100fe2000001088b */
[----:B---3--:R-:W3:Y:S01]  /*ede0*/  SHFL.BFLY PT, R2, R0, 0x1, 0x1f ;  /* 0x0c201f0000027f89 */ /* 0x008ee200000e0000 */
[C---:B-----5:R-:W-:Y:S02]  /*edf0*/  FMUL.FTZ R124, R133.reuse, R124 ;  /* 0x0000007c857c7220 */ /* 0x060fe40000410000 */
[----:B------:R-:W-:Y:S02]  /*ee00*/  FMUL.FTZ R125, R133, R125 ;  /* 0x0000007d857d7220 */ /* 0x000fe40000410000 */
[--C-:B------:R-:W-:Y:S01]  /*ee10*/  FFMA.FTZ R87, R87, c[0x0][0x2d0], -R139.reuse ;  /* 0x0000b40057577a23 */ /* 0x100fe2000001088b */
[----:B------:R-:W4:Y:S01]  /*ee20*/  MUFU.EX2 R196, R19 ;  /* 0x0000001300c47308 */ /* 0x000f220000000800 */
[--C-:B------:R-:W-:Y:S02]  /*ee30*/  FFMA.FTZ R96, R96, c[0x0][0x2d0], -R192.reuse ;  /* 0x0000b40060607a23 */ /* 0x100fe400000108c0 */
[--C-:B------:R-:W-:Y:S01]  /*ee40*/  FFMA.FTZ R97, R97, c[0x0][0x2d0], -R192.reuse ;  /* 0x0000b40061617a23 */ /* 0x100fe200000108c0 */
[----:B-1----:R-:W-:Y:S01]  /*ee50*/  F2FP.PACK_AB R141, R214, R201 ;  /* 0x000000c9d68d723e */ /* 0x002fe200000000ff */
[----:B------:R-:W-:Y:S02]  /*ee60*/  FMUL.FTZ R7, R132, R143 ;  /* 0x0000008f84077220 */ /* 0x000fe40000410000 */
[--C-:B------:R-:W-:Y:S02]  /*ee70*/  FFMA.FTZ R98, R98, c[0x0][0x2d0], -R139.reuse ;  /* 0x0000b40062627a23 */ /* 0x100fe4000001088b */
[--C-:B------:R-:W-:Y:S01]  /*ee80*/  FFMA.FTZ R99, R99, c[0x0][0x2d0], -R139.reuse ;  /* 0x0000b40063637a23 */ /* 0x100fe2000001088b */
[----:B------:R-:W-:Y:S01]  /*ee90*/  MUFU.EX2 R215, R32 ;  /* 0x0000002000d77308 */ /* 0x000fe20000000800 */
[--C-:B------:R-:W-:Y:S02]  /*eea0*/  FFMA.FTZ R100, R100, c[0x0][0x2d0], -R192.reuse ;  /* 0x0000b40064647a23 */ /* 0x100fe400000108c0 */
[--C-:B------:R-:W-:Y:S02]  /*eeb0*/  FFMA.FTZ R101, R101, c[0x0][0x2d0], -R192.reuse ;  /* 0x0000b40065657a23 */ /* 0x100fe400000108c0 */
[----:B--2---:R-:W-:Y:S02]  /*eec0*/  FMUL.FTZ R18, R132, R154 ;  /* 0x0000009a84127220 */ /* 0x004fe40000410000 */
[----:B------:R-:W-:Y:S01]  /*eed0*/  FFMA.FTZ R112, R112, c[0x0][0x2d0], -R192 ;  /* 0x0000b40070707a23 */ /* 0x000fe200000108c0 */
[----:B---3--:R-:W-:Y:S01]  /*eee0*/  FMNMX.FTZ R2, R2, R0, !PT ;  /* 0x0000000002027209 */ /* 0x008fe20007810000 */
[--C-:B------:R-:W-:Y:S01]  /*eef0*/  FFMA.FTZ R102, R102, c[0x0][0x2d0], -R139.reuse ;  /* 0x0000b40066667a23 */ /* 0x100fe2000001088b */
[----:B------:R-:W-:Y:S01]  /*ef00*/  MUFU.EX2 R216, R33 ;  /* 0x0000002100d87308 */ /* 0x000fe20000000800 */
[----:B------:R-:W-:Y:S02]  /*ef10*/  FFMA.FTZ R103, R103, c[0x0][0x2d0], -R139 ;  /* 0x0000b40067677a23 */ /* 0x000fe4000001088b */
[----:B------:R-:W-:Y:S01]  /*ef20*/  FADD.FTZ R0, -R2, R138 ;  /* 0x0000008a02007221 */ /* 0x000fe20000010100 */
[----:B----4-:R-:W-:Y:S01]  /*ef30*/  F2FP.PACK_AB R143, R196, R219 ;  /* 0x000000dbc48f723e */ /* 0x010fe200000000ff */
[----:B------:R-:W-:Y:S02]  /*ef40*/  FMUL.FTZ R138, R135, c[0x0][0x2d0] ;  /* 0x0000b400878a7a20 */ /* 0x000fe40000410000 */
[----:B------:R-:W-:Y:S02]  /*ef50*/  FMUL.FTZ R3, R2, c[0x0][0x2d0] ;  /* 0x0000b40002037a20 */ /* 0x000fe40000410000 */
[----:B------:R-:W-:Y:S01]  /*ef60*/  FMUL.FTZ R0, R0, c[0x0][0x2d0] ;  /* 0x0000b40000007a20 */ /* 0x000fe20000410000 */
[----:B------:R1:W-:Y:S01]  /*ef70*/  MUFU.EX2 R221, R35 ;  /* 0x0000002300dd7308 */ /* 0x0003e20000000800 */
[--C-:B------:R-:W-:Y:S01]  /*ef80*/  FFMA.FTZ R12, R12, c[0x0][0x2d0], -R138.reuse ;  /* 0x0000b4000c0c7a23 */ /* 0x100fe2000001088a */
[-C--:B------:R-:W-:Y:S05]  /*ef90*/  HMMA.16816.F32 R4, R140, R20.reuse, R4 ;  /* 0x000000148c04723c */ /* 0x080fea0000001804 */
[--C-:B------:R-:W-:Y:S02]  /*efa0*/  FFMA.FTZ R13, R13, c[0x0][0x2d0], -R138.reuse ;  /* 0x0000b4000d0d7a23 */ /* 0x100fe4000001088a */
[--C-:B------:R-:W-:Y:S01]  /*efb0*/  FFMA.FTZ R14, R14, c[0x0][0x2d0], -R3.reuse ;  /* 0x0000b4000e0e7a23 */ /* 0x100fe20000010803 */
[----:B------:R-:W2:Y:S01]  /*efc0*/  MUFU.EX2 R0, R0 ;  /* 0x0000000000007308 */ /* 0x000ea20000000800 */
[--C-:B------:R-:W-:Y:S03]  /*efd0*/  FFMA.FTZ R15, R15, c[0x0][0x2d0], -R3.reuse ;  /* 0x0000b4000f0f7a23 */ /* 0x100fe60000010803 */
[--C-:B------:R-:W-:Y:S02]  /*efe0*/  FFMA.FTZ R8, R8, c[0x0][0x2d0], -R138.reuse ;  /* 0x0000b40008087a23 */ /* 0x100fe4000001088a */
[--C-:B------:R-:W-:Y:S02]  /*eff0*/  FFMA.FTZ R9, R9, c[0x0][0x2d0], -R138.reuse ;  /* 0x0000b40009097a23 */ /* 0x100fe4000001088a */
[--C-:B------:R-:W-:Y:S02]  /*f000*/  FFMA.FTZ R10, R10, c[0x0][0x2d0], -R3.reuse ;  /* 0x0000b4000a0a7a23 */ /* 0x100fe40000010803 */
[----:B------:R3:W-:Y:S01]  /*f010*/  MUFU.EX2 R200, R8 ;  /* 0x0000000800c87308 */ /* 0x0007e20000000800 */
[--C-:B------:R-:W-:Y:S02]  /*f020*/  FFMA.FTZ R11, R11, c[0x0][0x2d0], -R3.reuse ;  /* 0x0000b4000b0b7a23 */ /* 0x100fe40000010803 */
[----:B------:R-:W-:Y:S02]  /*f030*/  FMUL.FTZ R19, R132, R155 ;  /* 0x0000009b84137220 */ /* 0x000fe40000410000 */
[----:B------:R-:W-:Y:S01]  /*f040*/  LDSM.16.MT88.4 R152, [R231+0x100] ;  /* 0x00010000e798783b */ /* 0x000fe20000004200 */
[--C-:B------:R-:W-:Y:S02]  /*f050*/  FFMA.FTZ R56, R56, c[0x0][0x2d0], -R138.reuse ;  /* 0x0000b40038387a23 */ /* 0x100fe4000001088a */
[--C-:B------:R-:W-:Y:S02]  /*f060*/  FFMA.FTZ R57, R57, c[0x0][0x2d0], -R138.reuse ;  /* 0x0000b40039397a23 */ /* 0x100fe4000001088a */
[----:B------:R-:W4:Y:S01]  /*f070*/  MUFU.EX2 R212, R9 ;  /* 0x0000000900d47308 */ /* 0x000f220000000800 */
[--C-:B------:R-:W-:Y:S02]  /*f080*/  FFMA.FTZ R58, R58, c[0x0][0x2d0], -R3.reuse ;  /* 0x0000b4003a3a7a23 */ /* 0x100fe40000010803 */
[--C-:B------:R-:W-:Y:S02]  /*f090*/  FFMA.FTZ R59, R59, c[0x0][0x2d0], -R3.reuse ;  /* 0x0000b4003b3b7a23 */ /* 0x100fe40000010803 */
[--C-:B------:R-:W-:Y:S02]  /*f0a0*/  FFMA.FTZ R72, R72, c[0x0][0x2d0], -R138.reuse ;  /* 0x0000b40048487a23 */ /* 0x100fe4000001088a */
[--C-:B------:R-:W-:Y:S02]  /*f0b0*/  FFMA.FTZ R73, R73, c[0x0][0x2d0], -R138.reuse ;  /* 0x0000b40049497a23 */ /* 0x100fe4000001088a */
[--C-:B------:R-:W-:Y:S01]  /*f0c0*/  FFMA.FTZ R74, R74, c[0x0][0x2d0], -R3.reuse ;  /* 0x0000b4004a4a7a23 */ /* 0x100fe20000010803 */
[----:B------:R5:W-:Y:S01]  /*f0d0*/  MUFU.EX2 R218, R12 ;  /* 0x0000000c00da7308 */ /* 0x000be20000000800 */
[--C-:B------:R-:W-:Y:S02]  /*f0e0*/  FFMA.FTZ R75, R75, c[0x0][0x2d0], -R3.reuse ;  /* 0x0000b4004b4b7a23 */ /* 0x100fe40000010803 */
[----:B-1----:R-:W-:Y:S02]  /*f0f0*/  FMUL.FTZ R35, R132, R171 ;  /* 0x000000ab84237220 */ /* 0x002fe40000410000 */
[----:B---3--:R-:W-:Y:S02]  /*f100*/  FMUL.FTZ R8, R133, R144 ;  /* 0x0000009085087220 */ /* 0x008fe40000410000 */
[C---:B--2---:R-:W-:Y:S02]  /*f110*/  FMUL.FTZ R126, R0.reuse, R126 ;  /* 0x0000007e007e7220 */ /* 0x044fe40000410000 */
[----:B------:R-:W-:Y:S01]  /*f120*/  FMUL.FTZ R127, R0, R127 ;  /* 0x0000007f007f7220 */ /* 0x000fe20000410000 */
[----:B------:R1:W2:Y:S01]  /*f130*/  MUFU.EX2 R195, R13 ;  /* 0x0000000d00c37308 */ /* 0x0002a20000000800 */
        /* <DEDUP_REMOVED lines=9> */
[----:B-----5:R-:W-:Y:S02]  /*f1d0*/  FMUL.FTZ R12, R133, R148 ;  /* 0x00000094850c7220 */ /* 0x020fe40000410000 */
[--C-:B------:R-:W-:Y:S02]  /*f1e0*/  FFMA.FTZ R25, R25, c[0x0][0x2d0], -R138.reuse ;  /* 0x0000b40019197a23 */ /* 0x100fe4000001088a */
[--C-:B------:R-:W-:Y:S01]  /*f1f0*/  FFMA.FTZ R28, R28, c[0x0][0x2d0], -R138.reuse ;  /* 0x0000b4001c1c7a23 */ /* 0x100fe2000001088a */
[----:B------:R-:W4:Y:S01]  /*f200*/  MUFU.EX2 R211, R11 ;  /* 0x0000000b00d37308 */ /* 0x000f220000000800 */
[--C-:B------:R-:W-:Y:S02]  /*f210*/  FFMA.FTZ R29, R29, c[0x0][0x2d0], -R138.reuse ;  /* 0x0000b4001d1d7a23 */ /* 0x100fe4000001088a */
[--C-:B------:R-:W-:Y:S02]  /*f220*/  FFMA.FTZ R30, R30, c[0x0][0x2d0], -R3.reuse ;  /* 0x0000b4001e1e7a23 */ /* 0x100fe40000010803 */
[----:B-1----:R-:W-:Y:S02]  /*f230*/  FMUL.FTZ R13, R133, R149 ;  /* 0x00000095850d7220 */ /* 0x002fe40000410000 */
[--C-:B------:R-:W-:Y:S02]  /*f240*/  FFMA.FTZ R40, R40, c[0x0][0x2d0], -R138.reuse ;  /* 0x0000b40028287a23 */ /* 0x100fe4000001088a */
[--C-:B------:R-:W-:Y:S01]  /*f250*/  FFMA.FTZ R41, R41, c[0x0][0x2d0], -R138.reuse ;  /* 0x0000b40029297a23 */ /* 0x100fe2000001088a */
[----:B------:R1:W-:Y:S01]  /*f260*/  MUFU.EX2 R213, R14 ;  /* 0x0000000e00d57308 */ /* 0x0003e20000000800 */
[--C-:B------:R-:W-:Y:S02]  /*f270*/  FFMA.FTZ R42, R42, c[0x0][0x2d0], -R3.reuse ;  /* 0x0000b4002a2a7a23 */ /* 0x100fe40000010803 */
[--C-:B------:R-:W-:Y:S02]  /*f280*/  FFMA.FTZ R43, R43, c[0x0][0x2d0], -R3.reuse ;  /* 0x0000b4002b2b7a23 */ /* 0x100fe40000010803 */
[----:B---3--:R-:W-:Y:S01]  /*f290*/  FMUL.FTZ R10, R0, R146 ;  /* 0x00000092000a7220 */ /* 0x008fe20000410000 */
[----:B--2---:R-:W-:Y:S01]  /*f2a0*/  F2FP.PACK_AB R146, R195, R218 ;  /* 0x000000dac392723e */ /* 0x004fe200000000ff */
[--C-:B------:R-:W-:Y:S02]  /*f2b0*/  FFMA.FTZ R44, R44, c[0x0][0x2d0], -R138.reuse ;  /* 0x0000b4002c2c7a23 */ /* 0x100fe4000001088a */
[--C-:B------:R-:W-:Y:S01]  /*f2c0*/  FFMA.FTZ R45, R45, c[0x0][0x2d0], -R138.reuse ;  /* 0x0000b4002d2d7a23 */ /* 0x100fe2000001088a */
[----:B------:R-:W2:Y:S01]  /*f2d0*/  MUFU.EX2 R194, R15 ;  /* 0x0000000f00c27308 */ /* 0x000ea20000000800 */
        /* <DEDUP_REMOVED lines=12> */
[----:B------:R1:W4:Y:S01]  /*f3a0*/  MUFU.EX2 R209, R25 ;  /* 0x0000001900d17308 */ /* 0x0003220000000800 */
[--C-:B------:R-:W-:Y:S02]  /*f3b0*/  FFMA.FTZ R88, R88, c[0x0][0x2d0], -R138.reuse ;  /* 0x0000b40058587a23 */ /* 0x100fe4000001088a */
[--C-:B------:R-:W-:Y:S01]  /*f3c0*/  FFMA.FTZ R89, R89, c[0x0][0x2d0], -R138.reuse ;  /* 0x0000b40059597a23 */ /* 0x100fe2000001088a */
[----:B--2---:R-:W-:Y:S01]  /*f3d0*/  F2FP.PACK_AB R147, R194, R213 ;  /* 0x000000d5c293723e */ /* 0x004fe200000000ff */
[----:B------:R-:W-:Y:S02]  /*f3e0*/  FMUL.FTZ R15, R0, R151 ;  /* 0x00000097000f7220 */ /* 0x000fe40000410000 */
[----:B------:R-:W2:Y:S01]  /*f3f0*/  LDSM.16.MT88.4 R148, [R230+0x100] ;  /* 0x00010000e694783b */ /* 0x000ea20000004200 */
[--C-:B------:R-:W-:Y:S02]  /*f400*/  FFMA.FTZ R90, R90, c[0x0][0x2d0], -R3.reuse ;  /* 0x0000b4005a5a7a23 */ /* 0x100fe40000010803 */
[----:B------:R5:W-:Y:S01]  /*f410*/  MUFU.EX2 R206, R28 ;  /* 0x0000001c00ce7308 */ /* 0x000be20000000800 */
[C---:B------:R-:W-:Y:S04]  /*f420*/  HMMA.16816.F32 R8, R144.reuse, R20, R8 ;  /* 0x000000149008723c */ /* 0x040fe80000001808 */
[----:B---3--:R-:W-:Y:S02]  /*f430*/  FMUL.FTZ R24, R133, R160 ;  /* 0x000000a085187220 */ /* 0x008fe40000410000 */
[--C-:B------:R-:W-:Y:S02]  /*f440*/  FFMA.FTZ R91, R91, c[0x0][0x2d0], -R3.reuse ;  /* 0x0000b4005b5b7a23 */ /* 0x100fe40000010803 */
[-C--:B------:R-:W-:Y:S01]  /*f450*/  HMMA.16816.F32 R12, R144, R22.reuse, R12 ;  /* 0x00000016900c723c */ /* 0x080fe2000000180c */
[----:B------:R3:W-:Y:S03]  /*f460*/  MUFU.EX2 R226, R26 ;  /* 0x0000001a00e27308 */ /* 0x0007e60000000800 */
[C---:B------:R-:W-:Y:S01]  /*f470*/  FMUL.FTZ R20, R134.reuse, R156 ;  /* 0x0000009c86147220 */ /* 0x040fe20000410000 */
[----:B------:R-:W-:Y:S01]  /*f480*/  MOV R156, R215 ;  /* 0x000000d7009c7202 */ /* 0x000fe20000000f00 */
[----:B------:R-:W-:Y:S02]  /*f490*/  FMUL.FTZ R21, R134, R157 ;  /* 0x0000009d86157220 */ /* 0x000fe40000410000 */
[C---:B------:R-:W-:Y:S03]  /*f4a0*/  HMMA.16816.F32 R16, R140.reuse, R22, R16 ;  /* 0x000000168c10723c */ /* 0x040fe60000001810 */
[----:B------:R-:W2:Y:S01]  /*f4b0*/  MUFU.EX2 R210, R27 ;  /* 0x0000001b00d27308 */ /* 0x000ea20000000800 */
[C---:B-1----:R-:W-:Y:S02]  /*f4c0*/  FMUL.FTZ R25, R133.reuse, R161 ;  /* 0x000000a185197220 */ /* 0x042fe40000410000 */
[--C-:B------:R-:W-:Y:S02]  /*f4d0*/  FFMA.FTZ R92, R92, c[0x0][0x2d0], -R138.reuse ;  /* 0x0000b4005c5c7a23 */ /* 0x100fe4000001088a */
[C---:B------:R-:W-:Y:S01]  /*f4e0*/  FMUL.FTZ R22, R132.reuse, R158 ;  /* 0x0000009e84167220 */ /* 0x040fe20000410000 */
[----:B----4-:R-:W-:Y:S03]  /*f4f0*/  MOV R158, R209 ;  /* 0x000000d1009e7202 */ /* 0x010fe60000000f00 */
[----:B------:R-:W-:Y:S01]  /*f500*/  FMUL.FTZ R23, R132, R159 ;  /* 0x0000009f84177220 */ /* 0x000fe20000410000 */
[----:B------:R1:W4:Y:S01]  /*f510*/  MUFU.EX2 R205, R30 ;  /* 0x0000001e00cd7308 */ /* 0x0003220000000800 */
[----:B-----5:R-:W-:Y:S01]  /*f520*/  FMUL.FTZ R28, R133, R164 ;  /* 0x000000a4851c7220 */ /* 0x020fe20000410000 */
[----:B------:R-:W-:Y:S01]  /*f530*/  MOV R159, R208 ;  /* 0x000000d0009f7202 */ /* 0x000fe20000000f00 */
[--C-:B------:R-:W-:Y:S02]  /*f540*/  FFMA.FTZ R93, R93, c[0x0][0x2d0], -R138.reuse ;  /* 0x0000b4005d5d7a23 */ /* 0x100fe4000001088a */
[----:B---3--:R-:W-:Y:S01]  /*f550*/  FMUL.FTZ R26, R0, R162 ;  /* 0x000000a2001a7220 */ /* 0x008fe20000410000 */
[-C--:B------:R-:W-:Y:S03]  /*f560*/  HMMA.16816.F32 R20, R140, R188.reuse, R20 ;  /* 0x000000bc8c14723c */ /* 0x080fe60000001814 */
[----:B------:R-:W-:Y:S01]  /*f570*/  MOV R162, R221 ;  /* 0x000000dd00a27202 */ /* 0x000fe20000000f00 */
[----:B------:R3:W5:Y:S01]  /*f580*/  MUFU.EX2 R32, R29 ;  /* 0x0000001d00207308 */ /* 0x0007620000000800 */
[--C-:B------:R-:W-:Y:S02]  /*f590*/  FFMA.FTZ R94, R94, c[0x0][0x2d0], -R3.reuse ;  /* 0x0000b4005e5e7a23 */ /* 0x100fe40000010803 */
[----:B------:R-:W-:Y:S01]  /*f5a0*/  FFMA.FTZ R95, R95, c[0x0][0x2d0], -R3 ;  /* 0x0000b4005f5f7a23 */ /* 0x000fe20000010803 */
[----:B--2---:R-:W-:Y:S01]  /*f5b0*/  MOV R157, R210 ;  /* 0x000000d2009d7202 */ /* 0x004fe20000000f00 */
[----:B------:R-:W-:Y:S03]  /*f5c0*/  FMUL.FTZ R27, R0, R163 ;  /* 0x000000a3001b7220 */ /* 0x000fe60000410000 */
[----:B------:R-:W-:Y:S01]  /*f5d0*/  MOV R163, R216 ;  /* 0x000000d800a37202 */ /* 0x000fe20000000f00 */
[----:B------:R-:W-:Y:S01]  /*f5e0*/  FFMA.FTZ R114, R114, c[0x0][0x2d0], -R139 ;  /* 0x0000b40072727a23 */ /* 0x000fe2000001088b */
[----:B------:R-:W2:Y:S01]  /*f5f0*/  MUFU.EX2 R33, R31 ;  /* 0x0000001f00217308 */ /* 0x000ea20000000800 */
[--C-:B------:R-:W-:Y:S01]  /*f600*/  FFMA.FTZ R104, R104, c[0x0][0x2d0], -R138.reuse ;  /* 0x0000b40068687a23 */ /* 0x100fe2000001088a */
[C---:B------:R-:W-:Y:S04]  /*f610*/  HMMA.16816.F32 R24, R144.reuse, R188, R24 ;  /* 0x000000bc9018723c */ /* 0x040fe80000001818 */
[----:B-1----:R-:W-:Y:S01]  /*f620*/  FMUL.FTZ R30, R0, R166 ;  /* 0x000000a6001e7220 */ /* 0x002fe20000410000 */
[----:B----4-:R-:W-:Y:S01]  /*f630*/  MOV R171, R205 ;  /* 0x000000cd00ab7202 */ /* 0x010fe20000000f00 */
[--C-:B------:R-:W-:Y:S02]  /*f640*/  FFMA.FTZ R105, R105, c[0x0][0x2d0], -R138.reuse ;  /* 0x0000b40069697a23 */ /* 0x100fe4000001088a */
[----:B------:R-:W1:Y:S01]  /*f650*/  MUFU.EX2 R207, R34 ;  /* 0x0000002200cf7308 */ /* 0x000e620000000800 */
[--C-:B------:R-:W-:Y:S03]  /*f660*/  FFMA.FTZ R108, R108, c[0x0][0x2d0], -R138.reuse ;  /* 0x0000b4006c6c7a23 */ /* 0x100fe6000001088a */
[----:B---3--:R-:W-:Y:S01]  /*f670*/  FMUL.FTZ R29, R133, R165 ;  /* 0x000000a5851d7220 */ /* 0x008fe20000410000 */
[----:B-----5:R-:W-:Y:S01]  /*f680*/  MOV R161, R32 ;  /* 0x0000002000a17202 */ /* 0x020fe20000000f00 */
[----:B------:R-:W-:Y:S01]  /*f690*/  FMUL.FTZ R32, R134, R168 ;  /* 0x000000a886207220 */ /* 0x000fe20000410000 */
[----:B------:R-:W-:Y:S01]  /*f6a0*/  MOV R168, R197 ;  /* 0x000000c500a87202 */ /* 0x000fe20000000f00 */
[----:B------:R-:W-:Y:S02]  /*f6b0*/  FFMA.FTZ R138, R109, c[0x0][0x2d0], -R138 ;  /* 0x0000b4006d8a7a23 */ /* 0x000fe4000001088a */
[----:B------:R-:W3:Y:S01]  /*f6c0*/  MUFU.EX2 R34, R37 ;  /* 0x0000002500227308 */ /* 0x000ee20000000800 */
[--C-:B------:R-:W-:Y:S02]  /*f6d0*/  FFMA.FTZ R106, R106, c[0x0][0x2d0], -R3.reuse ;  /* 0x0000b4006a6a7a23 */ /* 0x100fe40000010803 */
[--C-:B------:R-:W-:Y:S01]  /*f6e0*/  FFMA.FTZ R107, R107, c[0x0][0x2d0], -R3.reuse ;  /* 0x0000b4006b6b7a23 */ /* 0x100fe20000010803 */
[----:B--2---:R-:W-:Y:S01]  /*f6f0*/  MOV R160, R33 ;  /* 0x0000002100a07202 */ /* 0x004fe20000000f00 */
[----:B------:R-:W-:Y:S02]  /*f700*/  FMUL.FTZ R31, R0, R167 ;  /* 0x000000a7001f7220 */ /* 0x000fe40000410000 */
[----:B------:R-:W-:Y:S02]  /*f710*/  FMUL.FTZ R33, R134, R169 ;  /* 0x000000a986217220 */ /* 0x000fe40000410000 */
[--C-:B------:R-:W-:Y:S01]  /*f720*/  FFMA.FTZ R110, R110, c[0x0][0x2d0], -R3.reuse ;  /* 0x0000b4006e6e7a23 */ /* 0x100fe20000010803 */
[----:B------:R2:W4:Y:S01]  /*f730*/  MUFU.EX2 R203, R36 ;  /* 0x0000002400cb7308 */ /* 0x0005220000000800 */
[----:B------:R-:W-:Y:S01]  /*f740*/  FFMA.FTZ R3, R111, c[0x0][0x2d0], -R3 ;  /* 0x0000b4006f037a23 */ /* 0x000fe20000010803 */
[-C--:B------:R-:W-:Y:S03]  /*f750*/  HMMA.16816.F32 R28, R144, R190.reuse, R28 ;  /* 0x000000be901c723c */ /* 0x080fe6000000181c */
[----:B-1----:R-:W-:Y:S05]  /*f760*/  MOV R169, R207 ;  /* 0x000000cf00a97202 */ /* 0x002fea0000000f00 */
[----:B------:R1:W-:Y:S01]  /*f770*/  MUFU.EX2 R251, R39 ;  /* 0x0000002700fb7308 */ /* 0x0003e20000000800 */
[----:B---3--:R-:W-:Y:S03]  /*f780*/  MOV R167, R34 ;  /* 0x0000002200a77202 */ /* 0x008fe60000000f00 */
[----:B------:R-:W-:Y:S01]  /*f790*/  FMUL.FTZ R34, R132, R170 ;  /* 0x000000aa84227220 */ /* 0x000fe20000410000 */
[----:B------:R-:W-:Y:S01]  /*f7a0*/  MOV R170, R206 ;  /* 0x000000ce00aa7202 */ /* 0x000fe20000000f00 */
[C---:B------:R-:W-:Y:S04]  /*f7b0*/  FMUL.FTZ R37, R134.reuse, R173 ;  /* 0x000000ad86257220 */ /* 0x040fe80000410000 */
[----:B------:R3:W5:Y:S01]  /*f7c0*/  MUFU.EX2 R252, R38 ;  /* 0x0000002600fc7308 */ /* 0x0007620000000800 */
[C---:B------:R-:W-:Y:S04]  /*f7d0*/  HMMA.16816.F32 R32, R140.reuse, R190, R32 ;  /* 0x000000be8c20723c */ /* 0x040fe80000001820 */
[----:B--2---:R-:W-:Y:S05]  /*f7e0*/  FMUL.FTZ R36, R134, R172 ;  /* 0x000000ac86247220 */ /* 0x004fea0000410000 */
[----:B------:R2:W-:Y:S03]  /*f7f0*/  MUFU.EX2 R225, R48 ;  /* 0x0000003000e17308 */ /* 0x0005e60000000800 */
[C---:B-1----:R-:W-:Y:S07]  /*f800*/  FMUL.FTZ R39, R132.reuse, R175 ;  /* 0x000000af84277220 */ /* 0x042fee0000410000 */
[----:B------:R1:W-:Y:S01]  /*f810*/  MUFU.EX2 R223, R50 ;  /* 0x0000003200df7308 */ /* 0x0003e20000000800 */
[----:B---3--:R-:W-:Y:S09]  /*f820*/  FMUL.FTZ R38, R132, R174 ;  /* 0x000000ae84267220 */ /* 0x008ff20000410000 */
[----:B------:R3:W3:Y:S01]  /*f830*/  MUFU.EX2 R224, R49 ;  /* 0x0000003100e07308 */ /* 0x0006e20000000800 */
[-C--:B------:R-:W-:Y:S03]  /*f840*/  HMMA.16816.F32 R36, R140, R148.reuse, R36 ;  /* 0x000000948c24723c */ /* 0x080fe60000001824 */
[C---:B--2---:R-:W-:Y:S06]  /*f850*/  FMUL.FTZ R48, R133.reuse, R176 ;  /* 0x000000b085307220 */ /* 0x044fec0000410000 */
[----:B------:R2:W2:Y:S03]  /*f860*/  MUFU.EX2 R222, R51 ;  /* 0x0000003300de7308 */ /* 0x0004a60000000800 */
[C---:B-1----:R-:W-:Y:S07]  /*f870*/  FMUL.FTZ R50, R0.reuse, R178 ;  /* 0x000000b200327220 */ /* 0x042fee0000410000 */
[----:B------:R1:W-:Y:S01]  /*f880*/  MUFU.EX2 R166, R40 ;  /* 0x0000002800a67308 */ /* 0x0003e20000000800 */
[C---:B---3--:R-:W-:Y:S09]  /*f890*/  FMUL.FTZ R49, R133.reuse, R177 ;  /* 0x000000b185317220 */ /* 0x048ff20000410000 */
[----:B------:R3:W3:Y:S01]  /*f8a0*/  MUFU.EX2 R165, R41 ;  /* 0x0000002900a57308 */ /* 0x0006e20000000800 */
[C---:B--2---:R-:W-:Y:S09]  /*f8b0*/  FMUL.FTZ R51, R0.reuse, R179 ;  /* 0x000000b300337220 */ /* 0x044ff20000410000 */
[----:B------:R2:W-:Y:S01]  /*f8c0*/  MUFU.EX2 R164, R42 ;  /* 0x0000002a00a47308 */ /* 0x0005e20000000800 */
[C---:B------:R-:W-:Y:S04]  /*f8d0*/  HMMA.16816.F32 R48, R144.reuse, R148, R48 ;  /* 0x000000949030723c */ /* 0x040fe80000001830 */
[C---:B-1----:R-:W-:Y:S05]  /*f8e0*/  FMUL.FTZ R40, R133.reuse, R180 ;  /* 0x000000b485287220 */ /* 0x042fea0000410000 */
[----:B------:R1:W1:Y:S03]  /*f8f0*/  MUFU.EX2 R221, R43 ;  /* 0x0000002b00dd7308 */ /* 0x0002660000000800 */
[C---:B---3--:R-:W-:Y:S07]  /*f900*/  FMUL.FTZ R41, R133.reuse, R181 ;  /* 0x000000b585297220 */ /* 0x048fee0000410000 */
[----:B------:R3:W-:Y:S01]  /*f910*/  MUFU.EX2 R215, R44 ;  /* 0x0000002c00d77308 */ /* 0x0007e20000000800 */
[C---:B--2---:R-:W-:Y:S09]  /*f920*/  FMUL.FTZ R42, R0.reuse, R182 ;  /* 0x000000b6002a7220 */ /* 0x044ff20000410000 */
[----:B------:R2:W2:Y:S01]  /*f930*/  MUFU.EX2 R216, R45 ;  /* 0x0000002d00d87308 */ /* 0x0004a20000000800 */
[C---:B-1----:R-:W-:Y:S09]  /*f940*/  FMUL.FTZ R43, R0.reuse, R183 ;  /* 0x000000b7002b7220 */ /* 0x042ff20000410000 */
[----:B------:R-:W-:Y:S01]  /*f950*/  MUFU.EX2 R208, R52 ;  /* 0x0000003400d07308 */ /* 0x000fe20000000800 */
[-C--:B------:R-:W-:Y:S03]  /*f960*/  HMMA.16816.F32 R40, R144, R150.reuse, R40 ;  /* 0x000000969028723c */ /* 0x080fe60000001828 */
[C---:B---3--:R-:W-:Y:S01]  /*f970*/  FMUL.FTZ R44, R133.reuse, R184 ;  /* 0x000000b8852c7220 */ /* 0x048fe20000410000 */
[----:B------:R-:W-:Y:S04]  /*f980*/  MOV R184, R204 ;  /* 0x000000cc00b87202 */ /* 0x000fe80000000f00 */
[C---:B------:R-:W-:Y:S01]  /*f990*/  HMMA.16816.F32 R116, R140.reuse, R150, R116 ;  /* 0x000000968c74723c */ /* 0x040fe20000001874 */
[----:B------:R1:W-:Y:S01]  /*f9a0*/  MUFU.EX2 R210, R46 ;  /* 0x0000002e00d27308 */ /* 0x0003e20000000800 */
[----:B------:R-:W3:Y:S02]  /*f9b0*/  LDSM.16.MT88.4 R148, [R229+0x900] ;  /* 0x00090000e594783b */ /* 0x000ee40000004200 */
[----:B--2---:R-:W-:Y:S01]  /*f9c0*/  FMUL.FTZ R45, R133, R185 ;  /* 0x000000b9852d7220 */ /* 0x004fe20000410000 */
[----:B----4-:R-:W-:Y:S03]  /*f9d0*/  MOV R185, R203 ;  /* 0x000000cb00b97202 */ /* 0x010fe60000000f00 */
[-C--:B------:R-:W-:Y:S03]  /*f9e0*/  HMMA.16816.F32 R120, R140, R152.reuse, R120 ;  /* 0x000000988c78723c */ /* 0x080fe60000001878 */
[----:B------:R2:W2:Y:S01]  /*f9f0*/  MUFU.EX2 R209, R47 ;  /* 0x0000002f00d17308 */ /* 0x0004a20000000800 */
[----:B------:R-:W-:Y:S04]  /*fa00*/  MOV R192, R185 ;  /* 0x000000b900c07202 */ /* 0x000fe80000000f00 */
[C---:B------:R-:W-:Y:S05]  /*fa10*/  HMMA.16816.F32 R124, R144.reuse, R152, R124 ;  /* 0x00000098907c723c */ /* 0x040fea000000187c */
[----:B------:R-:W-:Y:S01]  /*fa20*/  MUFU.EX2 R175, R53 ;  /* 0x0000003500af7308 */ /* 0x000fe20000000800 */
[C---:B-1----:R-:W-:Y:S01]  /*fa30*/  FMUL.FTZ R46, R0.reuse, R186 ;  /* 0x000000ba002e7220 */ /* 0x042fe20000410000 */
[----:B------:R-:W-:Y:S08]  /*fa40*/  MOV R186, R198 ;  /* 0x000000c600ba7202 */ /* 0x000ff00000000f00 */
[----:B------:R-:W-:Y:S01]  /*fa50*/  MUFU.EX2 R174, R54 ;  /* 0x0000003600ae7308 */ /* 0x000fe20000000800 */
[----:B--2---:R-:W-:Y:S01]  /*fa60*/  FMUL.FTZ R47, R0, R187 ;  /* 0x000000bb002f7220 */ /* 0x004fe20000410000 */
[----:B------:R-:W-:Y:S08]  /*fa70*/  MOV R187, R194 ;  /* 0x000000c200bb7202 */ /* 0x000ff00000000f00 */
[----:B------:R1:W-:Y:S01]  /*fa80*/  MUFU.EX2 R207, R55 ;  /* 0x0000003700cf7308 */ /* 0x0003e20000000800 */
[-C--:B------:R-:W-:Y:S07]  /*fa90*/  HMMA.16816.F32 R44, R144, R154.reuse, R44 ;  /* 0x0000009a902c723c */ /* 0x080fee000000182c */
[----:B------:R-:W-:Y:S01]  /*faa0*/  F2FP.PACK_AB R146, R161, R170 ;  /* 0x000000aaa192723e */ /* 0x000fe200000000ff */
[----:B------:R-:W-:Y:S01]  /*fab0*/  HMMA.16816.F32 R128, R140, R154, R128 ;  /* 0x0000009a8c80723c */ /* 0x000fe20000001880 */
[----:B------:R-:W2:Y:S01]  /*fac0*/  LDSM.16.MT88.4 R152, [R232+0x900] ;  /* 0x00090000e898783b */ /* 0x000ea20000004200 */
[----:B------:R-:W-:Y:S02]  /*fad0*/  MUFU.EX2 R205, R64 ;  /* 0x0000004000cd7308 */ /* 0x000fe40000000800 */
[----:B------:R-:W-:Y:S02]  /*fae0*/  F2FP.PACK_AB R147, R160, R171 ;  /* 0x000000aba093723e */ /* 0x000fe400000000ff */
[----:B------:R-:W-:Y:S02]  /*faf0*/  F2FP.PACK_AB R144, R158, R227 ;  /* 0x000000e39e90723e */ /* 0x000fe400000000ff */
[----:B------:R-:W-:Y:S04]  /*fb00*/  F2FP.PACK_AB R143, R162, R169 ;  /* 0x000000a9a28f723e */ /* 0x000fe800000000ff */
[----:B------:R-:W-:Y:S01]  /*fb10*/  F2FP.PACK_AB R140, R193, R186 ;  /* 0x000000bac18c723e */ /* 0x000fe200000000ff */
[----:B------:R-:W-:Y:S01]  /*fb20*/  MUFU.EX2 R206, R65 ;  /* 0x0000004100ce7308 */ /* 0x000fe20000000800 */
[----:B------:R-:W-:Y:S01]  /*fb30*/  F2FP.PACK_AB R141, R159, R184 ;  /* 0x000000b89f8d723e */ /* 0x000fe200000000ff */
[----:B-1----:R-:W1:Y:S01]  /*fb40*/  LDSM.16.MT88.4 R52, [R230+0x900] ;  /* 0x00090000e634783b */ /* 0x002e620000004200 */
[----:B------:R-:W-:Y:S02]  /*fb50*/  F2FP.PACK_AB R142, R163, R156 ;  /* 0x0000009ca38e723e */ /* 0x000fe400000000ff */
[----:B------:R-:W-:Y:S05]  /*fb60*/  F2FP.PACK_AB R145, R157, R226 ;  /* 0x000000e29d91723e */ /* 0x000fea00000000ff */
[-C--:B---3--:R-:W-:Y:S01]  /*fb70*/  HMMA.16816.F32 R4, R140, R148.reuse, R4 ;  /* 0x000000948c04723c */ /* 0x088fe20000001804 */
[----:B------:R-:W-:Y:S07]  /*fb80*/  MUFU.EX2 R203, R66 ;  /* 0x0000004200cb7308 */ /* 0x000fee0000000800 */
[C---:B------:R-:W-:Y:S03]  /*fb90*/  HMMA.16816.F32 R8, R144.reuse, R148, R8 ;  /* 0x000000949008723c */ /* 0x040fe60000001808 */
[----:B------:R3:W-:Y:S04]  /*fba0*/  MUFU.EX2 R204, R67 ;  /* 0x0000004300cc7308 */ /* 0x0007e80000000800 */
[----:B------:R-:W-:Y:S01]  /*fbb0*/  MOV R148, R196 ;  /* 0x000000c400947202 */ /* 0x000fe20000000f00 */
[-C--:B------:R-:W-:Y:S04]  /*fbc0*/  HMMA.16816.F32 R12, R144, R150.reuse, R12 ;  /* 0x00000096900c723c */ /* 0x080fe8000000180c */
[----:B------:R-:W-:Y:S01]  /*fbd0*/  MOV R149, R195 ;  /* 0x000000c300957202 */ /* 0x000fe20000000f00 */
[----:B------:R-:W-:Y:S03]  /*fbe0*/  MUFU.EX2 R173, R56 ;  /* 0x0000003800ad7308 */ /* 0x000fe60000000800 */
[C---:B------:R-:W-:Y:S01]  /*fbf0*/  HMMA.16816.F32 R16, R140.reuse, R150, R16 ;  /* 0x000000968c10723c */ /* 0x040fe20000001810 */
[----:B------:R-:W4:Y:S06]  /*fc00*/  LDL.LU R150, [R1+0xc] ;  /* 0x00000c0001967983 */ /* 0x000f2c0000300800 */
[----:B------:R-:W1:Y:S01]  /*fc10*/  MUFU.EX2 R179, R57 ;  /* 0x0000003900b37308 */ /* 0x000e620000000800 */
[-C--:B--2---:R-:W-:Y:S01]  /*fc20*/  HMMA.16816.F32 R20, R140, R152.reuse, R20 ;  /* 0x000000988c14723c */ /* 0x084fe20000001814 */
[----:B---3--:R-:W2:Y:S03]  /*fc30*/  LDSM.16.MT88.4 R64, [R231+0x900] ;  /* 0x00090000e740783b */ /* 0x008ea60000004200 */
[----:B------:R-:W-:Y:S04]  /*fc40*/  MOV R151, R193 ;  /* 0x000000c100977202 */ /* 0x000fe80000000f00 */
[C---:B------:R-:W-:Y:S01]  /*fc50*/  HMMA.16816.F32 R24, R144.reuse, R152, R24 ;  /* 0x000000989018723c */ /* 0x040fe20000001818 */
[----:B------:R-:W-:Y:S01]  /*fc60*/  MUFU.EX2 R172, R58 ;  /* 0x0000003a00ac7308 */ /* 0x000fe20000000800 */
[----:B------:R-:W3:Y:S04]  /*fc70*/  LDL.LU R152, [R1+0x8] ;  /* 0x0000080001987983 */ /* 0x000ee80000300800 */
[----:B------:R-:W3:Y:S02]  /*fc80*/  LDL.LU R153, [R1+0x10] ;  /* 0x0000100001997983 */ /* 0x000ee40000300800 */
[-C--:B------:R-:W-:Y:S03]  /*fc90*/  HMMA.16816.F32 R28, R144, R154.reuse, R28 ;  /* 0x0000009a901c723c */ /* 0x080fe6000000181c */
[----:B------:R2:W2:Y:S05]  /*fca0*/  MUFU.EX2 R178, R59 ;  /* 0x0000003b00b27308 */ /* 0x0004aa0000000800 */
[C---:B------:R-:W-:Y:S01]  /*fcb0*/  HMMA.16816.F32 R32, R140.reuse, R154, R32 ;  /* 0x0000009a8c20723c */ /* 0x040fe20000001820 */
[----:B------:R-:W3:Y:S04]  /*fcc0*/  LDL.LU R155, [R1+0x4] ;  /* 0x00000400019b7983 */ /* 0x000ee80000300800 */
[----:B------:R-:W-:Y:S03]  /*fcd0*/  MUFU.EX2 R182, R68 ;  /* 0x0000004400b67308 */ /* 0x000fe60000000800 */
[-C--:B-1----:R-:W-:Y:S07]  /*fce0*/  HMMA.16816.F32 R36, R140, R52.reuse, R36 ;  /* 0x000000348c24723c */ /* 0x082fee0000001824 */
[----:B------:R-:W-:Y:S01]  /*fcf0*/  MUFU.EX2 R197, R69 ;  /* 0x0000004500c57308 */ /* 0x000fe20000000800 */
[C---:B------:R-:W-:Y:S01]  /*fd00*/  HMMA.16816.F32 R48, R144.reuse, R52, R48 ;  /* 0x000000349030723c */ /* 0x040fe20000001830 */
[----:B--2---:R-:W1:Y:S06]  /*fd10*/  LDSM.16.MT88.4 R56, [R229+0x1100] ;  /* 0x00110000e538783b */ /* 0x004e6c0000004200 */
[----:B------:R-:W-:Y:S01]  /*fd20*/  F2FP.PACK_AB R52, R167, R185 ;  /* 0x000000b9a734723e */ /* 0x000fe200000000ff */
[-C--:B------:R-:W-:Y:S01]  /*fd30*/  HMMA.16816.F32 R40, R144, R54.reuse, R40 ;  /* 0x000000369028723c */ /* 0x080fe20000001828 */
[----:B------:R-:W-:Y:S03]  /*fd40*/  MUFU.EX2 R181, R70 ;  /* 0x0000004600b57308 */ /* 0x000fe60000000800 */
[----:B-----5:R-:W-:Y:S04]  /*fd50*/  F2FP.PACK_AB R53, R251, R252 ;  /* 0x000000fcfb35723e */ /* 0x020fe800000000ff */
[C---:B------:R-:W-:Y:S03]  /*fd60*/  HMMA.16816.F32 R116, R140.reuse, R54, R116 ;  /* 0x000000368c74723c */ /* 0x040fe60000001874 */
[----:B------:R2:W-:Y:S04]  /*fd70*/  MUFU.EX2 R196, R71 ;  /* 0x0000004700c47308 */ /* 0x0005e80000000800 */
[----:B------:R-:W-:Y:S01]  /*fd80*/  F2FP.PACK_AB R54, R224, R225 ;  /* 0x000000e1e036723e */ /* 0x000fe200000000ff */
[-C--:B------:R-:W-:Y:S04]  /*fd90*/  HMMA.16816.F32 R120, R140, R64.reuse, R120 ;  /* 0x000000408c78723c */ /* 0x080fe80000001878 */
[----:B------:R-:W-:Y:S01]  /*fda0*/  F2FP.PACK_AB R55, R222, R223 ;  /* 0x000000dfde37723e */ /* 0x000fe200000000ff */
[----:B------:R-:W-:Y:S03]  /*fdb0*/  MUFU.EX2 R180, R72 ;  /* 0x0000004800b47308 */ /* 0x000fe60000000800 */
[C---:B------:R-:W-:Y:S07]  /*fdc0*/  HMMA.16816.F32 R124, R144.reuse, R64, R124 ;  /* 0x00000040907c723c */ /* 0x040fee000000187c */
[----:B------:R5:W-:Y:S01]  /*fdd0*/  MUFU.EX2 R177, R60 ;  /* 0x0000003c00b17308 */ /* 0x000be20000000800 */
[-C--:B------:R-:W-:Y:S01]  /*fde0*/  HMMA.16816.F32 R44, R144, R66.reuse, R44 ;  /* 0x00000042902c723c */ /* 0x080fe2000000182c */
[----:B--2---:R-:W-:Y:S06]  /*fdf0*/  LDSM.16.MT88.4 R68, [R230+0x1100] ;  /* 0x00110000e644783b */ /* 0x004fec0000004200 */
[----:B------:R-:W-:Y:S01]  /*fe00*/  MOV R147, R169 ;  /* 0x000000a900937202 */ /* 0x000fe20000000f00 */
[----:B------:R-:W-:Y:S01]  /*fe10*/  HMMA.16816.F32 R128, R140, R66, R128 ;  /* 0x000000428c80723c */ /* 0x000fe20000001880 */
[----:B------:R2:W2:Y:S01]  /*fe20*/  MUFU.EX2 R198, R61 ;  /* 0x0000003d00c67308 */ /* 0x0004a20000000800 */
[----:B------:R-:W2:Y:S02]  /*fe30*/  LDSM.16.MT88.4 R64, [R232+0x1100] ;  /* 0x00110000e840783b */ /* 0x000ea40000004200 */
[----:B------:R-:W-:Y:S02]  /*fe40*/  MOV R146, R168 ;  /* 0x000000a800927202 */ /* 0x000fe40000000f00 */
[----:B------:R-:W-:Y:S02]  /*fe50*/  MOV R111, R147 ;  /* 0x00000093006f7202 */ /* 0x000fe40000000f00 */
[-C--:B-1----:R-:W-:Y:S03]  /*fe60*/  HMMA.16816.F32 R4, R52, R56.reuse, R4 ;  /* 0x000000383404723c */ /* 0x082fe60000001804 */
[----:B------:R1:W-:Y:S02]  /*fe70*/  MUFU.EX2 R176, R62 ;  /* 0x0000003e00b07308 */ /* 0x0003e40000000800 */
[----:B-----5:R-:W-:Y:S08]  /*fe80*/  F2FP.PACK_AB R60, R165, R166 ;  /* 0x000000a6a53c723e */ /* 0x020ff000000000ff */
[----:B------:R5:W5:Y:S01]  /*fe90*/  MUFU.EX2 R183, R63 ;  /* 0x0000003f00b77308 */ /* 0x000b620000000800 */
[----:B--2---:R-:W-:Y:S09]  /*fea0*/  F2FP.PACK_AB R61, R221, R164 ;  /* 0x000000a4dd3d723e */ /* 0x004ff200000000ff */
[----:B------:R-:W2:Y:S01]  /*feb0*/  MUFU.EX2 R190, R73 ;  /* 0x0000004900be7308 */ /* 0x000ea20000000800 */
[----:B-1----:R-:W-:Y:S09]  /*fec0*/  F2FP.PACK_AB R62, R216, R215 ;  /* 0x000000d7d83e723e */ /* 0x002ff200000000ff */
[----:B------:R-:W-:Y:S01]  /*fed0*/  MUFU.EX2 R189, R74 ;  /* 0x0000004a00bd7308 */ /* 0x000fe20000000800 */
[----:B-----5:R-:W-:Y:S09]  /*fee0*/  F2FP.PACK_AB R63, R209, R210 ;  /* 0x000000d2d13f723e */ /* 0x020ff200000000ff */
[----:B------:R1:W5:Y:S01]  /*fef0*/  MUFU.EX2 R188, R75 ;  /* 0x0000004b00bc7308 */ /* 0x0003620000000800 */
[C---:B------:R-:W-:Y:S08]  /*ff00*/  HMMA.16816.F32 R8, R60.reuse, R56, R8 ;  /* 0x000000383c08723c */ /* 0x040ff00000001808 */
[-C--:B------:R-:W-:Y:S01]  /*ff10*/  HMMA.16816.F32 R12, R60, R58.reuse, R12 ;  /* 0x0000003a3c0c723c */ /* 0x080fe2000000180c */
[----:B------:R-:W-:Y:S07]  /*ff20*/  MUFU.EX2 R113, R113 ;  /* 0x0000007100717308 */ /* 0x000fee0000000800 */
[C---:B------:R-:W-:Y:S01]  /*ff30*/  HMMA.16816.F32 R16, R52.reuse, R58, R16 ;  /* 0x0000003a3410723c */ /* 0x040fe20000001810 */
[----:B------:R-:W2:Y:S02]  /*ff40*/  LDSM.16.MT88.4 R56, [R231+0x1100] ;  /* 0x00110000e738783b */ /* 0x000ea40000004200 */
[----:B------:R-:W-:Y:S05]  /*ff50*/  MUFU.EX2 R115, R115 ;  /* 0x0000007300737308 */ /* 0x000fea0000000800 */
[-C--:B------:R-:W-:Y:S01]  /*ff60*/  HMMA.16816.F32 R20, R52, R64.reuse, R20 ;  /* 0x000000403414723c */ /* 0x080fe20000001814 */
        /* <DEDUP_REMOVED lines=14> */
[----:B------:R-:W-:Y:S01]  /*10050*/  LDSM.16.MT88.4 R68, [R230+0x1900] ;  /* 0x00190000e644783b */ /* 0x000fe20000004200 */
[----:B------:R-:W-:Y:S06]  /*10060*/  MUFU.EX2 R191, R83 ;  /* 0x0000005300bf7308 */ /* 0x000fec0000000800 */
[-C--:B--2---:R-:W-:Y:S04]  /*10070*/  HMMA.16816.F32 R120, R52, R56.reuse, R120 ;  /* 0x000000383478723c */ /* 0x084fe80000001878 */
[----:B------:R2:W-:Y:S04]  /*10080*/  MUFU.EX2 R83, R76 ;  /* 0x0000004c00537308 */ /* 0x0005e80000000800 */
[C---:B------:R-:W-:Y:S06]  /*10090*/  HMMA.16816.F32 R124, R60.reuse, R56, R124 ;  /* 0x000000383c7c723c */ /* 0x040fec000000187c */
[----:B------:R-:W1:Y:S01]  /*100a0*/  MUFU.EX2 R82, R77 ;  /* 0x0000004d00527308 */ /* 0x000e620000000800 */
[----:B------:R-:W-:Y:S01]  /*100b0*/  F2FP.PACK_AB R56, R179, R173 ;  /* 0x000000adb338723e */ /* 0x000fe200000000ff */
[-C--:B------:R-:W-:Y:S01]  /*100c0*/  HMMA.16816.F32 R44, R60, R58.reuse, R44 ;  /* 0x0000003a3c2c723c */ /* 0x080fe2000000182c */
[----:B------:R-:W2:Y:S03]  /*100d0*/  LDSM.16.MT88.4 R60, [R232+0x1900] ;  /* 0x00190000e83c783b */ /* 0x000ea60000004200 */
[----:B------:R-:W-:Y:S04]  /*100e0*/  F2FP.PACK_AB R57, R178, R172 ;  /* 0x000000acb239723e */ /* 0x000fe800000000ff */
[----:B------:R-:W-:Y:S01]  /*100f0*/  HMMA.16816.F32 R128, R52, R58, R128 ;  /* 0x0000003a3480723c */ /* 0x000fe20000001880 */
[----:B------:R-:W2:Y:S06]  /*10100*/  MUFU.EX2 R81, R78 ;  /* 0x0000004e00517308 */ /* 0x000eac0000000800 */
        /* <DEDUP_REMOVED lines=11> */
[-C--:B------:R-:W-:Y:S04]  /*101c0*/  HMMA.16816.F32 R12, R56, R66.reuse, R12 ;  /* 0x00000042380c723c */ /* 0x080fe8000000180c */
[----:B----4-:R-:W-:Y:S01]  /*101d0*/  FFMA.FTZ R0, R0, R150, R199 ;  /* 0x0000009600007223 */ /* 0x010fe200000100c7 */
[----:B------:R-:W-:Y:S01]  /*101e0*/  MOV R150, R170 ;  /* 0x000000aa00967202 */ /* 0x000fe20000000f00 */
[----:B------:R-:W-:Y:S02]  /*101f0*/  MUFU.EX2 R87, R87 ;  /* 0x0000005700577308 */ /* 0x000fe40000000800 */
[C---:B------:R-:W-:Y:S01]  /*10200*/  HMMA.16816.F32 R16, R52.reuse, R66, R16 ;  /* 0x000000423410723c */ /* 0x040fe20000001810 */
[----:B------:R-:W1:Y:S03]  /*10210*/  LDSM.16.MT88.4 R64, [R231+0x1900] ;  /* 0x00190000e740783b */ /* 0x000e660000004200 */
[----:B------:R-:W-:Y:S01]  /*10220*/  MOV R109, R150 ;  /* 0x00000096006d7202 */ /* 0x000fe20000000f00 */
[----:B------:R-:W-:Y:S03]  /*10230*/  FADD.FTZ R0, R211, R0 ;  /* 0x00000000d3007221 */ /* 0x000fe60000010000 */
[-C--:B--2---:R-:W-:Y:S01]  /*10240*/  HMMA.16816.F32 R20, R52, R60.reuse, R20 ;  /* 0x0000003c3414723c */ /* 0x084fe20000001814 */
[----:B------:R-:W-:Y:S03]  /*10250*/  MUFU.EX2 R96, R96 ;  /* 0x0000006000607308 */ /* 0x000fe60000000800 */
[----:B------:R-:W-:Y:S02]  /*10260*/  FADD.FTZ R76, R213, R0 ;  /* 0x00000000d54c7221 */ /* 0x000fe40000010000 */
[----:B---3--:R-:W-:Y:S02]  /*10270*/  FFMA.FTZ R132, R132, R152, R201 ;  /* 0x0000009884847223 */ /* 0x008fe400000100c9 */
[C---:B------:R-:W-:Y:S03]  /*10280*/  HMMA.16816.F32 R24, R56.reuse, R60, R24 ;  /* 0x0000003c3818723c */ /* 0x040fe60000001818 */
[----:B------:R-:W-:Y:S01]  /*10290*/  MUFU.EX2 R97, R97 ;  /* 0x0000006100617308 */ /* 0x000fe20000000800 */
[----:B------:R-:W-:Y:S04]  /*102a0*/  FFMA.FTZ R133, R133, R153, R200 ;  /* 0x0000009985857223 */ /* 0x000fe800000100c8 */
[-C--:B------:R-:W-:Y:S04]  /*102b0*/  HMMA.16816.F32 R28, R56, R62.reuse, R28 ;  /* 0x0000003e381c723c */ /* 0x080fe8000000181c */
[----:B------:R-:W-:Y:S01]  /*102c0*/  FFMA.FTZ R134, R134, R155, R202 ;  /* 0x0000009b86867223 */ /* 0x000fe200000100ca */
[----:B------:R-:W-:Y:S01]  /*102d0*/  MOV R202, R151 ;  /* 0x0000009700ca7202 */ /* 0x000fe20000000f00 */
[----:B------:R-:W-:Y:S01]  /*102e0*/  LDSM.16.MT88.4 R152, [R229+0x3100] ;  /* 0x00310000e598783b */ /* 0x000fe20000004200 */
[----:B------:R-:W-:Y:S01]  /*102f0*/  MOV R151, R171 ;  /* 0x000000ab00977202 */ /* 0x000fe20000000f00 */
[C---:B------:R-:W-:Y:S01]  /*10300*/  HMMA.16816.F32 R32, R52.reuse, R62, R32 ;  /* 0x0000003e3420723c */ /* 0x040fe20000001820 */
[----:B------:R-:W-:Y:S03]  /*10310*/  MUFU.EX2 R98, R98 ;  /* 0x0000006200627308 */ /* 0x000fe60000000800 */
[----:B------:R-:W-:Y:S02]  /*10320*/  MOV R139, R151 ;  /* 0x00000097008b7202 */ /* 0x000fe40000000f00 */
[----:B------:R-:W2:Y:S02]  /*10330*/  LDSM.16.MT88.4 R60, [R229+0x2100] ;  /* 0x00210000e53c783b */ /* 0x000ea40000004200 */
[-C--:B------:R-:W-:Y:S03]  /*10340*/  HMMA.16816.F32 R36, R52, R68.reuse, R36 ;  /* 0x000000443424723c */ /* 0x080fe60000001824 */
[----:B------:R-:W-:Y:S03]  /*10350*/  MUFU.EX2 R99, R99 ;  /* 0x0000006300637308 */ /* 0x000fe60000000800 */
[----:B------:R-:W-:Y:S02]  /*10360*/  LDSM.16.MT88.4 R168, [R232+0x3100] ;  /* 0x00310000e8a8783b */ /* 0x000fe40000004200 */
[C---:B------:R-:W-:Y:S05]  /*10370*/  HMMA.16816.F32 R48, R56.reuse, R68, R48 ;  /* 0x000000443830723c */ /* 0x040fea0000001830 */
[----:B------:R-:W-:Y:S03]  /*10380*/  MUFU.EX2 R100, R100 ;  /* 0x0000006400647308 */ /* 0x000fe60000000800 */
[-C--:B------:R-:W-:Y:S07]  /*10390*/  HMMA.16816.F32 R40, R56, R70.reuse, R40 ;  /* 0x000000463828723c */ /* 0x080fee0000001828 */
[----:B------:R-:W-:Y:S01]  /*103a0*/  MUFU.EX2 R101, R101 ;  /* 0x0000006500657308 */ /* 0x000fe20000000800 */
[C---:B------:R-:W-:Y:S01]  /*103b0*/  HMMA.16816.F32 R116, R52.reuse, R70, R116 ;  /* 0x000000463474723c */ /* 0x040fe20000001874 */
[----:B------:R-:W3:Y:S07]  /*103c0*/  LDSM.16.MT88.4 R68, [R232+0x2100] ;  /* 0x00210000e844783b */ /* 0x000eee0000004200 */
[-C--:B-1----:R-:W-:Y:S01]  /*103d0*/  HMMA.16816.F32 R120, R52, R64.reuse, R120 ;  /* 0x000000403478723c */ /* 0x082fe20000001878 */
[----:B------:R-:W-:Y:S07]  /*103e0*/  MUFU.EX2 R102, R102 ;  /* 0x0000006600667308 */ /* 0x000fee0000000800 */
[C---:B------:R-:W-:Y:S03]  /*103f0*/  HMMA.16816.F32 R124, R56.reuse, R64, R124 ;  /* 0x00000040387c723c */ /* 0x040fe6000000187c */
[----:B------:R-:W-:Y:S05]  /*10400*/  MUFU.EX2 R103, R103 ;  /* 0x0000006700677308 */ /* 0x000fea0000000800 */
[-C--:B------:R-:W-:Y:S05]  /*10410*/  HMMA.16816.F32 R44, R56, R66.reuse, R44 ;  /* 0x00000042382c723c */ /* 0x080fea000000182c */
[----:B------:R-:W-:Y:S02]  /*10420*/  MUFU.EX2 R112, R112 ;  /* 0x0000007000707308 */ /* 0x000fe40000000800 */
[----:B------:R-:W-:Y:S01]  /*10430*/  F2FP.PACK_AB R56, R190, R180 ;  /* 0x000000b4be38723e */ /* 0x000fe200000000ff */
[----:B------:R-:W-:Y:S01]  /*10440*/  HMMA.16816.F32 R128, R52, R66, R128 ;  /* 0x000000423480723c */ /* 0x000fe20000001880 */
[----:B------:R-:W1:Y:S03]  /*10450*/  LDSM.16.MT88.4 R64, [R231+0x2100] ;  /* 0x00210000e740783b */ /* 0x000e660000004200 */
[----:B-----5:R-:W-:Y:S02]  /*10460*/  F2FP.PACK_AB R57, R188, R189 ;  /* 0x000000bdbc39723e */ /* 0x020fe400000000ff */
[----:B------:R-:W-:Y:S01]  /*10470*/  F2FP.PACK_AB R58, R82, R83 ;  /* 0x00000053523a723e */ /* 0x000fe200000000ff */
[----:B------:R-:W-:Y:S01]  /*10480*/  MUFU.EX2 R114, R114 ;  /* 0x0000007200727308 */ /* 0x000fe20000000800 */
[----:B------:R-:W-:Y:S04]  /*10490*/  F2FP.PACK_AB R52, R197, R182 ;  /* 0x000000b6c534723e */ /* 0x000fe800000000ff */
[----:B------:R-:W-:Y:S02]  /*104a0*/  F2FP.PACK_AB R53, R196, R181 ;  /* 0x000000b5c435723e */ /* 0x000fe400000000ff */
[----:B------:R-:W-:Y:S02]  /*104b0*/  F2FP.PACK_AB R54, R194, R195 ;  /* 0x000000c3c236723e */ /* 0x000fe400000000ff */
[----:B------:R-:W-:Y:S01]  /*104c0*/  F2FP.PACK_AB R55, R191, R193 ;  /* 0x000000c1bf37723e */ /* 0x000fe200000000ff */
[----:B------:R-:W-:Y:S01]  /*104d0*/  MUFU.EX2 R107, R107 ;  /* 0x0000006b006b7308 */ /* 0x000fe20000000800 */
[----:B------:R-:W-:Y:S05]  /*104e0*/  F2FP.PACK_AB R59, R80, R81 ;  /* 0x00000051503b723e */ /* 0x000fea00000000ff */
[-C--:B--2---:R-:W-:Y:S04]  /*104f0*/  HMMA.16816.F32 R4, R52, R60.reuse, R4 ;  /* 0x0000003c3404723c */ /* 0x084fe80000001804 */
[----:B------:R-:W-:Y:S04]  /*10500*/  MUFU.EX2 R108, R108 ;  /* 0x0000006c006c7308 */ /* 0x000fe80000000800 */
[C---:B------:R-:W-:Y:S06]  /*10510*/  HMMA.16816.F32 R8, R56.reuse, R60, R8 ;  /* 0x0000003c3808723c */ /* 0x040fec0000001808 */
[----:B------:R-:W-:Y:S02]  /*10520*/  MUFU.EX2 R110, R110 ;  /* 0x0000006e006e7308 */ /* 0x000fe40000000800 */
[-C--:B------:R-:W-:Y:S08]  /*10530*/  HMMA.16816.F32 R12, R56, R62.reuse, R12 ;  /* 0x0000003e380c723c */ /* 0x080ff0000000180c */
[C---:B------:R-:W-:Y:S01]  /*10540*/  HMMA.16816.F32 R16, R52.reuse, R62, R16 ;  /* 0x0000003e3410723c */ /* 0x040fe20000001810 */
[----:B------:R-:W2:Y:S01]  /*10550*/  LDSM.16.MT88.4 R60, [R229+0x2900] ;  /* 0x00290000e53c783b */ /* 0x000ea20000004200 */
[----:B------:R-:W-:Y:S06]  /*10560*/  MUFU.EX2 R88, R88 ;  /* 0x0000005800587308 */ /* 0x000fec0000000800 */
[-C--:B---3--:R-:W-:Y:S04]  /*10570*/  HMMA.16816.F32 R20, R52, R68.reuse, R20 ;  /* 0x000000443414723c */ /* 0x088fe80000001814 */
[----:B------:R-:W-:Y:S04]  /*10580*/  MUFU.EX2 R89, R89 ;  /* 0x0000005900597308 */ /* 0x000fe80000000800 */
[C---:B------:R-:W-:Y:S06]  /*10590*/  HMMA.16816.F32 R24, R56.reuse, R68, R24 ;  /* 0x000000443818723c */ /* 0x040fec0000001818 */
[----:B------:R-:W-:Y:S02]  /*105a0*/  MUFU.EX2 R90, R90 ;  /* 0x0000005a005a7308 */ /* 0x000fe40000000800 */
[-C--:B------:R-:W-:Y:S08]  /*105b0*/  HMMA.16816.F32 R28, R56, R70.reuse, R28 ;  /* 0x00000046381c723c */ /* 0x080ff0000000181c */
[C---:B------:R-:W-:Y:S01]  /*105c0*/  HMMA.16816.F32 R32, R52.reuse, R70, R32 ;  /* 0x000000463420723c */ /* 0x040fe20000001820 */
[----:B------:R-:W3:Y:S01]  /*105d0*/  LDSM.16.MT88.4 R68, [R232+0x2900] ;  /* 0x00290000e844783b */ /* 0x000ee20000004200 */
[----:B------:R-:W-:Y:S06]  /*105e0*/  MUFU.EX2 R91, R91 ;  /* 0x0000005b005b7308 */ /* 0x000fec0000000800 */
[-C--:B------:R-:W-:Y:S04]  /*105f0*/  HMMA.16816.F32 R36, R52, R72.reuse, R36 ;  /* 0x000000483424723c */ /* 0x080fe80000001824 */
[----:B------:R-:W-:Y:S04]  /*10600*/  MUFU.EX2 R92, R92 ;  /* 0x0000005c005c7308 */ /* 0x000fe80000000800 */
[C---:B------:R-:W-:Y:S06]  /*10610*/  HMMA.16816.F32 R48, R56.reuse, R72, R48 ;  /* 0x000000483830723c */ /* 0x040fec0000001830 */
[----:B------:R-:W4:Y:S02]  /*10620*/  MUFU.EX2 R93, R93 ;  /* 0x0000005d005d7308 */ /* 0x000f240000000800 */
[-C--:B------:R-:W-:Y:S08]  /*10630*/  HMMA.16816.F32 R40, R56, R74.reuse, R40 ;  /* 0x0000004a3828723c */ /* 0x080ff00000001828 */
[C---:B------:R-:W-:Y:S01]  /*10640*/  HMMA.16816.F32 R116, R52.reuse, R74, R116 ;  /* 0x0000004a3474723c */ /* 0x040fe20000001874 */
[----:B------:R-:W5:Y:S01]  /*10650*/  LDSM.16.MT88.4 R72, [R230+0x2900] ;  /* 0x00290000e648783b */ /* 0x000f620000004200 */
[----:B------:R-:W-:Y:S06]  /*10660*/  MUFU.EX2 R94, R94 ;  /* 0x0000005e005e7308 */ /* 0x000fec0000000800 */
[-C--:B-1----:R-:W-:Y:S04]  /*10670*/  HMMA.16816.F32 R120, R52, R64.reuse, R120 ;  /* 0x000000403478723c */ /* 0x082fe80000001878 */
[----:B------:R-:W1:Y:S04]  /*10680*/  MUFU.EX2 R95, R95 ;  /* 0x0000005f005f7308 */ /* 0x000e680000000800 */
[C---:B------:R-:W-:Y:S06]  /*10690*/  HMMA.16816.F32 R124, R56.reuse, R64, R124 ;  /* 0x00000040387c723c */ /* 0x040fec000000187c */
[----:B------:R-:W-:Y:S01]  /*106a0*/  MUFU.EX2 R104, R104 ;  /* 0x0000006800687308 */ /* 0x000fe20000000800 */
[----:B------:R-:W-:Y:S01]  /*106b0*/  FADD.FTZ R64, R217, R134 ;  /* 0x00000086d9407221 */ /* 0x000fe20000010000 */
[-C--:B------:R-:W-:Y:S04]  /*106c0*/  HMMA.16816.F32 R44, R56, R66.reuse, R44 ;  /* 0x00000042382c723c */ /* 0x080fe8000000182c */
[----:B------:R-:W-:Y:S03]  /*106d0*/  FADD.FTZ R79, R220, R64 ;  /* 0x00000040dc4f7221 */ /* 0x000fe60000010000 */
[----:B----4-:R-:W-:Y:S01]  /*106e0*/  F2FP.PACK_AB R58, R93, R92 ;  /* 0x0000005c5d3a723e */ /* 0x010fe200000000ff */
[----:B------:R-:W-:Y:S01]  /*106f0*/  HMMA.16816.F32 R128, R52, R66, R128 ;  /* 0x000000423480723c */ /* 0x000fe20000001880 */
[----:B------:R-:W4:Y:S01]  /*10700*/  LDSM.16.MT88.4 R64, [R231+0x2900] ;  /* 0x00290000e740783b */ /* 0x000f220000004200 */
[----:B------:R-:W-:Y:S02]  /*10710*/  MUFU.EX2 R105, R105 ;  /* 0x0000006900697308 */ /* 0x000fe40000000800 */
[----:B------:R-:W-:Y:S01]  /*10720*/  FADD.FTZ R56, R214, R132 ;  /* 0x00000084d6387221 */ /* 0x000fe20000010000 */
[----:B-1----:R-:W-:Y:S01]  /*10730*/  F2FP.PACK_AB R59, R95, R94 ;  /* 0x0000005e5f3b723e */ /* 0x002fe200000000ff */
[----:B------:R-:W-:Y:S01]  /*10740*/  FADD.FTZ R57, R212, R133 ;  /* 0x00000085d4397221 */ /* 0x000fe20000010000 */
[----:B------:R-:W-:Y:S01]  /*10750*/  F2FP.PACK_AB R52, R85, R84 ;  /* 0x000000545534723e */ /* 0x000fe200000000ff */
[----:B------:R-:W-:Y:S01]  /*10760*/  FADD.FTZ R78, R219, R56 ;  /* 0x00000038db4e7221 */ /* 0x000fe20000010000 */
[----:B------:R-:W-:Y:S03]  /*10770*/  F2FP.PACK_AB R53, R87, R86 ;  /* 0x000000565735723e */ /* 0x000fe600000000ff */
[----:B------:R-:W-:Y:S01]  /*10780*/  F2FP.PACK_AB R54, R97, R96 ;  /* 0x000000606136723e */ /* 0x000fe200000000ff */
[----:B------:R-:W-:Y:S01]  /*10790*/  FADD.FTZ R77, R218, R57 ;  /* 0x00000039da4d7221 */ /* 0x000fe20000010000 */
[----:B------:R-:W-:Y:S01]  /*107a0*/  F2FP.PACK_AB R55, R99, R98 ;  /* 0x000000626337723e */ /* 0x000fe200000000ff */
[----:B------:R-:W1:Y:S01]  /*107b0*/  MUFU.EX2 R106, R106 ;  /* 0x0000006a006a7308 */ /* 0x000e620000000800 */
[----:B------:R-:W-:Y:S01]  /*107c0*/  F2FP.PACK_AB R56, R89, R88 ;  /* 0x000000585938723e */ /* 0x000fe200000000ff */
[----:B------:R-:W-:Y:S01]  /*107d0*/  FADD.FTZ R0, R146, R79 ;  /* 0x0000004f92007221 */ /* 0x000fe20000010000 */
[----:B------:R-:W-:Y:S02]  /*107e0*/  F2FP.PACK_AB R57, R91, R90 ;  /* 0x0000005a5b39723e */ /* 0x000fe400000000ff */
[----:B------:R-:W-:Y:S01]  /*107f0*/  MOV R133, R135 ;  /* 0x0000008700857202 */ /* 0x000fe20000000f00 */
[-C--:B--2---:R-:W-:Y:S03]  /*10800*/  HMMA.16816.F32 R4, R52, R60.reuse, R4 ;  /* 0x0000003c3404723c */ /* 0x084fe60000001804 */
[----:B------:R-:W-:Y:S01]  /*10810*/  FADD.FTZ R0, R186, R0 ;  /* 0x00000000ba007221 */ /* 0x000fe20000010000 */
[----:B------:R-:W-:Y:S03]  /*10820*/  F2FP.PACK_AB R186, R138, R108 ;  /* 0x0000006c8aba723e */ /* 0x000fe600000000ff */
[----:B------:R-:W-:Y:S01]  /*10830*/  FADD.FTZ R0, R202, R0 ;  /* 0x00000000ca007221 */ /* 0x000fe20000010000 */
[C---:B------:R-:W-:Y:S01]  /*10840*/  HMMA.16816.F32 R8, R56.reuse, R60, R8 ;  /* 0x0000003c3808723c */ /* 0x040fe20000001808 */
[----:B------:R2:W2:Y:S07]  /*10850*/  MUFU.EX2 R60, R3 ;  /* 0x00000003003c7308 */ /* 0x0004ae0000000800 */
[-C--:B------:R-:W-:Y:S04]  /*10860*/  HMMA.16816.F32 R12, R56, R62.reuse, R12 ;  /* 0x0000003e380c723c */ /* 0x080fe8000000180c */
[----:B-1----:R-:W-:Y:S04]  /*10870*/  F2FP.PACK_AB R185, R107, R106 ;  /* 0x0000006a6bb9723e */ /* 0x002fe800000000ff */
[C---:B------:R-:W-:Y:S08]  /*10880*/  HMMA.16816.F32 R16, R52.reuse, R62, R16 ;  /* 0x0000003e3410723c */ /* 0x040ff00000001810 */
[-C--:B---3--:R-:W-:Y:S04]  /*10890*/  HMMA.16816.F32 R20, R52, R68.reuse, R20 ;  /* 0x000000443414723c */ /* 0x088fe80000001814 */
[----:B--2---:R-:W-:Y:S01]  /*108a0*/  FADD.FTZ R3, R187, R76 ;  /* 0x0000004cbb037221 */ /* 0x004fe20000010000 */
[----:B------:R-:W-:Y:S03]  /*108b0*/  F2FP.PACK_AB R187, R60, R110 ;  /* 0x0000006e3cbb723e */ /* 0x000fe600000000ff */
[C---:B------:R-:W-:Y:S08]  /*108c0*/  HMMA.16816.F32 R24, R56.reuse, R68, R24 ;  /* 0x000000443818723c */ /* 0x040ff00000001818 */
[-C--:B------:R-:W-:Y:S08]  /*108d0*/  HMMA.16816.F32 R28, R56, R70.reuse, R28 ;  /* 0x00000046381c723c */ /* 0x080ff0000000181c */
[C---:B------:R-:W-:Y:S07]  /*108e0*/  HMMA.16816.F32 R32, R52.reuse, R70, R32 ;  /* 0x000000463420723c */ /* 0x040fee0000001820 */
[----:B------:R-:W-:Y:S01]  /*108f0*/  MOV R70, R2 ;  /* 0x0000000200467202 */ /* 0x000fe20000000f00 */
[-C--:B-----5:R-:W-:Y:S08]  /*10900*/  HMMA.16816.F32 R36, R52, R72.reuse, R36 ;  /* 0x000000483424723c */ /* 0x0a0ff00000001824 */
[C---:B------:R-:W-:Y:S08]  /*10910*/  HMMA.16816.F32 R48, R56.reuse, R72, R48 ;  /* 0x000000483830723c */ /* 0x040ff00000001830 */
[-C--:B------:R-:W-:Y:S08]  /*10920*/  HMMA.16816.F32 R40, R56, R74.reuse, R40 ;  /* 0x0000004a3828723c */ /* 0x080ff00000001828 */
[C---:B------:R-:W-:Y:S08]  /*10930*/  HMMA.16816.F32 R116, R52.reuse, R74, R116 ;  /* 0x0000004a3474723c */ /* 0x040ff00000001874 */
[-C--:B----4-:R-:W-:Y:S08]  /*10940*/  HMMA.16816.F32 R120, R52, R64.reuse, R120 ;  /* 0x000000403478723c */ /* 0x090ff00000001878 */
[C---:B------:R-:W-:Y:S08]  /*10950*/  HMMA.16816.F32 R124, R56.reuse, R64, R124 ;  /* 0x00000040387c723c */ /* 0x040ff0000000187c */
[-C--:B------:R-:W-:Y:S07]  /*10960*/  HMMA.16816.F32 R44, R56, R66.reuse, R44 ;  /* 0x00000042382c723c */ /* 0x080fee000000182c */
[----:B------:R-:W-:Y:S01]  /*10970*/  FADD.FTZ R57, R148, R78 ;  /* 0x0000004e94397221 */ /* 0x000fe20000010000 */
[----:B------:R-:W-:Y:S04]  /*10980*/  HMMA.16816.F32 R128, R52, R66, R128 ;  /* 0x000000423480723c */ /* 0x000fe80000001880 */
[----:B------:R-:W-:Y:S01]  /*10990*/  FADD.FTZ R58, R184, R57 ;  /* 0x00000039b83a7221 */ /* 0x000fe20000010000 */
[----:B------:R-:W-:Y:S01]  /*109a0*/  F2FP.PACK_AB R184, R105, R104 ;  /* 0x0000006869b8723e */ /* 0x000fe200000000ff */
[----:B------:R-:W-:Y:S01]  /*109b0*/  FADD.FTZ R56, R149, R77 ;  /* 0x0000004d95387221 */ /* 0x000fe20000010000 */
[----:B------:R-:W-:Y:S02]  /*109c0*/  F2FP.PACK_AB R52, R101, R100 ;  /* 0x000000646534723e */ /* 0x000fe400000000ff */
[----:B------:R-:W-:Y:S03]  /*109d0*/  F2FP.PACK_AB R53, R103, R102 ;  /* 0x000000666735723e */ /* 0x000fe600000000ff */
[----:B------:R-:W-:Y:S01]  /*109e0*/  FADD.FTZ R57, R227, R56 ;  /* 0x00000038e3397221 */ /* 0x000fe20000010000 */
[----:B------:R-:W-:Y:S01]  /*109f0*/  F2FP.PACK_AB R54, R113, R112 ;  /* 0x000000707136723e */ /* 0x000fe200000000ff */
[----:B------:R-:W-:Y:S01]  /*10a00*/  FADD.FTZ R56, R226, R3 ;  /* 0x00000003e2387221 */ /* 0x000fe20000010000 */
[----:B------:R-:W-:Y:S01]  /*10a10*/  F2FP.PACK_AB R55, R115, R114 ;  /* 0x000000727337723e */ /* 0x000fe200000000ff */
[----:B------:R-:W-:Y:S04]  /*10a20*/  FADD.FTZ R3, R158, R57 ;  /* 0x000000399e037221 */ /* 0x000fe80000010000 */
[----:B------:R-:W-:Y:S02]  /*10a30*/  FADD.FTZ R3, R109, R3 ;  /* 0x000000036d037221 */ /* 0x000fe40000010000 */
        /* <DEDUP_REMOVED lines=31> */
[----:B------:R-:W2:Y:S03]  /*10c30*/  LDSM.16.MT88.4 R8, [R231+0x3100] ;  /* 0x00310000e708783b */ /* 0x000ea60000004200 */
        /* <DEDUP_REMOVED lines=75> */
[----:B------:R-:W-:Y:S01]  /*110f0*/  MOV R138, R2 ;  /* 0x00000002008a7202 */ /* 0x000fe20000000f00 */
[----:B------:R-:W-:Y:S01]  /*11100*/  FADD.FTZ R0, R60, R0 ;  /* 0x000000003c007221 */ /* 0x000fe20000010000 */
[----:B------:R-:W-:Y:S04]  /*11110*/  STL [R1+0x8], R4 ;  /* 0x0000080401007387 */ /* 0x000fe80000100800 */
[----:B------:R1:W-:Y:S04]  /*11120*/  STL [R1+0x10], R3 ;  /* 0x0000100301007387 */ /* 0x0003e80000100800 */
[----:B------:R2:W-:Y:S01]  /*11130*/  STL [R1+0xc], R0 ;  /* 0x00000c0001007387 */ /* 0x0005e20000100800 */
[----:B-1----:R-:W-:Y:S02]  /*11140*/  MOV R3, R136 ;  /* 0x0000008800037202 */ /* 0x002fe40000000f00 */
[----:B--2---:R-:W-:Y:S01]  /*11150*/  MOV R0, R137 ;  /* 0x0000008900007202 */ /* 0x004fe20000000f00 */
[----:B------:R-:W-:-:S05]  /*11160*/  @P0 BRA `(.L_x_664) ;  /* 0xffffc20000000947 */ /* 0x000fca000383ffff */
.L_x_663:
[----:B------:R-:W4:Y:S04]  /*11170*/  LDL.LU R6, [R1+0x4] ;  /* 0x0000040001067983 */ /* 0x000f280000300800 */
[----:B--2---:R-:W2:Y:S04]  /*11180*/  LDL.LU R9, [R1+0x8] ;  /* 0x0000080001097983 */ /* 0x004ea80000300800 */
[----:B---3--:R-:W3:Y:S04]  /*11190*/  LDL.LU R8, [R1+0x10] ;  /* 0x0000100001087983 */ /* 0x008ee80000300800 */
[----:B------:R-:W3:Y:S01]  /*111a0*/  LDL.LU R2, [R1+0xc] ;  /* 0x00000c0001027983 */ /* 0x000ee20000300800 */
[----:B------:R-:W-:-:S02]  /*111b0*/  MOV R36, 0xff800000 ;  /* 0xff80000000247802 */ /* 0x000fc40000000f00 */
[----:B------:R-:W-:Y:S02]  /*111c0*/  MOV R37, 0xff800000 ;  /* 0xff80000000257802 */ /* 0x000fe40000000f00 */
[----:B------:R-:W-:Y:S02]  /*111d0*/  MOV R38, 0xff800000 ;  /* 0xff80000000267802 */ /* 0x000fe40000000f00 */
[----:B------:R-:W-:Y:S02]  /*111e0*/  MOV R39, 0xff800000 ;  /* 0xff80000000277802 */ /* 0x000fe40000000f00 */
[----:B------:R-:W-:Y:S01]  /*111f0*/  PLOP3.LUT P4, PT, PT, PT, PT, 0x8, 0x0 ;  /* 0x000000000000781c */ /* 0x000fe20003f8e170 */
[----:B----4-:R-:W1:Y:S04]  /*11200*/  SHFL.BFLY PT, R4, R6, 0x2, 0x1f ;  /* 0x0c401f0006047f89 */ /* 0x010e6800000e0000 */
[----:B--2---:R-:W2:Y:S04]  /*11210*/  SHFL.BFLY PT, R5, R9, 0x2, 0x1f ;  /* 0x0c401f0009057f89 */ /* 0x004ea800000e0000 */
[----:B---3--:R-:W3:Y:S01]  /*11220*/  SHFL.BFLY PT, R7, R2, 0x2, 0x1f ;  /* 0x0c401f0002077f89 */ /* 0x008ee200000e0000 */
[----:B-1----:R-:W-:-:S03]  /*11230*/  FADD.FTZ R4, R4, R6 ;  /* 0x0000000604047221 */ /* 0x002fc60000010000 */
[----:B------:R-:W1:Y:S01]  /*11240*/  SHFL.BFLY PT, R6, R8, 0x2, 0x1f ;  /* 0x0c401f0008067f89 */ /* 0x000e6200000e0000 */
[----:B--2---:R-:W-:-:S03]  /*11250*/  FADD.FTZ R5, R5, R9 ;  /* 0x0000000905057221 */ /* 0x004fc60000010000 */
[----:B------:R-:W2:Y:S04]  /*11260*/  SHFL.BFLY PT, R0, R4, 0x1, 0x1f ;  /* 0x0c201f0004007f89 */ /* 0x000ea800000e0000 */
[----:B------:R-:W4:Y:S01]  /*11270*/  SHFL.BFLY PT, R3, R5, 0x1, 0x1f ;  /* 0x0c201f0005037f89 */ /* 0x000f2200000e0000 */
[----:B---3--:R-:W-:Y:S02]  /*11280*/  FADD.FTZ R7, R7, R2 ;  /* 0x0000000207077221 */ /* 0x008fe40000010000 */
[----:B-1----:R-:W-:-:S03]  /*11290*/  FADD.FTZ R6, R6, R8 ;  /* 0x0000000806067221 */ /* 0x002fc60000010000 */
[----:B------:R-:W1:Y:S01]  /*112a0*/  SHFL.BFLY PT, R8, R7, 0x1, 0x1f ;  /* 0x0c201f0007087f89 */ /* 0x000e6200000e0000 */
[----:B--2---:R-:W-:Y:S01]  /*112b0*/  FADD.FTZ R4, R4, R0 ;  /* 0x0000000004047221 */ /* 0x004fe20000010000 */
[----:B------:R-:W-:Y:S02]  /*112c0*/  MOV R0, RZ ;  /* 0x000000ff00007202 */ /* 0x000fe40000000f00 */
[----:B------:R-:W2:Y:S01]  /*112d0*/  SHFL.BFLY PT, R2, R6, 0x1, 0x1f ;  /* 0x0c201f0006027f89 */ /* 0x000ea200000e0000 */
[----:B----4-:R-:W-:Y:S01]  /*112e0*/  FADD.FTZ R5, R5, R3 ;  /* 0x0000000305057221 */ /* 0x010fe20000010000 */
[----:B------:R-:W-:-:S04]  /*112f0*/  FSETP.NE.FTZ.AND P3, PT, R4, RZ, PT ;  /* 0x000000ff0400720b */ /* 0x000fc80003f75000 */
[----:B------:R-:W-:-:S09]  /*11300*/  FSETP.NE.FTZ.AND P2, PT, R5, RZ, PT ;  /* 0x000000ff0500720b */ /* 0x000fd20003f55000 */
[----:B------:R-:W3:Y:S01]  /*11310*/  @P3 MUFU.RCP R0, R4 ;  /* 0x0000000400003308 */ /* 0x000ee20000001000 */
[----:B-1----:R-:W-:Y:S02]  /*11320*/  FADD.FTZ R7, R8, R7 ;  /* 0x0000000708077221 */ /* 0x002fe40000010000 */
[----:B--2---:R-:W-:-:S03]  /*11330*/  FADD.FTZ R6, R6, R2 ;  /* 0x0000000206067221 */ /* 0x004fc60000010000 */
[----:B------:R-:W-:Y:S01]  /*11340*/  FSETP.NE.FTZ.AND P0, PT, R7, RZ, PT ;  /* 0x000000ff0700720b */ /* 0x000fe20003f15000 */
[----:B------:R-:W-:Y:S01]  /*11350*/  CS2R R2, SRZ ;  /* 0x0000000000027805 */ /* 0x000fe2000001ff00 */
[----:B------:R-:W-:Y:S01]  /*11360*/  @P2 MUFU.LG2 R8, R5 ;  /* 0x0000000500082308 */ /* 0x000fe20000000c00 */
[----:B------:R-:W-:Y:S01]  /*11370*/  FSETP.NE.FTZ.AND P1, PT, R6, RZ, PT ;  /* 0x000000ff0600720b */ /* 0x000fe20003f35000 */
[C---:B---3--:R-:W-:Y:S02]  /*11380*/  FMUL.FTZ R140, R0.reuse, R140 ;  /* 0x0000008c008c7220 */ /* 0x048fe40000410000 */
[----:B------:R-:W-:-:S04]  /*11390*/  FMUL.FTZ R141, R0, R141 ;  /* 0x0000008d008d7220 */ /* 0x000fc80000410000 */
[----:B------:R-:W-:Y:S01]  /*113a0*/  @P2 MUFU.RCP R3, R5 ;  /* 0x0000000500032308 */ /* 0x000fe20000001000 */
[C---:B------:R-:W-:Y:S02]  /*113b0*/  FMUL.FTZ R152, R0.reuse, R152 ;  /* 0x0000009800987220 */ /* 0x040fe40000410000 */
[C---:B------:R-:W-:Y:S02]  /*113c0*/  FMUL.FTZ R26, R0.reuse, R153 ;  /* 0x00000099001a7220 */ /* 0x040fe40000410000 */
[C---:B------:R-:W-:Y:S02]  /*113d0*/  FMUL.FTZ R156, R0.reuse, R156 ;  /* 0x0000009c009c7220 */ /* 0x040fe40000410000 */
[C---:B------:R-:W-:Y:S01]  /*113e0*/  FMUL.FTZ R30, R0.reuse, R157 ;  /* 0x0000009d001e7220 */ /* 0x040fe20000410000 */
[----:B------:R-:W1:Y:S01]  /*113f0*/  @P1 MUFU.RCP R2, R6 ;  /* 0x0000000600021308 */ /* 0x000e620000001000 */
        /* <DEDUP_REMOVED lines=11> */
[----:B------:R-:W-:Y:S01]  /*114b0*/  FMUL.FTZ R129, R0, R129 ;  /* 0x0000008100817220 */ /* 0x000fe20000410000 */
[----:B------:R-:W-:Y:S01]  /*114c0*/  MOV R0, RZ ;  /* 0x000000ff00007202 */ /* 0x000fe20000000f00 */
[C---:B-1----:R-:W-:Y:S02]  /*114d0*/  FMUL.FTZ R144, R2.reuse, R144 ;  /* 0x0000009002907220 */ /* 0x042fe40000410000 */
[C---:B------:R-:W-:Y:S01]  /*114e0*/  FMUL.FTZ R33, R2.reuse, R145 ;  /* 0x0000009102217220 */ /* 0x040fe20000410000 */
        /* <DEDUP_REMOVED lines=64> */
.L_x_643:
        /* <DEDUP_REMOVED lines=135> */
.L_x_668:
        /* <DEDUP_REMOVED lines=14> */
[----:B------:R-:W-:Y:S01]  /*12240*/  LOP3.LUT P1, RZ, R5, 0x3, RZ, 0xc0, !PT ;  /* 0x0000000305ff7812 */ /* 0x000fe2000782c0ff */
[----:B------:R-:W-:Y:S01]  /*12250*/  IMAD R3, R2, 0x8, R0 ;  /* 0x0000000802037824 */ /* 0x000fe200078e0200 */
[----:B------:R-:W-:Y:S01]  /*12260*/  SHF.R.S32.HI R0, RZ, 0x1f, R34 ;  /* 0x0000001fff007819 */ /* 0x000fe20000011422 */
[----:B------:R-:W-:Y:S01]  /*12270*/  UMOV UR18, UR6 ;  /* 0x0000000600127c82 */ /* 0x000fe20008000000 */
[----:B------:R-:W-:Y:S01]  /*12280*/  SHF.R.S32.HI R2, RZ, 0x1f, R5 ;  /* 0x0000001fff027819 */ /* 0x000fe20000011405 */
[----:B------:R-:W-:Y:S01]  /*12290*/  UMOV UR19, UR7 ;  /* 0x0000000700137c82 */ /* 0x000fe20008000000 */
[----:B------:R-:W-:Y:S01]  /*122a0*/  LEA.HI R0, R0, R34, RZ, 0x2 ;  /* 0x0000002200007211 */ /* 0x000fe200078f10ff */
[----:B------:R-:W-:Y:S01]  /*122b0*/  UIMAD.WIDE.U32 UR18, UR9, UR4, UR18 ;  /* 0x00000004091272a5 */ /* 0x000fe2000f8e0012 */
[----:B------:R-:W-:Y:S01]  /*122c0*/  LEA.HI R2, R2, R5, RZ, 0x2 ;  /* 0x0000000502027211 */ /* 0x000fe200078f10ff */
[----:B------:R-:W-:Y:S01]  /*122d0*/  UIMAD UR12, UR9, UR5, UR12 ;  /* 0x00000005090c72a4 */ /* 0x000fe2000f8e020c */
[----:B------:R-:W-:Y:S01]  /*122e0*/  LOP3.LUT R0, R0, 0xffffffc, RZ, 0xc0, !PT ;  /* 0x0ffffffc00007812 */ /* 0x000fe200078ec0ff */
[----:B------:R-:W-:Y:S01]  /*122f0*/  USHF.R.S32.HI UR10, URZ, 0x1f, UR13 ;  /* 0x0000001f3f0a7899 */ /* 0x000fe2000801140d */
[----:B------:R-:W-:Y:S01]  /*12300*/  SHF.R.S32.HI R2, RZ, 0x2, R2 ;  /* 0x00000002ff027819 */ /* 0x000fe20000011402 */
[----:B------:R-:W-:Y:S01]  /*12310*/  ULDC.64 UR4, c[0x0][0x3a0] ;  /* 0x0000e80000047ab9 */ /* 0x000fe20000000a00 */
[----:B------:R-:W-:Y:S01]  /*12320*/  LEA.HI R21, R41, R40, RZ, 0x6 ;  /* 0x0000002829157211 */ /* 0x000fe200078f30ff */
[----:B------:R-:W-:Y:S01]  /*12330*/  IMAD.IADD R0, R34, 0x1, -R0 ;  /* 0x0000000122007824 */ /* 0x000fe200078e0a00 */
[----:B------:R-:W-:-:S02]  /*12340*/  UIMAD UR17, UR7, UR4, URZ ;  /* 0x00000004071172a4 */ /* 0x000fc4000f8e023f */
[----:B------:R-:W-:Y:S01]  /*12350*/  USEL UR10, UR10, URZ, !UP1 ;  /* 0x0000003f0a0a7287 */ /* 0x000fe2000c800000 */
        /* <DEDUP_REMOVED lines=16> */
[--C-:B------:R-:W-:Y:S01]  /*12460*/  IMAD.MOV.U32 R2, RZ, RZ, R3.reuse ;  /* 0x000000ffff027224 */ /* 0x100fe200078e0003 */
        /* <DEDUP_REMOVED lines=37> */
[----:B------:R-:W-:Y:S01]  /*126c0*/  IMAD R6, R9, c[0x0][0x3e0], RZ ;  /* 0x0000f80009067a24 */ /* 0x000fe200078e02ff */
[----:B------:R-:W-:Y:S01]  /*126d0*/  LEA R9, P0, R4, c[0x0][0x450], 0x2 ;  /* 0x0001140004097a11 */ /* 0x000fe200078010ff */
[----:B------:R-:W-:Y:S02]  /*126e0*/  IMAD.U32 R2, RZ, RZ, UR16 ;  /* 0x00000010ff027e24 */ /* 0x000fe4000f8e00ff */
[----:B------:R-:W-:Y:S02]  /*126f0*/  IMAD.U32 R3, RZ, RZ, UR5 ;  /* 0x00000005ff037e24 */ /* 0x000fe4000f8e00ff */
[----:B------:R-:W-:Y:S01]  /*12700*/  IMAD.IADD R8, R5, 0x1, R8 ;  /* 0x0000000105087824 */ /* 0x000fe200078e0208 */
[----:B------:R-:W-:Y:S01]  /*12710*/  SHFL.IDX PT, R16, R9, RZ, 0x1c1f ;  /* 0x001c1fff09107589 */ /* 0x000fe200000e0000 */
[----:B------:R-:W-:-:S02]  /*12720*/  IMAD R5, R7, c[0x0][0x3e4], R6 ;  /* 0x0000f90007057a24 */ /* 0x000fc400078e0206 */
[----:B------:R-:W-:Y:S01]  /*12730*/  IMAD.WIDE.U32 R6, R7, c[0x0][0x3e0], R2 ;  /* 0x0000f80007067a25 */ /* 0x000fe200078e0002 */
[----:B------:R-:W-:Y:S01]  /*12740*/  LEA.HI.X R3, R4, c[0x0][0x454], R8, 0x2, P0 ;  /* 0x0001150004037a11 */ /* 0x000fe200000f1408 */
[----:B------:R-:W-:Y:S02]  /*12750*/  SHFL.IDX PT, R14, R9, 0x1, 0x1c1f ;  /* 0x003c1f00090e7f89 */ /* 0x000fe400000e0000 */
[----:B------:R-:W-:Y:S02]  /*12760*/  IMAD R18, R18, c[0x0][0x4e8], R10 ;  /* 0x00013a0012127a24 */ /* 0x000fe400078e020a */
[----:B------:R-:W1:Y:S01]  /*12770*/  SHFL.IDX PT, R17, R3, RZ, 0x1c1f ;  /* 0x001c1fff03117589 */ /* 0x000e6200000e0000 */
[----:B-----5:R-:W-:Y:S02]  /*12780*/  IMAD R2, R12, c[0x0][0x4e8], RZ ;  /* 0x00013a000c027a24 */ /* 0x020fe400078e02ff */
[----:B------:R-:W-:Y:S01]  /*12790*/  IMAD R8, R22, 0x80, R11 ;  /* 0x0000008016087824 */ /* 0x000fe200078e020b */
[----:B------:R-:W2:Y:S01]  /*127a0*/  SHFL.IDX PT, R15, R3, 0x1, 0x1c1f ;  /* 0x003c1f00030f7f89 */ /* 0x000ea200000e0000 */
[----:B------:R-:W-:Y:S01]  /*127b0*/  SHF.R.S32.HI R10, RZ, 0x1f, R18 ;  /* 0x0000001fff0a7819 */ /* 0x000fe20000011412 */
[----:B------:R-:W-:-:S02]  /*127c0*/  IMAD.IADD R5, R7, 0x1, R5 ;  /* 0x0000000107057824 */ /* 0x000fc400078e0205 */
[----:B------:R-:W-:Y:S01]  /*127d0*/  SHFL.IDX PT, R12, R9, 0x2, 0x1c1f ;  /* 0x005c1f00090c7f89 */ /* 0x000fe200000e0000 */
[C---:B------:R-:W-:Y:S01]  /*127e0*/  IADD3 R7, R8.reuse, 0x8, RZ ;  /* 0x0000000808077810 */ /* 0x040fe20007ffe0ff */
[----:B------:R-:W-:Y:S01]  /*127f0*/  IMAD.MOV.U32 R4, RZ, RZ, R6 ;  /* 0x000000ffff047224 */ /* 0x000fe200078e0006 */
[-C--:B------:R-:W-:Y:S01]  /*12800*/  ISETP.GE.OR P4, PT, R8, R2.reuse, P1 ;  /* 0x000000020800720c */ /* 0x080fe20000f86670 */
[----:B------:R-:W3:Y:S01]  /*12810*/  SHFL.IDX PT, R13, R3, 0x2, 0x1c1f ;  /* 0x005c1f00030d7f89 */ /* 0x000ee200000e0000 */
[----:B------:R-:W-:Y:S01]  /*12820*/  IMAD R6, R10, c[0x0][0x3d8], RZ ;  /* 0x0000f6000a067a24 */ /* 0x000fe200078e02ff */
[----:B------:R-:W-:Y:S01]  /*12830*/  ISETP.GE.OR P3, PT, R7, R2, P1 ;  /* 0x000000020700720c */ /* 0x000fe20000f66670 */
[C---:B------:R-:W-:Y:S01]  /*12840*/  IMAD.WIDE.U32 R4, R18.reuse, c[0x0][0x3d8], R4 ;  /* 0x0000f60012047a25 */ /* 0x040fe200078e0004 */
[----:B------:R4:W-:Y:S03]  /*12850*/  SHFL.IDX PT, R11, R3, 0x3, 0x1c1f ;  /* 0x007c1f00030b7f89 */ /* 0x0009e600000e0000 */
[----:B------:R-:W-:Y:S01]  /*12860*/  IMAD R6, R18, c[0x0][0x3dc], R6 ;  /* 0x0000f70012067a24 */ /* 0x000fe200078e0206 */
[----:B------:R-:W3:Y:S01]  /*12870*/  SHFL.IDX PT, R10, R9, 0x3, 0x1c1f ;  /* 0x007c1f00090a7f89 */ /* 0x000ee200000e0000 */
[----:B------:R-:W-:-:S02]  /*12880*/  IMAD.SHL.U32 R7, R21, 0x8, RZ ;  /* 0x0000000815077824 */ /* 0x000fc400078e00ff */
[----:B------:R-:W-:Y:S01]  /*12890*/  IMAD.IADD R6, R5, 0x1, R6 ;  /* 0x0000000105067824 */ /* 0x000fe200078e0206 */
[----:B------:R-:W-:Y:S01]  /*128a0*/  LEA R5, P0, R4, c[0x0][0x380], 0x1 ;  /* 0x0000e00004057a11 */ /* 0x000fe200078008ff */
[----:B-1----:R-:W-:Y:S01]  /*128b0*/  @!P4 ST.E [R16.64], R36 ;  /* 0x000000241000c985 */ /* 0x002fe2000c10190e */
[----:B------:R-:W-:Y:S02]  /*128c0*/  LOP3.LUT R7, R20, 0x7ffffe00, R7, 0xf8, !PT ;  /* 0x7ffffe0014077812 */ /* 0x000fe400078ef807 */
[----:B------:R-:W-:Y:S01]  /*128d0*/  LEA.HI.X R4, R4, c[0x0][0x384], R6, 0x1, P0 ;  /* 0x0000e10004047a11 */ /* 0x000fe200000f0c06 */
[----:B--2---:R-:W-:Y:S02]  /*128e0*/  @!P3 ST.E [R14.64], R37 ;  /* 0x000000250e00b985 */ /* 0x004fe4000c10190e */
[----:B------:R-:W-:Y:S02]  /*128f0*/  IMAD.SHL.U32 R6, R7, 0x2, RZ ;  /* 0x0000000207067824 */ /* 0x000fe400078e00ff */
[----:B------:R-:W-:Y:S04]  /*12900*/  SHFL.IDX PT, R9, R4, RZ, 0x181f ;  /* 0x00181fff04097589 */ /* 0x000fe800000e0000 */
[----:B------:R-:W-:Y:S01]  /*12910*/  SHFL.IDX PT, R14, R5, 0x2, 0x181f ;  /* 0x00581f00050e7f89 */ /* 0x000fe200000e0000 */
[----:B----4-:R-:W-:-:S02]  /*12920*/  IADD3 R3, R8, 0x40, RZ ;  /* 0x0000004008037810 */ /* 0x010fc40007ffe0ff */
[----:B------:R-:W-:Y:S01]  /*12930*/  IADD3 R8, R8, 0x48, RZ ;  /* 0x0000004808087810 */ /* 0x000fe20007ffe0ff */
[----:B------:R-:W-:Y:S01]  /*12940*/  SHFL.IDX PT, R15, R5, 0x3, 0x181f ;  /* 0x00781f00050f7f89 */ /* 0x000fe200000e0000 */
        /* <DEDUP_REMOVED lines=67> */
.L_x_667:
        /* <DEDUP_REMOVED lines=31> */
.L_x_669:
        /* <DEDUP_REMOVED lines=37> */
[----:B------:R-:W-:-:S05]  /*131c0*/  IMAD R4, R0, c[0x0][0x48c], R4 ;  /* 0x0001230000047a24 */ /* 0x000fca00078e0204 */
[----:B------:R-:W-:Y:S02]  /*131d0*/  IADD3 R0, R3, R4, RZ ;  /* 0x0000000403007210 */ /* 0x000fe40007ffe0ff */
[----:B------:R-:W-:-:S04]  /*131e0*/  LEA R4, P0, R2, c[0x0][0x450], 0x2 ;  /* 0x0001140002047a11 */ /* 0x000fc800078010ff */
[----:B------:R-:W-:Y:S01]  /*131f0*/  LEA.HI.X R5, R2, c[0x0][0x454], R0, 0x2, P0 ;  /* 0x0001150002057a11 */ /* 0x000fe200000f1400 */
[----:B------:R-:W-:-:S05]  /*13200*/  IMAD.MOV.U32 R0, RZ, RZ, -0x800000 ;  /* 0xff800000ff007424 */ /* 0x000fca00078e00ff */
[----:B------:R1:W-:Y:S03]  /*13210*/  STG.E [R4.64], R0 ;  /* 0x0000000004007986 */ /* 0x0003e6000c10190e */
.L_x_671:
[----:B------:R-:W-:Y:S05]  /*13220*/  BSYNC B0 ;  /* 0x0000000000007941 */ /* 0x000fea0003800000 */
.L_x_670:
        /* <DEDUP_REMOVED lines=107> */
.L_x_672:
        /* <DEDUP_REMOVED lines=10> */
.L_x_807:


//--------------------- .text._ZN7cutlass13device_kernelIN5flash19enable_sm80_to_sm89INS1_16FlashAttnFwdSm80INS1_25CollectiveMainloopFwdSm80ILi4ELi1ELb0EN4cute5tupleIJNS5_1CILi128EEENS7_ILi112EEENS7_ILi64EEEEEELi64ENS_6half_tEfNS_4arch4Sm80ELb1ELb0ELb0ELb1ELb1ELb1ELb1ELb0EEENS1_21CollectiveEpilogueFwdINS6_IJS8_SA_S9_EEENS6_IJNS7_ILi1EEESI_SI_EEESC_SE_Li128ELb1ELb1ELb0ELb0EEENS1_19SingleTileSchedulerILb1ELb0ELb1ELi128EEEEEEEEEvNT_6ParamsE --------------------------
	.section	.text._ZN7cutlass13device_kernelIN5flash19enable_sm80_to_sm89INS1_16FlashAttnFwdSm80INS1_25CollectiveMainloopFwdSm80ILi4ELi1ELb0EN4cute5tupleIJNS5_1CILi128EEENS7_ILi112EEENS7_ILi64EEEEEELi64ENS_6half_tEfNS_4arch4Sm80ELb1ELb0ELb0ELb1ELb1ELb1ELb1ELb0EEENS1_21CollectiveEpilogueFwdINS6_IJS8_SA_S9_EEENS6_IJNS7_ILi1EEESI_SI_EEESC_SE_Li128ELb1ELb1ELb0ELb0EEENS1_19SingleTileSchedulerILb1ELb0ELb1ELi128EEEEEEEEEvNT_6ParamsE,"ax",@progbits
	.sectioninfo	@"SHI_REGISTERS=255"
	.align	128
.text._ZN7cutlass13device_kernelIN5flash19enable_sm80_to_sm89INS1_16FlashAttnFwdSm80INS1_25CollectiveMainloopFwdSm80ILi4ELi1ELb0EN4cute5tupleIJNS5_1CILi128EEENS7_ILi112EEENS7_ILi64EEEEEELi64ENS_6half_tEfNS_4arch4Sm80ELb1ELb0ELb0ELb1ELb1ELb1ELb1ELb0EEENS1_21CollectiveEpilogueFwdINS6_IJS8_SA_S9_EEENS6_IJNS7_ILi1EEESI_SI_EEESC_SE_Li128ELb1ELb1ELb0ELb0EEENS1_19SingleTileSchedulerILb1ELb0ELb1ELi128EEEEEEEEEvNT_6ParamsE:
        .type           _ZN7cutlass13device_kernelIN5flash19enable_sm80_to_sm89INS1_16FlashAttnFwdSm80INS1_25CollectiveMainloopFwdSm80ILi4ELi1ELb0EN4cute5tupleIJNS5_1CILi128EEENS7_ILi112EEENS7_ILi64EEEEEELi64ENS_6half_tEfNS_4arch4Sm80ELb1ELb0ELb0ELb1ELb1ELb1ELb1ELb0EEENS1_21CollectiveEpilogueFwdINS6_IJS8_SA_S9_EEENS6_IJNS7_ILi1EEESI_SI_EEESC_SE_Li128ELb1ELb1ELb0ELb0EEENS1_19SingleTileSchedulerILb1ELb0ELb1ELi128EEEEEEEEEvNT_6ParamsE,@function
        .size           _ZN7cutlass13device_kernelIN5flash19enable_sm80_to_sm89INS1_16FlashAttnFwdSm80INS1_25CollectiveMainloopFwdSm80ILi4ELi1ELb0EN4cute5tupleIJNS5_1CILi128EEENS7_ILi112EEENS7_ILi64EEEEEELi64ENS_6half_tEfNS_4arch4Sm80ELb1ELb0ELb0ELb1ELb1ELb1ELb1ELb0EEENS1_21CollectiveEpilogueFwdINS6_IJS8_SA_S9_EEENS6_IJNS7_ILi1EEESI_SI_EEESC_SE_Li128ELb1ELb1ELb0ELb0EEENS1_19SingleTileSchedulerILb1ELb0ELb1ELi128EEEEEEEEEvNT_6ParamsE,(.L_x_808 - _ZN7cutlass13device_kernelIN5flash19enable_sm80_to_sm89INS1_16FlashAttnFwdSm80INS1_25CollectiveMainloopFwdSm80ILi4ELi1ELb0EN4cute5tupleIJNS5_1CILi128EEENS7_ILi112EEENS7_ILi64EEEEEELi64ENS_6half_tEfNS_4arch4Sm80ELb1ELb0ELb0ELb1ELb1ELb1ELb1ELb0EEENS1_21CollectiveEpilogueFwdINS6_IJS8_SA_S9_EEENS6_IJNS7_ILi1EEESI_SI_EEESC_SE_Li128ELb1ELb1ELb0ELb0EEENS1_19SingleTileSchedulerILb1ELb0ELb1ELi128EEEEEEEEEvNT_6ParamsE)
        .other          _ZN7cutlass13device_kernelIN5flash19enable_sm80_to_sm89INS1_16FlashAttnFwdSm80INS1_25CollectiveMainloopFwdSm80ILi4ELi1ELb0EN4cute5tupleIJNS5_1CILi128EEENS7_ILi112EEENS7_ILi64EEEEEELi64ENS_6half_tEfNS_4arch4Sm80ELb1ELb0ELb0ELb1ELb1ELb1ELb1ELb0EEENS1_21CollectiveEpilogueFwdINS6_IJS8_SA_S9_EEENS6_IJNS7_ILi1EEESI_SI_EEESC_SE_Li128ELb1ELb1ELb0ELb0EEENS1_19SingleTileSchedulerILb1ELb0ELb1ELi128EEEEEEEEEvNT_6ParamsE,@"STO_CUDA_ENTRY STV_DEFAULT"
_ZN7cutlass13device_kernelIN5flash19enable_sm80_to_sm89INS1_16FlashAttnFwdSm80INS1_25CollectiveMainloopFwdSm80ILi4ELi1ELb0EN4cute5tupleIJNS5_1CILi128EEENS7_ILi112EEENS7_ILi64EEEEEELi64ENS_6half_tEfNS_4arch4Sm80ELb1ELb0ELb0ELb1ELb1ELb1ELb1ELb0EEENS1_21CollectiveEpilogueFwdINS6_IJS8_SA_S9_EEENS6_IJNS7_ILi1EEESI_SI_EEESC_SE_Li128ELb1ELb1ELb0ELb0EEENS1_19SingleTileSchedulerILb1ELb0ELb1ELi128EEEEEEEEEvNT_6ParamsE:
        /* <DEDUP_REMOVED lines=21> */
.L_x_674:
        /* <DEDUP_REMOVED lines=13> */
.L_x_676:
[----:B------:R-:W-:Y:S02]  /*0220*/  ULDC UR6, c[0x0][0x54c] ;  /* 0x0001530000067ab9 */ /* 0x000fe40000000800 */
.L_x_675:
[----:B------:R-:W-:Y:S02]  /*0230*/  ULDC UR4, c[0x0][0x548] ;  /* 0x0001520000047ab9 */ /* 0x000fe40000000800 */
[----:B------:R-:W-:-:S02]  /*0240*/  USHF.L.U32 UR17, UR17, 0x7, URZ ;  /* 0x0000000711117899 */ /* 0x000fc4000800063f */
[----:B------:R-:W-:-:S04]  /*0250*/  UIMAD UR4, UR6, UR4, URZ ;  /* 0x00000004060472a4 */ /* 0x000fc8000f8e023f */
[----:B------:R-:W-:-:S04]  /*0260*/  UISETP.GE.AND UP0, UPT, UR17, UR4, UPT ;  /* 0x000000041100728c */ /* 0x000fc8000bf06270 */
[----:B------:R-:W-:Y:S01]  /*0270*/  USEL UR21, UR21, 0xffffffff, !UP0 ;  /* 0xffffffff15157887 */ /* 0x000fe2000c000000 */
[----:B------:R-:W-:Y:S05]  /*0280*/  BRA `(.L_x_677) ;  /* 0x000001b000007947 */ /* 0x000fea0003800000 */
.L_x_673:
        /* <DEDUP_REMOVED lines=8> */
.L_x_678:
        /* <DEDUP_REMOVED lines=13> */
.L_x_680:
[----:B------:R-:W-:Y:S02]  /*03e0*/  ULDC UR6, c[0x0][0x54c] ;  /* 0x0001530000067ab9 */ /* 0x000fe40000000800 */
.L_x_679:
[----:B------:R-:W-:Y:S02]  /*03f0*/  ULDC UR4, c[0x0][0x548] ;  /* 0x0001520000047ab9 */ /* 0x000fe40000000800 */
[----:B------:R-:W-:-:S02]  /*0400*/  USHF.L.U32 UR17, UR17, 0x7, URZ ;  /* 0x0000000711117899 */ /* 0x000fc4000800063f */
[----:B------:R-:W-:-:S04]  /*0410*/  UIMAD UR4, UR6, UR4, URZ ;  /* 0x00000004060472a4 */ /* 0x000fc8000f8e023f */
[----:B------:R-:W-:-:S04]  /*0420*/  UISETP.GE.AND UP0, UPT, UR17, UR4, UPT ;  /* 0x000000041100728c */ /* 0x000fc8000bf06270 */
[----:B------:R-:W-:-:S06]  /*0430*/  USEL UR21, UR21, 0xffffffff, !UP0 ;  /* 0xffffffff15157887 */ /* 0x000fcc000c000000 */
.L_x_677:
        /* <DEDUP_REMOVED lines=16> */
[----:B------:R-:W-:Y:S01]  /*0540*/  UIMAD.WIDE UR8, UR21, UR5, UR8 ;  /* 0x00000005150872a5 */ /* 0x000fe2000f8e0208 */
[----:B------:R-:W-:Y:S02]  /*0550*/  ISETP.NE.U32.AND P4, PT, RZ, c[0x0][0x350], PT ;  /* 0x0000d400ff007a0c */ /* 0x000fe40003f85070 */
[----:B------:R-:W-:Y:S01]  /*0560*/  @UP1 UIMAD.WIDE UR10, UR21, UR5, UR10 ;  /* 0x00000005150a12a5 */ /* 0x000fe2000f8e020a */
[----:B------:R-:W-:Y:S01]  /*0570*/  IMAD.U32 R2, RZ, RZ, UR6 ;  /* 0x00000006ff027e24 */ /* 0x000fe2000f8e00ff */
[----:B------:R-:W-:Y:S01]  /*0580*/  MOV R3, UR7 ;  /* 0x0000000700037c02 */ /* 0x000fe20008000f00 */
[----:B------:R-:W-:Y:S01]  /*0590*/  ULDC.64 UR6, c[0x0][0x358] ;  /* 0x0000d60000067ab9 */ /* 0x000fe20000000a00 */
[----:B------:R-:W-:Y:S01]  /*05a0*/  IMAD.U32 R8, RZ, RZ, UR8 ;  /* 0x00000008ff087e24 */ /* 0x000fe2000f8e00ff */
[----:B------:R-:W-:Y:S01]  /*05b0*/  UISETP.NE.U32.AND UP3, UPT, URZ, UR6, UPT ;  /* 0x000000063f00728c */ /* 0x000fe2000bf65070 */
[----:B------:R-:W-:Y:S01]  /*05c0*/  IMAD.U32 R9, RZ, RZ, UR9 ;  /* 0x00000009ff097e24 */ /* 0x000fe2000f8e00ff */
[----:B------:R-:W-:Y:S01]  /*05d0*/  ISETP.NE.AND.EX P4, PT, RZ, c[0x0][0x354], PT, P4 ;  /* 0x0000d500ff007a0c */ /* 0x000fe20003f85340 */
[----:B------:R-:W-:Y:S01]  /*05e0*/  IMAD.U32 R4, RZ, RZ, UR10 ;  /* 0x0000000aff047e24 */ /* 0x000fe2000f8e00ff */
[----:B------:R-:W-:Y:S01]  /*05f0*/  UISETP.NE.AND.EX UP3, UPT, URZ, UR7, UPT, UP3 ;  /* 0x000000073f00728c */ /* 0x000fe2000bf65330 */
[----:B------:R-:W-:Y:S01]  /*0600*/  IMAD.U32 R5, RZ, RZ, UR11 ;  /* 0x0000000bff057e24 */ /* 0x000fe2000f8e00ff */
[----:B------:R-:W-:Y:S01]  /*0610*/  ULDC.64 UR8, c[0x0][0x350] ;  /* 0x0000d40000087ab9 */ /* 0x000fe20000000a00 */
[----:B------:R1:W2:Y:S01]  /*0620*/  @P1 LDG.E R0, [R2.64] ;  /* 0x0000001602001981 */ /* 0x0002a2000c1e1900 */
[----:B------:R-:W-:-:S02]  /*0630*/  ULDC.64 UR6, c[0x0][0x358] ;  /* 0x0000d60000067ab9 */ /* 0x000fc40000000a00 */
[----:B------:R-:W-:Y:S01]  /*0640*/  PLOP3.LUT P0, PT, PT, PT, UP3, 0x80, 0x0 ;  /* 0x000000000000781c */ /* 0x000fe20003f0f038 */
[----:B------:R-:W-:Y:S01]  /*0650*/  UIMAD.WIDE UR8, UR21, UR5, UR8 ;  /* 0x00000005150872a5 */ /* 0x000fe2000f8e0208 */
[----:B------:R3:W4:Y:S01]  /*0660*/  @P2 LDG.E R7, [R4.64] ;  /* 0x0000001604072981 */ /* 0x000722000c1e1900 */
[----:B------:R-:W-:Y:S01]  /*0670*/  UIMAD.WIDE UR6, UR21, UR5, UR6 ;  /* 0x00000005150672a5 */ /* 0x000fe2000f8e0206 */
[----:B------:R-:W-:Y:S01]  /*0680*/  MOV R23, RZ ;  /* 0x000000ff00177202 */ /* 0x000fe20000000f00 */
[----:B------:R-:W-:Y:S01]  /*0690*/  IMAD.MOV.U32 R10, RZ, RZ, RZ ;  /* 0x000000ffff0a7224 */ /* 0x000fe200078e00ff */
[----:B------:R-:W4:Y:S03]  /*06a0*/  @P3 LDG.E R6, [R8.64] ;  /* 0x0000001608063981 */ /* 0x000f26000c1e1900 */
[----:B-1----:R-:W-:Y:S01]  /*06b0*/  IMAD.U32 R2, RZ, RZ, UR6 ;  /* 0x00000006ff027e24 */ /* 0x002fe2000f8e00ff */
[----:B------:R-:W-:Y:S01]  /*06c0*/  MOV R3, UR7 ;  /* 0x0000000700037c02 */ /* 0x000fe20008000f00 */
[----:B---3--:R-:W-:Y:S01]  /*06d0*/  IMAD.U32 R4, RZ, RZ, UR8 ;  /* 0x00000008ff047e24 */ /* 0x008fe2000f8e00ff */
[----:B------:R-:W-:-:S03]  /*06e0*/  MOV R5, UR9 ;  /* 0x0000000900057c02 */ /* 0x000fc60008000f00 */
        /* <DEDUP_REMOVED lines=21> */
.L_x_681:
        /* <DEDUP_REMOVED lines=10> */
.L_x_682:
[----:B------:R-:W-:Y:S05]  /*08e0*/  @!P4 BRA `(.L_x_683) ;  /* 0x000000500000c947 */ /* 0x000fea0003800000 */
[----:B-1--4-:R1:W4:Y:S04]  /*08f0*/  LDG.E R0, [R4.64] ;  /* 0x0000001604007981 */ /* 0x012328000c1e1900 */
[----:B-1-3--:R-:W3:Y:S01]  /*0900*/  LDG.E R4, [R4.64+0x4] ;  /* 0x0000041604047981 */ /* 0x00aee2000c1e1900 */
[----:B----4-:R-:W1:Y:S08]  /*0910*/  R2UR UR24, R0 ;  /* 0x00000000001873c2 */ /* 0x010e7000000e0000 */
[----:B---3--:R-:W1:Y:S02]  /*0920*/  R2UR UR6, R4 ;  /* 0x00000000040673c2 */ /* 0x008e6400000e0000 */
[----:B-1----:R-:W-:-:S06]  /*0930*/  UIADD3 UR24, -UR24, UR6, URZ ;  /* 0x0000000618187290 */ /* 0x002fcc000fffe13f */
.L_x_683:
        /* <DEDUP_REMOVED lines=12> */
[----:B------:R-:W-:Y:S02]  /*0a00*/  ULDC UR10, c[0x0][0x2c4] ;  /* 0x0000b100000a7ab9 */ /* 0x000fe40000000800 */
[----:B------:R-:W-:Y:S02]  /*0a10*/  UISETP.NE.AND UP2, UPT, UR10, 0x1, UPT ;  /* 0x000000010a00788c */ /* 0x000fe4000bf45270 */
[----:B------:R-:W-:-:S09]  /*0a20*/  UIADD3 UR10, -UR18, UR24, URZ ;  /* 0x00000018120a7290 */ /* 0x000fd2000fffe13f */
[----:B------:R-:W-:Y:S01]  /*0a30*/  @UP2 UIADD3 UR26, UR17, 0x7f, URZ ;  /* 0x0000007f111a2890 */ /* 0x000fe2000fffe03f */
[----:B----4-:R-:W4:Y:S08]  /*0a40*/  @P0 R2UR UR6, R0 ;  /* 0x00000000000603c2 */ /* 0x010f3000000e0000 */
[----:B---3--:R-:W4:Y:S02]  /*0a50*/  @P0 R2UR UR7, R2 ;  /* 0x00000000020703c2 */ /* 0x008f2400000e0000 */
[----:B----4-:R-:W-:-:S03]  /*0a60*/  @UP3 UIADD3 UR4, -UR6, UR7, URZ ;  /* 0x0000000706043290 */ /* 0x010fc6000fffe13f */
[----:B------:R-:W-:Y:S02]  /*0a70*/  ULDC.64 UR6, c[0x0][0x2c8] ;  /* 0x0000b20000067ab9 */ /* 0x000fe40000000a00 */
[----:B------:R-:W-:Y:S02]  /*0a80*/  UIMAD.WIDE.U32 UR26, UR26, UR6, URZ ;  /* 0x000000061a1a72a5 */ /* 0x000fe4000f8e003f */
[----:B------:R-:W-:Y:S02]  /*0a90*/  UIADD3 UR14, UR10, UR4, URZ ;  /* 0x000000040a0e7290 */ /* 0x000fe4000fffe03f */
[----:B------:R-:W-:Y:S02]  /*0aa0*/  UIADD3 UR6, UR17, 0x7f, URZ ;  /* 0x0000007f11067890 */ /* 0x000fe4000fffe03f */
[----:B--2---:R-:W-:Y:S02]  /*0ab0*/  UIADD3 UR12, UR14, 0x70, -UR20 ;  /* 0x000000700e0c7890 */ /* 0x004fe4000fffe814 */
[----:B------:R-:W-:-:S02]  /*0ac0*/  @UP2 UMOV UR11, UR27 ;  /* 0x0000001b000b2c82 */ /* 0x000fc40008000000 */
[----:B------:R-:W-:Y:S02]  /*0ad0*/  @UP2 USHF.R.U32.HI UR6, URZ, UR7, UR11 ;  /* 0x000000073f062299 */ /* 0x000fe4000801160b */
[----:B------:R-:W-:Y:S02]  /*0ae0*/  UIADD3 UR27, UR14, 0x6f, URZ ;  /* 0x0000006f0e1b7890 */ /* 0x000fe4000fffe03f */
[----:B------:R-:W-:Y:S02]  /*0af0*/  UIADD3 UR7, UR12, UR6, URZ ;  /* 0x000000060c077290 */ /* 0x000fe4000fffe03f */
[----:B------:R-:W-:Y:S02]  /*0b00*/  UMOV UR26, URZ ;  /* 0x0000003f001a7c82 */ /* 0x000fe40008000000 */
[----:B------:R-:W-:Y:S02]  /*0b10*/  UMOV UR6, URZ ;  /* 0x0000003f00067c82 */ /* 0x000fe40008000000 */
[----:B------:R-:W-:-:S02]  /*0b20*/  UIMAD.WIDE UR26, UR27, -0x6db6db6d, UR26 ;  /* 0x924924931b1a78a5 */ /* 0x000fc4000f8e021a */
[----:B------:R-:W-:Y:S02]  /*0b30*/  UIMAD.WIDE UR6, UR7, -0x6db6db6d, UR6 ;  /* 0x92492493070678a5 */ /* 0x000fe4000f8e0206 */
[----:B------:R-:W-:-:S03]  /*0b40*/  UIADD3 UR6, -UR10, URZ, URZ ;  /* 0x0000003f0a067290 */ /* 0x000fc6000fffe13f */
[----:B------:R-:W-:Y:S02]  /*0b50*/  UMOV UR25, UR27 ;  /* 0x0000001b00197c82 */ /* 0x000fe40008000000 */
[----:B------:R-:W-:Y:S02]  /*0b60*/  UMOV UR11, UR7 ;  /* 0x00000007000b7c82 */ /* 0x000fe40008000000 */
[----:B------:R-:W-:Y:S02]  /*0b70*/  USHF.R.U32.HI UR13, URZ, 0x1f, UR25 ;  /* 0x0000001f3f0d7899 */ /* 0x000fe40008011619 */
[----:B------:R-:W-:Y:S02]  /*0b80*/  USHF.R.U32.HI UR7, URZ, 0x1f, UR11 ;  /* 0x0000001f3f077899 */ /* 0x000fe4000801160b */
[----:B------:R-:W-:Y:S02]  /*0b90*/  UISETP.LT.AND UP0, UPT, URZ, UR6, UPT ;  /* 0x000000063f00728c */ /* 0x000fe4000bf01270 */
[----:B------:R-:W-:-:S02]  /*0ba0*/  ULEA.HI.SX32 UR13, UR25, UR13, 0x1a ;  /* 0x0000000d190d7291 */ /* 0x000fc4000f8fd23f */
[----:B------:R-:W-:Y:S02]  /*0bb0*/  ULEA.HI.SX32 UR11, UR11, UR7, 0x1a ;  /* 0x000000070b0b7291 */ /* 0x000fe4000f8fd23f */
[----:B------:R-:W-:Y:S02]  /*0bc0*/  USEL UR7, URZ, UR6, !UP0 ;  /* 0x000000063f077287 */ /* 0x000fe4000c000000 */
[----:B------:R-:W-:Y:S02]  /*0bd0*/  UISETP.LT.AND UP1, UPT, UR13, UR11, UPT ;  /* 0x0000000b0d00728c */ /* 0x000fe4000bf21270 */
[----:B------:R-:W-:Y:S02]  /*0be0*/  USHF.R.U32.HI UR6, URZ, 0x4, UR7 ;  /* 0x000000043f067899 */ /* 0x000fe40008011607 */
[----:B------:R-:W-:-:S04]  /*0bf0*/  USEL UR11, UR13, UR11, UP1 ;  /* 0x0000000b0d0b7287 */ /* 0x000fc80008800000 */
[----:B------:R-:W-:Y:S01]  /*0c00*/  UIMAD UR11, UR11, 0x70, -UR10 ;  /* 0x000000700b0b78a4 */ /* 0x000fe2000f8e0a0a */
[----:B------:R-:W-:-:S03]  /*0c10*/  MOV R0, UR6 ;  /* 0x0000000600007c02 */ /* 0x000fc60008000f00 */
[----:B------:R-:W-:Y:S02]  /*0c20*/  UISETP.LT.AND UP0, UPT, UR11, UR4, UPT ;  /* 0x000000040b00728c */ /* 0x000fe4000bf01270 */
[----:B------:R-:W-:Y:S02]  /*0c30*/  IMAD.WIDE.U32 R2, R0, 0x24924925, RZ ;  /* 0x2492492500027825 */ /* 0x000fe400078e00ff */
[----:B------:R-:W-:Y:S02]  /*0c40*/  USEL UR6, UR11, UR4, UP0 ;  /* 0x000000040b067287 */ /* 0x000fe40008000000 */
[----:B------:R-:W2:Y:S02]  /*0c50*/  R2UR UR27, R3 ;  /* 0x00000000031b73c2 */ /* 0x000ea400000e0000 */
[----:B------:R-:W-:-:S06]  /*0c60*/  UISETP.GT.AND UP0, UPT, UR6, UR7, UPT ;  /* 0x000000070600728c */ /* 0x000fcc000bf04270 */
[----:B------:R1:W3:Y:S05]  /*0c70*/  R2UR UR26, R2 ;  /* 0x00000000021a73c2 */ /* 0x0002ea00000e0000 */
[----:B------:R-:W-:-:S03]  /*0c80*/  @UP0 UIADD3 UR7, UR6, 0x6f, URZ ;  /* 0x0000006f06070890 */ /* 0x000fc6000fffe03f */
[----:B------:R-:W-:Y:S02]  /*0c90*/  @UP0 UMOV UR6, URZ ;  /* 0x0000003f00060c82 */ /* 0x000fe40008000000 */
[----:B------:R-:W-:-:S04]  /*0ca0*/  @UP0 UIMAD.WIDE UR8, UR7, -0x6db6db6d, UR6 ;  /* 0x92492493070808a5 */ /* 0x000fc8000f8e0206 */
[----:B------:R-:W-:Y:S02]  /*0cb0*/  @UP0 USHF.R.U32.HI UR6, URZ, 0x1f, UR9 ;  /* 0x0000001f3f060899 */ /* 0x000fe40008011609 */
[----:B--2---:R-:W-:Y:S02]  /*0cc0*/  UMOV UR11, UR27 ;  /* 0x0000001b000b7c82 */ /* 0x004fe40008000000 */
[----:B------:R-:W-:Y:S02]  /*0cd0*/  @UP0 ULEA.HI.SX32 UR11, UR9, UR6, 0x1a ;  /* 0x00000006090b0291 */ /* 0x000fe4000f8fd23f */
[----:B------:R-:W-:Y:S02]  /*0ce0*/  UMOV UR7, UR27 ;  /* 0x0000001b00077c82 */ /* 0x000fe40008000000 */
[----:B------:R-:W-:-:S06]  /*0cf0*/  UISETP.GT.AND UP0, UPT, UR11, UR27, UPT ;  /* 0x0000001b0b00728c */ /* 0x000fcc000bf04270 */
[----:B------:R-:W-:-:S13]  /*0d00*/  PLOP3.LUT P0, PT, PT, PT, UP0, 0x80, 0x0 ;  /* 0x000000000000781c */ /* 0x000fda0003f0f008 */
[----:B-1-3--:R-:W-:Y:S05]  /*0d10*/  @!P0 BRA `(.L_x_684) ;  /* 0x0000762000008947 */ /* 0x00afea0003800000 */
        /* <DEDUP_REMOVED lines=9> */
[----:B------:R-:W-:-:S03]  /*0db0*/  ULDC.64 UR8, c[0x0][0x240] ;  /* 0x0000900000087ab9 */ /* 0x000fc60000000a00 */
[----:B------:R-:W-:Y:S01]  /*0dc0*/  LEA.HI R0, R28, R250, RZ, 0x3 ;  /* 0x000000fa1c007211 */ /* 0x000fe200078f18ff */
[----:B------:R1:W2:Y:S01]  /*0dd0*/  @P5 LDG.E R17, [R2.64] ;  /* 0x0000001602115981 */ /* 0x0002a2000c1e1900 */
[----:B------:R-:W-:Y:S01]  /*0de0*/  UIADD3 UR6, UR11, -0x1, URZ ;  /* 0xffffffff0b067890 */ /* 0x000fe2000fffe03f */
[----:B------:R-:W-:Y:S01]  /*0df0*/  IMAD.MOV.U32 R148, RZ, RZ, c[0x0][0x238] ;  /* 0x00008e00ff947624 */ /* 0x000fe200078e00ff */
[----:B------:R-:W-:Y:S01]  /*0e00*/  SHF.R.S32.HI R8, RZ, 0x3, R0 ;  /* 0x00000003ff087819 */ /* 0x000fe20000011400 */
[----:B------:R-:W-:Y:S01]  /*0e10*/  UMOV UR5, 0x70 ;  /* 0x0000007000057882 */ /* 0x000fe20000000000 */
[----:B------:R-:W-:Y:S01]  /*0e20*/  LOP3.LUT R0, R0, 0x1ffffff8, RZ, 0xc0, !PT ;  /* 0x1ffffff800007812 */ /* 0x000fe200078ec0ff */
[----:B------:R-:W-:Y:S01]  /*0e30*/  ULDC.64 UR10, c[0x0][0x238] ;  /* 0x00008e00000a7ab9 */ /* 0x000fe20000000a00 */
        /* <DEDUP_REMOVED lines=9> */
[----:B------:R-:W-:Y:S01]  /*0ed0*/  IMAD.WIDE.U32 R12, R148, 0x20, RZ ;  /* 0x00000020940c7825 */ /* 0x000fe200078e00ff */
[----:B------:R-:W-:Y:S01]  /*0ee0*/  USEL UR28, UR21, URZ, !UP3 ;  /* 0x0000003f151c7287 */ /* 0x000fe2000d800000 */
[----:B------:R-:W-:Y:S01]  /*0ef0*/  LEA.HI R90, R28, R250, RZ, 0x6 ;  /* 0x000000fa1c5a7211 */ /* 0x000fe200078f30ff */
[----:B------:R-:W-:Y:S01]  /*0f00*/  USEL UR25, UR10, URZ, !UP3 ;  /* 0x0000003f0a197287 */ /* 0x000fe2000d800000 */
[----:B------:R-:W-:Y:S01]  /*0f10*/  SHF.R.S32.HI R5, RZ, 0x1f, R4 ;  /* 0x0000001fff057819 */ /* 0x000fe20000011404 */
[----:B------:R-:W-:Y:S01]  /*0f20*/  ULDC.64 UR8, c[0x0][0x248] ;  /* 0x0000920000087ab9 */ /* 0x000fe20000000a00 */
[----:B------:R-:W-:Y:S01]  /*0f30*/  IMAD.U32 R6, RZ, RZ, UR26 ;  /* 0x0000001aff067e24 */ /* 0x000fe2000f8e00ff */
[----:B------:R-:W-:Y:S01]  /*0f40*/  UIMAD UR8, UR25, UR8, URZ ;  /* 0x00000008190872a4 */ /* 0x000fe2000f8e023f */
[----:B------:R-:W-:Y:S01]  /*0f50*/  IMAD.U32 R96, RZ, RZ, UR28 ;  /* 0x0000001cff607e24 */ /* 0x000fe2000f8e00ff */
[----:B-1----:R-:W-:Y:S01]  /*0f60*/  SHF.R.S32.HI R2, RZ, 0x1f, R10 ;  /* 0x0000001fff027819 */ /* 0x002fe2000001140a */
[----:B------:R-:W-:Y:S01]  /*0f70*/  UIMAD UR11, UR5, UR11, URZ ;  /* 0x0000000b050b72a4 */ /* 0x000fe2000f8e023f */
[----:B------:R-:W-:Y:S01]  /*0f80*/  IMAD.MOV.U32 R145, RZ, RZ, R6 ;  /* 0x000000ffff917224 */ /* 0x000fe200078e0006 */
[----:B------:R-:W-:Y:S01]  /*0f90*/  UIMAD UR8, UR28, UR9, UR8 ;  /* 0x000000091c0872a4 */ /* 0x000fe2000f8e0208 */
[----:B------:R-:W-:Y:S01]  /*0fa0*/  LEA.HI.X.SX32 R129, R8, R2, 0x1, P0 ;  /* 0x0000000208817211 */ /* 0x000fe200000f0eff */
[----:B------:R-:W-:Y:S01]  /*0fb0*/  IMAD.WIDE.U32 R2, R128, c[0x0][0x238], R4 ;  /* 0x00008e0080027a25 */ /* 0x000fe200078e0004 */
[----:B------:R-:W-:Y:S01]  /*0fc0*/  UIADD3 UR11, UR27, UR11, URZ ;  /* 0x0000000b1b0b7290 */ /* 0x000fe2000fffe03f */
[----:B------:R-:W-:-:S02]  /*0fd0*/  ISETP.GE.AND P6, PT, R4, c[0x0][0x1d4], PT ;  /* 0x0000750004007a0c */ /* 0x000fc40003fc6270 */
[----:B------:R-:W-:Y:S01]  /*0fe0*/  IMAD R0, R129, c[0x0][0x238], RZ ;  /* 0x00008e0081007a24 */ /* 0x000fe200078e02ff */
[----:B------:R-:W-:Y:S01]  /*0ff0*/  UIMAD UR9, UR11, UR6, URZ ;  /* 0x000000060b0972a4 */ /* 0x000fe2000f8e023f */
[----:B------:R-:W-:Y:S01]  /*1000*/  IMAD.U32 R7, RZ, RZ, UR27 ;  /* 0x0000001bff077e24 */ /* 0x000fe2000f8e00ff */
[----:B------:R-:W-:Y:S01]  /*1010*/  LEA.HI R22, R28, R250, RZ, 0x2 ;  /* 0x000000fa1c167211 */ /* 0x000fe200078f10ff */
[----:B------:R-:W-:Y:S01]  /*1020*/  IMAD R0, R128, c[0x0][0x23c], R0 ;  /* 0x00008f0080007a24 */ /* 0x000fe200078e0200 */
[----:B------:R-:W-:Y:S01]  /*1030*/  IADD3 R146, R23, UR24, RZ ;  /* 0x0000001817927c10 */ /* 0x000fe2000fffe0ff */
[----:B------:R-:W-:Y:S01]  /*1040*/  IMAD.SHL.U32 R11, R29, 0x20, RZ ;  /* 0x000000201d0b7824 */ /* 0x000fe200078e00ff */
[----:B------:R-:W-:Y:S01]  /*1050*/  SHF.R.S32.HI R38, RZ, 0x2, R22 ;  /* 0x00000002ff267819 */ /* 0x000fe20000011416 */
[----:B------:R-:W-:Y:S01]  /*1060*/  IMAD.IADD R3, R3, 0x1, R0 ;  /* 0x0000000103037824 */ /* 0x000fe200078e0200 */
[----:B------:R-:W-:Y:S01]  /*1070*/  ULDC UR24, c[0x0][0x294] ;  /* 0x0000a50000187ab9 */ /* 0x000fe20000000800 */
[----:B------:R-:W-:Y:S01]  /*1080*/  IMAD.U32 R0, RZ, RZ, UR16 ;  /* 0x00000010ff007e24 */ /* 0x000fe2000f8e00ff */
[----:B------:R-:W-:Y:S01]  /*1090*/  IADD3 R157, R38, 0x40, RZ ;  /* 0x00000040269d7810 */ /* 0x000fe20007ffe0ff */
[----:B------:R-:W-:Y:S01]  /*10a0*/  IMAD.SHL.U32 R90, R90, 0x8, RZ ;  /* 0x000000085a5a7824 */ /* 0x000fe200078e00ff */
[----:B------:R-:W-:Y:S01]  /*10b0*/  IADD3 R158, R38, 0x20, RZ ;  /* 0x00000020269e7810 */ /* 0x000fe20007ffe0ff */
[----:B------:R-:W-:Y:S01]  /*10c0*/  IMAD.WIDE.U32 R2, R0, c[0x0][0x240], R2 ;  /* 0x0000900000027a25 */ /* 0x000fe200078e0002 */
[----:B------:R-:W-:Y:S01]  /*10d0*/  IADD3 R156, R38, 0x60, RZ ;  /* 0x00000060269c7810 */ /* 0x000fe20007ffe0ff */
[----:B------:R-:W-:Y:S01]  /*10e0*/  UIMAD UR24, UR5, UR24, URZ ;  /* 0x00000018051872a4 */ /* 0x000fe2000f8e023f */
[----:B------:R-:W-:Y:S01]  /*10f0*/  P2R R121, PR, RZ, 0x40 ;  /* 0x00000040ff797803 */ /* 0x000fe20000000000 */
[----:B------:R-:W-:Y:S01]  /*1100*/  IMAD.U32 R0, RZ, RZ, UR6 ;  /* 0x00000006ff007e24 */ /* 0x000fe2000f8e00ff */
[----:B------:R-:W-:Y:S01]  /*1110*/  IADD3 R3, R3, UR29, RZ ;  /* 0x0000001d03037c10 */ /* 0x000fe2000fffe0ff */
[----:B------:R-:W-:Y:S01]  /*1120*/  USHF.R.S32.HI UR29, URZ, 0x1f, UR6 ;  /* 0x0000001f3f1d7899 */ /* 0x000fe20008011406 */
[----:B------:R-:W-:-:S02]  /*1130*/  IMAD.MOV.U32 R153, RZ, RZ, 0x6 ;  /* 0x00000006ff997424 */ /* 0x000fc400078e00ff */
        /* <DEDUP_REMOVED lines=8> */
[----:B------:R-:W-:Y:S01]  /*11c0*/  IMAD.MOV.U32 R155, RZ, RZ, 0x5 ;  /* 0x00000005ff9b7424 */ /* 0x000fe200078e00ff */
[----:B------:R-:W-:Y:S01]  /*11d0*/  LOP3.LUT R0, R0, 0x1c0, RZ, 0xc0, !PT ;  /* 0x000001c000007812 */ /* 0x000fe200078ec0ff */
[----:B------:R-:W-:Y:S01]  /*11e0*/  IMAD.SHL.U32 R150, R148, 0x20, RZ ;  /* 0x0000002094967824 */ /* 0x000fe200078e00ff */
        /* <DEDUP_REMOVED lines=14> */
[----:B------:R-:W-:Y:S01]  /*12d0*/  IMAD.MOV.U32 R174, RZ, RZ, c[0x0][0x27c] ;  /* 0x00009f00ffae7624 */ /* 0x000fe200078e00ff */
[----:B------:R-:W-:Y:S01]  /*12e0*/  @P0 LEA R6, P2, R0, c[0x0][0x220], 0x1 ;  /* 0x0000880000060a11 */ /* 0x000fe200078408ff */
[----:B------:R-:W-:Y:S01]  /*12f0*/  IMAD.MOV.U32 R151, RZ, RZ, c[0x0][0x27c] ;  /* 0x00009f00ff977624 */ /* 0x000fe200078e00ff */
[----:B------:R-:W-:Y:S01]  /*1300*/  @P4 IADD3.X R11, R3, R13, R11, P3, !PT ;  /* 0x0000000d030b4210 */ /* 0x000fe20001ffe40b */
[----:B------:R-:W-:Y:S01]  /*1310*/  IMAD.WIDE.U32 R12, R12, c[0x0][0x260], R4 ;  /* 0x000098000c0c7a25 */ /* 0x000fe200078e0004 */
[----:B------:R-:W-:-:S02]  /*1320*/  LOP3.LUT R90, R9, 0xfffffe00, R90, 0xf8, !PT ;  /* 0xfffffe00095a7812 */ /* 0x000fc400078ef85a */
[----:B------:R-:W-:Y:S01]  /*1330*/  @P1 LEA R4, P3, R2, c[0x0][0x220], 0x1 ;  /* 0x0000880002041a11 */ /* 0x000fe200078608ff */
[----:B------:R-:W-:Y:S01]  /*1340*/  IMAD.SHL.U32 R151, R151, 0x2, RZ ;  /* 0x0000000297977824 */ /* 0x000fe200078e00ff */
[----:B------:R-:W-:Y:S01]  /*1350*/  @P0 LEA.HI.X R7, R0, c[0x0][0x224], R7, 0x1, P2 ;  /* 0x0000890000070a11 */ /* 0x000fe200010f0c07 */
[----:B------:R-:W-:Y:S01]  /*1360*/  IMAD.SHL.U32 R90, R90, 0x2, RZ ;  /* 0x000000025a5a7824 */ /* 0x000fe200078e00ff */
[----:B------:R-:W-:Y:S02]  /*1370*/  LOP3.LUT R0, R22, 0xfffffffc, RZ, 0xc0, !PT ;  /* 0xfffffffc16007812 */ /* 0x000fe400078ec0ff */
[----:B------:R-:W-:Y:S02]  /*1380*/  @P1 LEA.HI.X R5, R2, c[0x0][0x224], R3, 0x1, P3 ;  /* 0x0000890002051a11 */ /* 0x000fe400018f0c03 */
        /* <DEDUP_REMOVED lines=44> */
[C---:B---3--:R-:W-:Y:S01]  /*1650*/  IMAD.WIDE.U32 R6, R38.reuse, c[0x0][0x290], R36 ;  /* 0x0000a40026067a25 */ /* 0x048fe200078e0024 */
        /* <DEDUP_REMOVED lines=30> */
[----:B--2---:R1:W2:Y:S02]  /*1840*/  @P5 R2UR UR30, R17 ;  /* 0x00000000111e53c2 */ /* 0x0042a400000e0000 */
[----:B-1----:R-:W-:Y:S01]  /*1850*/  IMAD.IADD R17, R16, 0x1, R7 ;  /* 0x0000000110117824 */ /* 0x002fe200078e0207 */
[----:B--2---:R-:W-:Y:S01]  /*1860*/  @UP0 USHF.R.S32.HI UR39, URZ, 0x1f, UR30 ;  /* 0x0000001f3f270899 */ /* 0x004fe2000801141e */
[----:B------:R-:W-:Y:S01]  /*1870*/  IMAD.IADD R7, R20, 0x1, R8 ;  /* 0x0000000114077824 */ /* 0x000fe200078e0208 */
[----:B------:R-:W-:Y:S01]  /*1880*/  @UP0 UMOV UR38, UR30 ;  /* 0x0000001e00260c82 */ /* 0x000fe20008000000 */
[----:B------:R-:W-:Y:S01]  /*1890*/  IMAD.MOV.U32 R16, RZ, RZ, R6 ;  /* 0x000000ffff107224 */ /* 0x000fe200078e0006 */
[C---:B------:R-:W-:Y:S01]  /*18a0*/  @P3 LEA R6, P4, R148.reuse, R2, 0x6 ;  /* 0x0000000294063211 */ /* 0x040fe200078830ff */
[----:B------:R-:W-:Y:S01]  /*18b0*/  @!UP0 UMOV UR38, UR21 ;  /* 0x0000001500268c82 */ /* 0x000fe20008000000 */
[----:B----4-:R-:W-:Y:S01]  /*18c0*/  SHF.R.S32.HI R14, RZ, 0x1f, R7 ;  /* 0x0000001fff0e7819 */ /* 0x010fe20000011407 */
        /* <DEDUP_REMOVED lines=116> */
.L_x_731:
        /* <DEDUP_REMOVED lines=77> */
.L_x_689:
[----:B------:R-:W-:Y:S05]  /*24e0*/  BSYNC B0 ;  /* 0x0000000000007941 */ /* 0x000fea0003800000 */
.L_x_688:
        /* <DEDUP_REMOVED lines=39> */
.L_x_691:
[----:B------:R-:W-:Y:S05]  /*2760*/  BSYNC B0 ;  /* 0x0000000000007941 */ /* 0x000fea0003800000 */
.L_x_690:
        /* <DEDUP_REMOVED lines=40> */
.L_x_693:
[----:B------:R-:W-:Y:S05]  /*29f0*/  BSYNC B0 ;  /* 0x0000000000007941 */ /* 0x000fea0003800000 */
.L_x_692:
        /* <DEDUP_REMOVED lines=38> */
.L_x_695:
[----:B------:R-:W-:Y:S05]  /*2c60*/  BSYNC B0 ;  /* 0x0000000000007941 */ /* 0x000fea0003800000 */
.L_x_694:
        /* <DEDUP_REMOVED lines=74> */
.L_x_699:
[----:B------:R-:W-:Y:S05]  /*3110*/  BSYNC B0 ;  /* 0x0000000000007941 */ /* 0x000fea0003800000 */
.L_x_698:
        /* <DEDUP_REMOVED lines=57> */
.L_x_697:
[----:B------:R-:W-:Y:S05]  /*34b0*/  BSYNC B1 ;  /* 0x0000000000017941 */ /* 0x000fea0003800000 */
.L_x_696:
        /* <DEDUP_REMOVED lines=62> */
.L_x_703:
[----:B------:R-:W-:Y:S05]  /*38a0*/  BSYNC B0 ;  /* 0x0000000000007941 */ /* 0x000fea0003800000 */
.L_x_702:
        /* <DEDUP_REMOVED lines=57> */
.L_x_701:
[----:B------:R-:W-:Y:S05]  /*3c40*/  BSYNC B1 ;  /* 0x0000000000017941 */ /* 0x000fea0003800000 */
.L_x_700:
        /* <DEDUP_REMOVED lines=62> */
.L_x_707:
[----:B------:R-:W-:Y:S05]  /*4030*/  BSYNC B0 ;  /* 0x0000000000007941 */ /* 0x000fea0003800000 */
.L_x_706:
        /* <DEDUP_REMOVED lines=57> */
.L_x_705:
[----:B------:R-:W-:Y:S05]  /*43d0*/  BSYNC B1 ;  /* 0x0000000000017941 */ /* 0x000fea0003800000 */
.L_x_704:
        /* <DEDUP_REMOVED lines=61> */
.L_x_710:
[----:B------:R-:W-:Y:S05]  /*47b0*/  BSYNC B0 ;  /* 0x0000000000007941 */ /* 0x000fea0003800000 */
.L_x_709:
        /* <DEDUP_REMOVED lines=58> */
.L_x_687:
        /* <DEDUP_REMOVED lines=232> */
.L_x_712:
[----:B------:R-:W-:Y:S05]  /*59e0*/  BSYNC B0 ;  /* 0x0000000000007941 */ /* 0x000fea0003800000 */
.L_x_711:
        /* <DEDUP_REMOVED lines=118> */
.L_x_714:
[----:B------:R-:W-:Y:S05]  /*6150*/  BSYNC B0 ;  /* 0x0000000000007941 */ /* 0x000fea0003800000 */
.L_x_713:
        /* <DEDUP_REMOVED lines=118> */
.L_x_716:
[----:B------:R-:W-:Y:S05]  /*68c0*/  BSYNC B0 ;  /* 0x0000000000007941 */ /* 0x000fea0003800000 */
.L_x_715:
        /* <DEDUP_REMOVED lines=120> */
.L_x_686:
        /* <DEDUP_REMOVED lines=22> */
.L_x_718:
[----:B-123--:R-:W-:Y:S05]  /*71b0*/  BSYNC B0 ;  /* 0x0000000000007941 */ /* 0x00efea0003800000 */
.L_x_717:
        /* <DEDUP_REMOVED lines=17> */
.L_x_720:
[----:B------:R-:W-:Y:S05]  /*72d0*/  BSYNC B0 ;  /* 0x0000000000007941 */ /* 0x000fea0003800000 */
.L_x_719:
[----:B--2---:R2:W4:Y:S01]  /*72e0*/  SHFL.IDX PT, R3, R88, 0x2, 0x1c1f ;  /* 0x005c1f0058037f89 */ /* 0x00452200000e0000 */
        /* <DEDUP_REMOVED lines=16> */
.L_x_722:
[----:B------:R-:W-:Y:S05]  /*73f0*/  BSYNC B0 ;  /* 0x0000000000007941 */ /* 0x000fea0003800000 */
.L_x_721:
[----:B---34-:R3:W4:Y:S01]  /*7400*/  SHFL.IDX PT, R3, R88, 0x3, 0x1c1f ;  /* 0x007c1f0058037f89 */ /* 0x01872200000e0000 */
[----:B------:R-:W-:Y:S03]  /*7410*/  ISETP.GE.AND P0, PT, R12, 0x61, PT ;  /* 0x000000610c00780c */ /* 0x000fe60003f06270 */
        /* <DEDUP_REMOVED lines=14> */
.L_x_708:
[----:B------:R-:W-:Y:S05]  /*7500*/  BSYNC B2 ;  /* 0x0000000000027941 */ /* 0x000fea0003800000 */
.L_x_685:
[----:B-1-3--:R-:W-:Y:S01]  /*7510*/  IMAD.U32 R2, RZ, RZ, UR6 ;  /* 0x00000006ff027e24 */ /* 0x00afe2000f8e00ff */
        /* <DEDUP_REMOVED lines=12> */
[----:B--2---:R-:W-:Y:S03]  /*75e0*/  P2R R8, PR, RZ, 0x20 ;  /* 0x00000020ff087803 */ /* 0x004fe60000000000 */
        /* <DEDUP_REMOVED lines=93> */
[C---:B----4-:R-:W-:Y:S02]  /*7bc0*/  IMAD R4, R100.reuse, c[0x0][0x20c], R2 ;  /* 0x0000830064047a24 */ /* 0x050fe400078e0202 */
        /* <DEDUP_REMOVED lines=17> */
[----:B-1----:R-:W1:Y:S01]  /*7ce0*/  @!P1 LDS.128 R8, [R91] ;  /* 0x000000005b089984 */ /* 0x002e620000000c00 */
[CC--:B--2---:R-:W-:Y:S04]  /*7cf0*/  @!P1 LEA R4, P0, R20.reuse, R2.reuse, 0x1 ;  /* 0x0000000214049211 */ /* 0x0c4fe800078008ff */
[-C--:B---3--:R-:W-:Y:S02]  /*7d00*/  @!P1 LEA.HI.X R5, R20, R3.reuse, R21, 0x1, P0 ;  /* 0x0000000314059211 */ /* 0x088fe400000f0c15 */
[----:B------:R-:W-:Y:S11]  /*7d10*/  ISETP.GE.AND P0, PT, R94, c[0x0][0x1d4], PT ;  /* 0x000075005e007a0c */ /* 0x000ff60003f06270 */
[----:B------:R-:W-:Y:S02]  /*7d20*/  @!UPT UIADD3 URZ, URZ, URZ, URZ ;  /* 0x0000003f3f3ff290 */ /* 0x000fe4000fffe03f */
[C---:B------:R-:W-:Y:S04]  /*7d30*/  @!P0 LEA R2, P2, R83.reuse, R2, 0x1 ;  /* 0x0000000253028211 */ /* 0x040fe800078408ff */
[----:B------:R-:W-:Y:S01]  /*7d40*/  @!P0 LEA.HI.X R3, R83, R3, R93, 0x1, P2 ;  /* 0x0000000353038211 */ /* 0x000fe200010f0c5d */
[----:B-1----:R-:W-:Y:S04]  /*7d50*/  @!P1 ST.E.128 [R4.64], R8 ;  /* 0x0000000804009985 */ /* 0x002fe8000c101d16 */
[----:B------:R-:W1:Y:S04]  /*7d60*/  @!P0 LDS.128 R4, [R92] ;  /* 0x000000005c048984 */ /* 0x000e680000000c00 */
[----:B-1----:R1:W-:Y:S02]  /*7d70*/  @!P0 ST.E.128 [R2.64], R4 ;  /* 0x0000000402008985 */ /* 0x0023e4000c101d16 */
.L_x_724:
[----:B------:R-:W-:Y:S05]  /*7d80*/  BSYNC B0 ;  /* 0x0000000000007941 */ /* 0x000fea0003800000 */
.L_x_723:
[----:B-1-3--:R1:W3:Y:S01]  /*7d90*/  SHFL.IDX PT, R3, R13, 0x1, 0x1c1f ;  /* 0x003c1f000d037f89 */ /* 0x00a2e200000e0000 */
[----:B------:R-:W-:Y:S01]  /*7da0*/  ISETP.GE.AND P0, PT, R12, 0x21, PT ;  /* 0x000000210c00780c */ /* 0x000fe20003f06270 */
[----:B------:R-:W-:Y:S02]  /*7db0*/  BSSY B0, `(.L_x_725) ;  /* 0x000000f000007945 */ /* 0x000fe40003800000 */
[----:B--2---:R1:W2:Y:S10]  /*7dc0*/  SHFL.IDX PT, R2, R14, 0x1, 0x1c1f ;  /* 0x003c1f000e027f89 */ /* 0x0042b400000e0000 */
[----:B------:R-:W-:-:S05]  /*7dd0*/  @!P0 BRA `(.L_x_726) ;  /* 0x000000c000008947 */ /* 0x000fca0003800000 */
[C---:B------:R-:W-:Y:S11]  /*7de0*/  ISETP.GE.AND P1, PT, R20.reuse, c[0x0][0x1d4], PT ;  /* 0x0000750014007a0c */ /* 0x040ff60003f26270 */
[----:B------:R-:W-:Y:S02]  /*7df0*/  @!UPT UIADD3 URZ, URZ, URZ, URZ ;  /* 0x0000003f3f3ff290 */ /* 0x000fe4000fffe03f */
[----:B------:R-:W4:Y:S01]  /*7e00*/  @!P1 LDS.128 R8, [R91+0x1000] ;  /* 0x001000005b089984 */ /* 0x000f220000000c00 */
        /* <DEDUP_REMOVED lines=9> */
.L_x_726:
[----:B------:R-:W-:Y:S05]  /*7ea0*/  BSYNC B0 ;  /* 0x0000000000007941 */ /* 0x000fea0003800000 */
.L_x_725:
[----:B--23--:R2:W3:Y:S01]  /*7eb0*/  SHFL.IDX PT, R3, R13, 0x2, 0x1c1f ;  /* 0x005c1f000d037f89 */ /* 0x00c4e200000e0000 */
[----:B------:R-:W-:Y:S01]  /*7ec0*/  ISETP.GE.AND P0, PT, R12, 0x41, PT ;  /* 0x000000410c00780c */ /* 0x000fe20003f06270 */
[----:B------:R-:W-:Y:S02]  /*7ed0*/  BSSY B0, `(.L_x_727) ;  /* 0x000000f000007945 */ /* 0x000fe40003800000 */
[----:B------:R2:W4:Y:S10]  /*7ee0*/  SHFL.IDX PT, R2, R14, 0x2, 0x1c1f ;  /* 0x005c1f000e027f89 */ /* 0x00053400000e0000 */
[----:B------:R-:W-:-:S05]  /*7ef0*/  @!P0 BRA `(.L_x_728) ;  /* 0x000000c000008947 */ /* 0x000fca0003800000 */
[C---:B------:R-:W-:Y:S11]  /*7f00*/  ISETP.GE.AND P1, PT, R20.reuse, c[0x0][0x1d4], PT ;  /* 0x0000750014007a0c */ /* 0x040ff60003f26270 */
[----:B------:R-:W-:Y:S02]  /*7f10*/  @!UPT UIADD3 URZ, URZ, URZ, URZ ;  /* 0x0000003f3f3ff290 */ /* 0x000fe4000fffe03f */
[----:B------:R-:W5:Y:S01]  /*7f20*/  @!P1 LDS.128 R8, [R91+0x2000] ;  /* 0x002000005b089984 */ /* 0x000f620000000c00 */
[CC--:B----4-:R-:W-:Y:S04]  /*7f30*/  @!P1 LEA R4, P0, R20.reuse, R2.reuse, 0x1 ;  /* 0x0000000214049211 */ /* 0x0d0fe800078008ff */
[-C--:B---3--:R-:W-:Y:S02]  /*7f40*/  @!P1 LEA.HI.X R5, R20, R3.reuse, R21, 0x1, P0 ;  /* 0x0000000314059211 */ /* 0x088fe400000f0c15 */
[----:B------:R-:W-:Y:S11]  /*7f50*/  ISETP.GE.AND P0, PT, R94, c[0x0][0x1d4], PT ;  /* 0x000075005e007a0c */ /* 0x000ff60003f06270 */
[----:B------:R-:W-:Y:S02]  /*7f60*/  @!UPT UIADD3 URZ, URZ, URZ, URZ ;  /* 0x0000003f3f3ff290 */ /* 0x000fe4000fffe03f */
[C---:B------:R-:W-:Y:S04]  /*7f70*/  @!P0 LEA R2, P2, R83.reuse, R2, 0x1 ;  /* 0x0000000253028211 */ /* 0x040fe800078408ff */
[----:B------:R-:W-:Y:S01]  /*7f80*/  @!P0 LEA.HI.X R3, R83, R3, R93, 0x1, P2 ;  /* 0x0000000353038211 */ /* 0x000fe200010f0c5d */
[----:B-----5:R-:W-:Y:S04]  /*7f90*/  @!P1 ST.E.128 [R4.64], R8 ;  /* 0x0000000804009985 */ /* 0x020fe8000c101d16 */
[----:B------:R-:W3:Y:S04]  /*7fa0*/  @!P0 LDS.128 R4, [R92+0x2000] ;  /* 0x002000005c048984 */ /* 0x000ee80000000c00 */
[----:B---3--:R3:W-:Y:S02]  /*7fb0*/  @!P0 ST.E.128 [R2.64], R4 ;  /* 0x0000000402008985 */ /* 0x0087e4000c101d16 */
.L_x_728:
[----:B------:R-:W-:Y:S05]  /*7fc0*/  BSYNC B0 ;  /* 0x0000000000007941 */ /* 0x000fea0003800000 */
.L_x_727:
[----:B---3--:R3:W1:Y:S01]  /*7fd0*/  SHFL.IDX PT, R3, R13, 0x3, 0x1c1f ;  /* 0x007c1f000d037f89 */ /* 0x00866200000e0000 */
[----:B------:R-:W-:Y:S01]  /*7fe0*/  ISETP.GE.AND P0, PT, R12, 0x61, PT ;  /* 0x000000610c00780c */ /* 0x000fe20003f06270 */
[----:B------:R-:W-:Y:S02]  /*7ff0*/  BSSY B0, `(.L_x_729) ;  /* 0x000000f000007945 */ /* 0x000fe40003800000 */
[----:B----4-:R3:W4:Y:S10]  /*8000*/  SHFL.IDX PT, R2, R14, 0x3, 0x1c1f ;  /* 0x007c1f000e027f89 */ /* 0x01073400000e0000 */
[----:B------:R-:W-:-:S05]  /*8010*/  @!P0 BRA `(.L_x_730) ;  /* 0x000000c000008947 */ /* 0x000fca0003800000 */
[C---:B------:R-:W-:Y:S11]  /*8020*/  ISETP.GE.AND P1, PT, R20.reuse, c[0x0][0x1d4], PT ;  /* 0x0000750014007a0c */ /* 0x040ff60003f26270 */
[----:B------:R-:W-:Y:S02]  /*8030*/  @!UPT UIADD3 URZ, URZ, URZ, URZ ;  /* 0x0000003f3f3ff290 */ /* 0x000fe4000fffe03f */
[----:B------:R-:W5:Y:S01]  /*8040*/  @!P1 LDS.128 R8, [R91+0x3000] ;  /* 0x003000005b089984 */ /* 0x000f620000000c00 */
[CC--:B----4-:R-:W-:Y:S04]  /*8050*/  @!P1 LEA R4, P0, R20.reuse, R2.reuse, 0x1 ;  /* 0x0000000214049211 */ /* 0x0d0fe800078008ff */
[-C--:B-1----:R-:W-:Y:S02]  /*8060*/  @!P1 LEA.HI.X R5, R20, R3.reuse, R21, 0x1, P0 ;  /* 0x0000000314059211 */ /* 0x082fe400000f0c15 */
[----:B------:R-:W-:Y:S11]  /*8070*/  ISETP.GE.AND P0, PT, R94, c[0x0][0x1d4], PT ;  /* 0x000075005e007a0c */ /* 0x000ff60003f06270 */
[----:B------:R-:W-:Y:S02]  /*8080*/  @!UPT UIADD3 URZ, URZ, URZ, URZ ;  /* 0x0000003f3f3ff290 */ /* 0x000fe4000fffe03f */
[C---:B------:R-:W-:Y:S04]  /*8090*/  @!P0 LEA R2, P2, R83.reuse, R2, 0x1 ;  /* 0x0000000253028211 */ /* 0x040fe800078408ff */
[----:B------:R-:W-:Y:S01]  /*80a0*/  @!P0 LEA.HI.X R3, R83, R3, R93, 0x1, P2 ;  /* 0x0000000353038211 */ /* 0x000fe200010f0c5d */
[----:B-----5:R-:W-:Y:S04]  /*80b0*/  @!P1 ST.E.128 [R4.64], R8 ;  /* 0x0000000804009985 */ /* 0x020fe8000c101d16 */
[----:B------:R-:W1:Y:S04]  /*80c0*/  @!P0 LDS.128 R4, [R92+0x3000] ;  /* 0x003000005c048984 */ /* 0x000e680000000c00 */
[----:B-1----:R1:W-:Y:S02]  /*80d0*/  @!P0 ST.E.128 [R2.64], R4 ;  /* 0x0000000402008985 */ /* 0x0023e4000c101d16 */
.L_x_730:
[----:B------:R-:W-:Y:S05]  /*80e0*/  BSYNC B0 ;  /* 0x0000000000007941 */ /* 0x000fea0003800000 */
.L_x_729:
[----:B------:R-:W-:Y:S02]  /*80f0*/  UISETP.GT.AND UP0, UPT, UR6, UR7, UPT ;  /* 0x000000070600728c */ /* 0x000fe4000bf04270 */
[----:B------:R-:W-:Y:S04]  /*8100*/  UIADD3 UR6, UR6, -0x1, URZ ;  /* 0xffffffff06067890 */ /* 0x000fe8000fffe03f */
[----:B------:R-:W-:Y:S05]  /*8110*/  PLOP3.LUT P0, PT, PT, PT, UP0, 0x80, 0x0 ;  /* 0x000000000000781c */ /* 0x000fea0003f0f008 */
[----:B------:R-:W-:Y:S02]  /*8120*/  @UP0 USHF.R.S32.HI UR9, URZ, 0x1f, UR6 ;  /* 0x0000001f3f090899 */ /* 0x000fe40008011406 */
[----:B------:R-:W-:Y:S04]  /*8130*/  @UP0 UIMAD UR5, UR11, UR6, URZ ;  /* 0x000000060b0502a4 */ /* 0x000fe8000f8e023f */
[----:B------:R-:W-:Y:S02]  /*8140*/  @UP0 UIMAD UR5, UR9, UR26, UR5 ;  /* 0x0000001a090502a4 */ /* 0x000fe4000f8e0205 */
[----:B-1--4-:R-:W-:Y:S02]  /*8150*/  @P0 IMAD.MOV.U32 R2, RZ, RZ, R130 ;  /* 0x000000ffff020224 */ /* 0x012fe400078e0082 */
[----:B------:R-:W-:Y:S04]  /*8160*/  @P0 IMAD.MOV.U32 R3, RZ, RZ, R127 ;  /* 0x000000ffff030224 */ /* 0x000fe800078e007f */
[----:B------:R-:W-:Y:S05]  /*8170*/  @P0 IMAD.WIDE.U32 R2, R145, UR6, R2 ;  /* 0x0000000691020c25 */ /* 0x000fea000f8e0002 */
[C---:B------:R-:W-:Y:S02]  /*8180*/  @P0 LEA R12, P1, R2.reuse, c[0x0][0x220], 0x1 ;  /* 0x00008800020c0a11 */ /* 0x040fe400078208ff */
[----:B------:R-:W-:Y:S04]  /*8190*/  @P0 IADD3 R3, R3, UR5, RZ ;  /* 0x0000000503030c10 */ /* 0x000fe8000fffe0ff */
[----:B--23--:R-:W-:Y:S02]  /*81a0*/  @P0 LEA.HI.X R13, R2, c[0x0][0x224], R3, 0x1, P1 ;  /* 0x00008900020d0a11 */ /* 0x00cfe400008f0c03 */
        /* <DEDUP_REMOVED lines=25> */
.L_x_684:
[----:B------:R-:W-:Y:S01]  /*8340*/  UIADD3 UR6, UR17, 0x7f, URZ ;  /* 0x0000007f11067890 */ /* 0x000fe2000fffe03f */
[----:B------:R-:W-:Y:S01]  /*8350*/  PLOP3.LUT P4, PT, PT, PT, PT, 0x80, 0x0 ;  /* 0x000000000000781c */ /* 0x000fe20003f8f070 */
[----:B------:R-:W-:Y:S01]  /*8360*/  ULDC.64 UR4, c[0x0][0x2c8] ;  /* 0x0000b20000047ab9 */ /* 0x000fe20000000a00 */
[----:B------:R-:W-:Y:S01]  /*8370*/  CS2R R186, SRZ ;  /* 0x0000000000ba7805 */ /* 0x000fe2000001ff00 */
[----:B------:R-:W-:Y:S01]  /*8380*/  UIMAD.WIDE.U32 UR8, UR6, UR4, URZ ;  /* 0x00000004060872a5 */ /* 0x000fe2000f8e003f */
[----:B------:R-:W-:Y:S01]  /*8390*/  CS2R R184, SRZ ;  /* 0x0000000000b87805 */ /* 0x000fe2000001ff00 */
[----:B------:R-:W-:Y:S01]  /*83a0*/  CS2R R130, SRZ ;  /* 0x0000000000827805 */ /* 0x000fe2000001ff00 */
[----:B------:R-:W-:Y:S01]  /*83b0*/  UMOV UR4, URZ ;  /* 0x0000003f00047c82 */ /* 0x000fe20008000000 */
[----:B------:R-:W-:Y:S01]  /*83c0*/  CS2R R128, SRZ ;  /* 0x0000000000807805 */ /* 0x000fe2000001ff00 */
[----:B------:R-:W-:Y:S01]  /*83d0*/  @UP2 USHF.R.U32.HI UR6, URZ, UR5, UR9 ;  /* 0x000000053f062299 */ /* 0x000fe20008011609 */
[----:B-1----:R-:W-:Y:S01]  /*83e0*/  IMAD.MOV.U32 R15, RZ, RZ, RZ ;  /* 0x000000ffff0f7224 */ /* 0x002fe200078e00ff */
[----:B------:R-:W-:Y:S01]  /*83f0*/  MOV R11, RZ ;  /* 0x000000ff000b7202 */ /* 0x000fe20000000f00 */
[----:B------:R-:W-:Y:S01]  /*8400*/  IMAD.MOV.U32 R126, RZ, RZ, RZ ;  /* 0x000000ffff7e7224 */ /* 0x000fe200078e00ff */
[----:B------:R-:W-:Y:S01]  /*8410*/  UIADD3 UR5, UR12, UR6, URZ ;  /* 0x000000060c057290 */ /* 0x000fe2000fffe03f */
[----:B------:R-:W-:Y:S01]  /*8420*/  IMAD.MOV.U32 R124, RZ, RZ, RZ ;  /* 0x000000ffff7c7224 */ /* 0x000fe200078e00ff */
[----:B------:R-:W-:Y:S01]  /*8430*/  CS2R R16, SRZ ;  /* 0x0000000000107805 */ /* 0x000fe2000001ff00 */
[----:B------:R-:W-:Y:S01]  /*8440*/  MOV R122, RZ ;  /* 0x000000ff007a7202 */ /* 0x000fe20000000f00 */
[----:B------:R-:W-:Y:S01]  /*8450*/  UIMAD.WIDE UR4, UR5, -0x6db6db6d, UR4 ;  /* 0x92492493050478a5 */ /* 0x000fe2000f8e0204 */
[----:B------:R-:W-:Y:S01]  /*8460*/  IMAD.MOV.U32 R120, RZ, RZ, RZ ;  /* 0x000000ffff787224 */ /* 0x000fe200078e00ff */
[----:B------:R-:W-:Y:S01]  /*8470*/  CS2R R18, SRZ ;  /* 0x0000000000127805 */ /* 0x000fe2000001ff00 */
[----:B------:R-:W-:Y:S01]  /*8480*/  MOV R182, RZ ;  /* 0x000000ff00b67202 */ /* 0x000fe20000000f00 */
[----:B------:R-:W-:Y:S01]  /*8490*/  USHF.R.U32.HI UR4, URZ, 0x1f, UR5 ;  /* 0x0000001f3f047899 */ /* 0x000fe20008011605 */
[----:B------:R-:W-:Y:S01]  /*84a0*/  CS2R R12, SRZ ;  /* 0x00000000000c7805 */ /* 0x000fe2000001ff00 */
[----:B------:R-:W-:Y:S01]  /*84b0*/  IMAD.MOV.U32 R180, RZ, RZ, RZ ;  /* 0x000000ffffb47224 */ /* 0x000fe200078e00ff */
[----:B------:R-:W-:Y:S01]  /*84c0*/  MOV R118, RZ ;  /* 0x000000ff00767202 */ /* 0x000fe20000000f00 */
[----:B------:R-:W-:Y:S01]  /*84d0*/  ULEA.HI.SX32 UR4, UR5, UR4, 0x1a ;  /* 0x0000000405047291 */ /* 0x000fe2000f8fd23f */
[----:B------:R-:W-:Y:S01]  /*84e0*/  IMAD.MOV.U32 R116, RZ, RZ, RZ ;  /* 0x000000ffff747224 */ /* 0x000fe200078e00ff */
[----:B------:R-:W-:Y:S01]  /*84f0*/  CS2R R178, SRZ ;  /* 0x0000000000b27805 */ /* 0x000fe2000001ff00 */
[----:B-----5:R-:W-:Y:S01]  /*8500*/  CS2R R22, SRZ ;  /* 0x0000000000167805 */ /* 0x020fe2000001ff00 */
[----:B------:R-:W-:Y:S01]  /*8510*/  UISETP.LT.AND UP0, UPT, UR13, UR4, UPT ;  /* 0x000000040d00728c */ /* 0x000fe2000bf01270 */
[----:B------:R-:W-:Y:S01]  /*8520*/  MOV R176, RZ ;  /* 0x000000ff00b07202 */ /* 0x000fe20000000f00 */
[----:B------:R-:W-:Y:S01]  /*8530*/  IMAD.MOV.U32 R174, RZ, RZ, RZ ;  /* 0x000000ffffae7224 */ /* 0x000fe200078e00ff */
[----:B------:R-:W-:Y:S01]  /*8540*/  CS2R R24, SRZ ;  /* 0x0000000000187805 */ /* 0x000fe2000001ff00 */
[----:B------:R-:W-:Y:S01]  /*8550*/  USEL UR13, UR13, UR4, UP0 ;  /* 0x000000040d0d7287 */ /* 0x000fe20008000000 */
[----:B------:R-:W-:Y:S01]  /*8560*/  MOV R172, RZ ;  /* 0x000000ff00ac7202 */ /* 0x000fe20000000f00 */
[----:B------:R-:W-:Y:S01]  /*8570*/  CS2R R166, SRZ ;  /* 0x0000000000a67805 */ /* 0x000fe2000001ff00 */
[----:B------:R-:W-:Y:S01]  /*8580*/  IMAD.MOV.U32 R164, RZ, RZ, RZ ;  /* 0x000000ffffa47224 */ /* 0x000fe200078e00ff */
[----:B------:R-:W-:Y:S01]  /*8590*/  UISETP.GE.AND UP0, UPT, UR13, 0x1, UPT ;  /* 0x000000010d00788c */ /* 0x000fe2000bf06270 */
[----:B------:R-:W-:Y:S01]  /*85a0*/  CS2R R20, SRZ ;  /* 0x0000000000147805 */ /* 0x000fe2000001ff00 */
[----:B------:R-:W-:Y:S01]  /*85b0*/  MOV R170, RZ ;  /* 0x000000ff00aa7202 */ /* 0x000fe20000000f00 */
[----:B------:R-:W-:Y:S01]  /*85c0*/  IMAD.MOV.U32 R168, RZ, RZ, RZ ;  /* 0x000000ffffa87224 */ /* 0x000fe200078e00ff */
[----:B------:R-:W-:Y:S01]  /*85d0*/  CS2R R162, SRZ ;  /* 0x0000000000a27805 */ /* 0x000fe2000001ff00 */
[----:B------:R-:W-:Y:S01]  /*85e0*/  CS2R R28, SRZ ;  /* 0x00000000001c7805 */ /* 0x000fe2000001ff00 */
[----:B------:R-:W-:Y:S01]  /*85f0*/  PLOP3.LUT P0, PT, PT, PT, UP0, 0x80, 0x0 ;  /* 0x000000000000781c */ /* 0x000fe20003f0f008 */
[----:B------:R-:W-:Y:S01]  /*8600*/  IMAD.MOV.U32 R158, RZ, RZ, RZ ;  /* 0x000000ffff9e7224 */ /* 0x000fe200078e00ff */
[----:B------:R-:W-:Y:S01]  /*8610*/  MOV R160, RZ ;  /* 0x000000ff00a07202 */ /* 0x000fe20000000f00 */
        /* <DEDUP_REMOVED lines=24> */
[----:B------:R-:W-:Y:S01]  /*87a0*/  USHF.R.S32.HI UR6, URZ, 0x1f, UR19 ;  /* 0x0000001f3f067899 */ /* 0x000fe20008011413 */
[----:B------:R-:W-:Y:S01]  /*87b0*/  SHF.R.S32.HI R249, RZ, 0x1f, R250 ;  /* 0x0000001ffff97819 */ /* 0x000fe200000114fa */
[----:B------:R-:W-:Y:S02]  /*87c0*/  ULDC.64 UR4, c[0x0][0x178] ;  /* 0x00005e0000047ab9 */ /* 0x000fe40000000a00 */
        /* <DEDUP_REMOVED lines=9> */
[----:B------:R-:W-:Y:S02]  /*8860*/  UISETP.NE.U32.AND UP0, UPT, URZ, UR6, UPT ;  /* 0x000000063f00728c */ /* 0x000fe4000bf05070 */
[----:B------:R-:W-:Y:S02]  /*8870*/  ULDC.64 UR4, c[0x0][0x1b8] ;  /* 0x00006e0000047ab9 */ /* 0x000fe40000000a00 */
[----:B------:R-:W-:Y:S02]  /*8880*/  UISETP.NE.AND.EX UP0, UPT, URZ, UR7, UPT, UP0 ;  /* 0x000000073f00728c */ /* 0x000fe4000bf05300 */
[----:B------:R-:W-:Y:S02]  /*8890*/  USHF.R.S32.HI UR7, URZ, 0x1f, UR21 ;  /* 0x0000001f3f077899 */ /* 0x000fe40008011415 */
[----:B------:R-:W-:Y:S02]  /*88a0*/  UIADD3 UR9, UR9, UR19, URZ ;  /* 0x0000001309097290 */ /* 0x000fe4000fffe03f */
[----:B------:R-:W-:-:S02]  /*88b0*/  UIMAD UR6, UR15, UR4, URZ ;  /* 0x000000040f0672a4 */ /* 0x000fc4000f8e023f */
[----:B------:R-:W-:Y:S02]  /*88c0*/  USEL UR7, UR7, URZ, !UP0 ;  /* 0x0000003f07077287 */ /* 0x000fe4000c000000 */
[----:B------:R-:W-:Y:S01]  /*88d0*/  UIMAD UR6, UR16, UR5, UR6 ;  /* 0x00000005100672a4 */ /* 0x000fe2000f8e0206 */
[----:B-1----:R-:W-:Y:S01]  /*88e0*/  LEA.HI R2, R249, R250, RZ, 0x3 ;  /* 0x000000faf9027211 */ /* 0x002fe200078f18ff */
[----:B------:R-:W-:Y:S02]  /*88f0*/  UIMAD.WIDE.U32 UR10, UR16, UR4, UR8 ;  /* 0x00000004100a72a5 */ /* 0x000fe4000f8e0008 */
[----:B------:R-:W-:Y:S01]  /*8900*/  USEL UR8, UR21, URZ, !UP0 ;  /* 0x0000003f15087287 */ /* 0x000fe2000c000000 */
[----:B------:R-:W-:Y:S01]  /*8910*/  LOP3.LUT R0, R2, 0xfffffff8, RZ, 0xc0, !PT ;  /* 0xfffffff802007812 */ /* 0x000fe200078ec0ff */
[----:B------:R-:W-:Y:S01]  /*8920*/  ULDC.64 UR4, c[0x0][0x1c0] ;  /* 0x0000700000047ab9 */ /* 0x000fe20000000a00 */
[----:B------:R-:W-:Y:S01]  /*8930*/  SHF.R.S32.HI R77, RZ, 0x3, R2 ;  /* 0x00000003ff4d7819 */ /* 0x000fe20000011402 */
[----:B------:R-:W-:-:S02]  /*8940*/  UIMAD UR7, UR7, UR4, URZ ;  /* 0x00000004070772a4 */ /* 0x000fc4000f8e023f */
[----:B------:R-:W-:Y:S01]  /*8950*/  IMAD.IADD R6, R250, 0x1, -R0 ;  /* 0x00000001fa067824 */ /* 0x000fe200078e0a00 */
[----:B------:R-:W-:Y:S02]  /*8960*/  UIADD3 UR11, UR11, UR6, URZ ;  /* 0x000000060b0b7290 */ /* 0x000fe4000fffe03f */
[----:B------:R-:W-:Y:S01]  /*8970*/  UIMAD UR5, UR8, UR5, UR7 ;  /* 0x00000005080572a4 */ /* 0x000fe2000f8e0207 */
[C---:B------:R-:W-:Y:S01]  /*8980*/  IMAD R251, R6.reuse, 0x10, R77 ;  /* 0x0000001006fb7824 */ /* 0x040fe200078e024d */
[----:B------:R-:W-:Y:S01]  /*8990*/  UIMAD.WIDE.U32 UR8, UR8, UR4, UR10 ;  /* 0x00000004080872a5 */ /* 0x000fe2000f8e000a */
[----:B------:R-:W-:Y:S02]  /*89a0*/  IMAD.SHL.U32 R6, R6, 0x8, RZ ;  /* 0x0000000806067824 */ /* 0x000fe400078e00ff */
[----:B------:R-:W-:Y:S01]  /*89b0*/  ULDC UR10, c[0x0][0x2c4] ;  /* 0x0000b100000a7ab9 */ /* 0x000fe20000000800 */
[----:B------:R-:W-:Y:S01]  /*89c0*/  IADD3 R4, R251, UR17, RZ ;  /* 0x00000011fb047c10 */ /* 0x000fe2000fffe0ff */
[----:B------:R-:W-:Y:S01]  /*89d0*/  UIADD3 UR5, UR9, UR5, URZ ;  /* 0x0000000509057290 */ /* 0x000fe2000fffe03f */
[----:B------:R-:W-:Y:S01]  /*89e0*/  IMAD.U32 R3, RZ, RZ, UR9 ;  /* 0x00000009ff037e24 */ /* 0x000fe2000f8e00ff */
[----:B------:R-:W-:Y:S01]  /*89f0*/  UIMAD UR10, UR20, UR10, URZ ;  /* 0x0000000a140a72a4 */ /* 0x000fe2000f8e023f */
[----:B------:R1:W-:Y:S01]  /*8a00*/  STL [R1+0x18], R251 ;  /* 0x000018fb01007387 */ /* 0x0003e20000100800 */
[----:B------:R-:W-:Y:S01]  /*8a10*/  @P1 IMAD.HI.U32 R2, R4, c[0x0][0x2c8], RZ ;  /* 0x0000b20004021a27 */ /* 0x000fe200078e00ff */
[----:B------:R-:W-:-:S03]  /*8a20*/  ISETP.GE.AND P4, PT, R6, c[0x0][0x198], PT ;  /* 0x0000660006007a0c */ /* 0x000fc60003f86270 */
[----:B------:R-:W-:Y:S01]  /*8a30*/  IMAD.MOV.U32 R0, RZ, RZ, R4 ;  /* 0x000000ffff007224 */ /* 0x000fe200078e0004 */
[----:B------:R-:W-:Y:S01]  /*8a40*/  @P0 SHF.R.U32.HI R0, RZ, c[0x0][0x2cc], R2 ;  /* 0x0000b300ff000a19 */ /* 0x000fe20000011602 */
[----:B------:R-:W-:Y:S02]  /*8a50*/  IMAD.U32 R2, RZ, RZ, UR8 ;  /* 0x00000008ff027e24 */ /* 0x000fe4000f8e00ff */
[----:B------:R-:W-:Y:S01]  /*8a60*/  IMAD.U32 R3, RZ, RZ, UR5 ;  /* 0x00000005ff037e24 */ /* 0x000fe2000f8e00ff */
        /* <DEDUP_REMOVED lines=25> */
[----:B------:R-:W-:Y:S02]  /*8c00*/  LEA.HI R83, R2, R0, RZ, 0x3 ;  /* 0x0000000002537211 */ /* 0x000fe400078f18ff */
[----:B------:R-:W-:Y:S02]  /*8c10*/  IADD3 R5, R77, UR17, RZ ;  /* 0x000000114d057c10 */ /* 0x000fe4000fffe0ff */
[----:B------:R-:W-:Y:S02]  /*8c20*/  LOP3.LUT R2, R3, 0xfffffff8, RZ, 0xc0, !PT ;  /* 0xfffffff803027812 */ /* 0x000fe400078ec0ff */
[----:B------:R-:W-:-:S02]  /*8c30*/  LOP3.LUT R3, R83, 0xfffffff8, RZ, 0xc0, !PT ;  /* 0xfffffff853037812 */ /* 0x000fc400078ec0ff */
[----:B------:R-:W-:Y:S01]  /*8c40*/  ISETP.GE.AND P0, PT, R5, UR10, PT ;  /* 0x0000000a05007c0c */ /* 0x000fe2000bf06270 */
[----:B------:R-:W-:Y:S02]  /*8c50*/  IMAD.IADD R70, R250, 0x1, -R2 ;  /* 0x00000001fa467824 */ /* 0x000fe400078e0a02 */
[----:B------:R-:W-:Y:S02]  /*8c60*/  IMAD.IADD R82, R0, 0x1, -R3 ;  /* 0x0000000100527824 */ /* 0x000fe400078e0a03 */
[----:B------:R-:W-:Y:S02]  /*8c70*/  IMAD.SHL.U32 R71, R70, 0x8, RZ ;  /* 0x0000000846477824 */ /* 0x000fe400078e00ff */
[----:B------:R-:W-:Y:S02]  /*8c80*/  IMAD.MOV.U32 R2, RZ, RZ, 0x10 ;  /* 0x00000010ff027424 */ /* 0x000fe400078e00ff */
[----:B------:R-:W-:Y:S01]  /*8c90*/  IMAD.MOV.U32 R3, RZ, RZ, 0x20 ;  /* 0x00000020ff037424 */ /* 0x000fe200078e00ff */
        /* <DEDUP_REMOVED lines=15> */
.L_x_734:
[----:B-1-34-:R-:W-:Y:S05]  /*8d90*/  BSYNC B0 ;  /* 0x0000000000007941 */ /* 0x01afea0003800000 */
.L_x_733:
        /* <DEDUP_REMOVED lines=11> */
.L_x_736:
[----:B------:R-:W-:Y:S05]  /*8e50*/  BSYNC B0 ;  /* 0x0000000000007941 */ /* 0x000fea0003800000 */
.L_x_735:
        /* <DEDUP_REMOVED lines=11> */
.L_x_738:
[----:B------:R-:W-:Y:S05]  /*8f10*/  BSYNC B0 ;  /* 0x0000000000007941 */ /* 0x000fea0003800000 */
.L_x_737:
        /* <DEDUP_REMOVED lines=11> */
.L_x_740:
[----:B------:R-:W-:Y:S05]  /*8fd0*/  BSYNC B0 ;  /* 0x0000000000007941 */ /* 0x000fea0003800000 */
.L_x_739:
        /* <DEDUP_REMOVED lines=11> */
.L_x_742:
[----:B------:R-:W-:Y:S05]  /*9090*/  BSYNC B0 ;  /* 0x0000000000007941 */ /* 0x000fea0003800000 */
.L_x_741:
        /* <DEDUP_REMOVED lines=11> */
.L_x_744:
[----:B------:R-:W-:Y:S05]  /*9150*/  BSYNC B0 ;  /* 0x0000000000007941 */ /* 0x000fea0003800000 */
.L_x_743:
        /* <DEDUP_REMOVED lines=11> */
.L_x_746:
[----:B------:R-:W-:Y:S05]  /*9210*/  BSYNC B0 ;  /* 0x0000000000007941 */ /* 0x000fea0003800000 */
.L_x_745:
[----:B-123--:R-:W1:Y:S01]  /*9220*/  SHFL.IDX PT, R8, R8, 0x7, 0x181f ;  /* 0x00f81f0008087f89 */ /* 0x00ee6200000e0000 */
[----:B----4-:R-:W-:Y:S01]  /*9230*/  IADD3 R3, R5, 0x70, RZ ;  /* 0x0000007005037810 */ /* 0x010fe20007ffe0ff */
[----:B------:R-:W-:Y:S01]  /*9240*/  UMOV UR6, 0x70 ;  /* 0x0000007000067882 */ /* 0x000fe20000000000 */
[----:B------:R-:W-:Y:S01]  /*9250*/  IMAD.MOV.U32 R252, RZ, RZ, c[0x0][0x2b8] ;  /* 0x0000ae00fffc7624 */ /* 0x000fe200078e00ff */
[----:B------:R-:W2:Y:S01]  /*9260*/  SHFL.IDX PT, R9, R9, 0x7, 0x181f ;  /* 0x00f81f0009097f89 */ /* 0x000ea200000e0000 */
[----:B------:R-:W-:Y:S01]  /*9270*/  ISETP.GE.AND P1, PT, R3, UR10, PT ;  /* 0x0000000a03007c0c */ /* 0x000fe2000bf26270 */
[----:B------:R-:W-:Y:S01]  /*9280*/  UIMAD UR6, UR13, UR6, -0x70 ;  /* 0xffffff900d0674a4 */ /* 0x000fe2000f8e0206 */
[----:B------:R-:W-:Y:S01]  /*9290*/  IMAD.MOV.U32 R98, RZ, RZ, RZ ;  /* 0x000000ffff627224 */ /* 0x000fe200078e00ff */
[----:B------:R-:W-:Y:S01]  /*92a0*/  ISETP.NE.AND P2, PT, R252, 0x1, PT ;  /* 0x00000001fc00780c */ /* 0x000fe20003f45270 */
[----:B------:R-:W-:Y:S02]  /*92b0*/  USHF.R.S32.HI UR7, URZ, 0x1f, UR11 ;  /* 0x0000001f3f077899 */ /* 0x000fe4000801140b */
[----:B------:R-:W-:Y:S01]  /*92c0*/  ULDC.64 UR4, c[0x0][0x2b0] ;  /* 0x0000ac0000047ab9 */ /* 0x000fe20000000a00 */
[----:B------:R-:W-:Y:S01]  /*92d0*/  IADD3 R0, R251, UR6, RZ ;  /* 0x00000006fb007c10 */ /* 0x000fe2000fffe0ff */
[----:B------:R-:W-:-:S02]  /*92e0*/  UIMAD UR7, UR7, UR4, URZ ;  /* 0x00000004070772a4 */ /* 0x000fc4000f8e023f */
[----:B------:R-:W-:Y:S01]  /*92f0*/  UIMAD.WIDE.U32 UR8, UR11, UR4, URZ ;  /* 0x000000040b0872a5 */ /* 0x000fe2000f8e003f */
[----:B------:R-:W-:Y:S01]  /*9300*/  ISETP.GE.AND P0, PT, R0, UR14, PT ;  /* 0x0000000e00007c0c */ /* 0x000fe2000bf06270 */
[----:B------:R-:W-:Y:S01]  /*9310*/  UIMAD UR7, UR11, UR5, UR7 ;  /* 0x000000050b0772a4 */ /* 0x000fe2000f8e0207 */
[----:B------:R-:W-:Y:S01]  /*9320*/  @!P1 IMAD.SHL.U32 R10, R68, 0x2, RZ ;  /* 0x00000002440a9824 */ /* 0x000fe200078e00ff */
[----:B------:R-:W-:Y:S01]  /*9330*/  IADD3 R5, R0, UR18, RZ ;  /* 0x0000001200057c10 */ /* 0x000fe2000fffe0ff */
[----:B------:R-:W-:Y:S01]  /*9340*/  ULDC.64 UR4, c[0x0][0x1e8] ;  /* 0x00007a0000047ab9 */ /* 0x000fe20000000a00 */
[----:B------:R-:W-:Y:S01]  /*9350*/  ISETP.GT.OR P0, PT, R251, 0x6f, P0 ;  /* 0x0000006ffb00780c */ /* 0x000fe20000704670 */
[----:B------:R-:W-:Y:S01]  /*9360*/  UIADD3 UR7, UR9, UR7, URZ ;  /* 0x0000000709077290 */ /* 0x000fe2000fffe03f */
[----:B-1----:R-:W-:Y:S01]  /*9370*/  @!P1 LEA R8, P3, R71, R8, 0x1 ;  /* 0x0000000847089211 */ /* 0x002fe200078608ff */
[----:B------:R-:W-:-:S03]  /*9380*/  @P2 IMAD.HI.U32 R3, R5, c[0x0][0x2bc], RZ ;  /* 0x0000af0005032a27 */ /* 0x000fc600078e00ff */
[----:B--2---:R-:W-:Y:S01]  /*9390*/  @!P1 LEA.HI.X R9, R71, R9, R246, 0x1, P3 ;  /* 0x0000000947099211 */ /* 0x004fe200018f0cf6 */
[----:B------:R-:W-:Y:S01]  /*93a0*/  IMAD.MOV.U32 R0, RZ, RZ, R5 ;  /* 0x000000ffff007224 */ /* 0x000fe200078e0005 */
[----:B------:R-:W-:-:S03]  /*93b0*/  @P2 SHF.R.U32.HI R0, RZ, c[0x0][0x2c0], R3 ;  /* 0x0000b000ff002a19 */ /* 0x000fc60000011603 */
[----:B------:R-:W-:Y:S01]  /*93c0*/  @!PT LDS RZ, [RZ] ;  /* 0x00000000fffff984 */ /* 0x000fe20000000800 */
[----:B------:R1:W-:Y:S02]  /*93d0*/  @!P1 LDGSTS.E.BYPASS.LTC128B.128 [R10+0xa900], [R8.64], !P4 ;  /* 0x0a900000080a9fae */ /* 0x0003e4000e101d56 */
[C---:B------:R-:W-:Y:S02]  /*93e0*/  @!P0 IADD3 R3, P2, R0.reuse, UR8, RZ ;  /* 0x0000000800038c10 */ /* 0x040fe4000ff5e0ff */
[----:B------:R-:W0:Y:S02]  /*93f0*/  LDGDEPBAR ;  /* 0x00000000000079af */ /* 0x000e240000000000 */
        /* <DEDUP_REMOVED lines=11> */
[----:B-1----:R-:W-:Y:S01]  /*94b0*/  IMAD.U32 R10, RZ, RZ, UR16 ;  /* 0x00000010ff0a7e24 */ /* 0x002fe2000f8e00ff */
[----:B------:R-:W-:Y:S01]  /*94c0*/  UIADD3 UR12, UR13, -0x1, URZ ;  /* 0xffffffff0d0c7890 */ /* 0x000fe2000fffe03f */
[----:B------:R-:W-:Y:S01]  /*94d0*/  IMAD R8, R99, c[0x0][0x1e0], RZ ;  /* 0x0000780063087a24 */ /* 0x000fe200078e02ff */
[----:B------:R-:W-:Y:S01]  /*94e0*/  SHF.R.S32.HI R96, RZ, 0x1f, R99 ;  /* 0x0000001fff607819 */ /* 0x000fe20000011463 */
[----:B------:R-:W-:Y:S01]  /*94f0*/  UIADD3 UR11, UR25, UR11, URZ ;  /* 0x0000000b190b7290 */ /* 0x000fe2000fffe03f */
[----:B------:R-:W-:Y:S01]  /*9500*/  STL [R1+0x4], R99 ;  /* 0x0000046301007387 */ /* 0x000fe20000100800 */
[----:B------:R-:W-:Y:S01]  /*9510*/  UIMAD UR12, UR12, -0x70, UR14 ;  /* 0xffffff900c0c78a4 */ /* 0x000fe2000f8e020e */
[----:B------:R-:W-:Y:S01]  /*9520*/  LEA.HI R231, R249, R250, RZ, 0x5 ;  /* 0x000000faf9e77211 */ /* 0x000fe200078f28ff */
[----:B------:R-:W-:Y:S01]  /*9530*/  IMAD R0, R96, c[0x0][0x1e0], RZ ;  /* 0x0000780060007a24 */ /* 0x000fe200078e02ff */
[----:B------:R-:W-:Y:S01]  /*9540*/  ULDC.64 UR4, c[0x0][0x210] ;  /* 0x0000840000047ab9 */ /* 0x000fe20000000a00 */
[----:B------:R-:W-:Y:S01]  /*9550*/  ISETP.GT.AND P5, PT, R251, 0x6f, PT ;  /* 0x0000006ffb00780c */ /* 0x000fe20003fa4270 */
[----:B------:R-:W-:Y:S01]  /*9560*/  UIMAD UR15, UR15, UR4, URZ ;  /* 0x000000040f0f72a4 */ /* 0x000fe2000f8e023f */
[----:B------:R-:W-:Y:S01]  /*9570*/  IMAD R0, R99, c[0x0][0x1e4], R0 ;  /* 0x0000790063007a24 */ /* 0x000fe200078e0200 */
[----:B------:R-:W-:Y:S01]  /*9580*/  IADD3 R69, -R77, UR12, RZ ;  /* 0x0000000c4d457c10 */ /* 0x000fe2000fffe1ff */
[----:B------:R-:W-:Y:S01]  /*9590*/  UIMAD.WIDE.U32 UR26, UR16, UR4, URZ ;  /* 0x00000004101a72a5 */ /* 0x000fe2000f8e003f */
[----:B------:R-:W-:Y:S01]  /*95a0*/  SHF.R.S32.HI R232, RZ, 0x5, R231 ;  /* 0x00000005ffe87819 */ /* 0x000fe200000114e7 */
[----:B------:R-:W-:Y:S01]  /*95b0*/  UIMAD UR15, UR16, UR5, UR15 ;  /* 0x00000005100f72a4 */ /* 0x000fe2000f8e020f */
[----:B------:R-:W-:Y:S01]  /*95c0*/  ISETP.GE.AND P1, PT, R69, 0x1, PT ;  /* 0x000000014500780c */ /* 0x000fe20003f26270 */
[----:B--2---:R-:W-:Y:S01]  /*95d0*/  IMAD.WIDE.U32 R6, R99, c[0x0][0x1e0], RZ ;  /* 0x0000780063067a25 */ /* 0x004fe200078e00ff */
[C---:B------:R-:W-:Y:S01]  /*95e0*/  ISETP.GE.AND P3, PT, R69.reuse, 0x21, PT ;  /* 0x000000214500780c */ /* 0x040fe20003f66270 */
[----:B------:R-:W-:Y:S01]  /*95f0*/  UIADD3 UR15, UR27, UR15, URZ ;  /* 0x0000000f1b0f7290 */ /* 0x000fe2000fffe03f */
[----:B------:R-:W-:Y:S01]  /*9600*/  ISETP.GE.AND P4, PT, R69, 0x31, PT ;  /* 0x000000314500780c */ /* 0x000fe20003f86270 */
[----:B------:R-:W-:Y:S01]  /*9610*/  IMAD.IADD R7, R7, 0x1, R0 ;  /* 0x0000000107077824 */ /* 0x000fe200078e0200 */
[----:B---3--:R-:W-:-:S03]  /*9620*/  SHF.R.S32.HI R97, RZ, 0x1f, R98 ;  /* 0x0000001fff617819 */ /* 0x008fc60000011462 */
[----:B------:R-:W-:Y:S01]  /*9630*/  IMAD.WIDE.U32 R6, R98, c[0x0][0x1f0], R6 ;  /* 0x00007c0062067a25 */ /* 0x000fe200078e0006 */
[----:B------:R-:W-:Y:S03]  /*9640*/  STL [R1], R98 ;  /* 0x0000006201007387 */ /* 0x000fe60000100800 */
[----:B------:R-:W-:Y:S01]  /*9650*/  IMAD R3, R97, c[0x0][0x1f0], RZ ;  /* 0x00007c0061037a24 */ /* 0x000fe200078e02ff */
[----:B------:R-:W-:Y:S01]  /*9660*/  IADD3 R0, P0, R6, UR24, RZ ;  /* 0x0000001806007c10 */ /* 0x000fe2000ff1e0ff */
[C---:B------:R-:W-:Y:S02]  /*9670*/  IMAD R8, R98.reuse, c[0x0][0x1f0], R8 ;  /* 0x00007c0062087a24 */ /* 0x040fe400078e0208 */
[----:B------:R-:W-:Y:S02]  /*9680*/  IMAD R3, R98, c[0x0][0x1f4], R3 ;  /* 0x00007d0062037a24 */ /* 0x000fe400078e0203 */
[----:B------:R-:W-:-:S03]  /*9690*/  IMAD R8, R10, c[0x0][0x1e8], R8 ;  /* 0x00007a000a087a24 */ /* 0x000fc600078e0208 */
[----:B------:R-:W-:Y:S02]  /*96a0*/  IADD3.X R6, R7, UR11, R3, P0, !PT ;  /* 0x0000000b07067c10 */ /* 0x000fe400087fe403 */
[----:B------:R-:W-:-:S04]  /*96b0*/  LEA R3, P0, R0, c[0x0][0x1c8], 0x1 ;  /* 0x0000720000037a11 */ /* 0x000fc800078008ff */
[----:B------:R-:W-:Y:S01]  /*96c0*/  LEA.HI.X R0, R0, c[0x0][0x1cc], R6, 0x1, P0 ;  /* 0x0000730000007a11 */ /* 0x000fe200000f0c06 */
[----:B------:R-:W-:Y:S01]  /*96d0*/  SHFL.IDX PT, R9, R3, 0x1, 0x181f ;  /* 0x00381f0003097f89 */ /* 0x000fe200000e0000 */
[----:B------:R-:W-:-:S03]  /*96e0*/  ISETP.GE.AND P0, PT, R69, 0x11, PT ;  /* 0x000000114500780c */ /* 0x000fc60003f06270 */
[----:B------:R-:W1:Y:S04]  /*96f0*/  SHFL.IDX PT, R6, R3, RZ, 0x181f ;  /* 0x00181fff03067589 */ /* 0x000e6800000e0000 */
[----:B------:R-:W2:Y:S04]  /*9700*/  SHFL.IDX PT, R5, R0, RZ, 0x181f ;  /* 0x00181fff00057589 */ /* 0x000ea800000e0000 */
[----:B------:R-:W3:Y:S02]  /*9710*/  SHFL.IDX PT, R15, R3, 0x2, 0x181f ;  /* 0x00581f00030f7f89 */ /* 0x000ee400000e0000 */
[----:B------:R-:W-:-:S02]  /*9720*/  @P0 IMAD.SHL.U32 R10, R68, 0x2, RZ ;  /* 0x00000002440a0824 */ /* 0x000fc400078e00ff */
[----:B------:R-:W4:Y:S04]  /*9730*/  SHFL.IDX PT, R18, R0, 0x1, 0x181f ;  /* 0x00381f0000127f89 */ /* 0x000f2800000e0000 */
[----:B------:R-:W5:Y:S04]  /*9740*/  SHFL.IDX PT, R17, R0, 0x2, 0x181f ;  /* 0x00581f0000117f89 */ /* 0x000f6800000e0000 */
[----:B------:R-:W3:Y:S01]  /*9750*/  SHFL.IDX PT, R14, R3, 0x3, 0x181f ;  /* 0x00781f00030e7f89 */ /* 0x000ee200000e0000 */
[----:B-1----:R-:W-:-:S03]  /*9760*/  @P1 LEA R6, P2, R71, R6, 0x1 ;  /* 0x0000000647061211 */ /* 0x002fc600078408ff */
[----:B------:R-:W1:Y:S01]  /*9770*/  SHFL.IDX PT, R11, R0, 0x3, 0x181f ;  /* 0x00781f00000b7f89 */ /* 0x000e6200000e0000 */
[C---:B--2---:R-:W-:Y:S01]  /*9780*/  @P1 LEA.HI.X R7, R71.reuse, R5, R246, 0x1, P2 ;  /* 0x0000000547071211 */ /* 0x044fe200010f0cf6 */
[----:B------:R-:W-:Y:S02]  /*9790*/  @P1 IMAD.SHL.U32 R5, R68, 0x2, RZ ;  /* 0x0000000244051824 */ /* 0x000fe400078e00ff */
[----:B------:R-:W2:Y:S04]  /*97a0*/  SHFL.IDX PT, R13, R3, 0x4, 0x181f ;  /* 0x00981f00030d7f89 */ /* 0x000ea800000e0000 */
[----:B------:R1:W-:Y:S04]  /*97b0*/  @P1 LDGSTS.E.BYPASS.LTC128B.128 [R5+0x3900], [R6.64], !P6 ;  /* 0x0390000006051fae */ /* 0x0003e8000f101d56 */
[----:B------:R-:W2:Y:S04]  /*97c0*/  SHFL.IDX PT, R3, R3, 0x5, 0x181f ;  /* 0x00b81f0003037f89 */ /* 0x000ea800000e0000 */
[----:B------:R-:W2:Y:S01]  /*97d0*/  SHFL.IDX PT, R16, R0, 0x4, 0x181f ;  /* 0x00981f0000107f89 */ /* 0x000ea200000e0000 */
[----:B-1----:R-:W-:Y:S01]  /*97e0*/  LEA R7, R8, c[0x0][0x1c8], 0x1 ;  /* 0x0000720008077a11 */ /* 0x002fe200078e08ff */
[----:B------:R-:W-:Y:S01]  /*97f0*/  @P3 IMAD.SHL.U32 R5, R68, 0x2, RZ ;  /* 0x0000000244053824 */ /* 0x000fe200078e00ff */
[----:B------:R-:W-:-:S02]  /*9800*/  @P0 LEA R8, P2, R71, R9, 0x1 ;  /* 0x0000000947080211 */ /* 0x000fc400078408ff */
[C---:B---3--:R-:W-:Y:S02]  /*9810*/  @P3 LEA R6, P1, R71.reuse, R15, 0x1 ;  /* 0x0000000f47063211 */ /* 0x048fe400078208ff */
[----:B------:R5:W-:Y:S01]  /*9820*/  SHFL.IDX PT, R15, R7, 0x6, 0x181f ;  /* 0x00d81f00070f7f89 */ /* 0x000be200000e0000 */
[----:B----4-:R-:W-:Y:S02]  /*9830*/  @P0 LEA.HI.X R9, R71, R18, R246, 0x1, P2 ;  /* 0x0000001247090211 */ /* 0x010fe400010f0cf6 */
[C---:B------:R-:W-:Y:S01]  /*9840*/  ISETP.GE.AND P2, PT, R69.reuse, 0x41, PT ;  /* 0x000000414500780c */ /* 0x040fe20003f46270 */
[----:B------:R-:W1:Y:S04]  /*9850*/  SHFL.IDX PT, R18, R0, 0x5, 0x181f ;  /* 0x00b81f0000127f89 */ /* 0x000e6800000e0000 */
[----:B------:R2:W-:Y:S01]  /*9860*/  @P0 LDGSTS.E.BYPASS.LTC128B.128 [R10+0x4100], [R8.64], !P6 ;  /* 0x04100000080a0fae */ /* 0x0005e2000f101d56 */
[----:B------:R-:W-:-:S02]  /*9870*/  ISETP.GE.AND P0, PT, R69, 0x61, PT ;  /* 0x000000614500780c */ /* 0x000fc40003f06270 */
[----:B-----5:R-:W-:Y:S02]  /*9880*/  @P3 LEA.HI.X R7, R71, R17, R246, 0x1, P1 ;  /* 0x0000001147073211 */ /* 0x020fe400008f0cf6 */
[----:B------:R3:W4:Y:S01]  /*9890*/  SHFL.IDX PT, R17, R0, 0x6, 0x181f ;  /* 0x00d81f0000117f89 */ /* 0x00072200000e0000 */
[----:B------:R-:W-:-:S03]  /*98a0*/  ISETP.GE.AND P1, PT, R69, 0x51, PT ;  /* 0x000000514500780c */ /* 0x000fc60003f26270 */
[----:B------:R5:W-:Y:S01]  /*98b0*/  @P3 LDGSTS.E.BYPASS.LTC128B.128 [R5+0x4900], [R6.64], !P6 ;  /* 0x0490000006053fae */ /* 0x000be2000f101d56 */
[C---:B---3--:R-:W-:Y:S01]  /*98c0*/  @P4 IMAD.SHL.U32 R0, R68.reuse, 0x2, RZ ;  /* 0x0000000244004824 */ /* 0x048fe200078e00ff */
[----:B-----5:R-:W-:Y:S01]  /*98d0*/  @P4 LEA R6, P3, R71, R14, 0x1 ;  /* 0x0000000e47064211 */ /* 0x020fe200078608ff */
[----:B------:R-:W-:-:S03]  /*98e0*/  @P2 IMAD.SHL.U32 R5, R68, 0x2, RZ ;  /* 0x0000000244052824 */ /* 0x000fc600078e00ff */
[C---:B------:R-:W-:Y:S02]  /*98f0*/  @P4 LEA.HI.X R7, R71.reuse, R11, R246, 0x1, P3 ;  /* 0x0000000b47074211 */ /* 0x040fe400018f0cf6 */
[----:B--2---:R-:W-:-:S03]  /*9900*/  @P2 LEA R10, P3, R71, R13, 0x1 ;  /* 0x0000000d470a2211 */ /* 0x004fc600078608ff */
[----:B------:R2:W-:Y:S01]  /*9910*/  @P4 LDGSTS.E.BYPASS.LTC128B.128 [R0+0x5100], [R6.64], !P6 ;  /* 0x0510000006004fae */ /* 0x0005e2000f101d56 */
[C---:B------:R-:W-:Y:S01]  /*9920*/  @P1 LEA R8, P4, R71.reuse, R3, 0x1 ;  /* 0x0000000347081211 */ /* 0x040fe200078808ff */
[----:B------:R-:W-:Y:S01]  /*9930*/  @P1 IMAD.SHL.U32 R3, R68, 0x2, RZ ;  /* 0x0000000244031824 */ /* 0x000fe200078e00ff */
[C-C-:B------:R-:W-:Y:S02]  /*9940*/  @P2 LEA.HI.X R11, R71.reuse, R16, R246.reuse, 0x1, P3 ;  /* 0x00000010470b2211 */ /* 0x140fe400018f0cf6 */
[----:B-1----:R-:W-:-:S03]  /*9950*/  @P1 LEA.HI.X R9, R71, R18, R246, 0x1, P4 ;  /* 0x0000001247091211 */ /* 0x002fc600020f0cf6 */
[----:B------:R1:W-:Y:S04]  /*9960*/  @P2 LDGSTS.E.BYPASS.LTC128B.128 [R5+0x5900], [R10.64], !P6 ;  /* 0x059000000a052fae */ /* 0x0003e8000f101d56 */
[----:B------:R1:W-:Y:S01]  /*9970*/  @P1 LDGSTS.E.BYPASS.LTC128B.128 [R3+0x6100], [R8.64], !P6 ;  /* 0x0610000008031fae */ /* 0x0003e2000f101d56 */
[----:B--2---:R-:W-:Y:S01]  /*9980*/  @P0 LEA R6, P3, R71, R15, 0x1 ;  /* 0x0000000f47060211 */ /* 0x004fe200078608ff */
[----:B------:R-:W-:-:S03]  /*9990*/  @P0 IMAD.SHL.U32 R0, R68, 0x2, RZ ;  /* 0x0000000244000824 */ /* 0x000fc600078e00ff */
[----:B----4-:R-:W-:-:S05]  /*99a0*/  @P0 LEA.HI.X R7, R71, R17, R246, 0x1, P3 ;  /* 0x0000001147070211 */ /* 0x010fca00018f0cf6 */
[----:B------:R1:W-:Y:S01]  /*99b0*/  @P0 LDGSTS.E.BYPASS.LTC128B.128 [R0+0x6900], [R6.64], !P6 ;  /* 0x0690000006000fae */ /* 0x0003e2000f101d56 */
[----:B------:R-:W-:-:S03]  /*99c0*/  ISETP.LT.AND P0, PT, RZ, c[0x0][0x27c], PT ;  /* 0x00009f00ff007a0c */ /* 0x000fc60003f01270 */
[----:B------:R-:W0:Y:S10]  /*99d0*/  LDGDEPBAR ;  /* 0x00000000000079af */ /* 0x000e340000000000 */
[----:B------:R-:W-:Y:S05]  /*99e0*/  @P0 BRA `(.L_x_747) ;  /* 0x0000002000000947 */ /* 0x000fea0003800000 */
[----:B------:R-:W-:-:S04]  /*99f0*/  DEPBAR.LE SB0, 0x1 ;  /* 0x000080400000791a */ /* 0x000fc80000000000 */
[----:B------:R-:W-:Y:S05]  /*9a00*/  BRA `(.L_x_748) ;  /* 0x00004b8000007947 */ /* 0x000fea0003800000 */
.L_x_747:
[----:B------:R-:W-:Y:S01]  /*9a10*/  ULDC.U8 UR4, c[0x0][0x298] ;  /* 0x0000a60000047ab9 */ /* 0x000fe20000000000 */
[----:B-1----:R-:W-:Y:S01]  /*9a20*/  SHF.R.S32.HI R0, RZ, 0x1f, R149 ;  /* 0x0000001fff007819 */ /* 0x002fe20000011495 */
        /* <DEDUP_REMOVED lines=18> */
[----:B------:R-:W-:Y:S01]  /*9b50*/  PLOP3.LUT P1, PT, PT, PT, UP2, 0x80, 0x0 ;  /* 0x000000000000781c */ /* 0x000fe20003f2f028 */
[----:B------:R-:W-:Y:S01]  /*9b60*/  IMAD.MOV.U32 R8, RZ, RZ, R12 ;  /* 0x000000ffff087224 */ /* 0x000fe200078e000c */
[----:B------:R-:W-:Y:S01]  /*9b70*/  PLOP3.LUT P0, PT, PT, PT, UP2, 0x80, 0x0 ;  /* 0x000000000000781c */ /* 0x000fe20003f0f028 */
[----:B------:R-:W-:Y:S01]  /*9b80*/  BSSY B0, `(.L_x_750) ;  /* 0x000002f000007945 */ /* 0x000fe20003800000 */
[----:B------:R-:W-:Y:S01]  /*9b90*/  MOV R6, R10 ;  /* 0x0000000a00067202 */ /* 0x000fe20000000f00 */
[----:B------:R-:W-:Y:S01]  /*9ba0*/  IMAD.SHL.U32 R16, R14, 0x4, RZ ;  /* 0x000000040e107824 */ /* 0x000fe200078e00ff */
[----:B------:R-:W-:Y:S01]  /*9bb0*/  CS2R R36, SRZ ;  /* 0x0000000000247805 */ /* 0x000fe2000001ff00 */
[----:B------:R-:W-:Y:S01]  /*9bc0*/  CS2R R26, SRZ ;  /* 0x00000000001a7805 */ /* 0x000fe2000001ff00 */
[----:B------:R-:W-:Y:S01]  /*9bd0*/  CS2R R14, SRZ ;  /* 0x00000000000e7805 */ /* 0x000fe2000001ff00 */
[----:B------:R-:W-:Y:S01]  /*9be0*/  CS2R R28, SRZ ;  /* 0x00000000001c7805 */ /* 0x000fe2000001ff00 */
[----:B------:R-:W-:-:S03]  /*9bf0*/  CS2R R18, SRZ ;  /* 0x0000000000127805 */ /* 0x000fc6000001ff00 */
        /* <DEDUP_REMOVED lines=39> */
.L_x_751:
[----:B------:R-:W-:Y:S05]  /*9e70*/  BSYNC B0 ;  /* 0x0000000000007941 */ /* 0x000fea0003800000 */
.L_x_750:
        /* <DEDUP_REMOVED lines=45> */
.L_x_753:
[----:B----4-:R-:W-:Y:S05]  /*a150*/  BSYNC B0 ;  /* 0x0000000000007941 */ /* 0x010fea0003800000 */
.L_x_752:
        /* <DEDUP_REMOVED lines=47> */
.L_x_755:
[----:B--2---:R-:W-:Y:S05]  /*a450*/  BSYNC B0 ;  /* 0x0000000000007941 */ /* 0x004fea0003800000 */
.L_x_754:
        /* <DEDUP_REMOVED lines=45> */
.L_x_757:
[----:B----4-:R-:W-:Y:S05]  /*a730*/  BSYNC B0 ;  /* 0x0000000000007941 */ /* 0x010fea0003800000 */
.L_x_756:
        /* <DEDUP_REMOVED lines=32> */
[----:B------:R-:W-:Y:S02]  /*a940*/  @P1 IADD3 R3, R0, -0x20, RZ ;  /* 0xffffffe000031810 */ /* 0x000fe40007ffe0ff */
        /* <DEDUP_REMOVED lines=49> */
.L_x_761:
[----:B------:R-:W-:Y:S05]  /*ac60*/  BSYNC B0 ;  /* 0x0000000000007941 */ /* 0x000fea0003800000 */
.L_x_760:
        /* <DEDUP_REMOVED lines=45> */
.L_x_759:
[----:B------:R-:W-:Y:S05]  /*af40*/  BSYNC B1 ;  /* 0x0000000000017941 */ /* 0x000fea0003800000 */
.L_x_758:
        /* <DEDUP_REMOVED lines=49> */
.L_x_765:
[----:B------:R-:W-:Y:S05]  /*b260*/  BSYNC B0 ;  /* 0x0000000000007941 */ /* 0x000fea0003800000 */
.L_x_764:
        /* <DEDUP_REMOVED lines=45> */
.L_x_763:
[----:B------:R-:W-:Y:S05]  /*b540*/  BSYNC B1 ;  /* 0x0000000000017941 */ /* 0x000fea0003800000 */
.L_x_762:
        /* <DEDUP_REMOVED lines=49> */
.L_x_769:
[----:B------:R-:W-:Y:S05]  /*b860*/  BSYNC B0 ;  /* 0x0000000000007941 */ /* 0x000fea0003800000 */
.L_x_768:
        /* <DEDUP_REMOVED lines=45> */
.L_x_767:
[----:B------:R-:W-:Y:S05]  /*bb40*/  BSYNC B1 ;  /* 0x0000000000017941 */ /* 0x000fea0003800000 */
.L_x_766:
        /* <DEDUP_REMOVED lines=48> */
.L_x_772:
[----:B------:R-:W-:Y:S05]  /*be50*/  BSYNC B0 ;  /* 0x0000000000007941 */ /* 0x000fea0003800000 */
.L_x_771:
        /* <DEDUP_REMOVED lines=46> */
.L_x_749:
[----:B------:R-:W-:Y:S01]  /*c140*/  PLOP3.LUT P1, PT, PT, PT, UP2, 0x80, 0x0 ;  /* 0x000000000000781c */ /* 0x000fe20003f2f028 */
[----:B------:R-:W-:Y:S01]  /*c150*/  IMAD.MOV.U32 R8, RZ, RZ, R12 ;  /* 0x000000ffff087224 */ /* 0x000fe200078e000c */
[----:B------:R-:W-:Y:S01]  /*c160*/  PLOP3.LUT P0, PT, PT, PT, UP2, 0x80, 0x0 ;  /* 0x000000000000781c */ /* 0x000fe20003f0f028 */
[----:B------:R-:W-:Y:S01]  /*c170*/  IMAD.MOV.U32 R6, RZ, RZ, R10 ;  /* 0x000000ffff067224 */ /* 0x000fe200078e000a */
[----:B------:R-:W-:Y:S01]  /*c180*/  SHF.R.S32.HI R26, RZ, 0x1f, R25 ;  /* 0x0000001fff1a7819 */ /* 0x000fe20000011419 */
[----:B------:R-:W-:Y:S01]  /*c190*/  CS2R R22, SRZ ;  /* 0x0000000000167805 */ /* 0x000fe2000001ff00 */
[----:B------:R-:W-:-:S07]  /*c1a0*/  CS2R R20, SRZ ;  /* 0x0000000000147805 */ /* 0x000fce000001ff00 */
[----:B------:R-:W-:Y:S01]  /*c1b0*/  @P1 IMAD.HI.U32 R3, R0, c[0x0][0x2c8], RZ ;  /* 0x0000b20000031a27 */ /* 0x000fe200078e00ff */
[----:B------:R-:W-:-:S04]  /*c1c0*/  ISETP.GE.AND P1, PT, R25, c[0x0][0x27c], PT ;  /* 0x00009f0019007a0c */ /* 0x000fc80003f26270 */
        /* <DEDUP_REMOVED lines=69> */
.L_x_774:
[----:B-1-3--:R-:W-:Y:S05]  /*c620*/  BSYNC B0 ;  /* 0x0000000000007941 */ /* 0x00afea0003800000 */
.L_x_773:
        /* <DEDUP_REMOVED lines=73> */
.L_x_776:
[----:B-1-3--:R-:W-:Y:S05]  /*cac0*/  BSYNC B0 ;  /* 0x0000000000007941 */ /* 0x00afea0003800000 */
.L_x_775:
        /* <DEDUP_REMOVED lines=40> */
[----:B------:R-:W-:Y:S01]  /*cd50*/  SHF.R.U32.HI R26, RZ, 0x10, R21 ;  /* 0x00000010ff1a7819 */ /* 0x000fe20000011615 */
[----:B------:R-:W2:Y:S01]  /*cd60*/  LDS.128 R12, [R36+0x7100] ;  /* 0x00710000240c7984 */ /* 0x000ea20000000c00 */
[----:B------:R-:W-:Y:S01]  /*cd70*/  HADD2.F32 R37, -RZ, R5.H0_H0 ;  /* 0x20000005ff257230 */ /* 0x000fe20000004100 */
[----:B------:R-:W-:Y:S02]  /*cd80*/  SHF.R.U64 R42, R16, 0x10, R17 ;  /* 0x00000010102a7819 */ /* 0x000fe40000001211 */
        /* <DEDUP_REMOVED lines=39> */
[----:B------:R-:W-:Y:S01]  /*d000*/  HADD2.F32 R0, -RZ, R59.H0_H0 ;  /* 0x2000003bff007230 */ /* 0x000fe20000004100 */
        /* <DEDUP_REMOVED lines=20> */
[C---:B------:R-:W-:Y:S02]  /*d150*/  FMUL.FTZ R5, R23.reuse, R3 ;  /* 0x0000000317057220 */ /* 0x040fe40000410000 */
        /* <DEDUP_REMOVED lines=14> */
.L_x_778:
[----:B------:R-:W-:Y:S05]  /*d240*/  BSYNC B0 ;  /* 0x0000000000007941 */ /* 0x000fea0003800000 */
.L_x_777:
        /* <DEDUP_REMOVED lines=102> */
.L_x_780:
[----:B------:R-:W-:Y:S05]  /*d8b0*/  BSYNC B0 ;  /* 0x0000000000007941 */ /* 0x000fea0003800000 */
.L_x_779:
        /* <DEDUP_REMOVED lines=102> */
.L_x_782:
[----:B------:R-:W-:Y:S05]  /*df20*/  BSYNC B0 ;  /* 0x0000000000007941 */ /* 0x000fea0003800000 */
.L_x_781:
        /* <DEDUP_REMOVED lines=101> */
.L_x_770:
[----:B------:R-:W-:Y:S05]  /*e580*/  BSYNC B2 ;  /* 0x0000000000027941 */ /* 0x000fea0003800000 */
.L_x_748:
[----:B-1----:R-:W-:Y:S01]  /*e590*/  SHF.R.S32.HI R7, RZ, 0x4, R84 ;  /* 0x00000004ff077819 */ /* 0x002fe20000011454 */
[----:B------:R-:W-:Y:S01]  /*e5a0*/  IMAD.SHL.U32 R6, R70, 0x40, RZ ;  /* 0x0000004046067824 */ /* 0x000fe200078e00ff */
[----:B------:R-:W-:-:S04]  /*e5b0*/  DEPBAR.LE SB0, 0x0 ;  /* 0x000080000000791a */ /* 0x000fc80000000000 */
[----:B------:R-:W-:Y:S01]  /*e5c0*/  LEA.HI R0, R84, R7, RZ, 0x1 ;  /* 0x0000000754007211 */ /* 0x000fe200078f08ff */
[----:B------:R-:W-:Y:S01]  /*e5d0*/  IMAD.SHL.U32 R3, R82, 0x40, RZ ;  /* 0x0000004052037824 */ /* 0x000fe200078e00ff */
[----:B------:R-:W-:Y:S01]  /*e5e0*/  LOP3.LUT P0, RZ, R70, 0x2, RZ, 0xc0, !PT ;  /* 0x0000000246ff7812 */ /* 0x000fe2000780c0ff */
[----:B------:R-:W-:Y:S01]  /*e5f0*/  IMAD.SHL.U32 R5, R83, 0x40, RZ ;  /* 0x0000004053057824 */ /* 0x000fe200078e00ff */
[----:B------:R-:W-:Y:S01]  /*e600*/  LOP3.LUT R0, R0, 0xfffffffe, RZ, 0xc0, !PT ;  /* 0xfffffffe00007812 */ /* 0x000fe200078ec0ff */
[----:B------:R-:W-:Y:S01]  /*e610*/  IMAD.SHL.U32 R8, R77, 0x8, RZ ;  /* 0x000000084d087824 */ /* 0x000fe200078e00ff */
        /* <DEDUP_REMOVED lines=31> */
[--C-:B------:R-:W-:Y:S01]  /*e810*/  IMAD R238, R2, 0x2, R235.reuse ;  /* 0x0000000202ee7824 */ /* 0x100fe200078e02eb */
[----:B------:R-:W-:Y:S01]  /*e820*/  IADD3 R243, R239, 0x1800, RZ ;  /* 0x00001800eff37810 */ /* 0x000fe20007ffe0ff */
[----:B------:R-:W-:Y:S01]  /*e830*/  IMAD.IADD R7, R7, 0x1, R0 ;  /* 0x0000000107077824 */ /* 0x000fe200078e0200 */
[C---:B------:R-:W-:Y:S01]  /*e840*/  IADD3 R242, R239.reuse, 0x2000, RZ ;  /* 0x00002000eff27810 */ /* 0x040fe20007ffe0ff */
        /* <DEDUP_REMOVED lines=25> */
[----:B------:R-:W-:Y:S01]  /*e9e0*/  LDSM.16.M88.4 R80, [R239] ;  /* 0x00000000ef50783b */ /* 0x000fe20000000200 */
[C---:B--2---:R-:W-:Y:S03]  /*e9f0*/  HMMA.16816.F32 R56, R8.reuse, R20, RZ ;  /* 0x000000140838723c */ /* 0x044fe600000018ff */
[----:B------:R-:W-:Y:S04]  /*ea00*/  LDSM.16.M88.4 R76, [R239+0x800] ;  /* 0x00080000ef4c783b */ /* 0x000fe80000000200 */
        /* <DEDUP_REMOVED lines=37> */
[C---:B------:R-:W-:Y:S01]  /*ec60*/  HMMA.16816.F32 R132, R12.reuse, R36, RZ ;  /* 0x000000240c84723c */ /* 0x040fe200000018ff */
[----:B------:R-:W-:Y:S04]  /*ec70*/  SHFL.IDX PT, R36, R3, 0x4, 0x181f ;  /* 0x00981f0003247f89 */ /* 0x000fe800000e0000 */
[----:B------:R-:W-:Y:S03]  /*ec80*/  SHFL.IDX PT, R37, R0, 0x4, 0x181f ;  /* 0x00981f0000257f89 */ /* 0x000fe600000e0000 */
[C---:B------:R-:W-:Y:S08]  /*ec90*/  HMMA.16816.F32 R180, R12.reuse, R38, RZ ;  /* 0x000000260cb4723c */ /* 0x040ff000000018ff */
[C---:B------:R-:W-:Y:S08]  /*eca0*/  HMMA.16816.F32 R116, R12.reuse, R40, RZ ;  /* 0x000000280c74723c */ /* 0x040ff000000018ff */
[----:B------:R-:W-:Y:S01]  /*ecb0*/  HMMA.16816.F32 R112, R12, R42, RZ ;  /* 0x0000002a0c70723c */ /* 0x000fe200000018ff */
[----:B------:R-:W2:Y:S04]  /*ecc0*/  SHFL.IDX PT, R14, R3, 0x3, 0x181f ;  /* 0x00781f00030e7f89 */ /* 0x000ea800000e0000 */
[----:B------:R-:W3:Y:S02]  /*ecd0*/  SHFL.IDX PT, R15, R0, 0x3, 0x181f ;  /* 0x00781f00000f7f89 */ /* 0x000ee400000e0000 */
[----:B------:R-:W-:Y:S01]  /*ece0*/  IADD3 R12, P2, R5, R247, RZ ;  /* 0x000000f7050c7210 */ /* 0x000fe20007f5e0ff */
[C---:B-1----:R-:W-:Y:S01]  /*ecf0*/  HMMA.16816.F32 R40, R16.reuse, R24, R72 ;  /* 0x000000181028723c */ /* 0x042fe20000001848 */
[----:B------:R-:W1:Y:S03]  /*ed00*/  SHFL.IDX PT, R3, R3, 0x6, 0x181f ;  /* 0x00d81f0003037f89 */ /* 0x000e6600000e0000 */
[----:B------:R-:W-:Y:S01]  /*ed10*/  IMAD.X R13, R9, 0x1, R246, P2 ;  /* 0x00000001090d7824 */ /* 0x000fe200010e06f6 */
[C---:B------:R-:W-:Y:S01]  /*ed20*/  ISETP.LT.OR P2, PT, R69.reuse, 0x11, P0 ;  /* 0x000000114500780c */ /* 0x040fe20000741670 */
[----:B------:R-:W-:Y:S02]  /*ed30*/  LDSM.16.M88.4 R8, [R238+0x7100] ;  /* 0x00710000ee08783b */ /* 0x000fe40000000200 */
[----:B------:R-:W-:Y:S02]  /*ed40*/  HMMA.16816.F32 R108, R16, R80, R52 ;  /* 0x00000050106c723c */ /* 0x000fe40000001834 */
[----:B------:R-:W-:Y:S01]  /*ed50*/  @!PT LDS RZ, [RZ] ;  /* 0x00000000fffff984 */ /* 0x000fe20000000800 */
[----:B------:R-:W-:Y:S01]  /*ed60*/  @!PT LDS RZ, [RZ] ;  /* 0x00000000fffff984 */ /* 0x000fe20000000800 */
[----:B------:R-:W-:Y:S01]  /*ed70*/  @!PT LDS RZ, [RZ] ;  /* 0x00000000fffff984 */ /* 0x000fe20000000800 */
[----:B------:R4:W-:Y:S01]  /*ed80*/  LDGSTS.E.BYPASS.LTC128B.128 [R248+0x100], [R12.64], !P4 ;  /* 0x001000000cf87fae */ /* 0x0009e2000e101d56 */
[----:B------:R-:W-:-:S03]  /*ed90*/  ISETP.LT.OR P4, PT, R69, 0x41, P0 ;  /* 0x000000414500780c */ /* 0x000fc60000781670 */
[----:B------:R5:W1:Y:S02]  /*eda0*/  SHFL.IDX PT, R5, R0, 0x6, 0x181f ;  /* 0x00d81f0000057f89 */ /* 0x000a6400000e0000 */
[----:B------:R-:W-:Y:S01]  /*edb0*/  HMMA.16816.F32 R104, R16, R76, R56 ;  /* 0x0000004c1068723c */ /* 0x000fe20000001838 */
[----:B--2---:R-:W-:Y:S01]  /*edc0*/  IADD3 R14, P1, R14, R247, RZ ;  /* 0x000000f70e0e7210 */ /* 0x004fe20007f3e0ff */
[----:B------:R2:W-:Y:S01]  /*edd0*/  LDGSTS.E.BYPASS.LTC128B.128 [R248+0x900], [R6.64], !P2 ;  /* 0x0090000006f87fae */ /* 0x0005e2000d101d56 */
[----:B------:R-:W-:-:S03]  /*ede0*/  ISETP.LT.OR P2, PT, R69, 0x31, P0 ;  /* 0x000000314500780c */ /* 0x000fc60000741670 */
[----:B---3--:R-:W-:Y:S01]  /*edf0*/  IMAD.X R15, R15, 0x1, R246, P1 ;  /* 0x000000010f0f7824 */ /* 0x008fe200008e06f6 */
        /* <DEDUP_REMOVED lines=9> */
[-C--:B--2---:R-:W-:Y:S02]  /*ee90*/  IADD3 R6, P1, R36, R247.reuse, RZ ;  /* 0x000000f724067210 */ /* 0x084fe40007f3e0ff */
[----:B------:R-:W-:Y:S02]  /*eea0*/  IMAD.IADD R234, R228, 0x1, R0 ;  /* 0x00000001e4ea7824 */ /* 0x000fe400078e0200 */
[----:B------:R-:W-:Y:S01]  /*eeb0*/  IMAD.IADD R233, R0, 0x1, R239 ;  /* 0x0000000100e97824 */ /* 0x000fe200078e02ef */
[----:B------:R-:W-:Y:S01]  /*eec0*/  LOP3.LUT R0, R229, R230, RZ, 0xfc, !PT ;  /* 0x000000e6e5007212 */ /* 0x000fe200078efcff */
[--C-:B------:R-:W-:Y:S01]  /*eed0*/  IMAD.X R7, R37, 0x1, R246.reuse, P1 ;  /* 0x0000000125077824 */ /* 0x100fe200008e06f6 */
[----:B----4-:R-:W-:Y:S01]  /*eee0*/  IADD3 R12, P1, R22, R247, RZ ;  /* 0x000000f7160c7210 */ /* 0x010fe20007f3e0ff */
[----:B------:R-:W-:Y:S03]  /*eef0*/  HMMA.16816.F32 R36, R16, R82, R84 ;  /* 0x000000521024723c */ /* 0x000fe60000001854 */
[----:B------:R1:W-:Y:S01]  /*ef00*/  LDGSTS.E.BYPASS.LTC128B.128 [R248+0x2100], [R6.64], !P4 ;  /* 0x0210000006f87fae */ /* 0x0003e2000e101d56 */
[----:B------:R-:W-:Y:S01]  /*ef10*/  IMAD.X R13, R23, 0x1, R246, P1 ;  /* 0x00000001170d7824 */ /* 0x000fe200008e06f6 */
[----:B------:R-:W-:-:S03]  /*ef20*/  ISETP.LT.OR P1, PT, R69, 0x61, P0 ;  /* 0x000000614500780c */ /* 0x000fc60000721670 */
[C---:B------:R-:W-:Y:S01]  /*ef30*/  HMMA.16816.F32 R88, R16.reuse, R32, R88 ;  /* 0x000000201058723c */ /* 0x040fe20000001858 */
[----:B------:R2:W-:Y:S07]  /*ef40*/  LDGSTS.E.BYPASS.LTC128B.128 [R248+0x2900], [R12.64], !P3 ;  /* 0x029000000cf87fae */ /* 0x0005ee000d901d56 */
[C---:B------:R-:W-:Y:S08]  /*ef50*/  HMMA.16816.F32 R92, R16.reuse, R28, R92 ;  /* 0x0000001c105c723c */ /* 0x040ff0000000185c */
[----:B------:R-:W-:Y:S01]  /*ef60*/  HMMA.16816.F32 R120, R16, R50, R124 ;  /* 0x000000321078723c */ /* 0x000fe2000000187c */
[----:B-1----:R-:W-:-:S07]  /*ef70*/  IADD3 R6, P0, R3, R247, RZ ;  /* 0x000000f703067210 */ /* 0x002fce0007f1e0ff */
[----:B------:R-:W-:Y:S01]  /*ef80*/  HMMA.16816.F32 R204, R16, R46, R128 ;  /* 0x0000002e10cc723c */ /* 0x000fe20000001880 */
[----:B------:R-:W-:Y:S01]  /*ef90*/  IMAD.X R7, R5, 0x1, R246, P0 ;  /* 0x0000000105077824 */ /* 0x000fe200000e06f6 */
[----:B------:R-:W-:-:S04]  /*efa0*/  PLOP3.LUT P0, PT, PT, PT, UP0, 0x80, 0x0 ;  /* 0x000000000000781c */ /* 0x000fc80003f0f008 */
[----:B------:R1:W-:Y:S02]  /*efb0*/  LDGSTS.E.BYPASS.LTC128B.128 [R248+0x3100], [R6.64], !P1 ;  /* 0x0310000006f87fae */ /* 0x0003e4000c901d56 */
[C---:B------:R-:W-:Y:S02]  /*efc0*/  HMMA.16816.F32 R200, R16.reuse, R34, R148 ;  /* 0x0000002210c8723c */ /* 0x040fe40000001894 */
[----:B---3--:R-:W-:Y:S04]  /*efd0*/  LDSM.16.M88.4 R20, [R236+0x9100] ;  /* 0x00910000ec14783b */ /* 0x008fe80000000200 */
[----:B------:R-:W-:Y:S02]  /*efe0*/  LDSM.16.M88.4 R72, [R234+0x3900] ;  /* 0x00390000ea48783b */ /* 0x000fe40000000200 */
[C---:B------:R-:W-:Y:S02]  /*eff0*/  HMMA.16816.F32 R196, R16.reuse, R30, R152 ;  /* 0x0000001e10c4723c */ /* 0x040fe40000001898 */
[----:B------:R-:W3:Y:S04]  /*f000*/  LDSM.16.M88.4 R84, [R234+0x6900] ;  /* 0x00690000ea54783b */ /* 0x000ee80000000200 */
[----:B------:R-:W4:Y:S02]  /*f010*/  LDSM.16.M88.4 R64, [R234+0x4900] ;  /* 0x00490000ea40783b */ /* 0x000f240000000200 */
[----:B------:R-:W-:Y:S02]  /*f020*/  HMMA.16816.F32 R176, R16, R26, R176 ;  /* 0x0000001a10b0723c */ /* 0x000fe400000018b0 */
[----:B------:R-:W5:Y:S04]  /*f030*/  LDSM.16.M88.4 R60, [R234+0x5100] ;  /* 0x00510000ea3c783b */ /* 0x000f680000000200 */
        /* <DEDUP_REMOVED lines=25> */
[----:B------:R-:W2:Y:S03]  /*f1d0*/  LDSM.16.M88.4 R24, [R233+0x3000] ;  /* 0x00300000e918783b */ /* 0x000ea60000000200 */
[C---:B---3--:R-:W-:Y:S01]  /*f1e0*/  HMMA.16816.F32 R132, R20.reuse, R84, R40 ;  /* 0x000000541484723c */ /* 0x048fe20000001828 */
[----:B------:R-:W3:Y:S07]  /*f1f0*/  LDSM.16.M88.4 R40, [R233+0x1000] ;  /* 0x00100000e928783b */ /* 0x000eee0000000200 */
[----:B------:R-:W-:Y:S01]  /*f200*/  HMMA.16816.F32 R128, R20, R74, R36 ;  /* 0x0000004a1480723c */ /* 0x000fe20000001824 */
[----:B------:R-:W2:Y:S01]  /*f210*/  LDSM.16.M88.4 R36, [R233+0x1800] ;  /* 0x00180000e924783b */ /* 0x000ea20000000200 */
[----:B------:R-:W-:-:S06]  /*f220*/  DEPBAR.LE SB0, 0x0 ;  /* 0x000080000000791a */ /* 0x000fcc0000000000 */
[C---:B----4-:R-:W-:Y:S08]  /*f230*/  HMMA.16816.F32 R156, R20.reuse, R64, R100 ;  /* 0x00000040149c723c */ /* 0x050ff00000001864 */
[C---:B-----5:R-:W-:Y:S08]  /*f240*/  HMMA.16816.F32 R148, R20.reuse, R60, R96 ;  /* 0x0000003c1494723c */ /* 0x060ff00000001860 */
[C---:B-1----:R-:W-:Y:S08]  /*f250*/  HMMA.16816.F32 R140, R20.reuse, R56, R88 ;  /* 0x00000038148c723c */ /* 0x042ff00000001858 */
[C---:B------:R-:W-:Y:S08]  /*f260*/  HMMA.16816.F32 R136, R20.reuse, R52, R92 ;  /* 0x000000341488723c */ /* 0x040ff0000000185c */
[C---:B------:R-:W-:Y:S08]  /*f270*/  HMMA.16816.F32 R168, R20.reuse, R72, R108 ;  /* 0x0000004814a8723c */ /* 0x040ff0000000186c */
[C---:B------:R-:W-:Y:S08]  /*f280*/  HMMA.16816.F32 R160, R20.reuse, R68, R104 ;  /* 0x0000004414a0723c */ /* 0x040ff00000001868 */
[----:B------:R-:W-:Y:S08]  /*f290*/  HMMA.16816.F32 R124, R20, R70, R220 ;  /* 0x00000046147c723c */ /* 0x000ff000000018dc */
[C---:B------:R-:W-:Y:S08]  /*f2a0*/  HMMA.16816.F32 R100, R16.reuse, R72, R184 ;  /* 0x000000481064723c */ /* 0x040ff000000018b8 */
        /* <DEDUP_REMOVED lines=19> */
[----:B------:R-:W-:Y:S08]  /*f3e0*/  HMMA.16816.F32 R104, R8, R26, R104 ;  /* 0x0000001a0868723c */ /* 0x000ff00000001868 */
[----:B------:R-:W-:Y:S08]  /*f3f0*/  HMMA.16816.F32 R20, R12, R24, R20 ;  /* 0x000000180c14723c */ /* 0x000ff00000001814 */
[C---:B------:R-:W-:Y:S08]  /*f400*/  HMMA.16816.F32 R168, R8.reuse, R48, R168 ;  /* 0x0000003008a8723c */ /* 0x040ff000000018a8 */
[C---:B------:R-:W-:Y:S08]  /*f410*/  HMMA.16816.F32 R164, R8.reuse, R50, R128 ;  /* 0x0000003208a4723c */ /* 0x040ff00000001880 */
[C---:B------:R-:W-:Y:S08]  /*f420*/  HMMA.16816.F32 R160, R8.reuse, R44, R160 ;  /* 0x0000002c08a0723c */ /* 0x040ff000000018a0 */
[C---:B------:R-:W-:Y:S08]  /*f430*/  HMMA.16816.F32 R124, R8.reuse, R46, R124 ;  /* 0x0000002e087c723c */ /* 0x040ff0000000187c */
        /* <DEDUP_REMOVED lines=38> */
[----:B------:R-:W-:Y:S01]  /*f6a0*/  SHF.R.S32.HI R3, RZ, 0x1f, R10 ;  /* 0x0000001fff037819 */ /* 0x000fe2000001140a */
[----:B------:R-:W-:Y:S04]  /*f6b0*/  STL [R1+0x4], R10 ;  /* 0x0000040a01007387 */ /* 0x000fe80000100800 */
[----:B------:R-:W-:-:S04]  /*f6c0*/  IMAD R3, R3, c[0x0][0x1e0], RZ ;  /* 0x0000780003037a24 */ /* 0x000fc800078e02ff */
[C---:B------:R-:W-:Y:S02]  /*f6d0*/  IMAD R3, R10.reuse, c[0x0][0x1e4], R3 ;  /* 0x000079000a037a24 */ /* 0x040fe400078e0203 */
[----:B-1----:R-:W-:-:S04]  /*f6e0*/  IMAD.WIDE.U32 R6, R10, c[0x0][0x1e0], RZ ;  /* 0x000078000a067a25 */ /* 0x002fc800078e00ff */
[----:B------:R-:W-:Y:S01]  /*f6f0*/  IMAD.IADD R7, R7, 0x1, R3 ;  /* 0x0000000107077824 */ /* 0x000fe200078e0203 */
[----:B--2---:R-:W-:-:S03]  /*f700*/  SHF.R.S32.HI R3, RZ, 0x1f, R9 ;  /* 0x0000001fff037819 */ /* 0x004fc60000011409 */
[----:B------:R-:W-:Y:S01]  /*f710*/  IMAD.WIDE.U32 R6, R9, c[0x0][0x1f0], R6 ;  /* 0x00007c0009067a25 */ /* 0x000fe200078e0006 */
[----:B------:R-:W-:Y:S03]  /*f720*/  STL [R1], R9 ;  /* 0x0000000901007387 */ /* 0x000fe60000100800 */
        /* <DEDUP_REMOVED lines=41> */
.L_x_783:
[----:B------:R-:W-:Y:S01]  /*f9c0*/  LOP3.LUT R3, R231, 0xffffffe0, RZ, 0xc0, !PT ;  /* 0xffffffe0e7037812 */ /* 0x000fe200078ec0ff */
        /* <DEDUP_REMOVED lines=18> */
[----:B------:R-:W-:Y:S01]  /*faf0*/  STL [R1+0x28], R228 ;  /* 0x000028e401007387 */ /* 0x000fe20000100800 */
[----:B------:R-:W-:Y:S01]  /*fb00*/  PLOP3.LUT P1, PT, PT, PT, UP2, 0x80, 0x0 ;  /* 0x000000000000781c */ /* 0x000fe20003f2f028 */
[C---:B------:R-:W-:Y:S01]  /*fb10*/  IMAD.SHL.U32 R10, R6.reuse, 0x20, RZ ;  /* 0x00000020060a7824 */ /* 0x040fe200078e00ff */
[----:B------:R-:W-:Y:S01]  /*fb20*/  LOP3.LUT R6, R6, 0x1ffffffe, RZ, 0xc0, !PT ;  /* 0x1ffffffe06067812 */ /* 0x000fe200078ec0ff */
[----:B------:R-:W-:Y:S01]  /*fb30*/  IMAD R9, R9, 0x10, R8 ;  /* 0x0000001009097824 */ /* 0x000fe200078e0208 */
[----:B------:R-:W-:Y:S01]  /*fb40*/  PLOP3.LUT P0, PT, PT, PT, UP2, 0x80, 0x0 ;  /* 0x000000000000781c */ /* 0x000fe20003f0f028 */
[----:B------:R-:W-:Y:S01]  /*fb50*/  IMAD R232, R2, 0x2, R229 ;  /* 0x0000000202e87824 */ /* 0x000fe200078e02e5 */
[----:B------:R-:W-:Y:S01]  /*fb60*/  LOP3.LUT R8, R10, 0xffffffc0, RZ, 0xc0, !PT ;  /* 0xffffffc00a087812 */ /* 0x000fe200078ec0ff */
[----:B------:R-:W-:Y:S01]  /*fb70*/  IMAD.IADD R6, R3, 0x1, -R6 ;  /* 0x0000000103067824 */ /* 0x000fe200078e0a06 */
[----:B------:R-:W-:Y:S01]  /*fb80*/  LDSM.16.MT88.4 R36, [R231+0x100] ;  /* 0x00010000e724783b */ /* 0x000fe20000004200 */
[----:B------:R-:W-:-:S02]  /*fb90*/  ULDC.64 UR4, c[0x0][0x2c8] ;  /* 0x0000b20000047ab9 */ /* 0x000fc40000000a00 */
[----:B------:R-:W-:Y:S01]  /*fba0*/  IMAD.IADD R3, R8, 0x1, R9 ;  /* 0x0000000108037824 */ /* 0x000fe200078e0209 */
[----:B------:R-:W0:Y:S03]  /*fbb0*/  LDGDEPBAR ;  /* 0x00000000000079af */ /* 0x000e260000000000 */
[----:B------:R-:W-:-:S04]  /*fbc0*/  IMAD R11, R6, 0x8, R3 ;  /* 0x00000008060b7824 */ /* 0x000fc800078e0203 */
[----:B------:R-:W-:Y:S01]  /*fbd0*/  @P1 IMAD.HI.U32 R6, R11, c[0x0][0x2c8], RZ ;  /* 0x0000b2000b061a27 */ /* 0x000fe200078e00ff */
[----:B------:R-:W-:Y:S03]  /*fbe0*/  STL [R1+0x20], R11 ;  /* 0x0000200b01007387 */ /* 0x000fe60000100800 */
[----:B------:R-:W-:Y:S01]  /*fbf0*/  IMAD.MOV.U32 R3, RZ, RZ, R11 ;  /* 0x000000ffff037224 */ /* 0x000fe200078e000b */
[----:B------:R-:W-:-:S05]  /*fc00*/  @P0 SHF.R.U32.HI R3, RZ, c[0x0][0x2cc], R6 ;  /* 0x0000b300ff030a19 */ /* 0x000fca0000011606 */
[----:B------:R-:W1:Y:S04]  /*fc10*/  SHFL.IDX PT, R6, R3, RZ, 0x1c1f ;  /* 0x001c1fff03067589 */ /* 0x000e6800000e0000 */
[----:B------:R-:W2:Y:S04]  /*fc20*/  SHFL.IDX PT, R9, R3, 0x1, 0x1c1f ;  /* 0x003c1f0003097f89 */ /* 0x000ea800000e0000 */
[----:B------:R-:W3:Y:S04]  /*fc30*/  SHFL.IDX PT, R11, R3, 0x2, 0x1c1f ;  /* 0x005c1f00030b7f89 */ /* 0x000ee800000e0000 */
[----:B------:R4:W1:Y:S02]  /*fc40*/  SHFL.IDX PT, R10, R3, 0x3, 0x1c1f ;  /* 0x007c1f00030a7f89 */ /* 0x00086400000e0000 */
[----:B----4-:R-:W-:-:S05]  /*fc50*/  LOP3.LUT R3, R7, 0x7ffffffc, RZ, 0xc0, !PT ;  /* 0x7ffffffc07037812 */ /* 0x010fca00078ec0ff */
[----:B------:R-:W-:Y:S02]  /*fc60*/  IMAD.IADD R5, R5, 0x1, -R3 ;  /* 0x0000000105057824 */ /* 0x000fe400078e0a03 */
[----:B------:R-:W-:Y:S02]  /*fc70*/  IMAD.U32 R3, RZ, RZ, UR12 ;  /* 0x0000000cff037e24 */ /* 0x000fe4000f8e00ff */
[----:B------:R-:W-:-:S05]  /*fc80*/  IMAD.SHL.U32 R8, R5, 0x2, RZ ;  /* 0x0000000205087824 */ /* 0x000fca00078e00ff */
[----:B------:R-:W-:Y:S01]  /*fc90*/  IADD3 R3, -R8, 0x1, R3 ;  /* 0x0000000108037810 */ /* 0x000fe20007ffe103 */
[----:B------:R4:W-:Y:S03]  /*fca0*/  STL [R1+0x24], R8 ;  /* 0x0000240801007387 */ /* 0x0009e60000100800 */
[----:B------:R-:W-:-:S05]  /*fcb0*/  IADD3 R3, R3, -UR20, RZ ;  /* 0x8000001403037c10 */ /* 0x000fca000fffe0ff */
[C---:B-1----:R-:W-:Y:S02]  /*fcc0*/  IMAD.IADD R6, R3.reuse, 0x1, R6 ;  /* 0x0000000103067824 */ /* 0x042fe400078e0206 */
[C---:B--2---:R-:W-:Y:S02]  /*fcd0*/  IMAD.IADD R7, R3.reuse, 0x1, R9 ;  /* 0x0000000103077824 */ /* 0x044fe400078e0209 */
[C---:B---3--:R-:W-:Y:S02]  /*fce0*/  IMAD.IADD R5, R3.reuse, 0x1, R11 ;  /* 0x0000000103057824 */ /* 0x048fe400078e020b */
[----:B------:R-:W-:Y:S01]  /*fcf0*/  IMAD.IADD R3, R3, 0x1, R10 ;  /* 0x0000000103037824 */ /* 0x000fe200078e020a */
[----:B----4-:R-:W-:-:S04]  /*fd00*/  IADD3 R8, -R8, UR12, RZ ;  /* 0x0000000c08087c10 */ /* 0x010fc8000fffe1ff */
[C---:B------:R-:W-:Y:S02]  /*fd10*/  IMNMX R6, R8.reuse, R6, PT ;  /* 0x0000000608067217 */ /* 0x040fe40003800200 */
[----:B------:R-:W-:Y:S02]  /*fd20*/  IMNMX R7, R8, R7, PT ;  /* 0x0000000708077217 */ /* 0x000fe40003800200 */
[----:B------:R-:W-:Y:S02]  /*fd30*/  ISETP.GT.AND P2, PT, R6, 0x1, PT ;  /* 0x000000010600780c */ /* 0x000fe40003f44270 */
[----:B------:R-:W-:Y:S02]  /*fd40*/  ISETP.GT.AND P1, PT, R7, RZ, PT ;  /* 0x000000ff0700720c */ /* 0x000fe40003f24270 */
[----:B------:R-:W-:Y:S02]  /*fd50*/  FSEL R29, R101, -INF , P2 ;  /* 0xff800000651d7808 */ /* 0x000fe40001000000 */
[----:B------:R-:W-:-:S02]  /*fd60*/  FSEL R32, R102, -INF , P1 ;  /* 0xff80000066207808 */ /* 0x000fc40000800000 */
[C---:B------:R-:W-:Y:S02]  /*fd70*/  ISETP.GT.AND P3, PT, R6.reuse, RZ, PT ;  /* 0x000000ff0600720c */ /* 0x040fe40003f64270 */
[----:B------:R-:W-:Y:S02]  /*fd80*/  ISETP.GT.AND P2, PT, R6, 0x9, PT ;  /* 0x000000090600780c */ /* 0x000fe40003f44270 */
[C---:B------:R-:W-:Y:S02]  /*fd90*/  ISETP.GT.AND P1, PT, R7.reuse, 0x8, PT ;  /* 0x000000080700780c */ /* 0x040fe40003f24270 */
[----:B------:R-:W-:Y:S02]  /*fda0*/  ISETP.GT.AND P0, PT, R7, 0x1, PT ;  /* 0x000000010700780c */ /* 0x000fe40003f04270 */
[----:B------:R-:W-:Y:S02]  /*fdb0*/  FSEL R10, R100, -INF , P3 ;  /* 0xff800000640a7808 */ /* 0x000fe40001800000 */
[----:B------:R-:W-:-:S02]  /*fdc0*/  FSEL R31, R97, -INF , P2 ;  /* 0xff800000611f7808 */ /* 0x000fc40001000000 */
[----:B------:R-:W-:Y:S02]  /*fdd0*/  FSEL R34, R98, -INF , P1 ;  /* 0xff80000062227808 */ /* 0x000fe40000800000 */
[C---:B------:R-:W-:Y:S02]  /*fde0*/  ISETP.GT.AND P3, PT, R6.reuse, 0x8, PT ;  /* 0x000000080600780c */ /* 0x040fe40003f64270 */
[----:B------:R-:W-:Y:S02]  /*fdf0*/  ISETP.GT.AND P2, PT, R6, 0x11, PT ;  /* 0x000000110600780c */ /* 0x000fe40003f44270 */
[----:B------:R-:W-:Y:S02]  /*fe00*/  ISETP.GT.AND P1, PT, R7, 0x10, PT ;  /* 0x000000100700780c */ /* 0x000fe40003f24270 */
[----:B------:R-:W-:Y:S02]  /*fe10*/  FSEL R33, R103, -INF , P0 ;  /* 0xff80000067217808 */ /* 0x000fe40000000000 */
[----:B------:R-:W-:-:S02]  /*fe20*/  FSEL R30, R96, -INF , P3 ;  /* 0xff800000601e7808 */ /* 0x000fc40001800000 */
[----:B------:R-:W-:Y:S02]  /*fe30*/  ISETP.GT.AND P0, PT, R7, 0x9, PT ;  /* 0x000000090700780c */ /* 0x000fe40003f04270 */
[----:B------:R-:W-:Y:S02]  /*fe40*/  FSEL R93, R93, -INF , P2 ;  /* 0xff8000005d5d7808 */ /* 0x000fe40001000000 */
[----:B------:R-:W-:Y:S02]  /*fe50*/  FSEL R116, R94, -INF , P1 ;  /* 0xff8000005e747808 */ /* 0x000fe40000800000 */
[C---:B------:R-:W-:Y:S02]  /*fe60*/  ISETP.GT.AND P3, PT, R6.reuse, 0x10, PT ;  /* 0x000000100600780c */ /* 0x040fe40003f64270 */
[----:B------:R-:W-:Y:S02]  /*fe70*/  ISETP.GT.AND P2, PT, R6, 0x19, PT ;  /* 0x000000190600780c */ /* 0x000fe40003f44270 */
[----:B------:R-:W-:-:S02]  /*fe80*/  ISETP.GT.AND P1, PT, R7, 0x18, PT ;  /* 0x000000180700780c */ /* 0x000fc40003f24270 */
[----:B------:R-:W-:Y:S02]  /*fe90*/  FSEL R35, R99, -INF , P0 ;  /* 0xff80000063237808 */ /* 0x000fe40000000000 */
[----:B------:R-:W-:Y:S02]  /*fea0*/  FSEL R92, R92, -INF , P3 ;  /* 0xff8000005c5c7808 */ /* 0x000fe40001800000 */
[----:B------:R-:W-:Y:S02]  /*feb0*/  ISETP.GT.AND P0, PT, R7, 0x11, PT ;  /* 0x000000110700780c */ /* 0x000fe40003f04270 */
[----:B------:R-:W-:Y:S02]  /*fec0*/  FSEL R89, R89, -INF , P2 ;  /* 0xff80000059597808 */ /* 0x000fe40001000000 */
[----:B------:R-:W-:Y:S02]  /*fed0*/  FSEL R119, R90, -INF , P1 ;  /* 0xff8000005a777808 */ /* 0x000fe40000800000 */
[----:B------:R-:W-:-:S02]  /*fee0*/  ISETP.GT.AND P3, PT, R6, 0x18, PT ;  /* 0x000000180600780c */ /* 0x000fc40003f64270 */
[----:B------:R-:W-:Y:S02]  /*fef0*/  ISETP.GT.AND P2, PT, R6, 0x21, PT ;  /* 0x000000210600780c */ /* 0x000fe40003f44270 */
[----:B------:R-:W-:Y:S02]  /*ff00*/  ISETP.GT.AND P1, PT, R7, 0x20, PT ;  /* 0x000000200700780c */ /* 0x000fe40003f24270 */
[----:B------:R-:W-:Y:S02]  /*ff10*/  FSEL R118, R95, -INF , P0 ;  /* 0xff8000005f767808 */ /* 0x000fe40000000000 */
[----:B------:R-:W-:Y:S02]  /*ff20*/  FSEL R94, R88, -INF , P3 ;  /* 0xff800000585e7808 */ /* 0x000fe40001800000 */
[----:B------:R-:W-:Y:S02]  /*ff30*/  ISETP.GT.AND P0, PT, R7, 0x19, PT ;  /* 0x000000190700780c */ /* 0x000fe40003f04270 */
        /* <DEDUP_REMOVED lines=11> */
[C---:B------:R-:W-:Y:S02]  /*fff0*/  ISETP.GT.AND P2, PT, R6.reuse, 0x30, PT ;  /* 0x000000300600780c */ /* 0x040fe40003f44270 */
[----:B------:R-:W-:-:S02]  /*10000*/  ISETP.GT.AND P1, PT, R6, 0x31, PT ;  /* 0x000000310600780c */ /* 0x000fc40003f24270 */
[----:B------:R-:W-:Y:S02]  /*10010*/  FSEL R134, R83, -INF , P0 ;  /* 0xff80000053867808 */ /* 0x000fe40000000000 */
[----:B------:R-:W-:Y:S02]  /*10020*/  FSEL R129, R76, -INF , P3 ;  /* 0xff8000004c817808 */ /* 0x000fe40001800000 */
[----:B------:R-:W-:Y:S02]  /*10030*/  ISETP.GT.AND P0, PT, R7, 0x29, PT ;  /* 0x000000290700780c */ /* 0x000fe40003f04270 */
[----:B------:R-:W-:Y:S02]  /*10040*/  FSEL R132, R72, -INF , P2 ;  /* 0xff80000048847808 */ /* 0x000fe40001000000 */
[----:B------:R-:W-:Y:S02]  /*10050*/  FSEL R148, R73, -INF , P1 ;  /* 0xff80000049947808 */ /* 0x000fe40000800000 */
[----:B------:R-:W-:-:S02]  /*10060*/  ISETP.GT.AND P3, PT, R7, 0x30, PT ;  /* 0x000000300700780c */ /* 0x000fc40003f64270 */
[C---:B------:R-:W-:Y:S02]  /*10070*/  ISETP.GT.AND P2, PT, R7.reuse, 0x31, PT ;  /* 0x000000310700780c */ /* 0x040fe40003f44270 */
[----:B------:R-:W-:Y:S02]  /*10080*/  ISETP.GT.AND P1, PT, R7, 0x38, PT ;  /* 0x000000380700780c */ /* 0x000fe40003f24270 */
[C---:B------:R-:W-:Y:S02]  /*10090*/  IMNMX R5, R8.reuse, R5, PT ;  /* 0x0000000508057217 */ /* 0x040fe40003800200 */
[----:B------:R-:W-:Y:S02]  /*100a0*/  IMNMX R3, R8, R3, PT ;  /* 0x0000000308037217 */ /* 0x000fe40003800200 */
[----:B------:R-:W-:Y:S02]  /*100b0*/  FSEL R139, R79, -INF , P0 ;  /* 0xff8000004f8b7808 */ /* 0x000fe40000000000 */
[----:B------:R-:W-:-:S02]  /*100c0*/  ISETP.GT.AND P0, PT, R6, 0x38, PT ;  /* 0x000000380600780c */ /* 0x000fc40003f04270 */
[----:B------:R-:W-:Y:S02]  /*100d0*/  FSEL R177, R74, -INF , P3 ;  /* 0xff8000004ab17808 */ /* 0x000fe40001800000 */
[----:B------:R-:W-:Y:S02]  /*100e0*/  FSEL R178, R75, -INF , P2 ;  /* 0xff8000004bb27808 */ /* 0x000fe40001000000 */
[----:B------:R-:W-:Y:S02]  /*100f0*/  FSEL R179, R70, -INF , P1 ;  /* 0xff80000046b37808 */ /* 0x000fe40000800000 */
[C---:B------:R-:W-:Y:S02]  /*10100*/  ISETP.GT.AND P3, PT, R5.reuse, RZ, PT ;  /* 0x000000ff0500720c */ /* 0x040fe40003f64270 */
[----:B------:R-:W-:Y:S02]  /*10110*/  ISETP.GT.AND P2, PT, R5, 0x1, PT ;  /* 0x000000010500780c */ /* 0x000fe40003f44270 */
[----:B------:R-:W-:-:S02]  /*10120*/  ISETP.GT.AND P1, PT, R3, RZ, PT ;  /* 0x000000ff0300720c */ /* 0x000fc40003f24270 */
[----:B------:R-:W-:Y:S02]  /*10130*/  FSEL R149, R68, -INF , P0 ;  /* 0xff80000044957808 */ /* 0x000fe40000000000 */
[----:B------:R-:W-:Y:S02]  /*10140*/  ISETP.GT.AND P0, PT, R7, 0x39, PT ;  /* 0x000000390700780c */ /* 0x000fe40003f04270 */
[----:B------:R-:W-:Y:S02]  /*10150*/  FSEL R11, R168, -INF , P3 ;  /* 0xff800000a80b7808 */ /* 0x000fe40001800000 */
[----:B------:R-:W-:Y:S02]  /*10160*/  FSEL R12, R169, -INF , P2 ;  /* 0xff800000a90c7808 */ /* 0x000fe40001000000 */
[----:B------:R-:W-:Y:S02]  /*10170*/  FSEL R15, R170, -INF , P1 ;  /* 0xff800000aa0f7808 */ /* 0x000fe40000800000 */
[----:B------:R-:W-:-:S02]  /*10180*/  ISETP.GT.AND P3, PT, R5, 0x8, PT ;  /* 0x000000080500780c */ /* 0x000fc40003f64270 */
[----:B------:R-:W-:Y:S02]  /*10190*/  ISETP.GT.AND P2, PT, R5, 0x9, PT ;  /* 0x000000090500780c */ /* 0x000fe40003f44270 */
[----:B------:R-:W-:Y:S02]  /*101a0*/  ISETP.GT.AND P1, PT, R3, 0x8, PT ;  /* 0x000000080300780c */ /* 0x000fe40003f24270 */
[----:B------:R-:W-:Y:S02]  /*101b0*/  FSEL R186, R71, -INF , P0 ;  /* 0xff80000047ba7808 */ /* 0x000fe40000000000 */
        /* <DEDUP_REMOVED lines=8> */
[----:B------:R-:W-:-:S02]  /*10240*/  ISETP.GT.AND P4, PT, R6, 0x39, PT ;  /* 0x000000390600780c */ /* 0x000fc40003f84270 */
[----:B------:R-:W-:Y:S02]  /*10250*/  ISETP.GT.AND P0, PT, R3, 0x9, PT ;  /* 0x000000090300780c */ /* 0x000fe40003f04270 */
[----:B------:R-:W-:Y:S02]  /*10260*/  FSEL R40, R160, -INF , P3 ;  /* 0xff800000a0287808 */ /* 0x000fe40001800000 */
[----:B------:R-:W-:Y:S02]  /*10270*/  FSEL R41, R161, -INF , P2 ;  /* 0xff800000a1297808 */ /* 0x000fe40001000000 */
[----:B------:R-:W-:Y:S02]  /*10280*/  FSEL R71, R162, -INF , P1 ;  /* 0xff800000a2477808 */ /* 0x000fe40000800000 */
[C---:B------:R-:W-:Y:S02]  /*10290*/  ISETP.GT.AND P3, PT, R5.reuse, 0x18, PT ;  /* 0x000000180500780c */ /* 0x040fe40003f64270 */
[----:B------:R-:W-:-:S02]  /*102a0*/  ISETP.GT.AND P2, PT, R5, 0x19, PT ;  /* 0x000000190500780c */ /* 0x000fc40003f44270 */
[----:B------:R-:W-:Y:S02]  /*102b0*/  ISETP.GT.AND P1, PT, R3, 0x18, PT ;  /* 0x000000180300780c */ /* 0x000fe40003f24270 */
[----:B------:R-:W-:Y:S02]  /*102c0*/  FSEL R176, R69, -INF , P4 ;  /* 0xff80000045b07808 */ /* 0x000fe40002000000 */
        /* <DEDUP_REMOVED lines=10> */
[----:B------:R-:W-:Y:S02]  /*10370*/  FSEL R117, R156, -INF , P3 ;  /* 0xff8000009c757808 */ /* 0x000fe40001800000 */
[----:B------:R-:W-:Y:S02]  /*10380*/  FSEL R121, R157, -INF , P2 ;  /* 0xff8000009d797808 */ /* 0x000fe40001000000 */
[----:B------:R-:W-:Y:S02]  /*10390*/  FSEL R125, R158, -INF , P1 ;  /* 0xff8000009e7d7808 */ /* 0x000fe40000800000 */
[C---:B------:R-:W-:Y:S02]  /*103a0*/  ISETP.GT.AND P3, PT, R5.reuse, 0x28, PT ;  /* 0x000000280500780c */ /* 0x040fe40003f64270 */
[----:B------:R-:W-:Y:S02]  /*103b0*/  ISETP.GT.AND P2, PT, R5, 0x29, PT ;  /* 0x000000290500780c */ /* 0x000fe40003f44270 */
[----:B------:R-:W-:-:S02]  /*103c0*/  ISETP.GT.AND P1, PT, R3, 0x28, PT ;  /* 0x000000280300780c */ /* 0x000fc40003f24270 */
        /* <DEDUP_REMOVED lines=18> */
[----:B------:R-:W-:Y:S02]  /*104f0*/  FSEL R153, R85, -INF , P2 ;  /* 0xff80000055997808 */ /* 0x000fe40001000000 */
[----:B------:R-:W-:Y:S02]  /*10500*/  FSEL R155, R86, -INF , P1 ;  /* 0xff800000569b7808 */ /* 0x000fe40000800000 */
[----:B------:R-:W-:Y:S02]  /*10510*/  ISETP.GT.AND P0, PT, R3, 0x31, PT ;  /* 0x000000310300780c */ /* 0x000fe40003f04270 */
[C---:B------:R-:W-:Y:S02]  /*10520*/  ISETP.GT.AND P3, PT, R6.reuse, 0x40, PT ;  /* 0x000000400600780c */ /* 0x040fe40003f64270 */
[C---:B------:R-:W-:Y:S02]  /*10530*/  ISETP.GT.AND P2, PT, R6.reuse, 0x48, PT ;  /* 0x000000480600780c */ /* 0x040fe40003f44270 */
[----:B------:R-:W-:-:S02]  /*10540*/  ISETP.GT.AND P1, PT, R6, 0x50, PT ;  /* 0x000000500600780c */ /* 0x000fc40003f24270 */
[----:B------:R-:W-:Y:S02]  /*10550*/  FSEL R156, R147, -INF , P0 ;  /* 0xff800000939c7808 */ /* 0x000fe40000000000 */
[----:B------:R-:W-:Y:S02]  /*10560*/  FSEL R158, R64, -INF , P3 ;  /* 0xff800000409e7808 */ /* 0x000fe40001800000 */
[----:B------:R-:W-:Y:S02]  /*10570*/  FSEL R160, R60, -INF , P2 ;  /* 0xff8000003ca07808 */ /* 0x000fe40001000000 */
[----:B------:R-:W-:Y:S02]  /*10580*/  FSEL R164, R56, -INF , P1 ;  /* 0xff80000038a47808 */ /* 0x000fe40000800000 */
[----:B------:R-:W-:Y:S02]  /*10590*/  ISETP.GT.AND P0, PT, R3, 0x39, PT ;  /* 0x000000390300780c */ /* 0x000fe40003f04270 */
[----:B------:R-:W-:-:S02]  /*105a0*/  ISETP.GT.AND P3, PT, R6, 0x49, PT ;  /* 0x000000490600780c */ /* 0x000fc40003f64270 */
[C---:B------:R-:W-:Y:S02]  /*105b0*/  ISETP.GT.AND P2, PT, R6.reuse, 0x59, PT ;  /* 0x000000590600780c */ /* 0x040fe40003f44270 */
[----:B------:R-:W-:Y:S02]  /*105c0*/  ISETP.GT.AND P1, PT, R6, 0x60, PT ;  /* 0x000000600600780c */ /* 0x000fe40003f24270 */
[----:B------:R-:W-:Y:S02]  /*105d0*/  FSEL R157, R87, -INF , P0 ;  /* 0xff800000579d7808 */ /* 0x000fe40000000000 */
[----:B------:R-:W-:Y:S02]  /*105e0*/  FSEL R168, R61, -INF , P3 ;  /* 0xff8000003da87808 */ /* 0x000fe40001800000 */
[----:B------:R-:W-:Y:S02]  /*105f0*/  FSEL R204, R53, -INF , P2 ;  /* 0xff80000035cc7808 */ /* 0x000fe40001000000 */
[----:B------:R-:W-:-:S02]  /*10600*/  FSEL R193, R20, -INF , P1 ;  /* 0xff80000014c17808 */ /* 0x000fc40000800000 */
[C---:B------:R-:W-:Y:S02]  /*10610*/  ISETP.GT.AND P0, PT, R6.reuse, 0x41, PT ;  /* 0x000000410600780c */ /* 0x040fe40003f04270 */
[----:B------:R-:W-:Y:S02]  /*10620*/  ISETP.GT.AND P3, PT, R6, 0x58, PT ;  /* 0x000000580600780c */ /* 0x000fe40003f64270 */
[----:B------:R-:W-:Y:S02]  /*10630*/  ISETP.GT.AND P2, PT, R5, 0x41, PT ;  /* 0x000000410500780c */ /* 0x000fe40003f44270 */
[----:B------:R-:W-:Y:S02]  /*10640*/  ISETP.GT.AND P1, PT, R3, 0x40, PT ;  /* 0x000000400300780c */ /* 0x000fe40003f24270 */
[----:B------:R-:W-:Y:S02]  /*10650*/  FSEL R159, R65, -INF , P0 ;  /* 0xff800000419f7808 */ /* 0x000fe40000000000 */
[----:B------:R-:W-:-:S02]  /*10660*/  FSEL R214, R52, -INF , P3 ;  /* 0xff80000034d67808 */ /* 0x000fc40001800000 */
[----:B------:R-:W-:Y:S02]  /*10670*/  FSEL R171, R141, -INF , P2 ;  /* 0xff8000008dab7808 */ /* 0x000fe40001000000 */
[----:B------:R-:W-:Y:S02]  /*10680*/  FSEL R185, R142, -INF , P1 ;  /* 0xff8000008eb97808 */ /* 0x000fe40000800000 */
[C---:B------:R-:W-:Y:S02]  /*10690*/  ISETP.GT.AND P0, PT, R6.reuse, 0x51, PT ;  /* 0x000000510600780c */ /* 0x040fe40003f04270 */
[C---:B------:R-:W-:Y:S02]  /*106a0*/  ISETP.GT.AND P3, PT, R6.reuse, 0x61, PT ;  /* 0x000000610600780c */ /* 0x040fe40003f64270 */
[C---:B------:R-:W-:Y:S02]  /*106b0*/  ISETP.GT.AND P2, PT, R6.reuse, 0x68, PT ;  /* 0x000000680600780c */ /* 0x040fe40003f44270 */
[----:B------:R-:W-:-:S02]  /*106c0*/  ISETP.GT.AND P1, PT, R6, 0x69, PT ;  /* 0x000000690600780c */ /* 0x000fc40003f24270 */
[----:B------:R-:W-:Y:S02]  /*106d0*/  FMNMX.FTZ R6, R10, R29, !PT ;  /* 0x0000001d0a067209 */ /* 0x000fe40007810000 */
[----:B------:R-:W-:Y:S02]  /*106e0*/  FSEL R165, R57, -INF , P0 ;  /* 0xff80000039a57808 */ /* 0x000fe40000000000 */
[----:B------:R-:W-:Y:S02]  /*106f0*/  FMNMX.FTZ R6, R30, R6, !PT ;  /* 0x000000061e067209 */ /* 0x000fe40007810000 */
[----:B------:R-:W-:Y:S02]  /*10700*/  FMNMX.FTZ R8, R11, R12, !PT ;  /* 0x0000000c0b087209 */ /* 0x000fe40007810000 */
[----:B------:R-:W-:Y:S02]  /*10710*/  ISETP.GT.AND P0, PT, R5, 0x40, PT ;  /* 0x000000400500780c */ /* 0x000fe40003f04270 */
[----:B------:R-:W-:-:S02]  /*10720*/  FMNMX.FTZ R6, R31, R6, !PT ;  /* 0x000000061f067209 */ /* 0x000fc40007810000 */
[----:B------:R-:W-:Y:S02]  /*10730*/  FMNMX.FTZ R8, R13, R8, !PT ;  /* 0x000000080d087209 */ /* 0x000fe40007810000 */
[----:B------:R-:W-:Y:S02]  /*10740*/  FSEL R169, R140, -INF , P0 ;  /* 0xff8000008ca97808 */ /* 0x000fe40000000000 */
[----:B------:R-:W-:Y:S02]  /*10750*/  FSEL R161, R25, -INF , P1 ;  /* 0xff80000019a17808 */ /* 0x000fe40000800000 */
[----:B------:R-:W-:Y:S02]  /*10760*/  ISETP.GT.AND P0, PT, R3, 0x41, PT ;  /* 0x000000410300780c */ /* 0x000fe40003f04270 */
[----:B------:R-:W-:Y:S02]  /*10770*/  ISETP.GT.AND P1, PT, R5, 0x50, PT ;  /* 0x000000500500780c */ /* 0x000fe40003f24270 */
[----:B------:R-:W-:-:S02]  /*10780*/  FMNMX.FTZ R6, R92, R6, !PT ;  /* 0x000000065c067209 */ /* 0x000fc40007810000 */
[----:B------:R-:W-:Y:S02]  /*10790*/  FMNMX.FTZ R8, R14, R8, !PT ;  /* 0x000000080e087209 */ /* 0x000fe40007810000 */
[----:B------:R-:W-:Y:S02]  /*107a0*/  FSEL R187, R143, -INF , P0 ;  /* 0xff8000008fbb7808 */ /* 0x000fe40000000000 */
[----:B------:R-:W-:Y:S02]  /*107b0*/  FSEL R163, R24, -INF , P2 ;  /* 0xff80000018a37808 */ /* 0x000fe40001000000 */
[----:B------:R-:W-:Y:S02]  /*107c0*/  FSEL R206, R172, -INF , P1 ;  /* 0xff800000acce7808 */ /* 0x000fe40000800000 */
[----:B------:R-:W-:Y:S02]  /*107d0*/  FMNMX.FTZ R6, R93, R6, !PT ;  /* 0x000000065d067209 */ /* 0x000fe40007810000 */
[----:B------:R-:W-:-:S02]  /*107e0*/  ISETP.GT.AND P0, PT, R5, 0x48, PT ;  /* 0x000000480500780c */ /* 0x000fc40003f04270 */
[C---:B------:R-:W-:Y:S02]  /*107f0*/  ISETP.GT.AND P2, PT, R5.reuse, 0x49, PT ;  /* 0x000000490500780c */ /* 0x040fe40003f44270 */
[----:B------:R-:W-:Y:S02]  /*10800*/  ISETP.GT.AND P1, PT, R5, 0x59, PT ;  /* 0x000000590500780c */ /* 0x000fe40003f24270 */
[----:B------:R-:W-:Y:S02]  /*10810*/  FMNMX.FTZ R8, R40, R8, !PT ;  /* 0x0000000828087209 */ /* 0x000fe40007810000 */
        /* <DEDUP_REMOVED lines=66> */
[----:B------:R-:W-:Y:S02]  /*10c40*/  ISETP.GT.AND P0, PT, R3, 0x49, PT ;  /* 0x000000490300780c */ /* 0x000fe40003f04270 */
[----:B------:R-:W-:Y:S02]  /*10c50*/  FMNMX.FTZ R135, R184, R135, !PT ;  /* 0x00000087b8877209 */ /* 0x000fe40007810000 */
[----:B------:R-:W-:-:S02]  /*10c60*/  FMNMX.FTZ R5, R185, R5, !PT ;  /* 0x00000005b9057209 */ /* 0x000fc40007810000 */
[----:B------:R-:W-:Y:S02]  /*10c70*/  FMNMX.FTZ R137, R193, R137, !PT ;  /* 0x00000089c1897209 */ /* 0x000fe40007810000 */
[----:B------:R-:W-:Y:S02]  /*10c80*/  FMNMX.FTZ R6, R118, R6, !PT ;  /* 0x0000000676067209 */ /* 0x000fe40007810000 */
[----:B------:R-:W-:Y:S02]  /*10c90*/  FSEL R173, R115, -INF , P0 ;  /* 0xff80000073ad7808 */ /* 0x000fe40000000000 */
[----:B------:R-:W-:Y:S02]  /*10ca0*/  ISETP.GT.AND P0, PT, R3, 0x50, PT ;  /* 0x000000500300780c */ /* 0x000fe40003f04270 */
[----:B------:R-:W-:Y:S02]  /*10cb0*/  FMNMX.FTZ R135, R206, R135, !PT ;  /* 0x00000087ce877209 */ /* 0x000fe40007810000 */
[----:B------:R-:W-:-:S02]  /*10cc0*/  FMNMX.FTZ R5, R187, R5, !PT ;  /* 0x00000005bb057209 */ /* 0x000fc40007810000 */
[----:B------:R-:W-:Y:S02]  /*10cd0*/  FMNMX.FTZ R137, R195, R137, !PT ;  /* 0x00000089c3897209 */ /* 0x000fe40007810000 */
[----:B------:R-:W-:Y:S02]  /*10ce0*/  FMNMX.FTZ R6, R119, R6, !PT ;  /* 0x0000000677067209 */ /* 0x000fe40007810000 */
[----:B------:R-:W-:Y:S02]  /*10cf0*/  FSEL R207, R174, -INF , P0 ;  /* 0xff800000aecf7808 */ /* 0x000fe40000000000 */
[----:B------:R-:W-:Y:S02]  /*10d00*/  FMNMX.FTZ R135, R210, R135, !PT ;  /* 0x00000087d2877209 */ /* 0x000fe40007810000 */
[----:B------:R-:W-:Y:S02]  /*10d10*/  ISETP.GT.AND P0, PT, R3, 0x51, PT ;  /* 0x000000510300780c */ /* 0x000fe40003f04270 */
[----:B------:R-:W-:-:S02]  /*10d20*/  FMNMX.FTZ R5, R172, R5, !PT ;  /* 0x00000005ac057209 */ /* 0x000fc40007810000 */
[----:B------:R-:W-:Y:S02]  /*10d30*/  FMNMX.FTZ R137, R163, R137, !PT ;  /* 0x00000089a3897209 */ /* 0x000fe40007810000 */
[----:B------:R-:W-:Y:S02]  /*10d40*/  FMNMX.FTZ R6, R120, R6, !PT ;  /* 0x0000000678067209 */ /* 0x000fe40007810000 */
[----:B------:R-:W-:Y:S02]  /*10d50*/  FMNMX.FTZ R135, R211, R135, !PT ;  /* 0x00000087d3877209 */ /* 0x000fe40007810000 */
[----:B------:R-:W-:Y:S02]  /*10d60*/  FSEL R209, R175, -INF , P0 ;  /* 0xff800000afd17808 */ /* 0x000fe40000000000 */
[----:B------:R-:W-:Y:S02]  /*10d70*/  FMNMX.FTZ R5, R173, R5, !PT ;  /* 0x00000005ad057209 */ /* 0x000fe40007810000 */
[----:B------:R-:W-:-:S02]  /*10d80*/  ISETP.GT.AND P0, PT, R3, 0x58, PT ;  /* 0x000000580300780c */ /* 0x000fc40003f04270 */
[----:B------:R-:W-:Y:S02]  /*10d90*/  FMNMX.FTZ R137, R161, R137, !PT ;  /* 0x00000089a1897209 */ /* 0x000fe40007810000 */
[----:B------:R-:W-:Y:S02]  /*10da0*/  FMNMX.FTZ R6, R133, R6, !PT ;  /* 0x0000000685067209 */ /* 0x000fe40007810000 */
[----:B------:R-:W-:Y:S01]  /*10db0*/  FMNMX.FTZ R135, R213, R135, !PT ;  /* 0x00000087d5877209 */ /* 0x000fe20007810000 */
[----:B------:R-:W1:Y:S01]  /*10dc0*/  SHFL.BFLY PT, R8, R137, 0x2, 0x1f ;  /* 0x0c401f0089087f89 */ /* 0x000e6200000e0000 */
[----:B------:R-:W-:Y:S02]  /*10dd0*/  FMNMX.FTZ R5, R207, R5, !PT ;  /* 0x00000005cf057209 */ /* 0x000fe40007810000 */
[----:B------:R-:W-:Y:S02]  /*10de0*/  FSEL R205, R110, -INF , P0 ;  /* 0xff8000006ecd7808 */ /* 0x000fe40000000000 */
[----:B------:R-:W-:-:S02]  /*10df0*/  FMNMX.FTZ R6, R134, R6, !PT ;  /* 0x0000000686067209 */ /* 0x000fc40007810000 */
[----:B------:R-:W-:Y:S02]  /*10e00*/  ISETP.GT.AND P0, PT, R3, 0x59, PT ;  /* 0x000000590300780c */ /* 0x000fe40003f04270 */
[----:B------:R-:W-:Y:S02]  /*10e10*/  FSEL R196, R181, -INF , P3 ;  /* 0xff800000b5c47808 */ /* 0x000fe40001800000 */
[----:B------:R-:W-:Y:S02]  /*10e20*/  FMNMX.FTZ R135, R189, R135, !PT ;  /* 0x00000087bd877209 */ /* 0x000fe40007810000 */
[----:B------:R-:W-:Y:S02]  /*10e30*/  FMNMX.FTZ R5, R209, R5, !PT ;  /* 0x00000005d1057209 */ /* 0x000fe40007810000 */
[----:B------:R-:W-:Y:S02]  /*10e40*/  FMNMX.FTZ R6, R138, R6, !PT ;  /* 0x000000068a067209 */ /* 0x000fe40007810000 */
[----:B------:R-:W-:-:S02]  /*10e50*/  FSEL R208, R111, -INF , P0 ;  /* 0xff8000006fd07808 */ /* 0x000fc40000000000 */
[----:B------:R-:W-:Y:S02]  /*10e60*/  FSEL R203, R104, -INF , P2 ;  /* 0xff80000068cb7808 */ /* 0x000fe40001000000 */
[----:B------:R-:W-:Y:S02]  /*10e70*/  FSEL R105, R105, -INF , P1 ;  /* 0xff80000069697808 */ /* 0x000fe40000800000 */
[C---:B------:R-:W-:Y:S02]  /*10e80*/  ISETP.GT.AND P0, PT, R3.reuse, 0x60, PT ;  /* 0x000000600300780c */ /* 0x040fe40003f04270 */
[----:B------:R-:W-:Y:S02]  /*10e90*/  FMNMX.FTZ R135, R196, R135, !PT ;  /* 0x00000087c4877209 */ /* 0x000fe40007810000 */
[C---:B------:R-:W-:Y:S02]  /*10ea0*/  ISETP.GT.AND P1, PT, R3.reuse, 0x61, PT ;  /* 0x000000610300780c */ /* 0x040fe40003f24270 */
[----:B------:R-:W-:-:S02]  /*10eb0*/  ISETP.GT.AND P3, PT, R3, 0x68, PT ;  /* 0x000000680300780c */ /* 0x000fc40003f64270 */
[----:B------:R-:W-:Y:S02]  /*10ec0*/  ISETP.GT.AND P2, PT, R3, 0x69, PT ;  /* 0x000000690300780c */ /* 0x000fe40003f44270 */
        /* <DEDUP_REMOVED lines=8> */
[----:B------:R-:W-:Y:S01]  /*10f50*/  FMNMX.FTZ R3, R226, R3, !PT ;  /* 0x00000003e2037209 */ /* 0x000fe20007810000 */
[----:B------:R-:W2:Y:S01]  /*10f60*/  SHFL.BFLY PT, R9, R135, 0x2, 0x1f ;  /* 0x0c401f0087097f89 */ /* 0x000ea200000e0000 */
[----:B------:R-:W-:Y:S02]  /*10f70*/  FMNMX.FTZ R5, R178, R5, !PT ;  /* 0x00000005b2057209 */ /* 0x000fe40007810000 */
[----:B------:R-:W-:-:S02]  /*10f80*/  ISETP.GT.AND P0, PT, R7, 0x40, PT ;  /* 0x000000400700780c */ /* 0x000fc40003f04270 */
[----:B------:R-:W-:Y:S02]  /*10f90*/  FSEL R200, R106, -INF , P3 ;  /* 0xff8000006ac87808 */ /* 0x000fe40001800000 */
[----:B------:R-:W-:Y:S02]  /*10fa0*/  FMNMX.FTZ R3, R224, R3, !PT ;  /* 0x00000003e0037209 */ /* 0x000fe40007810000 */
[----:B------:R-:W-:Y:S02]  /*10fb0*/  FMNMX.FTZ R5, R179, R5, !PT ;  /* 0x00000005b3057209 */ /* 0x000fe40007810000 */
[----:B------:R-:W-:Y:S02]  /*10fc0*/  FSEL R142, R66, -INF , P0 ;  /* 0xff800000428e7808 */ /* 0x000fe40000000000 */
[----:B------:R-:W-:Y:S02]  /*10fd0*/  ISETP.GT.AND P0, PT, R7, 0x41, PT ;  /* 0x000000410700780c */ /* 0x000fe40003f04270 */
[----:B------:R-:W-:-:S02]  /*10fe0*/  FSEL R192, R107, -INF , P2 ;  /* 0xff8000006bc07808 */ /* 0x000fc40001000000 */
[----:B------:R-:W-:Y:S02]  /*10ff0*/  FMNMX.FTZ R3, R200, R3, !PT ;  /* 0x00000003c8037209 */ /* 0x000fe40007810000 */
[----:B------:R-:W-:Y:S02]  /*11000*/  FMNMX.FTZ R5, R186, R5, !PT ;  /* 0x00000005ba057209 */ /* 0x000fe40007810000 */
[----:B-1----:R-:W-:Y:S02]  /*11010*/  FMNMX.FTZ R137, R8, R137, !PT ;  /* 0x0000008908897209 */ /* 0x002fe40007810000 */
[----:B------:R-:W-:Y:S02]  /*11020*/  FSEL R141, R67, -INF , P0 ;  /* 0xff800000438d7808 */ /* 0x000fe40000000000 */
[----:B------:R-:W-:Y:S01]  /*11030*/  ISETP.GT.AND P1, PT, R7, 0x48, PT ;  /* 0x000000480700780c */ /* 0x000fe20003f24270 */
[----:B------:R-:W1:Y:S01]  /*11040*/  SHFL.BFLY PT, R8, R137, 0x1, 0x1f ;  /* 0x0c201f0089087f89 */ /* 0x000e6200000e0000 */
[----:B------:R-:W-:-:S02]  /*11050*/  FMNMX.FTZ R3, R192, R3, !PT ;  /* 0x00000003c0037209 */ /* 0x000fc40007810000 */
[----:B------:R-:W-:Y:S02]  /*11060*/  FMNMX.FTZ R5, R142, R5, !PT ;  /* 0x000000058e057209 */ /* 0x000fe40007810000 */
[----:B------:R-:W-:Y:S01]  /*11070*/  ISETP.GT.AND P0, PT, R7, 0x49, PT ;  /* 0x000000490700780c */ /* 0x000fe20003f04270 */
[----:B------:R-:W3:Y:S01]  /*11080*/  SHFL.BFLY PT, R6, R3, 0x2, 0x1f ;  /* 0x0c401f0003067f89 */ /* 0x000ee200000e0000 */
[----:B------:R-:W-:Y:S02]  /*11090*/  FSEL R140, R62, -INF , P1 ;  /* 0xff8000003e8c7808 */ /* 0x000fe40000800000 */
[----:B------:R-:W-:Y:S02]  /*110a0*/  FMNMX.FTZ R5, R141, R5, !PT ;  /* 0x000000058d057209 */ /* 0x000fe40007810000 */
[----:B------:R-:W-:Y:S02]  /*110b0*/  FSEL R143, R63, -INF , P0 ;  /* 0xff8000003f8f7808 */ /* 0x000fe40000000000 */
[----:B------:R-:W-:-:S02]  /*110c0*/  ISETP.GT.AND P1, PT, R7, 0x50, PT ;  /* 0x000000500700780c */ /* 0x000fc40003f24270 */
[----:B------:R-:W-:Y:S02]  /*110d0*/  FMNMX.FTZ R5, R140, R5, !PT ;  /* 0x000000058c057209 */ /* 0x000fe40007810000 */
[----:B------:R-:W-:Y:S02]  /*110e0*/  ISETP.GT.AND P0, PT, R7, 0x51, PT ;  /* 0x000000510700780c */ /* 0x000fe40003f04270 */
[----:B------:R-:W-:Y:S02]  /*110f0*/  FSEL R174, R58, -INF , P1 ;  /* 0xff8000003aae7808 */ /* 0x000fe40000800000 */
[----:B------:R-:W-:Y:S02]  /*11100*/  FMNMX.FTZ R5, R143, R5, !PT ;  /* 0x000000058f057209 */ /* 0x000fe40007810000 */
[----:B--2---:R-:W-:Y:S02]  /*11110*/  FMNMX.FTZ R135, R135, R9, !PT ;  /* 0x0000000987877209 */ /* 0x004fe40007810000 */
[----:B------:R-:W-:-:S02]  /*11120*/  FSEL R175, R59, -INF , P0 ;  /* 0xff8000003baf7808 */ /* 0x000fc40000000000 */
[C---:B------:R-:W-:Y:S01]  /*11130*/  ISETP.GT.AND P0, PT, R7.reuse, 0x58, PT ;  /* 0x000000580700780c */ /* 0x040fe20003f04270 */
[----:B------:R-:W2:Y:S01]  /*11140*/  SHFL.BFLY PT, R9, R135, 0x1, 0x1f ;  /* 0x0c201f0087097f89 */ /* 0x000ea200000e0000 */
[----:B------:R-:W-:Y:S02]  /*11150*/  FMNMX.FTZ R5, R174, R5, !PT ;  /* 0x00000005ae057209 */ /* 0x000fe40007810000 */
[----:B------:R-:W-:Y:S02]  /*11160*/  ISETP.GT.AND P2, PT, R7, 0x59, PT ;  /* 0x000000590700780c */ /* 0x000fe40003f44270 */
[----:B------:R-:W-:Y:S02]  /*11170*/  FSEL R180, R54, -INF , P0 ;  /* 0xff80000036b47808 */ /* 0x000fe40000000000 */
[----:B------:R-:W-:Y:S02]  /*11180*/  FMNMX.FTZ R5, R175, R5, !PT ;  /* 0x00000005af057209 */ /* 0x000fe40007810000 */
[----:B------:R-:W-:-:S02]  /*11190*/  ISETP.GT.AND P1, PT, R7, 0x60, PT ;  /* 0x000000600700780c */ /* 0x000fc40003f24270 */
[----:B------:R-:W-:Y:S02]  /*111a0*/  FSEL R181, R55, -INF , P2 ;  /* 0xff80000037b57808 */ /* 0x000fe40001000000 */
[----:B------:R-:W-:Y:S02]  /*111b0*/  FMNMX.FTZ R5, R180, R5, !PT ;  /* 0x00000005b4057209 */ /* 0x000fe40007810000 */
[----:B-1----:R-:W-:Y:S02]  /*111c0*/  FMNMX.FTZ R137, R137, R8, !PT ;  /* 0x0000000889897209 */ /* 0x002fe40007810000 */
[----:B------:R-:W-:Y:S02]  /*111d0*/  ISETP.GT.AND P0, PT, R7, 0x61, PT ;  /* 0x000000610700780c */ /* 0x000fe40003f04270 */
[----:B------:R-:W-:Y:S02]  /*111e0*/  FSEL R234, R22, -INF , P1 ;  /* 0xff80000016ea7808 */ /* 0x000fe40000800000 */
[----:B------:R-:W-:-:S02]  /*111f0*/  FMNMX.FTZ R5, R181, R5, !PT ;  /* 0x00000005b5057209 */ /* 0x000fc40007810000 */
[----:B---3--:R-:W-:Y:S01]  /*11200*/  FMNMX.FTZ R3, R3, R6, !PT ;  /* 0x0000000603037209 */ /* 0x008fe20007810000 */
[----:B------:R-:W-:Y:S01]  /*11210*/  FMUL.FTZ R6, R137, c[0x0][0x2d0] ;  /* 0x0000b40089067a20 */ /* 0x000fe20000410000 */
[----:B------:R-:W-:Y:S02]  /*11220*/  FSEL R197, R23, -INF , P0 ;  /* 0xff80000017c57808 */ /* 0x000fe40000000000 */
[----:B------:R-:W-:Y:S01]  /*11230*/  ISETP.GT.AND P1, PT, R7, 0x68, PT ;  /* 0x000000680700780c */ /* 0x000fe20003f24270 */
[----:B------:R-:W1:Y:S01]  /*11240*/  SHFL.BFLY PT, R70, R3, 0x1, 0x1f ;  /* 0x0c201f0003467f89 */ /* 0x000e6200000e0000 */
[----:B------:R-:W-:Y:S02]  /*11250*/  FMNMX.FTZ R5, R234, R5, !PT ;  /* 0x00000005ea057209 */ /* 0x000fe40007810000 */
[----:B------:R-:W-:Y:S01]  /*11260*/  FSETP.NEU.FTZ.AND P0, PT, R137, -INF , PT ;  /* 0xff8000008900780b */ /* 0x000fe20003f1d000 */
[----:B------:R-:W-:Y:S01]  /*11270*/  LDSM.16.MT88.4 R20, [R229+0x100] ;  /* 0x00010000e514783b */ /* 0x000fe20000004200 */
[----:B------:R-:W-:-:S02]  /*11280*/  ISETP.GT.AND P2, PT, R7, 0x69, PT ;  /* 0x000000690700780c */ /* 0x000fc40003f44270 */
[----:B------:R-:W-:Y:S02]  /*11290*/  FSEL R235, R26, -INF , P1 ;  /* 0xff8000001aeb7808 */ /* 0x000fe40000800000 */
[----:B------:R-:W-:Y:S02]  /*112a0*/  FMNMX.FTZ R7, R197, R5, !PT ;  /* 0x00000005c5077209 */ /* 0x000fe40007810000 */
[----:B------:R-:W-:Y:S02]  /*112b0*/  FSEL R6, R6, RZ, P0 ;  /* 0x000000ff06067208 */ /* 0x000fe40000000000 */
[----:B------:R-:W-:Y:S02]  /*112c0*/  FMNMX.FTZ R8, R235, R7, !PT ;  /* 0x00000007eb087209 */ /* 0x000fe40007810000 */
[----:B------:R-:W-:Y:S01]  /*112d0*/  FSEL R249, R27, -INF , P2 ;  /* 0xff8000001bf97808 */ /* 0x000fe20001000000 */
[----:B------:R-:W-:Y:S01]  /*112e0*/  FFMA.FTZ R7, R10, c[0x0][0x2d0], -R6 ;  /* 0x0000b4000a077a23 */ /* 0x000fe20000010806 */
[----:B--2---:R-:W-:Y:S01]  /*112f0*/  FMNMX.FTZ R135, R135, R9, !PT ;  /* 0x0000000987877209 */ /* 0x004fe20007810000 */
[----:B------:R-:W-:Y:S02]  /*11300*/  LDSM.16.MT88.4 R24, [R230+0x100] ;  /* 0x00010000e618783b */ /* 0x000fe40000004200 */
[----:B------:R2:W-:Y:S01]  /*11310*/  MUFU.EX2 R223, R7 ;  /* 0x0000000700df7308 */ /* 0x0005e20000000800 */
[C---:B------:R-:W-:Y:S01]  /*11320*/  FSETP.NEU.FTZ.AND P0, PT, R135.reuse, -INF , PT ;  /* 0xff8000008700780b */ /* 0x040fe20003f1d000 */
[----:B------:R-:W-:Y:S01]  /*11330*/  FMUL.FTZ R5, R135, c[0x0][0x2d0] ;  /* 0x0000b40087057a20 */ /* 0x000fe20000410000 */
[----:B-1----:R-:W-:-:S04]  /*11340*/  FMNMX.FTZ R70, R70, R3, !PT ;  /* 0x0000000346467209 */ /* 0x002fc80007810000 */
[----:B------:R-:W-:Y:S02]  /*11350*/  FSEL R5, R5, RZ, P0 ;  /* 0x000000ff05057208 */ /* 0x000fe40000000000 */
[----:B------:R-:W-:-:S03]  /*11360*/  FSETP.NEU.FTZ.AND P0, PT, R70, -INF , PT ;  /* 0xff8000004600780b */ /* 0x000fc60003f1d000 */
[--C-:B------:R-:W-:Y:S01]  /*11370*/  FFMA.FTZ R3, R12, c[0x0][0x2d0], -R5.reuse ;  /* 0x0000b4000c037a23 */ /* 0x100fe20000010805 */
[----:B--2---:R-:W-:Y:S01]  /*11380*/  FMNMX.FTZ R7, R249, R8, !PT ;  /* 0x00000008f9077209 */ /* 0x004fe20007810000 */
        /* <DEDUP_REMOVED lines=11> */
[----:B-1----:R-:W-:-:S07]  /*11440*/  FFMA.FTZ R8, R14, c[0x0][0x2d0], -R5 ;  /* 0x0000b4000e087a23 */ /* 0x002fce0000010805 */
[----:B------:R1:W3:Y:S01]  /*11450*/  MUFU.EX2 R233, R8 ;  /* 0x0000000800e97308 */ /* 0x0002e20000000800 */
[--C-:B--2---:R-:W-:Y:S02]  /*11460*/  FFMA.FTZ R0, R17, c[0x0][0x2d0], -R3.reuse ;  /* 0x0000b40011007a23 */ /* 0x104fe40000010803 */
[----:B------:R-:W-:Y:S05]  /*11470*/  LDSM.16.MT88.4 R16, [R232+0x100] ;  /* 0x00010000e810783b */ /* 0x000fea0000004200 */
[----:B------:R2:W-:Y:S01]  /*11480*/  MUFU.EX2 R167, R0 ;  /* 0x0000000000a77308 */ /* 0x0005e20000000800 */
[----:B-1----:R-:W-:Y:S01]  /*11490*/  FFMA.FTZ R8, R15, c[0x0][0x2d0], -R3 ;  /* 0x0000b4000f087a23 */ /* 0x002fe20000010803 */
[----:B---3--:R-:W-:-:S06]  /*114a0*/  F2FP.PACK_AB R10, R233, R201 ;  /* 0x000000c9e90a723e */ /* 0x008fcc00000000ff */
[----:B------:R1:W3:Y:S01]  /*114b0*/  MUFU.EX2 R199, R8 ;  /* 0x0000000800c77308 */ /* 0x0002e20000000800 */
[----:B--2---:R-:W-:-:S07]  /*114c0*/  FFMA.FTZ R0, R28, c[0x0][0x2d0], -R3 ;  /* 0x0000b4001c007a23 */ /* 0x004fce0000010803 */
[----:B------:R2:W4:Y:S01]  /*114d0*/  MUFU.EX2 R212, R0 ;  /* 0x0000000000d47308 */ /* 0x0005220000000800 */
[----:B-1----:R-:W1:Y:S01]  /*114e0*/  SHFL.BFLY PT, R8, R7, 0x1, 0x1f ;  /* 0x0c201f0007087f89 */ /* 0x002e6200000e0000 */
[----:B---3--:R-:W-:Y:S01]  /*114f0*/  F2FP.PACK_AB R9, R190, R199 ;  /* 0x000000c7be09723e */ /* 0x008fe200000000ff */
[----:B--2---:R-:W-:Y:S01]  /*11500*/  FFMA.FTZ R0, R29, c[0x0][0x2d0], -R6 ;  /* 0x0000b4001d007a23 */ /* 0x004fe20000010806 */
[----:B----4-:R-:W-:-:S04]  /*11510*/  F2FP.PACK_AB R11, R212, R167 ;  /* 0x000000a7d40b723e */ /* 0x010fc800000000ff */
[----:B------:R2:W3:Y:S01]  /*11520*/  MUFU.EX2 R215, R0 ;  /* 0x0000000000d77308 */ /* 0x0004e20000000800 */
[----:B-1----:R-:W-:Y:S02]  /*11530*/  FMNMX.FTZ R136, R7, R8, !PT ;  /* 0x0000000807887209 */ /* 0x002fe40007810000 */
[----:B------:R-:W-:Y:S01]  /*11540*/  F2FP.PACK_AB R8, R191, R198 ;  /* 0x000000c6bf08723e */ /* 0x000fe200000000ff */
[--C-:B--2---:R-:W-:Y:S01]  /*11550*/  FFMA.FTZ R0, R30, c[0x0][0x2d0], -R6.reuse ;  /* 0x0000b4001e007a23 */ /* 0x104fe20000010806 */
[C---:B------:R-:W-:Y:S01]  /*11560*/  FSETP.NEU.FTZ.AND P0, PT, R136.reuse, -INF , PT ;  /* 0xff8000008800780b */ /* 0x040fe20003f1d000 */
[----:B------:R-:W-:Y:S01]  /*11570*/  FMUL.FTZ R2, R136, c[0x0][0x2d0] ;  /* 0x0000b40088027a20 */ /* 0x000fe20000410000 */
[----:B---3--:R-:W-:Y:S01]  /*11580*/  F2FP.PACK_AB R12, R215, R223 ;  /* 0x000000dfd70c723e */ /* 0x008fe200000000ff */
        /* <DEDUP_REMOVED lines=25> */
[----:B------:R1:W2:Y:S02]  /*11720*/  MUFU.EX2 R194, R2 ;  /* 0x0000000200c27308 */ /* 0x0002a40000000800 */
[C---:B------:R-:W-:Y:S08]  /*11730*/  HMMA.16816.F32 R112, R12.reuse, R26, RZ ;  /* 0x0000001a0c70723c */ /* 0x040ff000000018ff */
[----:B------:R-:W-:Y:S01]  /*11740*/  HMMA.16816.F32 R84, R12, R20, RZ ;  /* 0x000000140c54723c */ /* 0x000fe200000018ff */
[----:B-1----:R-:W-:-:S04]  /*11750*/  FFMA.FTZ R2, R41, c[0x0][0x2d0], -R5 ;  /* 0x0000b40029027a23 */ /* 0x002fc80000010805 */
[----:B------:R1:W3:Y:S03]  /*11760*/  MUFU.EX2 R188, R2 ;  /* 0x0000000200bc7308 */ /* 0x0002e60000000800 */
[C---:B------:R-:W-:Y:S01]  /*11770*/  HMMA.16816.F32 R96, R12.reuse, R22, RZ ;  /* 0x000000160c60723c */ /* 0x040fe200000018ff */
[----:B------:R-:W4:Y:S07]  /*11780*/  LDSM.16.MT88.4 R20, [R229+0x900] ;  /* 0x00090000e514783b */ /* 0x000f2e0000004200 */
[----:B------:R-:W-:Y:S01]  /*11790*/  HMMA.16816.F32 R80, R12, R16, RZ ;  /* 0x000000100c50723c */ /* 0x000fe200000018ff */
[----:B-1----:R-:W-:-:S07]  /*117a0*/  FFMA.FTZ R2, R68, c[0x0][0x2d0], -R5 ;  /* 0x0000b40044027a23 */ /* 0x002fce0000010805 */
[-C--:B------:R-:W-:Y:S01]  /*117b0*/  HMMA.16816.F32 R40, R8, R38.reuse, RZ ;  /* 0x000000260828723c */ /* 0x080fe200000018ff */
[----:B------:R1:W-:Y:S07]  /*117c0*/  MUFU.EX2 R162, R2 ;  /* 0x0000000200a27308 */ /* 0x0003ee0000000800 */
[----:B------:R-:W-:Y:S01]  /*117d0*/  HMMA.16816.F32 R100, R12, R38, RZ ;  /* 0x000000260c64723c */ /* 0x000fe200000018ff */
[----:B-1----:R-:W-:Y:S02]  /*117e0*/  FFMA.FTZ R2, R69, c[0x0][0x2d0], -R5 ;  /* 0x0000b40045027a23 */ /* 0x002fe40000010805 */
[----:B--2---:R-:W-:-:S02]  /*117f0*/  IMAD.MOV.U32 R69, RZ, RZ, R194 ;  /* 0x000000ffff457224 */ /* 0x004fc400078e00c2 */
[----:B------:R1:W2:Y:S03]  /*11800*/  MUFU.EX2 R228, R2 ;  /* 0x0000000200e47308 */ /* 0x0002a60000000800 */
[----:B---3--:R-:W-:Y:S01]  /*11810*/  F2FP.PACK_AB R8, R188, R69 ;  /* 0x00000045bc08723e */ /* 0x008fe200000000ff */
[----:B-1----:R-:W-:Y:S01]  /*11820*/  FFMA.FTZ R2, R71, c[0x0][0x2d0], -R3 ;  /* 0x0000b40047027a23 */ /* 0x002fe20000010803 */
[----:B--2---:R-:W-:Y:S01]  /*11830*/  F2FP.PACK_AB R10, R228, R162 ;  /* 0x000000a2e40a723e */ /* 0x004fe200000000ff */
[----:B------:R-:W-:Y:S02]  /*11840*/  IMAD.MOV.U32 R71, RZ, RZ, R105 ;  /* 0x000000ffff477224 */ /* 0x000fe400078e0069 */
[----:B------:R1:W-:Y:S01]  /*11850*/  MUFU.EX2 R7, R2 ;  /* 0x0000000200077308 */ /* 0x0003e20000000800 */
[----:B------:R-:W-:Y:S01]  /*11860*/  HMMA.16816.F32 R104, R12, R18, RZ ;  /* 0x000000120c68723c */ /* 0x000fe200000018ff */
[----:B------:R-:W2:Y:S01]  /*11870*/  LDSM.16.MT88.4 R16, [R230+0x900] ;  /* 0x00090000e610783b */ /* 0x000ea20000004200 */
[----:B-1----:R-:W-:-:S05]  /*11880*/  FFMA.FTZ R2, R76, c[0x0][0x2d0], -R3 ;  /* 0x0000b4004c027a23 */ /* 0x002fca0000010803 */
[----:B------:R1:W3:Y:S02]  /*11890*/  MUFU.EX2 R182, R2 ;  /* 0x0000000200b67308 */ /* 0x0002e40000000800 */
[----:B-1----:R-:W-:Y:S01]  /*118a0*/  FFMA.FTZ R2, R77, c[0x0][0x2d0], -R3 ;  /* 0x0000b4004d027a23 */ /* 0x002fe20000010803 */
[----:B---3--:R-:W-:Y:S01]  /*118b0*/  F2FP.PACK_AB R9, R182, R7 ;  /* 0x00000007b609723e */ /* 0x008fe200000000ff */
[C---:B------:R-:W-:Y:S04]  /*118c0*/  HMMA.16816.F32 R76, R12.reuse, R24, RZ ;  /* 0x000000180c4c723c */ /* 0x040fe800000018ff */
[----:B------:R1:W-:Y:S04]  /*118d0*/  MUFU.EX2 R194, R2 ;  /* 0x0000000200c27308 */ /* 0x0003e80000000800 */
[----:B------:R-:W-:Y:S01]  /*118e0*/  HMMA.16816.F32 R24, R12, R36, RZ ;  /* 0x000000240c18723c */ /* 0x000fe200000018ff */
[----:B------:R-:W3:Y:S06]  /*118f0*/  LDSM.16.MT88.4 R12, [R229+0x1100] ;  /* 0x00110000e50c783b */ /* 0x000eec0000004200 */
[----:B------:R-:W-:-:S02]  /*11900*/  IMAD.MOV.U32 R37, RZ, RZ, R214 ;  /* 0x000000ffff257224 */ /* 0x000fc400078e00d6 */
[----:B-1----:R-:W-:-:S04]  /*11910*/  FFMA.FTZ R2, R88, c[0x0][0x2d0], -R3 ;  /* 0x0000b40058027a23 */ /* 0x002fc80000010803 */
[----:B------:R1:W1:Y:S02]  /*11920*/  MUFU.EX2 R68, R2 ;  /* 0x0000000200447308 */ /* 0x0002640000000800 */
[----:B-1----:R-:W-:Y:S01]  /*11930*/  FFMA.FTZ R2, R92, c[0x0][0x2d0], -R6 ;  /* 0x0000b4005c027a23 */ /* 0x002fe20000010806 */
[----:B------:R-:W-:-:S05]  /*11940*/  F2FP.PACK_AB R11, R68, R194 ;  /* 0x000000c2440b723e */ /* 0x000fca00000000ff */
[----:B------:R1:W-:Y:S02]  /*11950*/  MUFU.EX2 R36, R2 ;  /* 0x0000000200247308 */ /* 0x0003e40000000800 */
[C---:B----4-:R-:W-:Y:S08]  /*11960*/  HMMA.16816.F32 R144, R8.reuse, R20, R72 ;  /* 0x000000140890723c */ /* 0x050ff00000001848 */
[----:B------:R-:W-:Y:S01]  /*11970*/  HMMA.16816.F32 R108, R8, R32, R60 ;  /* 0x00000020086c723c */ /* 0x000fe2000000183c */
[----:B-1----:R-:W-:-:S04]  /*11980*/  FFMA.FTZ R2, R93, c[0x0][0x2d0], -R6 ;  /* 0x0000b4005d027a23 */ /* 0x002fc80000010806 */
[----:B------:R1:W4:Y:S03]  /*11990*/  MUFU.EX2 R252, R2 ;  /* 0x0000000200fc7308 */ /* 0x0003260000000800 */
[C---:B------:R-:W-:Y:S08]  /*119a0*/  HMMA.16816.F32 R72, R8.reuse, R22, R64 ;  /* 0x000000160848723c */ /* 0x040ff00000001840 */
[----:B------:R-:W-:Y:S01]  /*119b0*/  HMMA.16816.F32 R64, R8, R34, R56 ;  /* 0x000000220840723c */ /* 0x000fe20000001838 */
[----:B-1----:R-:W-:-:S07]  /*119c0*/  FFMA.FTZ R2, R94, c[0x0][0x2d0], -R6 ;  /* 0x0000b4005e027a23 */ /* 0x002fce0000010806 */
[C---:B--2---:R-:W-:Y:S01]  /*119d0*/  HMMA.16816.F32 R60, R8.reuse, R18, R48 ;  /* 0x00000012083c723c */ /* 0x044fe20000001830 */
[----:B------:R1:W-:Y:S07]  /*119e0*/  MUFU.EX2 R227, R2 ;  /* 0x0000000200e37308 */ /* 0x0003ee0000000800 */
[----:B------:R-:W-:Y:S01]  /*119f0*/  HMMA.16816.F32 R92, R8, R16, R52 ;  /* 0x00000010085c723c */ /* 0x000fe20000001834 */
[----:B-1----:R-:W-:-:S07]  /*11a00*/  FFMA.FTZ R2, R89, c[0x0][0x2d0], -R6 ;  /* 0x0000b40059027a23 */ /* 0x002fce0000010806 */
[C---:B------:R-:W-:Y:S01]  /*11a10*/  HMMA.16816.F32 R88, R8.reuse, R28, R44 ;  /* 0x0000001c0858723c */ /* 0x040fe2000000182c */
[----:B------:R1:W2:Y:S07]  /*11a20*/  MUFU.EX2 R251, R2 ;  /* 0x0000000200fb7308 */ /* 0x0002ae0000000800 */
[----:B------:R-:W-:Y:S07]  /*11a30*/  HMMA.16816.F32 R44, R8, R30, R40 ;  /* 0x0000001e082c723c */ /* 0x000fee0000001828 */
[----:B----4-:R-:W-:Y:S01]  /*11a40*/  F2FP.PACK_AB R8, R252, R36 ;  /* 0x00000024fc08723e */ /* 0x010fe200000000ff */
        /* <DEDUP_REMOVED lines=15> */
[----:B------:R-:W-:Y:S02]  /*11b40*/  IMAD.MOV.U32 R122, RZ, RZ, R189 ;  /* 0x000000ffff7a7224 */ /* 0x000fe400078e00bd */
[----:B------:R1:W-:Y:S04]  /*11b50*/  MUFU.EX2 R221, R2 ;  /* 0x0000000200dd7308 */ /* 0x0003e80000000800 */
[C---:B------:R-:W-:Y:S07]  /*11b60*/  HMMA.16816.F32 R76, R8.reuse, R16, R76 ;  /* 0x00000010084c723c */ /* 0x040fee000000184c */
[----:B------:R-:W-:Y:S01]  /*11b70*/  IMAD.MOV.U32 R16, RZ, RZ, R204 ;  /* 0x000000ffff107224 */ /* 0x000fe200078e00cc */
[----:B------:R-:W-:Y:S01]  /*11b80*/  HMMA.16816.F32 R48, R8, R20, R84 ;  /* 0x000000140830723c */ /* 0x000fe20000001854 */
[----:B------:R-:W-:-:S02]  /*11b90*/  IMAD.MOV.U32 R17, RZ, RZ, R37 ;  /* 0x000000ffff117224 */ /* 0x000fc400078e0025 */
[----:B-1----:R-:W-:-:S04]  /*11ba0*/  FFMA.FTZ R2, R117, c[0x0][0x2d0], -R5 ;  /* 0x0000b40075027a23 */ /* 0x002fc80000010805 */
[----:B------:R1:W-:Y:S01]  /*11bb0*/  MUFU.EX2 R216, R2 ;  /* 0x0000000200d87308 */ /* 0x0003e20000000800 */
[C---:B------:R-:W-:Y:S01]  /*11bc0*/  HMMA.16816.F32 R116, R8.reuse, R28, R24 ;  /* 0x0000001c0874723c */ /* 0x040fe20000001818 */
[----:B------:R-:W-:Y:S06]  /*11bd0*/  LDSM.16.MT88.4 R24, [R230+0x1100] ;  /* 0x00110000e618783b */ /* 0x000fec0000004200 */
[----:B------:R-:W-:Y:S01]  /*11be0*/  IMAD.MOV.U32 R29, RZ, RZ, R68 ;  /* 0x000000ffff1d7224 */ /* 0x000fe200078e0044 */
[----:B------:R-:W-:Y:S01]  /*11bf0*/  HMMA.16816.F32 R40, R8, R22, R96 ;  /* 0x000000160828723c */ /* 0x000fe20000001860 */
[----:B------:R-:W-:Y:S01]  /*11c00*/  IMAD.MOV.U32 R68, RZ, RZ, R203 ;  /* 0x000000ffff447224 */ /* 0x000fe200078e00cb */
[----:B------:R-:W2:Y:S01]  /*11c10*/  LDSM.16.MT88.4 R20, [R232+0x1100] ;  /* 0x00110000e814783b */ /* 0x000ea20000004200 */
[----:B------:R-:W-:-:S02]  /*11c20*/  IMAD.MOV.U32 R28, RZ, RZ, R202 ;  /* 0x000000ffff1c7224 */ /* 0x000fc400078e00ca */
[----:B-1----:R-:W-:-:S03]  /*11c30*/  FFMA.FTZ R2, R121, c[0x0][0x2d0], -R5 ;  /* 0x0000b40079027a23 */ /* 0x002fc60000010805 */
[C---:B------:R-:W-:Y:S01]  /*11c40*/  HMMA.16816.F32 R52, R8.reuse, R32, R80 ;  /* 0x000000200834723c */ /* 0x040fe20000001850 */
[----:B------:R-:W-:Y:S01]  /*11c50*/  IMAD.MOV.U32 R121, RZ, RZ, R36 ;  /* 0x000000ffff797224 */ /* 0x000fe200078e0024 */
[----:B------:R1:W4:Y:S06]  /*11c60*/  MUFU.EX2 R217, R2 ;  /* 0x0000000200d97308 */ /* 0x00032c0000000800 */
[C---:B------:R-:W-:Y:S01]  /*11c70*/  HMMA.16816.F32 R36, R8.reuse, R34, R104 ;  /* 0x000000220824723c */ /* 0x040fe20000001868 */
[----:B------:R-:W2:Y:S06]  /*11c80*/  LDSM.16.MT88.4 R32, [R231+0x1100] ;  /* 0x00110000e720783b */ /* 0x000eac0000004200 */
[----:B------:R-:W-:Y:S01]  /*11c90*/  IMAD.MOV.U32 R107, RZ, RZ, R199 ;  /* 0x000000ffff6b7224 */ /* 0x000fe200078e00c7 */
[----:B------:R-:W-:Y:S01]  /*11ca0*/  HMMA.16816.F32 R56, R8, R18, R112 ;  /* 0x000000120838723c */ /* 0x000fe20000001870 */
[----:B------:R-:W-:-:S02]  /*11cb0*/  IMAD.MOV.U32 R104, RZ, RZ, R198 ;  /* 0x000000ffff687224 */ /* 0x000fc400078e00c6 */
[----:B-1----:R-:W-:Y:S02]  /*11cc0*/  FFMA.FTZ R2, R123, c[0x0][0x2d0], -R5 ;  /* 0x0000b4007b027a23 */ /* 0x002fe40000010805 */
[----:B------:R-:W-:Y:S02]  /*11cd0*/  IMAD.MOV.U32 R123, RZ, RZ, R212 ;  /* 0x000000ffff7b7224 */ /* 0x000fe400078e00d4 */
[----:B------:R1:W-:Y:S01]  /*11ce0*/  MUFU.EX2 R214, R2 ;  /* 0x0000000200d67308 */ /* 0x0003e20000000800 */
[----:B------:R-:W-:Y:S01]  /*11cf0*/  IMAD.MOV.U32 R105, RZ, RZ, R197 ;  /* 0x000000ffff697224 */ /* 0x000fe200078e00c5 */
[----:B------:R-:W-:Y:S01]  /*11d00*/  HMMA.16816.F32 R84, R8, R30, R100 ;  /* 0x0000001e0854723c */ /* 0x000fe20000001864 */
[----:B------:R-:W-:Y:S02]  /*11d10*/  IMAD.MOV.U32 R106, RZ, RZ, R196 ;  /* 0x000000ffff6a7224 */ /* 0x000fe400078e00c4 */
[----:B------:R-:W-:Y:S02]  /*11d20*/  IMAD.MOV.U32 R115, RZ, RZ, R191 ;  /* 0x000000ffff737224 */ /* 0x000fe400078e00bf */
[----:B------:R-:W-:-:S02]  /*11d30*/  IMAD.MOV.U32 R114, RZ, RZ, R190 ;  /* 0x000000ffff727224 */ /* 0x000fc400078e00be */
[----:B----4-:R-:W-:Y:S01]  /*11d40*/  F2FP.PACK_AB R8, R217, R216 ;  /* 0x000000d8d908723e */ /* 0x010fe200000000ff */
[----:B------:R-:W-:Y:S02]  /*11d50*/  IMAD.MOV.U32 R112, RZ, RZ, R104 ;  /* 0x000000ffff707224 */ /* 0x000fe400078e0068 */
[----:B------:R-:W-:Y:S02]  /*11d60*/  IMAD.MOV.U32 R104, RZ, RZ, R17 ;  /* 0x000000ffff687224 */ /* 0x000fe400078e0011 */
[----:B-1----:R-:W-:Y:S02]  /*11d70*/  FFMA.FTZ R2, R124, c[0x0][0x2d0], -R5 ;  /* 0x0000b4007c027a23 */ /* 0x002fe40000010805 */
[----:B------:R-:W-:Y:S02]  /*11d80*/  IMAD.MOV.U32 R124, RZ, RZ, R194 ;  /* 0x000000ffff7c7224 */ /* 0x000fe400078e00c2 */
[----:B------:R1:W4:Y:S02]  /*11d90*/  MUFU.EX2 R212, R2 ;  /* 0x0000000200d47308 */ /* 0x0003240000000800 */
[----:B-1----:R-:W-:Y:S01]  /*11da0*/  FFMA.FTZ R2, R125, c[0x0][0x2d0], -R3 ;  /* 0x0000b4007d027a23 */ /* 0x002fe20000010803 */
[----:B----4-:R-:W-:Y:S01]  /*11db0*/  F2FP.PACK_AB R10, R212, R214 ;  /* 0x000000d6d40a723e */ /* 0x010fe200000000ff */
[----:B------:R-:W-:-:S04]  /*11dc0*/  IMAD.MOV.U32 R125, RZ, RZ, R193 ;  /* 0x000000ffff7d7224 */ /* 0x000fc800078e00c1 */
[----:B------:R1:W-:Y:S02]  /*11dd0*/  MUFU.EX2 R204, R2 ;  /* 0x0000000200cc7308 */ /* 0x0003e40000000800 */
[----:B-1----:R-:W-:Y:S02]  /*11de0*/  FFMA.FTZ R2, R126, c[0x0][0x2d0], -R3 ;  /* 0x0000b4007e027a23 */ /* 0x002fe40000010803 */
[----:B------:R-:W-:-:S04]  /*11df0*/  IMAD.MOV.U32 R126, RZ, RZ, R201 ;  /* 0x000000ffff7e7224 */ /* 0x000fc800078e00c9 */
        /* <DEDUP_REMOVED lines=9> */
[----:B------:R-:W-:Y:S02]  /*11e90*/  IMAD.MOV.U32 R128, RZ, RZ, R16 ;  /* 0x000000ffff807224 */ /* 0x000fe400078e0010 */
[----:B------:R-:W-:Y:S01]  /*11ea0*/  LDSM.16.MT88.4 R16, [R229+0x1900] ;  /* 0x00190000e510783b */ /* 0x000fe20000004200 */
[----:B-1----:R-:W-:Y:S01]  /*11eb0*/  FFMA.FTZ R2, R130, c[0x0][0x2d0], -R6 ;  /* 0x0000b40082027a23 */ /* 0x002fe20000010806 */
[----:B----4-:R-:W-:Y:S01]  /*11ec0*/  F2FP.PACK_AB R11, R201, R202 ;  /* 0x000000cac90b723e */ /* 0x010fe200000000ff */
[----:B------:R-:W-:Y:S02]  /*11ed0*/  IMAD.MOV.U32 R130, RZ, RZ, R115 ;  /* 0x000000ffff827224 */ /* 0x000fe400078e0073 */
[----:B------:R1:W4:Y:S01]  /*11ee0*/  MUFU.EX2 R200, R2 ;  /* 0x0000000200c87308 */ /* 0x0003220000000800 */
[----:B------:R-:W-:-:S02]  /*11ef0*/  IMAD.MOV.U32 R115, RZ, RZ, R127 ;  /* 0x000000ffff737224 */ /* 0x000fc400078e007f */
[----:B------:R-:W-:Y:S01]  /*11f00*/  IMAD.MOV.U32 R127, RZ, RZ, R28 ;  /* 0x000000ffff7f7224 */ /* 0x000fe200078e001c */
[C---:B---3--:R-:W-:Y:S08]  /*11f10*/  HMMA.16816.F32 R80, R8.reuse, R14, R72 ;  /* 0x0000000e0850723c */ /* 0x048ff00000001848 */
[----:B--2---:R-:W-:Y:S01]  /*11f20*/  HMMA.16816.F32 R72, R8, R22, R64 ;  /* 0x000000160848723c */ /* 0x004fe20000001840 */
        /* <DEDUP_REMOVED lines=8> */
[----:B------:R1:W2:Y:S01]  /*11fb0*/  MUFU.EX2 R198, R2 ;  /* 0x0000000200c67308 */ /* 0x0002a20000000800 */
[----:B------:R-:W-:-:S05]  /*11fc0*/  IMAD.MOV.U32 R68, RZ, RZ, R166 ;  /* 0x000000ffff447224 */ /* 0x000fca00078e00a6 */
[C---:B------:R-:W-:Y:S08]  /*11fd0*/  HMMA.16816.F32 R92, R8.reuse, R24, R92 ;  /* 0x00000018085c723c */ /* 0x040ff0000000185c */
[----:B------:R-:W-:Y:S01]  /*11fe0*/  HMMA.16816.F32 R96, R8, R32, R88 ;  /* 0x000000200860723c */ /* 0x000fe20000001858 */
[----:B-1----:R-:W-:-:S04]  /*11ff0*/  FFMA.FTZ R2, R132, c[0x0][0x2d0], -R6 ;  /* 0x0000b40084027a23 */ /* 0x002fc80000010806 */
        /* <DEDUP_REMOVED lines=18> */
[----:B------:R-:W-:Y:S01]  /*12120*/  LDSM.16.MT88.4 R12, [R232+0x1900] ;  /* 0x00190000e80c783b */ /* 0x000fe20000004200 */
[----:B-1----:R-:W-:-:S04]  /*12130*/  FFMA.FTZ R2, R149, c[0x0][0x2d0], -R6 ;  /* 0x0000b40095027a23 */ /* 0x002fc80000010806 */
[----:B------:R1:W-:Y:S02]  /*12140*/  MUFU.EX2 R191, R2 ;  /* 0x0000000200bf7308 */ /* 0x0003e40000000800 */
[C---:B------:R-:W-:Y:S07]  /*12150*/  HMMA.16816.F32 R88, R8.reuse, R32, R116 ;  /* 0x000000200858723c */ /* 0x040fee0000001874 */
[----:B------:R-:W-:Y:S01]  /*12160*/  IMAD.MOV.U32 R117, RZ, RZ, R115 ;  /* 0x000000ffff757224 */ /* 0x000fe200078e0073 */
[----:B------:R-:W-:Y:S01]  /*12170*/  HMMA.16816.F32 R40, R8, R20, R52 ;  /* 0x000000140828723c */ /* 0x000fe20000001834 */
[----:B------:R-:W-:-:S02]  /*12180*/  IMAD.MOV.U32 R119, RZ, RZ, R112 ;  /* 0x000000ffff777224 */ /* 0x000fc400078e0070 */
[----:B------:R-:W-:Y:S02]  /*12190*/  IMAD.MOV.U32 R116, RZ, RZ, R4 ;  /* 0x000000ffff747224 */ /* 0x000fe400078e0004 */
[----:B------:R-:W-:Y:S02]  /*121a0*/  IMAD.MOV.U32 R4, RZ, RZ, R163 ;  /* 0x000000ffff047224 */ /* 0x000fe400078e00a3 */
[--C-:B-1----:R-:W-:Y:S01]  /*121b0*/  FFMA.FTZ R2, R150, c[0x0][0x2d0], -R5.reuse ;  /* 0x0000b40096027a23 */ /* 0x102fe20000010805 */
[C---:B------:R-:W-:Y:S01]  /*121c0*/  HMMA.16816.F32 R36, R8.reuse, R22, R36 ;  /* 0x000000160824723c */ /* 0x040fe20000001824 */
[----:B------:R-:W-:Y:S02]  /*121d0*/  LDSM.16.MT88.4 R20, [R229+0x2100] ;  /* 0x00210000e514783b */ /* 0x000fe40000004200 */
[----:B------:R1:W-:Y:S05]  /*121e0*/  MUFU.EX2 R190, R2 ;  /* 0x0000000200be7308 */ /* 0x0003ea0000000800 */
[C---:B------:R-:W-:Y:S08]  /*121f0*/  HMMA.16816.F32 R56, R8.reuse, R26, R56 ;  /* 0x0000001a0838723c */ /* 0x040ff00000001838 */
[----:B------:R-:W-:Y:S01]  /*12200*/  HMMA.16816.F32 R84, R8, R34, R84 ;  /* 0x000000220854723c */ /* 0x000fe20000001854 */
[----:B------:R-:W2:Y:S01]  /*12210*/  LDSM.16.MT88.4 R32, [R231+0x1900] ;  /* 0x00190000e720783b */ /* 0x000ea20000004200 */
[----:B-1----:R-:W-:-:S04]  /*12220*/  FFMA.FTZ R2, R151, c[0x0][0x2d0], -R5 ;  /* 0x0000b40097027a23 */ /* 0x002fc80000010805 */
[----:B------:R1:W3:Y:S02]  /*12230*/  MUFU.EX2 R189, R2 ;  /* 0x0000000200bd7308 */ /* 0x0002e40000000800 */
[--C-:B-1----:R-:W-:Y:S02]  /*12240*/  FFMA.FTZ R2, R152, c[0x0][0x2d0], -R5.reuse ;  /* 0x0000b40098027a23 */ /* 0x102fe40000010805 */
[----:B------:R-:W-:Y:S02]  /*12250*/  IMAD.MOV.U32 R152, RZ, RZ, R122 ;  /* 0x000000ffff987224 */ /* 0x000fe400078e007a */
[----:B------:R-:W-:Y:S02]  /*12260*/  IMAD.MOV.U32 R122, RZ, RZ, R188 ;  /* 0x000000ffff7a7224 */ /* 0x000fe400078e00bc */
[----:B------:R1:W-:Y:S02]  /*12270*/  MUFU.EX2 R188, R2 ;  /* 0x0000000200bc7308 */ /* 0x0003e40000000800 */
[----:B-1----:R-:W-:-:S02]  /*12280*/  FFMA.FTZ R2, R153, c[0x0][0x2d0], -R5 ;  /* 0x0000b40099027a23 */ /* 0x002fc40000010805 */
[----:B------:R-:W-:-:S04]  /*12290*/  IMAD.MOV.U32 R153, RZ, RZ, R114 ;  /* 0x000000ffff997224 */ /* 0x000fc800078e0072 */
[----:B------:R1:W4:Y:S01]  /*122a0*/  MUFU.EX2 R139, R2 ;  /* 0x00000002008b7308 */ /* 0x0003220000000800 */
[----:B------:R-:W-:Y:S02]  /*122b0*/  IMAD.MOV.U32 R114, RZ, RZ, R107 ;  /* 0x000000ffff727224 */ /* 0x000fe400078e006b */
[----:B------:R-:W-:Y:S02]  /*122c0*/  IMAD.MOV.U32 R107, RZ, RZ, R29 ;  /* 0x000000ffff6b7224 */ /* 0x000fe400078e001d */
[----:B------:R-:W-:Y:S01]  /*122d0*/  IMAD.MOV.U32 R118, RZ, RZ, R114 ;  /* 0x000000ffff767224 */ /* 0x000fe200078e0072 */
[----:B------:R-:W-:Y:S01]  /*122e0*/  HMMA.16816.F32 R28, R8, R24, R76 ;  /* 0x00000018081c723c */ /* 0x000fe2000000184c */
[----:B------:R-:W2:Y:S06]  /*122f0*/  LDSM.16.MT88.4 R24, [R230+0x1900] ;  /* 0x00190000e618783b */ /* 0x000eac0000004200 */
[----:B---3--:R-:W-:Y:S01]  /*12300*/  F2FP.PACK_AB R8, R189, R190 ;  /* 0x000000bebd08723e */ /* 0x008fe200000000ff */
[----:B-1----:R-:W-:Y:S01]  /*12310*/  FFMA.FTZ R2, R154, c[0x0][0x2d0], -R3 ;  /* 0x0000b4009a027a23 */ /* 0x002fe20000010803 */
[----:B----4-:R-:W-:Y:S01]  /*12320*/  F2FP.PACK_AB R10, R139, R188 ;  /* 0x000000bc8b0a723e */ /* 0x010fe200000000ff */
[----:B------:R-:W-:-:S02]  /*12330*/  IMAD.MOV.U32 R154, RZ, RZ, R105 ;  /* 0x000000ffff9a7224 */ /* 0x000fc400078e0069 */
        /* <DEDUP_REMOVED lines=10> */
[----:B------:R1:W3:Y:S01]  /*123e0*/  MUFU.EX2 R133, R2 ;  /* 0x0000000200857308 */ /* 0x0002e20000000800 */
[----:B------:R-:W-:Y:S02]  /*123f0*/  IMAD.MOV.U32 R130, RZ, RZ, R71 ;  /* 0x000000ffff827224 */ /* 0x000fe400078e0047 */
[----:B------:R-:W-:Y:S02]  /*12400*/  IMAD.MOV.U32 R71, RZ, RZ, R164 ;  /* 0x000000ffff477224 */ /* 0x000fe400078e00a4 */
[----:B-1----:R-:W-:Y:S01]  /*12410*/  FFMA.FTZ R2, R176, c[0x0][0x2d0], -R6 ;  /* 0x0000b400b0027a23 */ /* 0x002fe20000010806 */
[----:B---3--:R-:W-:-:S03]  /*12420*/  F2FP.PACK_AB R11, R133, R132 ;  /* 0x00000084850b723e */ /* 0x008fc600000000ff */
[----:B------:R1:W-:Y:S04]  /*12430*/  MUFU.EX2 R115, R2 ;  /* 0x0000000200737308 */ /* 0x0003e80000000800 */
[C---:B--2---:R-:W-:Y:S08]  /*12440*/  HMMA.16816.F32 R76, R8.reuse, R32, R96 ;  /* 0x00000020084c723c */ /* 0x044ff00000001860 */
[----:B------:R-:W-:Y:S01]  /*12450*/  HMMA.16816.F32 R148, R8, R18, R80 ;  /* 0x000000120894723c */ /* 0x000fe20000001850 */
[----:B-1----:R-:W-:-:S02]  /*12460*/  FFMA.FTZ R2, R158, c[0x0][0x2d0], -R6 ;  /* 0x0000b4009e027a23 */ /* 0x002fc40000010806 */
[----:B------:R-:W-:Y:S02]  /*12470*/  IMAD.MOV.U32 R158, RZ, RZ, R125 ;  /* 0x000000ffff9e7224 */ /* 0x000fe400078e007d */
[----:B------:R1:W-:Y:S01]  /*12480*/  MUFU.EX2 R114, R2 ;  /* 0x0000000200727308 */ /* 0x0003e20000000800 */
[----:B------:R-:W-:Y:S02]  /*12490*/  IMAD.MOV.U32 R125, RZ, RZ, R162 ;  /* 0x000000ffff7d7224 */ /* 0x000fe400078e00a2 */
[C---:B------:R-:W-:Y:S08]  /*124a0*/  HMMA.16816.F32 R144, R8.reuse, R16, R144 ;  /* 0x000000100890723c */ /* 0x040ff00000001890 */
[----:B------:R-:W-:Y:S01]  /*124b0*/  HMMA.16816.F32 R80, R8, R26, R64 ;  /* 0x0000001a0850723c */ /* 0x000fe20000001840 */
[----:B-1----:R-:W-:-:S02]  /*124c0*/  FFMA.FTZ R2, R159, c[0x0][0x2d0], -R6 ;  /* 0x0000b4009f027a23 */ /* 0x002fc40000010806 */
[----:B------:R-:W-:Y:S02]  /*124d0*/  IMAD.MOV.U32 R159, RZ, RZ, R113 ;  /* 0x000000ffff9f7224 */ /* 0x000fe400078e0071 */
[----:B------:R1:W-:Y:S02]  /*124e0*/  MUFU.EX2 R113, R2 ;  /* 0x0000000200717308 */ /* 0x0003e40000000800 */
[----:B-1----:R-:W-:Y:S02]  /*124f0*/  FFMA.FTZ R2, R160, c[0x0][0x2d0], -R6 ;  /* 0x0000b400a0027a23 */ /* 0x002fe40000010806 */
[----:B------:R-:W-:Y:S04]  /*12500*/  HMMA.16816.F32 R160, R8, R12, R108 ;  /* 0x0000000c08a0723c */ /* 0x000fe8000000186c */
[----:B------:R1:W-:Y:S03]  /*12510*/  MUFU.EX2 R112, R2 ;  /* 0x0000000200707308 */ /* 0x0003e60000000800 */
[----:B------:R-:W-:-:S02]  /*12520*/  IMAD.MOV.U32 R111, RZ, RZ, R128 ;  /* 0x000000ffff6f7224 */ /* 0x000fc400078e0080 */
[----:B------:R-:W-:Y:S02]  /*12530*/  IMAD.MOV.U32 R128, RZ, RZ, R107 ;  /* 0x000000ffff807224 */ /* 0x000fe400078e006b */
[----:B------:R-:W-:Y:S02]  /*12540*/  IMAD.MOV.U32 R110, RZ, RZ, R104 ;  /* 0x000000ffff6e7224 */ /* 0x000fe400078e0068 */
[----:B------:R-:W-:Y:S02]  /*12550*/  IMAD.MOV.U32 R109, RZ, RZ, R165 ;  /* 0x000000ffff6d7224 */ /* 0x000fe400078e00a5 */
[----:B------:R-:W-:Y:S01]  /*12560*/  HMMA.16816.F32 R164, R8, R14, R72 ;  /* 0x0000000e08a4723c */ /* 0x000fe20000001848 */
[----:B-1----:R-:W-:-:S04]  /*12570*/  FFMA.FTZ R2, R177, c[0x0][0x2d0], -R0 ;  /* 0x0000b400b1027a23 */ /* 0x002fc80000010800 */
[----:B------:R1:W-:Y:S03]  /*12580*/  MUFU.EX2 R107, R2 ;  /* 0x00000002006b7308 */ /* 0x0003e60000000800 */
[----:B------:R-:W-:Y:S01]  /*12590*/  HMMA.16816.F32 R72, R8, R34, R60 ;  /* 0x000000220848723c */ /* 0x000fe2000000183c */
[----:B-1----:R-:W-:-:S04]  /*125a0*/  FFMA.FTZ R2, R178, c[0x0][0x2d0], -R0 ;  /* 0x0000b400b2027a23 */ /* 0x002fc80000010800 */
[----:B------:R1:W2:Y:S02]  /*125b0*/  MUFU.EX2 R106, R2 ;  /* 0x00000002006a7308 */ /* 0x0002a40000000800 */
[----:B-1----:R-:W-:Y:S02]  /*125c0*/  FFMA.FTZ R2, R179, c[0x0][0x2d0], -R0 ;  /* 0x0000b400b3027a23 */ /* 0x002fe40000010800 */
[----:B------:R-:W-:Y:S04]  /*125d0*/  HMMA.16816.F32 R176, R8, R24, R92 ;  /* 0x0000001808b0723c */ /* 0x000fe8000000185c */
[----:B------:R1:W-:Y:S03]  /*125e0*/  MUFU.EX2 R105, R2 ;  /* 0x0000000200697308 */ /* 0x0003e60000000800 */
[----:B------:R-:W-:-:S02]  /*125f0*/  F2FP.PACK_AB R8, R193, R197 ;  /* 0x000000c5c108723e */ /* 0x000fc400000000ff */
[----:B--2---:R-:W-:Y:S02]  /*12600*/  F2FP.PACK_AB R9, R106, R107 ;  /* 0x0000006b6a09723e */ /* 0x004fe400000000ff */
[----:B------:R-:W-:Y:S01]  /*12610*/  F2FP.PACK_AB R10, R115, R191 ;  /* 0x000000bf730a723e */ /* 0x000fe200000000ff */
[----:B-1----:R-:W-:Y:S02]  /*12620*/  FFMA.FTZ R2, R186, c[0x0][0x2d0], -R0 ;  /* 0x0000b400ba027a23 */ /* 0x002fe40000010800 */
[----:B------:R-:W-:Y:S02]  /*12630*/  IMAD.MOV.U32 R186, RZ, RZ, R110 ;  /* 0x000000ffffba7224 */ /* 0x000fe400078e006e */
[----:B------:R1:W2:Y:S01]  /*12640*/  MUFU.EX2 R104, R2 ;  /* 0x0000000200687308 */ /* 0x0002a20000000800 */
[----:B------:R-:W-:Y:S02]  /*12650*/  IMAD.MOV.U32 R110, RZ, RZ, R152 ;  /* 0x000000ffff6e7224 */ /* 0x000fe400078e0098 */
[----:B------:R-:W-:-:S02]  /*12660*/  IMAD.MOV.U32 R152, RZ, RZ, R123 ;  /* 0x000000ffff987224 */ /* 0x000fc400078e007b */
[----:B------:R-:W-:Y:S02]  /*12670*/  IMAD.MOV.U32 R123, RZ, RZ, R69 ;  /* 0x000000ffff7b7224 */ /* 0x000fe400078e0045 */
[----:B-1----:R-:W-:Y:S01]  /*12680*/  FFMA.FTZ R2, R168, c[0x0][0x2d0], -R6 ;  /* 0x0000b400a8027a23 */ /* 0x002fe20000010806 */
[----:B--2---:R-:W-:-:S03]  /*12690*/  F2FP.PACK_AB R11, R104, R105 ;  /* 0x00000069680b723e */ /* 0x004fc600000000ff */
[----:B------:R1:W-:Y:S04]  /*126a0*/  MUFU.EX2 R108, R2 ;  /* 0x00000002006c7308 */ /* 0x0003e80000000800 */
        /* <DEDUP_REMOVED lines=14> */
[----:B---3--:R-:W-:-:S04]  /*12790*/  FFMA.FTZ R2, R170, c[0x0][0x2d0], -R5 ;  /* 0x0000b400aa027a23 */ /* 0x008fc80000010805 */
[----:B------:R3:W-:Y:S03]  /*127a0*/  MUFU.EX2 R101, R2 ;  /* 0x0000000200657308 */ /* 0x0007e60000000800 */
        /* <DEDUP_REMOVED lines=63> */
[----:B-1----:R-:W-:-:S06]  /*12ba0*/  FFMA.FTZ R2, R71, c[0x0][0x2d0], -R6 ;  /* 0x0000b40047027a23 */ /* 0x002fcc0000010806 */
[----:B------:R1:W-:Y:S02]  /*12bb0*/  MUFU.EX2 R71, R2 ;  /* 0x0000000200477308 */ /* 0x0003e40000000800 */
[----:B-1----:R-:W-:Y:S02]  /*12bc0*/  FFMA.FTZ R2, R109, c[0x0][0x2d0], -R6 ;  /* 0x0000b4006d027a23 */ /* 0x002fe40000010806 */
[----:B------:R-:W-:-:S04]  /*12bd0*/  IMAD.MOV.U32 R109, RZ, RZ, R111 ;  /* 0x000000ffff6d7224 */ /* 0x000fc800078e006f */
[----:B------:R1:W1:Y:S01]  /*12be0*/  MUFU.EX2 R69, R2 ;  /* 0x0000000200457308 */ /* 0x0002620000000800 */
[----:B---3--:R-:W-:Y:S01]  /*12bf0*/  F2FP.PACK_AB R8, R90, R91 ;  /* 0x0000005b5a08723e */ /* 0x008fe200000000ff */
[----:B------:R-:W-:Y:S01]  /*12c00*/  IMAD.MOV.U32 R111, RZ, RZ, R117 ;  /* 0x000000ffff6f7224 */ /* 0x000fe200078e0075 */
[----:B------:R-:W-:Y:S01]  /*12c10*/  F2FP.PACK_AB R9, R86, R87 ;  /* 0x000000575609723e */ /* 0x000fe200000000ff */
[----:B------:R-:W-:Y:S01]  /*12c20*/  IMAD.MOV.U32 R117, RZ, RZ, R118 ;  /* 0x000000ffff757224 */ /* 0x000fe200078e0076 */
[----:B------:R-:W-:Y:S01]  /*12c30*/  F2FP.PACK_AB R10, R88, R89 ;  /* 0x00000059580a723e */ /* 0x000fe200000000ff */
[----:B------:R-:W-:Y:S01]  /*12c40*/  IMAD.MOV.U32 R118, RZ, RZ, R119 ;  /* 0x000000ffff767224 */ /* 0x000fe200078e0077 */
[----:B------:R-:W-:Y:S01]  /*12c50*/  F2FP.PACK_AB R11, R85, R84 ;  /* 0x00000054550b723e */ /* 0x000fe200000000ff */
[----:B------:R-:W-:Y:S02]  /*12c60*/  IMAD.MOV.U32 R119, RZ, RZ, R157 ;  /* 0x000000ffff777224 */ /* 0x000fe400078e009d */
[----:B------:R-:W-:-:S02]  /*12c70*/  IMAD.MOV.U32 R157, RZ, RZ, R153 ;  /* 0x000000ffff9d7224 */ /* 0x000fc400078e0099 */
[----:B------:R-:W-:Y:S02]  /*12c80*/  IMAD.MOV.U32 R153, RZ, RZ, R121 ;  /* 0x000000ffff997224 */ /* 0x000fe400078e0079 */
[----:B-1----:R-:W-:Y:S02]  /*12c90*/  FFMA.FTZ R2, R186, c[0x0][0x2d0], -R6 ;  /* 0x0000b400ba027a23 */ /* 0x002fe40000010806 */
[----:B------:R-:W-:Y:S02]  /*12ca0*/  IMAD.MOV.U32 R186, RZ, RZ, R109 ;  /* 0x000000ffffba7224 */ /* 0x000fe400078e006d */
[----:B------:R-:W-:Y:S02]  /*12cb0*/  IMAD.MOV.U32 R109, RZ, RZ, R110 ;  /* 0x000000ffff6d7224 */ /* 0x000fe400078e006e */
[----:B------:R-:W-:Y:S02]  /*12cc0*/  IMAD.MOV.U32 R110, RZ, RZ, R156 ;  /* 0x000000ffff6e7224 */ /* 0x000fe400078e009c */
[----:B------:R-:W-:-:S02]  /*12cd0*/  IMAD.MOV.U32 R156, RZ, RZ, R131 ;  /* 0x000000ffff9c7224 */ /* 0x000fc400078e0083 */
[----:B------:R-:W-:Y:S02]  /*12ce0*/  IMAD.MOV.U32 R131, RZ, RZ, R129 ;  /* 0x000000ffff837224 */ /* 0x000fe400078e0081 */
[----:B------:R-:W-:Y:S02]  /*12cf0*/  IMAD.MOV.U32 R129, RZ, RZ, R68 ;  /* 0x000000ffff817224 */ /* 0x000fe400078e0044 */
[----:B------:R1:W-:Y:S01]  /*12d00*/  MUFU.EX2 R68, R2 ;  /* 0x0000000200447308 */ /* 0x0003e20000000800 */
[----:B------:R-:W-:Y:S01]  /*12d10*/  HMMA.16816.F32 R144, R8, R24, R144 ;  /* 0x000000180890723c */ /* 0x000fe20000001890 */
[----:B------:R-:W-:Y:S02]  /*12d20*/  IMAD.MOV.U32 R121, RZ, RZ, R7 ;  /* 0x000000ffff797224 */ /* 0x000fe400078e0007 */
[----:B------:R-:W-:Y:S02]  /*12d30*/  IMAD.MOV.U32 R168, RZ, RZ, R109 ;  /* 0x000000ffffa87224 */ /* 0x000fe400078e006d */
[----:B-1----:R-:W-:-:S03]  /*12d40*/  FFMA.FTZ R2, R186, c[0x0][0x2d0], -R6 ;  /* 0x0000b400ba027a23 */ /* 0x002fc60000010806 */
[C---:B------:R-:W-:Y:S01]  /*12d50*/  HMMA.16816.F32 R148, R8.reuse, R26, R148 ;  /* 0x0000001a0894723c */ /* 0x040fe20000001894 */
[----:B------:R-:W-:Y:S01]  /*12d60*/  IMAD.MOV.U32 R7, RZ, RZ, R235 ;  /* 0x000000ffff077224 */ /* 0x000fe200078e00eb */
[----:B------:R1:W-:Y:S01]  /*12d70*/  MUFU.EX2 R59, R2 ;  /* 0x00000002003b7308 */ /* 0x0003e20000000800 */
[----:B------:R-:W-:Y:S01]  /*12d80*/  IMAD.MOV.U32 R186, RZ, RZ, R110 ;  /* 0x000000ffffba7224 */ /* 0x000fe200078e006e */
[----:B------:R-:W-:Y:S01]  /*12d90*/  UIMAD.WIDE.U32 UR24, UR17, UR4, URZ ;  /* 0x00000004111872a5 */ /* 0x000fe2000f8e003f */
[----:B------:R-:W-:Y:S01]  /*12da0*/  IMAD.MOV.U32 R109, RZ, RZ, R156 ;  /* 0x000000ffff6d7224 */ /* 0x000fe200078e009c */
[----:B------:R3:W5:Y:S01]  /*12db0*/  LDL.LU R235, [R1+0x34] ;  /* 0x0000340001eb7983 */ /* 0x0007620000300800 */
[----:B------:R-:W-:Y:S01]  /*12dc0*/  IMAD.MOV.U32 R110, RZ, RZ, R120 ;  /* 0x000000ffff6e7224 */ /* 0x000fe200078e0078 */
[----:B--2---:R-:W-:Y:S01]  /*12dd0*/  HMMA.16816.F32 R160, R8, R20, R160 ;  /* 0x0000001408a0723c */ /* 0x004fe200000018a0 */
[----:B------:R-:W-:Y:S02]  /*12de0*/  IMAD.MOV.U32 R156, RZ, RZ, R183 ;  /* 0x000000ffff9c7224 */ /* 0x000fe400078e00b7 */
[----:B------:R-:W-:-:S05]  /*12df0*/  IMAD.MOV.U32 R120, RZ, RZ, R182 ;  /* 0x000000ffff787224 */ /* 0x000fca00078e00b6 */
[----:B------:R-:W-:Y:S01]  /*12e00*/  HMMA.16816.F32 R164, R8, R22, R164 ;  /* 0x0000001608a4723c */ /* 0x000fe200000018a4 */
[----:B-1----:R-:W-:-:S04]  /*12e10*/  FFMA.FTZ R2, R174, c[0x0][0x2d0], -R0 ;  /* 0x0000b400ae027a23 */ /* 0x002fc80000010800 */
[----:B------:R1:W-:Y:S03]  /*12e20*/  MUFU.EX2 R58, R2 ;  /* 0x00000002003a7308 */ /* 0x0003e60000000800 */
[C---:B----4-:R-:W-:Y:S08]  /*12e30*/  HMMA.16816.F32 R176, R8.reuse, R16, R176 ;  /* 0x0000001008b0723c */ /* 0x050ff000000018b0 */
[----:B------:R-:W-:Y:S01]  /*12e40*/  HMMA.16816.F32 R76, R8, R12, R76 ;  /* 0x0000000c084c723c */ /* 0x000fe2000000184c */
[----:B-1----:R-:W-:-:S04]  /*12e50*/  FFMA.FTZ R2, R175, c[0x0][0x2d0], -R0 ;  /* 0x0000b400af027a23 */ /* 0x002fc80000010800 */
[----:B------:R1:W2:Y:S02]  /*12e60*/  MUFU.EX2 R57, R2 ;  /* 0x0000000200397308 */ /* 0x0002a40000000800 */
[----:B-1----:R-:W-:-:S06]  /*12e70*/  FFMA.FTZ R2, R180, c[0x0][0x2d0], -R0 ;  /* 0x0000b400b4027a23 */ /* 0x002fcc0000010800 */
[----:B------:R1:W-:Y:S02]  /*12e80*/  MUFU.EX2 R56, R2 ;  /* 0x0000000200387308 */ /* 0x0003e40000000800 */
[----:B-1----:R-:W-:Y:S01]  /*12e90*/  FFMA.FTZ R2, R181, c[0x0][0x2d0], -R0 ;  /* 0x0000b400b5027a23 */ /* 0x002fe20000010800 */
[C---:B------:R-:W-:Y:S05]  /*12ea0*/  HMMA.16816.F32 R72, R8.reuse, R14, R72 ;  /* 0x0000000e0848723c */ /* 0x040fea0000001848 */
[----:B------:R1:W4:Y:S03]  /*12eb0*/  MUFU.EX2 R31, R2 ;  /* 0x00000002001f7308 */ /* 0x0003260000000800 */
[----:B------:R-:W-:Y:S01]  /*12ec0*/  HMMA.16816.F32 R180, R8, R18, R80 ;  /* 0x0000001208b4723c */ /* 0x000fe20000001850 */
[----:B-1----:R-:W-:-:S02]  /*12ed0*/  FFMA.FTZ R2, R168, c[0x0][0x2d0], -R5 ;  /* 0x0000b400a8027a23 */ /* 0x002fc40000010805 */
[----:B------:R-:W-:Y:S02]  /*12ee0*/  IMAD.MOV.U32 R168, RZ, RZ, R186 ;  /* 0x000000ffffa87224 */ /* 0x000fe400078e00ba */
[----:B------:R-:W-:Y:S01]  /*12ef0*/  IMAD.MOV.U32 R186, RZ, RZ, R109 ;  /* 0x000000ffffba7224 */ /* 0x000fe200078e006d */
[----:B------:R1:W-:Y:S01]  /*12f00*/  MUFU.EX2 R29, R2 ;  /* 0x00000002001d7308 */ /* 0x0003e20000000800 */
[----:B------:R-:W-:Y:S01]  /*12f10*/  IMAD.MOV.U32 R109, RZ, RZ, R110 ;  /* 0x000000ffff6d7224 */ /* 0x000fe200078e006e */
[----:B------:R-:W-:Y:S01]  /*12f20*/  F2FP.PACK_AB R8, R69, R71 ;  /* 0x000000474508723e */ /* 0x000fe200000000ff */
[----:B------:R-:W-:Y:S01]  /*12f30*/  IMAD.MOV.U32 R110, RZ, RZ, R111 ;  /* 0x000000ffff6e7224 */ /* 0x000fe200078e006f */
[----:B--2---:R-:W-:Y:S01]  /*12f40*/  F2FP.PACK_AB R9, R57, R58 ;  /* 0x0000003a3909723e */ /* 0x004fe200000000ff */
[----:B------:R-:W-:Y:S01]  /*12f50*/  IMAD.MOV.U32 R111, RZ, RZ, R159 ;  /* 0x000000ffff6f7224 */ /* 0x000fe200078e009f */
[----:B------:R-:W-:Y:S01]  /*12f60*/  F2FP.PACK_AB R10, R59, R68 ;  /* 0x000000443b0a723e */ /* 0x000fe200000000ff */
[----:B------:R-:W-:Y:S01]  /*12f70*/  IMAD.MOV.U32 R159, RZ, RZ, R158 ;  /* 0x000000ffff9f7224 */ /* 0x000fe200078e009e */
[----:B----4-:R-:W-:Y:S01]  /*12f80*/  F2FP.PACK_AB R11, R31, R56 ;  /* 0x000000381f0b723e */ /* 0x010fe200000000ff */
[----:B------:R-:W-:-:S02]  /*12f90*/  IMAD.MOV.U32 R158, RZ, RZ, R116 ;  /* 0x000000ffff9e7224 */ /* 0x000fc400078e0074 */
[----:B------:R-:W-:Y:S02]  /*12fa0*/  IMAD.MOV.U32 R116, RZ, RZ, R155 ;  /* 0x000000ffff747224 */ /* 0x000fe400078e009b */
[----:B------:R-:W-:Y:S02]  /*12fb0*/  IMAD.MOV.U32 R155, RZ, RZ, R234 ;  /* 0x000000ffff9b7224 */ /* 0x000fe400078e00ea */
[----:B-1----:R-:W-:Y:S01]  /*12fc0*/  FFMA.FTZ R2, R168, c[0x0][0x2d0], -R5 ;  /* 0x0000b400a8027a23 */ /* 0x002fe20000010805 */
[C---:B------:R-:W-:Y:S01]  /*12fd0*/  HMMA.16816.F32 R64, R8.reuse, R24, R64 ;  /* 0x000000180840723c */ /* 0x040fe20000001840 */
[----:B------:R-:W-:Y:S02]  /*12fe0*/  IMAD.MOV.U32 R168, RZ, RZ, R186 ;  /* 0x000000ffffa87224 */ /* 0x000fe400078e00ba */
[----:B------:R-:W-:Y:S02]  /*12ff0*/  FFMA.FTZ R4, R4, c[0x0][0x2d0], -R6 ;  /* 0x0000b40004047a23 */ /* 0x000fe40000010806 */
[----:B------:R-:W-:Y:S01]  /*13000*/  FFMA.FTZ R7, R7, c[0x0][0x2d0], -R0 ;  /* 0x0000b40007077a23 */ /* 0x000fe20000010800 */
[----:B------:R-:W-:Y:S01]  /*13010*/  @UP2 UMOV UR19, UR25 ;  /* 0x0000001900132c82 */ /* 0x000fe20008000000 */
[----:B------:R-:W-:Y:S01]  /*13020*/  IMAD.MOV.U32 R186, RZ, RZ, R109 ;  /* 0x000000ffffba7224 */ /* 0x000fe200078e006d */
[----:B------:R1:W2:Y:S01]  /*13030*/  MUFU.EX2 R30, R2 ;  /* 0x00000002001e7308 */ /* 0x0002a20000000800 */
[----:B------:R-:W-:Y:S01]  /*13040*/  IMAD.MOV.U32 R109, RZ, RZ, R110 ;  /* 0x000000ffff6d7224 */ /* 0x000fe200078e006e */
[----:B------:R-:W-:Y:S01]  /*13050*/  HMMA.16816.F32 R48, R8, R22, R48 ;  /* 0x000000160830723c */ /* 0x000fe20000001830 */
[----:B------:R-:W-:Y:S01]  /*13060*/  IMAD.MOV.U32 R110, RZ, RZ, R111 ;  /* 0x000000ffff6e7224 */ /* 0x000fe200078e006f */
[----:B------:R-:W-:Y:S01]  /*13070*/  UMOV UR4, URZ ;  /* 0x0000003f00047c82 */ /* 0x000fe20008000000 */
[----:B------:R-:W-:Y:S01]  /*13080*/  IMAD.MOV.U32 R111, RZ, RZ, R159 ;  /* 0x000000ffff6f7224 */ /* 0x000fe200078e009f */
[----:B------:R3:W5:Y:S01]  /*13090*/  LDL.LU R234, [R1+0x30] ;  /* 0x0000300001ea7983 */ /* 0x0007620000300800 */
[----:B------:R-:W-:-:S02]  /*130a0*/  IMAD.MOV.U32 R159, RZ, RZ, R158 ;  /* 0x000000ffff9f7224 */ /* 0x000fc400078e009e */
[----:B------:R-:W-:Y:S02]  /*130b0*/  IMAD.MOV.U32 R158, RZ, RZ, R116 ;  /* 0x000000ffff9e7224 */ /* 0x000fe400078e0074 */
[----:B------:R-:W-:Y:S02]  /*130c0*/  IMAD.MOV.U32 R116, RZ, RZ, R155 ;  /* 0x000000ffff747224 */ /* 0x000fe400078e009b */
[----:B------:R-:W-:Y:S02]  /*130d0*/  IMAD.MOV.U32 R155, RZ, RZ, R154 ;  /* 0x000000ffff9b7224 */ /* 0x000fe400078e009a */
[----:B------:R-:W-:Y:S02]  /*130e0*/  IMAD.MOV.U32 R154, RZ, RZ, R153 ;  /* 0x000000ffff9a7224 */ /* 0x000fe400078e0099 */
[----:B-1----:R-:W-:Y:S02]  /*130f0*/  FFMA.FTZ R2, R168, c[0x0][0x2d0], -R5 ;  /* 0x0000b400a8027a23 */ /* 0x002fe40000010805 */
[----:B------:R-:W-:-:S02]  /*13100*/  IMAD.MOV.U32 R168, RZ, RZ, R186 ;  /* 0x000000ffffa87224 */ /* 0x000fc400078e00ba */
[----:B------:R1:W-:Y:S01]  /*13110*/  MUFU.EX2 R28, R2 ;  /* 0x00000002001c7308 */ /* 0x0003e20000000800 */
[----:B------:R-:W-:Y:S02]  /*13120*/  IMAD.MOV.U32 R186, RZ, RZ, R109 ;  /* 0x000000ffffba7224 */ /* 0x000fe400078e006d */
[----:B------:R-:W-:Y:S02]  /*13130*/  IMAD.MOV.U32 R109, RZ, RZ, R110 ;  /* 0x000000ffff6d7224 */ /* 0x000fe400078e006e */
[----:B------:R-:W-:Y:S02]  /*13140*/  IMAD.MOV.U32 R110, RZ, RZ, R111 ;  /* 0x000000ffff6e7224 */ /* 0x000fe400078e006f */
[----:B------:R-:W-:Y:S02]  /*13150*/  IMAD.MOV.U32 R111, RZ, RZ, R159 ;  /* 0x000000ffff6f7224 */ /* 0x000fe400078e009f */
[----:B------:R-:W-:Y:S02]  /*13160*/  IMAD.MOV.U32 R153, RZ, RZ, R152 ;  /* 0x000000ffff997224 */ /* 0x000fe400078e0098 */
[----:B-1----:R-:W-:-:S02]  /*13170*/  FFMA.FTZ R2, R168, c[0x0][0x2d0], -R5 ;  /* 0x0000b400a8027a23 */ /* 0x002fc40000010805 */
[----:B------:R-:W-:Y:S02]  /*13180*/  IMAD.MOV.U32 R171, RZ, RZ, R109 ;  /* 0x000000ffffab7224 */ /* 0x000fe400078e006d */
[----:B------:R1:W-:Y:S01]  /*13190*/  MUFU.EX2 R25, R2 ;  /* 0x0000000200197308 */ /* 0x0003e20000000800 */
[----:B------:R-:W-:Y:S02]  /*131a0*/  IMAD.MOV.U32 R159, RZ, RZ, R158 ;  /* 0x000000ffff9f7224 */ /* 0x000fe400078e009e */
[----:B------:R-:W-:Y:S02]  /*131b0*/  IMAD.MOV.U32 R152, RZ, RZ, R233 ;  /* 0x000000ffff987224 */ /* 0x000fe400078e00e9 */
[----:B------:R-:W-:Y:S01]  /*131c0*/  IMAD.MOV.U32 R158, RZ, RZ, R116 ;  /* 0x000000ffff9e7224 */ /* 0x000fe200078e0074 */
[----:B------:R-:W-:Y:S01]  /*131d0*/  HMMA.16816.F32 R52, R8, R20, R52 ;  /* 0x000000140834723c */ /* 0x000fe20000001834 */
[----:B------:R-:W-:-:S07]  /*131e0*/  IMAD.MOV.U32 R116, RZ, RZ, R155 ;  /* 0x000000ffff747224 */ /* 0x000fce00078e009b */
[----:B------:R-:W-:Y:S01]  /*131f0*/  HMMA.16816.F32 R44, R8, R12, R44 ;  /* 0x0000000c082c723c */ /* 0x000fe2000000182c */
[----:B-1----:R-:W-:-:S07]  /*13200*/  FFMA.FTZ R2, R226, c[0x0][0x2d0], -R3 ;  /* 0x0000b400e2027a23 */ /* 0x002fce0000010803 */
[----:B------:R-:W-:Y:S01]  /*13210*/  HMMA.16816.F32 R32, R8, R14, R32 ;  /* 0x0000000e0820723c */ /* 0x000fe20000001820 */
[----:B------:R1:W-:Y:S01]  /*13220*/  MUFU.EX2 R24, R2 ;  /* 0x0000000200187308 */ /* 0x0003e20000000800 */
[----:B------:R-:W-:-:S06]  /*13230*/  IMAD.MOV.U32 R170, RZ, RZ, R186 ;  /* 0x000000ffffaa7224 */ /* 0x000fcc00078e00ba */
[----:B------:R-:W-:Y:S01]  /*13240*/  HMMA.16816.F32 R60, R8, R26, R60 ;  /* 0x0000001a083c723c */ /* 0x000fe2000000183c */
[----:B------:R-:W-:-:S07]  /*13250*/  IMAD.MOV.U32 R155, RZ, RZ, R154 ;  /* 0x000000ffff9b7224 */ /* 0x000fce00078e009a */
[----:B------:R-:W-:Y:S01]  /*13260*/  HMMA.16816.F32 R36, R8, R16, R36 ;  /* 0x000000100824723c */ /* 0x000fe20000001824 */
[----:B-1----:R-:W-:-:S07]  /*13270*/  FFMA.FTZ R2, R224, c[0x0][0x2d0], -R3 ;  /* 0x0000b400e0027a23 */ /* 0x002fce0000010803 */
[----:B------:R-:W-:Y:S01]  /*13280*/  HMMA.16816.F32 R40, R8, R18, R40 ;  /* 0x000000120828723c */ /* 0x000fe20000001828 */
[----:B------:R-:W-:Y:S01]  /*13290*/  IMAD.MOV.U32 R141, RZ, RZ, R171 ;  /* 0x000000ffff8d7224 */ /* 0x000fe200078e00ab */
[----:B------:R1:W4:Y:S01]  /*132a0*/  MUFU.EX2 R23, R2 ;  /* 0x0000000200177308 */ /* 0x0003220000000800 */
[----:B------:R-:W-:Y:S01]  /*132b0*/  IMAD.MOV.U32 R154, RZ, RZ, R153 ;  /* 0x000000ffff9a7224 */ /* 0x000fe200078e0099 */
[----:B------:R-:W-:Y:S01]  /*132c0*/  @UP2 USHF.R.U32.HI UR17, URZ, UR5, UR19 ;  /* 0x000000053f112299 */ /* 0x000fe20008011613 */
[----:B------:R-:W-:Y:S01]  /*132d0*/  IMAD.MOV.U32 R169, RZ, RZ, R110 ;  /* 0x000000ffffa97224 */ /* 0x000fe200078e006e */
[----:B------:R-:W-:Y:S01]  /*132e0*/  LDSM.16.MT88.4 R16, [R231+0x3100] ;  /* 0x00310000e710783b */ /* 0x000fe20000004200 */
[----:B------:R-:W-:Y:S02]  /*132f0*/  IMAD.MOV.U32 R153, RZ, RZ, R152 ;  /* 0x000000ffff997224 */ /* 0x000fe400078e0098 */
[----:B------:R-:W-:Y:S01]  /*13300*/  IMAD.MOV.U32 R152, RZ, RZ, R130 ;  /* 0x000000ffff987224 */ /* 0x000fe200078e0082 */
[----:B------:R3:W5:Y:S01]  /*13310*/  LDL.LU R233, [R1+0x2c] ;  /* 0x00002c0001e97983 */ /* 0x0007620000300800 */
[----:B------:R-:W-:-:S02]  /*13320*/  IMAD.MOV.U32 R142, RZ, RZ, R169 ;  /* 0x000000ffff8e7224 */ /* 0x000fc400078e00a9 */
[----:B------:R-:W-:Y:S02]  /*13330*/  IMAD.MOV.U32 R168, RZ, RZ, R111 ;  /* 0x000000ffffa87224 */ /* 0x000fe400078e006f */
[----:B------:R-:W-:Y:S02]  /*13340*/  IMAD.MOV.U32 R186, RZ, RZ, R159 ;  /* 0x000000ffffba7224 */ /* 0x000fe400078e009f */
[--C-:B-1----:R-:W-:Y:S02]  /*13350*/  FFMA.FTZ R2, R170, c[0x0][0x2d0], -R3.reuse ;  /* 0x0000b400aa027a23 */ /* 0x102fe40000010803 */
[----:B------:R-:W-:Y:S02]  /*13360*/  FFMA.FTZ R3, R141, c[0x0][0x2d0], -R3 ;  /* 0x0000b4008d037a23 */ /* 0x000fe40000010803 */
[----:B------:R-:W-:Y:S02]  /*13370*/  IMAD.MOV.U32 R109, RZ, RZ, R158 ;  /* 0x000000ffff6d7224 */ /* 0x000fe400078e009e */
[----:B------:R-:W-:Y:S01]  /*13380*/  IMAD.MOV.U32 R110, RZ, RZ, R116 ;  /* 0x000000ffff6e7224 */ /* 0x000fe200078e0074 */
[----:B------:R1:W-:Y:S01]  /*13390*/  MUFU.EX2 R21, R3 ;  /* 0x0000000300157308 */ /* 0x0003e20000000800 */
[----:B------:R-:W-:-:S02]  /*133a0*/  IMAD.MOV.U32 R111, RZ, RZ, R155 ;  /* 0x000000ffff6f7224 */ /* 0x000fc400078e009b */
[----:B------:R-:W-:Y:S02]  /*133b0*/  IMAD.MOV.U32 R159, RZ, RZ, R154 ;  /* 0x000000ffff9f7224 */ /* 0x000fe400078e009a */
[----:B------:R-:W-:Y:S02]  /*133c0*/  IMAD.MOV.U32 R158, RZ, RZ, R153 ;  /* 0x000000ffff9e7224 */ /* 0x000fe400078e0099 */
[----:B------:R-:W-:Y:S02]  /*133d0*/  IMAD.MOV.U32 R116, RZ, RZ, R152 ;  /* 0x000000ffff747224 */ /* 0x000fe400078e0098 */
[----:B------:R-:W-:Y:S02]  /*133e0*/  IMAD.MOV.U32 R173, RZ, RZ, R168 ;  /* 0x000000ffffad7224 */ /* 0x000fe400078e00a8 */
[----:B------:R-:W-:Y:S01]  /*133f0*/  IMAD.MOV.U32 R172, RZ, RZ, R186 ;  /* 0x000000ffffac7224 */ /* 0x000fe200078e00ba */
[----:B------:R2:W2:Y:S01]  /*13400*/  MUFU.EX2 R22, R2 ;  /* 0x0000000200167308 */ /* 0x0004a20000000800 */
[----:B------:R-:W-:Y:S01]  /*13410*/  IMAD.MOV.U32 R187, RZ, RZ, R109 ;  /* 0x000000ffffbb7224 */ /* 0x000fe200078e006d */
[----:B------:R-:W3:Y:S01]  /*13420*/  LDSM.16.MT88.4 R152, [R229+0x3100] ;  /* 0x00310000e598783b */ /* 0x000ee20000004200 */
[----:B------:R-:W-:-:S02]  /*13430*/  IMAD.MOV.U32 R185, RZ, RZ, R110 ;  /* 0x000000ffffb97224 */ /* 0x000fc400078e006e */
[----:B-1----:R-:W-:Y:S01]  /*13440*/  FFMA.FTZ R3, R142, c[0x0][0x2d0], -R6 ;  /* 0x0000b4008e037a23 */ /* 0x002fe20000010806 */
[----:B------:R-:W1:Y:S01]  /*13450*/  LDSM.16.MT88.4 R168, [R232+0x3100] ;  /* 0x00310000e8a8783b */ /* 0x000e620000004200 */
[----:B------:R-:W-:Y:S02]  /*13460*/  IMAD.MOV.U32 R184, RZ, RZ, R111 ;  /* 0x000000ffffb87224 */ /* 0x000fe400078e006f */
[----:B------:R-:W-:Y:S02]  /*13470*/  IMAD.MOV.U32 R186, RZ, RZ, R159 ;  /* 0x000000ffffba7224 */ /* 0x000fe400078e009f */
[----:B------:R-:W-:Y:S02]  /*13480*/  IMAD.MOV.U32 R109, RZ, RZ, R158 ;  /* 0x000000ffff6d7224 */ /* 0x000fe400078e009e */
[----:B------:R-:W-:Y:S01]  /*13490*/  IMAD.MOV.U32 R110, RZ, RZ, R116 ;  /* 0x000000ffff6e7224 */ /* 0x000fe200078e0074 */
[----:B------:R4:W-:Y:S01]  /*134a0*/  MUFU.EX2 R20, R3 ;  /* 0x0000000300147308 */ /* 0x0009e20000000800 */
[----:B------:R-:W-:-:S02]  /*134b0*/  IMAD.MOV.U32 R111, RZ, RZ, R117 ;  /* 0x000000ffff6f7224 */ /* 0x000fc400078e0075 */
[----:B------:R-:W-:Y:S02]  /*134c0*/  IMAD.MOV.U32 R159, RZ, RZ, R118 ;  /* 0x000000ffff9f7224 */ /* 0x000fe400078e0076 */
[----:B------:R-:W-:Y:S02]  /*134d0*/  IMAD.MOV.U32 R158, RZ, RZ, R119 ;  /* 0x000000ffff9e7224 */ /* 0x000fe400078e0077 */
[----:B--2---:R-:W-:Y:S02]  /*134e0*/  FFMA.FTZ R2, R173, c[0x0][0x2d0], -R6 ;  /* 0x0000b400ad027a23 */ /* 0x004fe40000010806 */
[----:B------:R-:W-:Y:S01]  /*134f0*/  FADD.FTZ R12, R223, R215 ;  /* 0x000000d7df0c7221 */ /* 0x000fe20000010000 */
[----:B------:R2:W-:Y:S01]  /*13500*/  MUFU.EX2 R14, R4 ;  /* 0x00000004000e7308 */ /* 0x0005e20000000800 */
[----:B------:R-:W-:Y:S01]  /*13510*/  FFMA.FTZ R5, R187, c[0x0][0x2d0], -R0 ;  /* 0x0000b400bb057a23 */ /* 0x000fe20000010800 */
[----:B------:R-:W1:Y:S01]  /*13520*/  LDSM.16.MT88.4 R116, [R230+0x3100] ;  /* 0x00310000e674783b */ /* 0x000e620000004200 */
[----:B------:R-:W-:-:S02]  /*13530*/  IMAD.MOV.U32 R213, RZ, RZ, R109 ;  /* 0x000000ffffd57224 */ /* 0x000fc400078e006d */
[----:B------:R-:W-:Y:S02]  /*13540*/  IMAD.MOV.U32 R207, RZ, RZ, R110 ;  /* 0x000000ffffcf7224 */ /* 0x000fe400078e006e */
[----:B----4-:R-:W-:Y:S02]  /*13550*/  FFMA.FTZ R3, R172, c[0x0][0x2d0], -R6 ;  /* 0x0000b400ac037a23 */ /* 0x010fe40000010806 */
[----:B------:R-:W-:Y:S02]  /*13560*/  FFMA.FTZ R6, R185, c[0x0][0x2d0], -R0 ;  /* 0x0000b400b9067a23 */ /* 0x000fe40000010800 */
[----:B------:R-:W-:Y:S02]  /*13570*/  IMAD.MOV.U32 R110, RZ, RZ, R111 ;  /* 0x000000ffff6e7224 */ /* 0x000fe400078e006f */
[----:B------:R-:W-:Y:S02]  /*13580*/  IMAD.MOV.U32 R172, RZ, RZ, R159 ;  /* 0x000000ffffac7224 */ /* 0x000fe400078e009f */
[----:B------:R-:W-:-:S02]  /*13590*/  IMAD.MOV.U32 R173, RZ, RZ, R158 ;  /* 0x000000ffffad7224 */ /* 0x000fc400078e009e */
[----:B------:R-:W-:Y:S02]  /*135a0*/  IMAD.MOV.U32 R109, RZ, RZ, R157 ;  /* 0x000000ffff6d7224 */ /* 0x000fe400078e009d */
[----:B------:R-:W-:Y:S02]  /*135b0*/  FFMA.FTZ R0, R249, c[0x0][0x2d0], -R0 ;  /* 0x0000b400f9007a23 */ /* 0x000fe40000010800 */
[----:B------:R-:W-:Y:S01]  /*135c0*/  IMAD.MOV.U32 R111, RZ, RZ, R156 ;  /* 0x000000ffff6f7224 */ /* 0x000fe200078e009c */
[----:B------:R4:W1:Y:S01]  /*135d0*/  MUFU.EX2 R15, R2 ;  /* 0x00000002000f7308 */ /* 0x0008620000000800 */
[----:B------:R-:W-:Y:S02]  /*135e0*/  IMAD.MOV.U32 R159, RZ, RZ, R127 ;  /* 0x000000ffff9f7224 */ /* 0x000fe400078e007f */
[----:B------:R-:W-:Y:S02]  /*135f0*/  IMAD.MOV.U32 R158, RZ, RZ, R126 ;  /* 0x000000ffff9e7224 */ /* 0x000fe400078e007e */
[----:B--2---:R-:W-:-:S02]  /*13600*/  FADD.FTZ R4, R250, R225 ;  /* 0x000000e1fa047221 */ /* 0x004fc40000010000 */
[----:B------:R-:W-:Y:S01]  /*13610*/  IMAD.MOV.U32 R130, RZ, RZ, R228 ;  /* 0x000000ffff827224 */ /* 0x000fe200078e00e4 */
[----:B------:R2:W-:Y:S01]  /*13620*/  MUFU.EX2 R13, R3 ;  /* 0x00000003000d7308 */ /* 0x0005e20000000800 */
[----:B------:R-:W-:-:S07]  /*13630*/  IMAD.MOV.U32 R211, RZ, RZ, R186 ;  /* 0x000000ffffd37224 */ /* 0x000fce00078e00ba */
[----:B------:R-:W-:Y:S01]  /*13640*/  MUFU.EX2 R10, R7 ;  /* 0x00000007000a7308 */ /* 0x000fe20000000800 */
[----:B----4-:R-:W-:Y:S01]  /*13650*/  FADD.FTZ R2, R110, R109 ;  /* 0x0000006d6e027221 */ /* 0x010fe20000010000 */
[----:B------:R-:W-:Y:S01]  /*13660*/  UIADD3 UR5, UR17, UR14, -UR20 ;  /* 0x0000000e11057290 */ /* 0x000fe2000fffe814 */
[----:B------:R-:W-:Y:S01]  /*13670*/  FADD.FTZ R4, R159, R4 ;  /* 0x000000049f047221 */ /* 0x000fe20000010000 */
[----:B------:R4:W5:Y:S01]  /*13680*/  LDL.LU R228, [R1+0x28] ;  /* 0x0000280001e47983 */ /* 0x0009620000300800 */
[----:B------:R-:W-:Y:S01]  /*13690*/  FADD.FTZ R2, R131, R2 ;  /* 0x0000000283027221 */ /* 0x000fe20000010000 */
[----:B------:R-:W-:Y:S01]  /*136a0*/  UIMAD.WIDE UR4, UR5, -0x6db6db6d, UR4 ;  /* 0x92492493050478a5 */ /* 0x000fe2000f8e0204 */
[----:B------:R-:W-:Y:S01]  /*136b0*/  IMAD.MOV.U32 R210, RZ, RZ, R184 ;  /* 0x000000ffffd27224 */ /* 0x000fe200078e00b8 */
[----:B------:R1:W1:Y:S01]  /*136c0*/  MUFU.EX2 R11, R0 ;  /* 0x00000000000b7308 */ /* 0x0002620000000800 */
[----:B--2---:R-:W-:Y:S01]  /*136d0*/  FADD.FTZ R3, R172, R173 ;  /* 0x000000adac037221 */ /* 0x004fe20000010000 */
[----:B------:R-:W-:Y:S01]  /*136e0*/  USHF.R.U32.HI UR6, URZ, 0x1f, UR5 ;  /* 0x0000001f3f067899 */ /* 0x000fe20008011605 */
[----:B------:R-:W-:Y:S01]  /*136f0*/  FADD.FTZ R2, R211, R2 ;  /* 0x00000002d3027221 */ /* 0x000fe20000010000 */
[----:B------:R-:W-:Y:S01]  /*13700*/  UIADD3 UR12, UR13, -0x2, URZ ;  /* 0xfffffffe0d0c7890 */ /* 0x000fe2000fffe03f */
[----:B------:R-:W-:Y:S01]  /*13710*/  FADD.FTZ R3, R158, R3 ;  /* 0x000000039e037221 */ /* 0x000fe20000010000 */
[----:B------:R-:W-:Y:S01]  /*13720*/  ULEA.HI.SX32 UR6, UR5, UR6, 0x1a ;  /* 0x0000000605067291 */ /* 0x000fe2000f8fd23f */
[----:B------:R-:W-:Y:S01]  /*13730*/  IMAD.MOV.U32 R157, RZ, RZ, R125 ;  /* 0x000000ffff9d7224 */ /* 0x000fe200078e007d */
[----:B------:R2:W-:Y:S01]  /*13740*/  MUFU.EX2 R8, R5 ;  /* 0x0000000500087308 */ /* 0x0005e20000000800 */
[----:B------:R-:W-:Y:S01]  /*13750*/  FADD.FTZ R3, R213, R3 ;  /* 0x00000003d5037221 */ /* 0x000fe20000010000 */
[----:B------:R-:W-:Y:S01]  /*13760*/  UISETP.LT.AND UP0, UPT, URZ, UR6, UPT ;  /* 0x000000063f00728c */ /* 0x000fe2000bf01270 */
[----:B------:R-:W-:Y:S01]  /*13770*/  IMAD.MOV.U32 R156, RZ, RZ, R124 ;  /* 0x000000ffff9c7224 */ /* 0x000fe200078e007c */
[----:B------:R-:W-:Y:S01]  /*13780*/  F2FP.PACK_AB R184, R30, R29 ;  /* 0x0000001d1eb8723e */ /* 0x000fe200000000ff */
[----:B------:R-:W-:Y:S01]  /*13790*/  FADD.FTZ R3, R123, R3 ;  /* 0x000000037b037221 */ /* 0x000fe20000010000 */
[----:B------:R-:W-:Y:S01]  /*137a0*/  USEL UR6, URZ, UR6, !UP0 ;  /* 0x000000063f067287 */ /* 0x000fe2000c000000 */
[----:B------:R-:W-:Y:S01]  /*137b0*/  FADD.FTZ R2, R121, R2 ;  /* 0x0000000279027221 */ /* 0x000fe20000010000 */
[----:B------:R-:W3:Y:S01]  /*137c0*/  MUFU.EX2 R9, R6 ;  /* 0x0000000600097308 */ /* 0x000ee20000000800 */
[----:B-1----:R-:W-:Y:S01]  /*137d0*/  FADD.FTZ R0, R111, R12 ;  /* 0x0000000c6f007221 */ /* 0x002fe20000010000 */
[----:B------:R-:W-:Y:S01]  /*137e0*/  UISETP.GE.AND UP0, UPT, UR12, UR6, UPT ;  /* 0x000000060c00728c */ /* 0x000fe2000bf06270 */
[----:B------:R-:W-:Y:S01]  /*137f0*/  IMAD.MOV.U32 R206, RZ, RZ, R157 ;  /* 0x000000ffffce7224 */ /* 0x000fe200078e009d */
[----:B------:R-:W-:Y:S01]  /*13800*/  F2FP.PACK_AB R185, R23, R24 ;  /* 0x0000001817b9723e */ /* 0x000fe200000000ff */
[----:B------:R-:W-:Y:S01]  /*13810*/  IMAD.MOV.U32 R109, RZ, RZ, R156 ;  /* 0x000000ffff6d7224 */ /* 0x000fe200078e009c */
[----:B------:R-:W-:Y:S01]  /*13820*/  F2FP.PACK_AB R186, R25, R28 ;  /* 0x0000001c19ba723e */ /* 0x000fe200000000ff */
[----:B------:R-:W-:Y:S01]  /*13830*/  IMAD.MOV.U32 R111, RZ, RZ, R128 ;  /* 0x000000ffff6f7224 */ /* 0x000fe200078e0080 */
[----:B------:R-:W-:Y:S01]  /*13840*/  PLOP3.LUT P0, PT, PT, PT, UP0, 0x80, 0x0 ;  /* 0x000000000000781c */ /* 0x000fe20003f0f008 */
[----:B--2---:R-:W-:Y:S01]  /*13850*/  FADD.FTZ R5, R129, R0 ;  /* 0x0000000081057221 */ /* 0x004fe20000010000 */
[----:B------:R-:W-:Y:S01]  /*13860*/  F2FP.PACK_AB R187, R21, R22 ;  /* 0x0000001615bb723e */ /* 0x000fe200000000ff */
[----:B------:R-:W-:Y:S01]  /*13870*/  FADD.FTZ R0, R207, R4 ;  /* 0x00000004cf007221 */ /* 0x000fe20000010000 */
[----:B------:R-:W-:Y:S01]  /*13880*/  F2FP.PACK_AB R128, R15, R20 ;  /* 0x000000140f80723e */ /* 0x000fe200000000ff */
[----:B------:R-:W-:Y:S01]  /*13890*/  FADD.FTZ R5, R210, R5 ;  /* 0x00000005d2057221 */ /* 0x000fe20000010000 */
[----:B------:R-:W-:Y:S01]  /*138a0*/  F2FP.PACK_AB R131, R11, R10 ;  /* 0x0000000a0b83723e */ /* 0x000fe200000000ff */
[----:B------:R-:W-:Y:S01]  /*138b0*/  FADD.FTZ R4, R218, R0 ;  /* 0x00000000da047221 */ /* 0x000fe20000010000 */
[----:B---3--:R-:W-:Y:S01]  /*138c0*/  F2FP.PACK_AB R129, R9, R8 ;  /* 0x000000080981723e */ /* 0x008fe200000000ff */
        /* <DEDUP_REMOVED lines=12> */
[----:B------:R-:W-:Y:S01]  /*13990*/  IMAD.MOV.U32 R110, RZ, RZ, R130 ;  /* 0x000000ffff6e7224 */ /* 0x000fe200078e0082 */
[----:B------:R-:W-:Y:S01]  /*139a0*/  F2FP.PACK_AB R130, R13, R14 ;  /* 0x0000000e0d82723e */ /* 0x000fe200000000ff */
        /* <DEDUP_REMOVED lines=92> */
[----:B------:R1:W-:Y:S01]  /*13f70*/  STL [R1+0x8], R0 ;  /* 0x0000080001007387 */ /* 0x0003e20000100800 */
[----:B------:R-:W-:Y:S02]  /*13f80*/  FADD.FTZ R3, R28, R3 ;  /* 0x000000031c037221 */ /* 0x000fe40000010000 */
[----:B------:R-:W-:Y:S02]  /*13f90*/  FADD.FTZ R5, R11, R2 ;  /* 0x000000020b057221 */ /* 0x000fe40000010000 */
[----:B------:R-:W-:-:S03]  /*13fa0*/  FADD.FTZ R2, R25, R3 ;  /* 0x0000000319027221 */ /* 0x000fc60000010000 */
[----:B------:R4:W-:Y:S01]  /*13fb0*/  STL [R1+0xc], R5 ;  /* 0x00000c0501007387 */ /* 0x0009e20000100800 */
[----:B-1----:R-:W-:-:S05]  /*13fc0*/  FADD.FTZ R0, R21, R4 ;  /* 0x0000000415007221 */ /* 0x002fca0000010000 */
[----:B------:R4:W-:Y:S04]  /*13fd0*/  STL [R1+0x14], R0 ;  /* 0x0000140001007387 */ /* 0x0009e80000100800 */
[----:B------:R4:W-:Y:S01]  /*13fe0*/  STL [R1+0x10], R2 ;  /* 0x0000100201007387 */ /* 0x0009e20000100800 */
[----:B------:R-:W-:Y:S05]  /*13ff0*/  @!P0 BRA `(.L_x_784) ;  /* 0x000056e000008947 */ /* 0x000fea0003800000 */
[----:B------:R-:W2:Y:S01]  /*14000*/  LDL R111, [R1+0x20] ;  /* 0x00002000016f7983 */ /* 0x000ea20000100800 */
[----:B------:R-:W-:Y:S01]  /*14010*/  PLOP3.LUT P1, PT, PT, PT, UP2, 0x80, 0x0 ;  /* 0x000000000000781c */ /* 0x000fe20003f2f028 */
[----:B------:R-:W-:Y:S01]  /*14020*/  IMAD.MOV.U32 R132, RZ, RZ, R136 ;  /* 0x000000ffff847224 */ /* 0x000fe200078e0088 */
[----:B------:R-:W-:Y:S01]  /*14030*/  PLOP3.LUT P0, PT, PT, PT, UP2, 0x80, 0x0 ;  /* 0x000000000000781c */ /* 0x000fe20003f0f028 */
[----:B------:R-:W-:Y:S01]  /*14040*/  IMAD.MOV.U32 R3, RZ, RZ, R137 ;  /* 0x000000ffff037224 */ /* 0x000fe200078e0089 */
[----:B------:R-:W-:Y:S01]  /*14050*/  MOV R134, R70 ;  /* 0x0000004600867202 */ /* 0x000fe20000000f00 */
[----:B------:R-:W-:Y:S01]  /*14060*/  IMAD.MOV.U32 R133, RZ, RZ, R135 ;  /* 0x000000ffff857224 */ /* 0x000fe200078e0087 */
[----:B------:R-:W-:-:S02]  /*14070*/  ULDC UR5, c[0x0][0x210] ;  /* 0x0000840000057ab9 */ /* 0x000fc40000000800 */
[----:B------:R-:W-:Y:S02]  /*14080*/  ULDC UR4, c[0x0][0x1e8] ;  /* 0x00007a0000047ab9 */ /* 0x000fe40000000800 */
[----:B------:R-:W-:Y:S02]  /*14090*/  UIMAD UR5, UR16, UR5, URZ ;  /* 0x00000005100572a4 */ /* 0x000fe4000f8e023f */
[----:B------:R-:W-:Y:S01]  /*140a0*/  UIMAD UR4, UR16, UR4, URZ ;  /* 0x00000004100472a4 */ /* 0x000fe2000f8e023f */
[----:B--2-4-:R-:W-:-:S05]  /*140b0*/  @P1 IMAD.HI.U32 R0, R111, c[0x0][0x2c8], RZ ;  /* 0x0000b2006f001a27 */ /* 0x014fca00078e00ff */
[----:B------:R-:W-:-:S05]  /*140c0*/  @P0 SHF.R.U32.HI R0, RZ, c[0x0][0x2cc], R0 ;  /* 0x0000b300ff000a19 */ /* 0x000fca0000011600 */
[----:B------:R1:W-:Y:S02]  /*140d0*/  @P0 STL [R1+0x1c], R0 ;  /* 0x00001c0001000387 */ /* 0x0003e40000100800 */
.L_x_787:
[----:B------:R-:W-:Y:S04]  /*140e0*/  DEPBAR.LE SB0, 0x0 ;  /* 0x000080000000791a */ /* 0x000fe80000000000 */
[----:B------:R-:W-:Y:S01]  /*140f0*/  BAR.SYNC.DEFER_BLOCKING 0x0 ;  /* 0x0000000000007b1d */ /* 0x000fe20000010000 */
[----:B------:R-:W-:Y:S05]  /*14100*/  ISETP.LE.AND P0, PT, RZ, UR12, PT ;  /* 0x0000000cff007c0c */ /* 0x000fea000bf03270 */
[----:B--2--5:R2:W3:Y:S04]  /*14110*/  LDSM.16.M88.4 R112, [R235+0x7100] ;  /* 0x00710000eb70783b */ /* 0x0244e80000000200 */
        /* <DEDUP_REMOVED lines=18> */
[----:B---34-:R-:W3:Y:S04]  /*14240*/  LDL R2, [R1+0x4] ;  /* 0x0000040001027983 */ /* 0x018ee80000100800 */
[----:B------:R-:W4:Y:S01]  /*14250*/  LDL R6, [R1] ;  /* 0x0000000001067983 */ /* 0x000f220000100800 */
[----:B-1-3--:R-:W-:Y:S01]  /*14260*/  SHF.R.S32.HI R0, RZ, 0x1f, R2 ;  /* 0x0000001fff007819 */ /* 0x00afe20000011402 */
[----:B------:R-:W-:Y:S04]  /*14270*/  IMAD.WIDE.U32 R4, R2, c[0x0][0x208], RZ ;  /* 0x0000820002047a25 */ /* 0x000fe800078e00ff */
[----:B------:R-:W-:Y:S04]  /*14280*/  IMAD R0, R0, c[0x0][0x208], RZ ;  /* 0x0000820000007a24 */ /* 0x000fe800078e02ff */
[----:B------:R-:W-:Y:S01]  /*14290*/  IMAD R0, R2, c[0x0][0x20c], R0 ;  /* 0x0000830002007a24 */ /* 0x000fe200078e0200 */
[----:B----4-:R-:W-:Y:S03]  /*142a0*/  SHF.R.S32.HI R2, RZ, 0x1f, R6 ;  /* 0x0000001fff027819 */ /* 0x010fe60000011406 */
[----:B------:R-:W-:Y:S02]  /*142b0*/  IMAD.IADD R5, R5, 0x1, R0 ;  /* 0x0000000105057824 */ /* 0x000fe400078e0200 */
[----:B------:R-:W-:Y:S02]  /*142c0*/  IMAD R2, R2, c[0x0][0x218], RZ ;  /* 0x0000860002027a24 */ /* 0x000fe400078e02ff */
        /* <DEDUP_REMOVED lines=8> */
[----:B------:R-:W4:Y:S04]  /*14350*/  SHFL.IDX PT, R5, R0, RZ, 0x181f ;  /* 0x00181fff00057589 */ /* 0x000f2800000e0000 */
[----:B------:R-:W5:Y:S04]  /*14360*/  SHFL.IDX PT, R8, R0, 0x1, 0x181f ;  /* 0x00381f0000087f89 */ /* 0x000f6800000e0000 */
[----:B------:R-:W-:Y:S04]  /*14370*/  SHFL.IDX PT, R11, R0, 0x2, 0x181f ;  /* 0x00581f00000b7f89 */ /* 0x000fe800000e0000 */
[----:B------:R-:W-:Y:S04]  /*14380*/  SHFL.IDX PT, R22, R0, 0x3, 0x181f ;  /* 0x00781f0000167f89 */ /* 0x000fe800000e0000 */
[----:B------:R-:W-:Y:S01]  /*14390*/  SHFL.IDX PT, R21, R0, 0x4, 0x181f ;  /* 0x00981f0000157f89 */ /* 0x000fe200000e0000 */
[-C--:B-1----:R-:W-:Y:S03]  /*143a0*/  IADD3 R6, P1, R6, R247.reuse, RZ ;  /* 0x000000f706067210 */ /* 0x082fe60007f3e0ff */
[----:B------:R-:W-:Y:S01]  /*143b0*/  SHFL.IDX PT, R20, R0, 0x5, 0x181f ;  /* 0x00b81f0000147f89 */ /* 0x000fe200000e0000 */
[-C--:B---3--:R-:W-:Y:S03]  /*143c0*/  IADD3 R4, P0, R4, R247.reuse, RZ ;  /* 0x000000f704047210 */ /* 0x088fe60007f1e0ff */
[----:B------:R1:W-:Y:S01]  /*143d0*/  SHFL.IDX PT, R15, R0, 0x6, 0x181f ;  /* 0x00d81f00000f7f89 */ /* 0x0003e200000e0000 */
[--C-:B----4-:R-:W-:Y:S03]  /*143e0*/  IMAD.X R7, R5, 0x1, R246.reuse, P1 ;  /* 0x0000000105077824 */ /* 0x110fe600008e06f6 */
[----:B------:R-:W3:Y:S01]  /*143f0*/  SHFL.IDX PT, R12, R2, 0x2, 0x181f ;  /* 0x00581f00020c7f89 */ /* 0x000ee200000e0000 */
[--C-:B-----5:R-:W-:Y:S03]  /*14400*/  IMAD.X R5, R8, 0x1, R246.reuse, P0 ;  /* 0x0000000108057824 */ /* 0x120fe600000e06f6 */
[----:B------:R-:W4:Y:S04]  /*14410*/  SHFL.IDX PT, R10, R2, 0x3, 0x181f ;  /* 0x00781f00020a7f89 */ /* 0x000f2800000e0000 */
[----:B------:R-:W5:Y:S04]  /*14420*/  SHFL.IDX PT, R9, R2, 0x4, 0x181f ;  /* 0x00981f0002097f89 */ /* 0x000f6800000e0000 */
[----:B------:R-:W2:Y:S04]  /*14430*/  SHFL.IDX PT, R14, R2, 0x5, 0x181f ;  /* 0x00b81f00020e7f89 */ /* 0x000ea800000e0000 */
[----:B------:R-:W2:Y:S01]  /*14440*/  SHFL.IDX PT, R2, R2, 0x6, 0x181f ;  /* 0x00d81f0002027f89 */ /* 0x000ea200000e0000 */
[----:B-1----:R-:W-:Y:S05]  /*14450*/  IADD3 R0, R248, 0x100, RZ ;  /* 0x00000100f8007810 */ /* 0x002fea0007ffe0ff */
[----:B------:R2:W-:Y:S01]  /*14460*/  LDGSTS.E.BYPASS.LTC128B.128 [R0], [R6.64], !P6 ;  /* 0x0000000006007fae */ /* 0x0005e2000f101d56 */
[-C--:B---3--:R-:W-:Y:S03]  /*14470*/  IADD3 R12, P0, R12, R247.reuse, RZ ;  /* 0x000000f70c0c7210 */ /* 0x088fe60007f1e0ff */
[----:B------:R1:W-:Y:S01]  /*14480*/  LDGSTS.E.BYPASS.LTC128B.128 [R0+0x800], [R4.64], !P6 ;  /* 0x0080000004007fae */ /* 0x0003e2000f101d56 */
[-C--:B----4-:R-:W-:Y:S01]  /*14490*/  IADD3 R10, P3, R10, R247.reuse, RZ ;  /* 0x000000f70a0a7210 */ /* 0x090fe20007f7e0ff */
[--C-:B------:R-:W-:Y:S01]  /*144a0*/  IMAD.X R13, R11, 0x1, R246.reuse, P0 ;  /* 0x000000010b0d7824 */ /* 0x100fe200000e06f6 */
[-C--:B-----5:R-:W-:Y:S03]  /*144b0*/  IADD3 R8, P2, R9, R247.reuse, RZ ;  /* 0x000000f709087210 */ /* 0x0a0fe60007f5e0ff */
[--C-:B------:R-:W-:Y:S01]  /*144c0*/  IMAD.X R11, R22, 0x1, R246.reuse, P3 ;  /* 0x00000001160b7824 */ /* 0x100fe200018e06f6 */
[----:B------:R3:W-:Y:S01]  /*144d0*/  LDGSTS.E.BYPASS.LTC128B.128 [R0+0x1000], [R12.64], !P6 ;  /* 0x010000000c007fae */ /* 0x0007e2000f101d56 */
[--C-:B------:R-:W-:Y:S03]  /*144e0*/  IMAD.X R9, R21, 0x1, R246.reuse, P2 ;  /* 0x0000000115097824 */ /* 0x100fe600010e06f6 */
[----:B------:R3:W-:Y:S04]  /*144f0*/  LDGSTS.E.BYPASS.LTC128B.128 [R0+0x1800], [R10.64], !P6 ;  /* 0x018000000a007fae */ /* 0x0007e8000f101d56 */
[----:B------:R3:W-:Y:S01]  /*14500*/  LDGSTS.E.BYPASS.LTC128B.128 [R0+0x2000], [R8.64], !P6 ;  /* 0x0200000008007fae */ /* 0x0007e2000f101d56 */
[-C--:B--2---:R-:W-:Y:S02]  /*14510*/  IADD3 R6, P1, R14, R247.reuse, RZ ;  /* 0x000000f70e067210 */ /* 0x084fe40007f3e0ff */
[----:B-1----:R-:W-:Y:S03]  /*14520*/  IADD3 R4, P0, R2, R247, RZ ;  /* 0x000000f702047210 */ /* 0x002fe60007f1e0ff */
[--C-:B------:R-:W-:Y:S02]  /*14530*/  IMAD.X R7, R20, 0x1, R246.reuse, P1 ;  /* 0x0000000114077824 */ /* 0x100fe400008e06f6 */
[----:B------:R-:W-:Y:S03]  /*14540*/  IMAD.X R5, R15, 0x1, R246, P0 ;  /* 0x000000010f057824 */ /* 0x000fe600000e06f6 */
[----:B------:R3:W-:Y:S04]  /*14550*/  LDGSTS.E.BYPASS.LTC128B.128 [R0+0x2800], [R6.64], !P6 ;  /* 0x0280000006007fae */ /* 0x0007e8000f101d56 */
[----:B------:R3:W-:Y:S02]  /*14560*/  LDGSTS.E.BYPASS.LTC128B.128 [R0+0x3000], [R4.64], !P6 ;  /* 0x0300000004007fae */ /* 0x0007e4000f101d56 */
.L_x_785:
[-C--:B-1-34-:R-:W-:Y:S01]  /*14570*/  HMMA.16816.F32 R4, R112, R16.reuse, RZ ;  /* 0x000000107004723c */ /* 0x09afe200000018ff */
        /* <DEDUP_REMOVED lines=64> */
[----:B------:R-:W2:Y:S07]  /*14980*/  LDSM.16.M88.4 R196, [R234+0x5900] ;  /* 0x00590000eac4783b */ /* 0x000eae0000000200 */
[----:B------:R-:W-:Y:S01]  /*14990*/  HMMA.16816.F32 R112, R188, R222, R112 ;  /* 0x000000debc70723c */ /* 0x000fe20000001870 */
[----:B------:R-:W2:Y:S07]  /*149a0*/  LDSM.16.M88.4 R188, [R234+0x6100] ;  /* 0x00610000eabc783b */ /* 0x000eae0000000200 */
[-C--:B-1----:R-:W-:Y:S01]  /*149b0*/  HMMA.16816.F32 R4, R136, R192.reuse, R4 ;  /* 0x000000c08804723c */ /* 0x082fe20000001804 */
[----:B------:R-:W-:Y:S07]  /*149c0*/  LDSM.16.M88.4 R220, [R233+0x1800] ;  /* 0x00180000e9dc783b */ /* 0x000fee0000000200 */
[C---:B---3--:R-:W-:Y:S08]  /*149d0*/  HMMA.16816.F32 R8, R200.reuse, R192, R8 ;  /* 0x000000c0c808723c */ /* 0x048ff00000001808 */
[-C--:B------:R-:W-:Y:S08]  /*149e0*/  HMMA.16816.F32 R12, R200, R194.reuse, R12 ;  /* 0x000000c2c80c723c */ /* 0x080ff0000000180c */
[C---:B------:R-:W-:Y:S01]  /*149f0*/  HMMA.16816.F32 R16, R136.reuse, R194, R16 ;  /* 0x000000c28810723c */ /* 0x040fe20000001810 */
[----:B------:R-:W1:Y:S07]  /*14a00*/  LDSM.16.M88.4 R192, [R234+0x6900] ;  /* 0x00690000eac0783b */ /* 0x000e6e0000000200 */
        /* <DEDUP_REMOVED lines=9> */
[----:B------:R-:W-:Y:S07]  /*14aa0*/  LDSM.16.M88.4 R208, [R237+0x9100] ;  /* 0x00910000edd0783b */ /* 0x000fee0000000200 */
[-C--:B--2---:R-:W-:Y:S08]  /*14ab0*/  HMMA.16816.F32 R52, R136, R212.reuse, R52 ;  /* 0x000000d48834723c */ /* 0x084ff00000001834 */
        /* <DEDUP_REMOVED lines=14> */
[-C--:B-1----:R-:W-:Y:S08]  /*14ba0*/  HMMA.16816.F32 R100, R136, R192.reuse, R100 ;  /* 0x000000c08864723c */ /* 0x082ff00000001864 */
[C---:B------:R-:W-:Y:S08]  /*14bb0*/  HMMA.16816.F32 R104, R200.reuse, R192, R104 ;  /* 0x000000c0c868723c */ /* 0x040ff00000001868 */
[-C--:B------:R-:W-:Y:S01]  /*14bc0*/  HMMA.16816.F32 R108, R200, R194.reuse, R108 ;  /* 0x000000c2c86c723c */ /* 0x080fe2000000186c */
[----:B------:R-:W1:Y:S07]  /*14bd0*/  LDSM.16.M88.4 R200, [R233+0x2800] ;  /* 0x00280000e9c8783b */ /* 0x000e6e0000000200 */
[----:B------:R-:W-:Y:S01]  /*14be0*/  HMMA.16816.F32 R112, R136, R194, R112 ;  /* 0x000000c28870723c */ /* 0x000fe20000001870 */
[----:B------:R-:W4:Y:S01]  /*14bf0*/  LDSM.16.M88.4 R136, [R233+0x3000] ;  /* 0x00300000e988783b */ /* 0x000f220000000200 */
[----:B------:R-:W-:Y:S06]  /*14c00*/  DEPBAR.LE SB0, 0x0 ;  /* 0x000080000000791a */ /* 0x000fec0000000000 */
[-C--:B--2---:R-:W-:Y:S01]  /*14c10*/  HMMA.16816.F32 R4, R196, R204.reuse, R4 ;  /* 0x000000ccc404723c */ /* 0x084fe20000001804 */
[----:B------:R-:W-:Y:S07]  /*14c20*/  BAR.SYNC.DEFER_BLOCKING 0x0 ;  /* 0x0000000000007b1d */ /* 0x000fee0000010000 */
        /* <DEDUP_REMOVED lines=29> */
[----:B------:R-:W-:Y:S01]  /*14e00*/  IMAD.MOV.U32 R2, RZ, RZ, c[0x0][0x2b8] ;  /* 0x0000ae00ff027624 */ /* 0x000fe200078e00ff */
[----:B------:R-:W-:Y:S01]  /*14e10*/  UIMAD UR10, UR12, 0x70, UR18 ;  /* 0x000000700c0a78a4 */ /* 0x000fe2000f8e0212 */
[----:B------:R-:W-:Y:S03]  /*14e20*/  IMAD.MOV.U32 R138, RZ, RZ, RZ ;  /* 0x000000ffff8a7224 */ /* 0x000fe600078e00ff */
[----:B------:R-:W-:Y:S02]  /*14e30*/  ISETP.NE.AND P2, PT, R2, 0x1, PT ;  /* 0x000000010200780c */ /* 0x000fe40003f45270 */
[----:B------:R-:W-:Y:S05]  /*14e40*/  IMAD.U32 R2, RZ, RZ, UR10 ;  /* 0x0000000aff027e24 */ /* 0x000fea000f8e00ff */
[----:B--2---:R-:W-:Y:S02]  /*14e50*/  IADD3 R2, R2, -0x70, R0 ;  /* 0xffffff9002027810 */ /* 0x004fe40007ffe000 */
[----:B------:R-:W-:Y:S04]  /*14e60*/  ISETP.GT.AND P1, PT, R0, 0x6f, PT ;  /* 0x0000006f0000780c */ /* 0x000fe80003f24270 */
        /* <DEDUP_REMOVED lines=9> */
[----:B------:R-:W-:Y:S01]  /*14f00*/  STL [R1+0x4], R139 ;  /* 0x0000048b01007387 */ /* 0x000fe20000100800 */
[----:B------:R-:W-:Y:S03]  /*14f10*/  SHF.R.S32.HI R0, RZ, 0x1f, R139 ;  /* 0x0000001fff007819 */ /* 0x000fe6000001148b */
[----:B------:R1:W2:Y:S02]  /*14f20*/  @!P1 LDG.E R138, [R136.64] ;  /* 0x00000016888a9981 */ /* 0x0002a4000c1e1900 */
[----:B------:R-:W-:Y:S04]  /*14f30*/  IMAD R0, R0, c[0x0][0x1e0], RZ ;  /* 0x0000780000007a24 */ /* 0x000fe800078e02ff */
[C---:B------:R-:W-:Y:S02]  /*14f40*/  IMAD R0, R139.reuse, c[0x0][0x1e4], R0 ;  /* 0x000079008b007a24 */ /* 0x040fe400078e0200 */
[----:B-1----:R-:W-:Y:S04]  /*14f50*/  IMAD.WIDE.U32 R136, R139, c[0x0][0x1e0], RZ ;  /* 0x000078008b887a25 */ /* 0x002fe800078e00ff */
[----:B------:R-:W-:Y:S01]  /*14f60*/  IMAD.IADD R137, R137, 0x1, R0 ;  /* 0x0000000189897824 */ /* 0x000fe200078e0200 */
[----:B--2---:R-:W-:Y:S01]  /*14f70*/  STL [R1], R138 ;  /* 0x0000008a01007387 */ /* 0x004fe20000100800 */
[----:B------:R-:W-:Y:S02]  /*14f80*/  SHF.R.S32.HI R2, RZ, 0x1f, R138 ;  /* 0x0000001fff027819 */ /* 0x000fe4000001148a */
        /* <DEDUP_REMOVED lines=38> */
[--C-:B-1----:R-:W-:Y:S02]  /*151f0*/  IMAD.X R139, R194, 0x1, R246.reuse, P1 ;  /* 0x00000001c28b7824 */ /* 0x102fe400008e06f6 */
[----:B------:R-:W-:Y:S03]  /*15200*/  IMAD.X R137, R0, 0x1, R246, P0 ;  /* 0x0000000100897824 */ /* 0x000fe600000e06f6 */
[----:B------:R2:W-:Y:S04]  /*15210*/  LDGSTS.E.BYPASS.LTC128B.128 [R248+0x6100], [R138.64], !P6 ;  /* 0x061000008af87fae */ /* 0x0005e8000f101d56 */
[----:B------:R2:W-:Y:S02]  /*15220*/  LDGSTS.E.BYPASS.LTC128B.128 [R248+0x6900], [R136.64], !P6 ;  /* 0x0690000088f87fae */ /* 0x0005e4000f101d56 */
.L_x_786:
        /* <DEDUP_REMOVED lines=20> */
[----:B------:R-:W-:Y:S08]  /*15370*/  SHFL.IDX PT, R135, R0, RZ, 0x1c1f ;  /* 0x001c1fff00877589 */ /* 0x000ff000000e0000 */
[----:B------:R-:W-:Y:S08]  /*15380*/  SHFL.IDX PT, R138, R0, 0x2, 0x1c1f ;  /* 0x005c1f00008a7f89 */ /* 0x000ff000000e0000 */
[----:B------:R-:W-:Y:S08]  /*15390*/  SHFL.IDX PT, R137, R0, 0x3, 0x1c1f ;  /* 0x007c1f0000897f89 */ /* 0x000ff000000e0000 */
[----:B------:R3:W4:Y:S02]  /*153a0*/  SHFL.IDX PT, R2, R0, 0x1, 0x1c1f ;  /* 0x003c1f0000027f89 */ /* 0x00072400000e0000 */
[----:B---3--:R-:W-:Y:S05]  /*153b0*/  IMAD.U32 R0, RZ, RZ, UR10 ;  /* 0x0000000aff007e24 */ /* 0x008fea000f8e00ff */
[----:B--2---:R-:W-:Y:S04]  /*153c0*/  IADD3 R0, -R139, 0x1, R0 ;  /* 0x000000018b007810 */ /* 0x004fe80007ffe100 */
[----:B------:R-:W-:Y:S05]  /*153d0*/  IADD3 R136, -R136, UR14, R0 ;  /* 0x0000000e88887c10 */ /* 0x000fea000fffe100 */
[C---:B----4-:R-:W-:Y:S02]  /*153e0*/  IMAD.IADD R2, R136.reuse, 0x1, R2 ;  /* 0x0000000188027824 */ /* 0x050fe400078e0202 */
[C---:B------:R-:W-:Y:S02]  /*153f0*/  IMAD.IADD R135, R136.reuse, 0x1, R135 ;  /* 0x0000000188877824 */ /* 0x040fe400078e0287 */
[----:B------:R-:W-:Y:S01]  /*15400*/  IMAD.IADD R0, R136, 0x1, R138 ;  /* 0x0000000188007824 */ /* 0x000fe200078e028a */
[----:B------:R-:W-:Y:S01]  /*15410*/  ISETP.GT.AND P1, PT, R2, RZ, PT ;  /* 0x000000ff0200720c */ /* 0x000fe20003f24270 */
[----:B------:R-:W-:Y:S01]  /*15420*/  IMAD.IADD R136, R136, 0x1, R137 ;  /* 0x0000000188887824 */ /* 0x000fe200078e0289 */
[----:B------:R-:W-:Y:S02]  /*15430*/  ISETP.GT.AND P0, PT, R2, 0x1, PT ;  /* 0x000000010200780c */ /* 0x000fe40003f04270 */
        /* <DEDUP_REMOVED lines=25> */
[----:B------:R-:W-:Y:S02]  /*155d0*/  ISETP.GT.AND P3, PT, R135, RZ, PT ;  /* 0x000000ff8700720c */ /* 0x000fe40003f64270 */
[----:B------:R-:W-:Y:S02]  /*155e0*/  FSEL R33, R33, -INF , P2 ;  /* 0xff80000021217808 */ /* 0x000fe40001000000 */
[----:B------:R-:W-:Y:S02]  /*155f0*/  ISETP.GT.AND P2, PT, R135, 0x21, PT ;  /* 0x000000218700780c */ /* 0x000fe40003f44270 */
[C---:B------:R-:W-:Y:S02]  /*15600*/  ISETP.GT.AND P1, PT, R2.reuse, 0x28, PT ;  /* 0x000000280200780c */ /* 0x040fe40003f24270 */
[----:B------:R-:W-:Y:S02]  /*15610*/  ISETP.GT.AND P0, PT, R2, 0x29, PT ;  /* 0x000000290200780c */ /* 0x000fe40003f04270 */
[----:B------:R-:W-:Y:S02]  /*15620*/  FSEL R37, R37, -INF , P2 ;  /* 0xff80000025257808 */ /* 0x000fe40001000000 */
[----:B------:R-:W-:Y:S02]  /*15630*/  FSEL R138, R4, -INF , P3 ;  /* 0xff800000048a7808 */ /* 0x000fe40001800000 */
        /* <DEDUP_REMOVED lines=10> */
[----:B------:R-:W-:Y:S02]  /*156e0*/  FSEL R49, R49, -INF , P2 ;  /* 0xff80000031317808 */ /* 0x000fe40001000000 */
[C---:B------:R-:W-:Y:S02]  /*156f0*/  ISETP.GT.AND P2, PT, R135.reuse, 0x31, PT ;  /* 0x000000318700780c */ /* 0x040fe40003f44270 */
[C---:B------:R-:W-:Y:S02]  /*15700*/  ISETP.GT.AND P1, PT, R136.reuse, RZ, PT ;  /* 0x000000ff8800720c */ /* 0x040fe40003f24270 */
        /* <DEDUP_REMOVED lines=13> */
[----:B------:R-:W-:Y:S02]  /*157e0*/  FMNMX.FTZ R137, R138, R3, !PT ;  /* 0x000000038a897209 */ /* 0x000fe40007810000 */
[----:B------:R-:W-:Y:S02]  /*157f0*/  FSEL R9, R9, -INF , P2 ;  /* 0xff80000009097808 */ /* 0x000fe40001000000 */
[C---:B------:R-:W-:Y:S02]  /*15800*/  ISETP.GT.AND P2, PT, R135.reuse, 0x39, PT ;  /* 0x000000398700780c */ /* 0x040fe40003f44270 */
[C---:B------:R-:W-:Y:S02]  /*15810*/  ISETP.GT.AND P1, PT, R136.reuse, 0x8, PT ;  /* 0x000000088800780c */ /* 0x040fe40003f24270 */
[----:B------:R-:W-:Y:S02]  /*15820*/  ISETP.GT.AND P0, PT, R136, 0x9, PT ;  /* 0x000000098800780c */ /* 0x000fe40003f04270 */
        /* <DEDUP_REMOVED lines=19> */
[C---:B------:R-:W-:Y:S02]  /*15960*/  ISETP.GT.AND P3, PT, R0.reuse, RZ, PT ;  /* 0x000000ff0000720c */ /* 0x040fe40003f64270 */
[----:B------:R-:W-:Y:S02]  /*15970*/  FSEL R198, R69, -INF , P2 ;  /* 0xff80000045c67808 */ /* 0x000fe40001000000 */
[----:B------:R-:W-:Y:S02]  /*15980*/  ISETP.GT.AND P2, PT, R0, 0x11, PT ;  /* 0x000000110000780c */ /* 0x000fe40003f44270 */
[----:B------:R-:W-:Y:S02]  /*15990*/  FMNMX.FTZ R137, R17, R137, !PT ;  /* 0x0000008911897209 */ /* 0x000fe40007810000 */
[----:B------:R-:W-:Y:S02]  /*159a0*/  FSEL R26, R26, -INF , P1 ;  /* 0xff8000001a1a7808 */ /* 0x000fe40000800000 */
[----:B------:R-:W-:Y:S02]  /*159b0*/  FSEL R27, R27, -INF , P0 ;  /* 0xff8000001b1b7808 */ /* 0x000fe40000000000 */
[C---:B------:R-:W-:Y:S02]  /*159c0*/  ISETP.GT.AND P1, PT, R2.reuse, 0x48, PT ;  /* 0x000000480200780c */ /* 0x040fe40003f24270 */
        /* <DEDUP_REMOVED lines=46> */
[----:B------:R-:W-:Y:S02]  /*15cb0*/  FSEL R81, R97, -INF , P2 ;  /* 0xff80000061517808 */ /* 0x000fe40001000000 */
[----:B------:R-:W-:Y:S02]  /*15cc0*/  FMNMX.FTZ R137, R37, R137, !PT ;  /* 0x0000008925897209 */ /* 0x000fe40007810000 */
[----:B------:R-:W-:Y:S02]  /*15cd0*/  FSEL R208, R80, -INF , P3 ;  /* 0xff80000050d07808 */ /* 0x000fe40001800000 */
[----:B------:R-:W-:Y:S02]  /*15ce0*/  FSEL R80, R47, -INF , P0 ;  /* 0xff8000002f507808 */ /* 0x000fe40000000000 */
[----:B------:R-:W-:Y:S02]  /*15cf0*/  ISETP.GT.AND P2, PT, R0, 0x29, PT ;  /* 0x000000290000780c */ /* 0x000fe40003f44270 */
        /* <DEDUP_REMOVED lines=11> */
[----:B------:R-:W-:Y:S02]  /*15db0*/  ISETP.GT.AND P0, PT, R2, 0x69, PT ;  /* 0x000000690200780c */ /* 0x000fe40003f04270 */
[----:B------:R-:W-:Y:S02]  /*15dc0*/  FSEL R226, R101, -INF , P2 ;  /* 0xff80000065e27808 */ /* 0x000fe40001000000 */
[----:B------:R-:W-:Y:S02]  /*15dd0*/  FSEL R101, R58, -INF , P1 ;  /* 0xff8000003a657808 */ /* 0x000fe40000800000 */
[----:B------:R-:W-:Y:S02]  /*15de0*/  ISETP.GT.AND P1, PT, R2, 0x68, PT ;  /* 0x000000680200780c */ /* 0x000fe40003f24270 */
[----:B------:R-:W-:Y:S02]  /*15df0*/  FMNMX.FTZ R137, R49, R137, !PT ;  /* 0x0000008931897209 */ /* 0x000fe40007810000 */
[----:B------:R-:W-:Y:S02]  /*15e00*/  FMNMX.FTZ R2, R188, R132, !PT ;  /* 0x00000084bc027209 */ /* 0x000fe40007810000 */
[----:B------:R-:W-:Y:S02]  /*15e10*/  ISETP.GT.AND P3, PT, R0, 0x18, PT ;  /* 0x000000180000780c */ /* 0x000fe40003f64270 */
[----:B------:R-:W-:Y:S02]  /*15e20*/  FMNMX.FTZ R137, R189, R137, !PT ;  /* 0x00000089bd897209 */ /* 0x000fe40007810000 */
[----:B------:R-:W-:Y:S02]  /*15e30*/  FMNMX.FTZ R2, R7, R2, !PT ;  /* 0x0000000207027209 */ /* 0x000fe40007810000 */
[----:B------:R-:W-:Y:S02]  /*15e40*/  FSEL R28, R28, -INF , P3 ;  /* 0xff8000001c1c7808 */ /* 0x000fe40001800000 */
        /* <DEDUP_REMOVED lines=24> */
[----:B------:R-:W-:Y:S01]  /*15fd0*/  FSEL R98, R56, -INF , P3 ;  /* 0xff80000038627808 */ /* 0x000fe20001800000 */
[----:B------:R-:W-:Y:S01]  /*15fe0*/  IMAD.MOV.U32 R56, RZ, RZ, R84 ;  /* 0x000000ffff387224 */ /* 0x000fe200078e0054 */
        /* <DEDUP_REMOVED lines=18> */
[----:B------:R-:W-:Y:S02]  /*16110*/  ISETP.GT.AND P3, PT, R135, 0x68, PT ;  /* 0x000000688700780c */ /* 0x000fe40003f64270 */
[----:B------:R-:W-:Y:S02]  /*16120*/  FMNMX.FTZ R137, R251, R137, !PT ;  /* 0x00000089fb897209 */ /* 0x000fe40007810000 */
[----:B------:R-:W-:Y:S02]  /*16130*/  FMNMX.FTZ R2, R192, R2, !PT ;  /* 0x00000002c0027209 */ /* 0x000fe40007810000 */
[----:B------:R-:W-:Y:S02]  /*16140*/  FMNMX.FTZ R5, R11, R5, !PT ;  /* 0x000000050b057209 */ /* 0x000fe40007810000 */
[----:B------:R-:W-:Y:S02]  /*16150*/  FMNMX.FTZ R4, R29, R4, !PT ;  /* 0x000000041d047209 */ /* 0x000fe40007810000 */
[----:B------:R-:W-:Y:S02]  /*16160*/  FSEL R99, R57, -INF , P2 ;  /* 0xff80000039637808 */ /* 0x000fe40001000000 */
        /* <DEDUP_REMOVED lines=25> */
[----:B------:R-:W-:Y:S02]  /*16300*/  ISETP.GT.AND P2, PT, R0, 0x39, PT ;  /* 0x000000390000780c */ /* 0x000fe40003f44270 */
[----:B------:R-:W-:Y:S02]  /*16310*/  FMNMX.FTZ R4, R99, R4, !PT ;  /* 0x0000000463047209 */ /* 0x000fe40007810000 */
[----:B------:R-:W-:Y:S02]  /*16320*/  FSEL R100, R60, -INF , P3 ;  /* 0xff8000003c647808 */ /* 0x000fe40001800000 */
        /* <DEDUP_REMOVED lines=18> */
[----:B------:R-:W-:Y:S02]  /*16450*/  FMNMX.FTZ R5, R80, R5, !PT ;  /* 0x0000000550057209 */ /* 0x000fe40007810000 */
[C---:B------:R-:W-:Y:S02]  /*16460*/  ISETP.GT.AND P0, PT, R136.reuse, 0x39, PT ;  /* 0x000000398800780c */ /* 0x040fe40003f04270 */
[----:B------:R-:W-:Y:S02]  /*16470*/  ISETP.GT.AND P1, PT, R136, 0x38, PT ;  /* 0x000000388800780c */ /* 0x000fe40003f24270 */
[----:B--2---:R-:W-:Y:S02]  /*16480*/  FMNMX.FTZ R137, R6, R137, !PT ;  /* 0x0000008906897209 */ /* 0x004fe40007810000 */
[----:B------:R-:W-:Y:S02]  /*16490*/  ISETP.GT.AND P2, PT, R0, 0x49, PT ;  /* 0x000000490000780c */ /* 0x000fe40003f44270 */
[----:B------:R-:W-:Y:S01]  /*164a0*/  FSEL R203, R76, -INF , P3 ;  /* 0xff8000004ccb7808 */ /* 0x000fe20001800000 */
[----:B------:R-:W2:Y:S01]  /*164b0*/  SHFL.BFLY PT, R6, R137, 0x1, 0x1f ;  /* 0x0c201f0089067f89 */ /* 0x000ea200000e0000 */
[----:B------:R-:W-:Y:S02]  /*164c0*/  FMNMX.FTZ R4, R115, R4, !PT ;  /* 0x0000000473047209 */ /* 0x000fe40007810000 */
[----:B------:R-:W-:Y:S02]  /*164d0*/  FMNMX.FTZ R2, R212, R2, !PT ;  /* 0x00000002d4027209 */ /* 0x000fe40007810000 */
[----:B------:R-:W-:Y:S02]  /*164e0*/  FSEL R113, R63, -INF , P0 ;  /* 0xff8000003f717808 */ /* 0x000fe40000000000 */
[----:B------:R-:W-:Y:S02]  /*164f0*/  FSEL R112, R62, -INF , P1 ;  /* 0xff8000003e707808 */ /* 0x000fe40000800000 */
[----:B------:R-:W-:Y:S02]  /*16500*/  FMNMX.FTZ R5, R101, R5, !PT ;  /* 0x0000000565057209 */ /* 0x000fe40007810000 */
[C---:B------:R-:W-:Y:S02]  /*16510*/  ISETP.GT.AND P1, PT, R136.reuse, 0x40, PT ;  /* 0x000000408800780c */ /* 0x040fe40003f24270 */
[----:B------:R-:W-:Y:S02]  /*16520*/  ISETP.GT.AND P0, PT, R136, 0x41, PT ;  /* 0x000000418800780c */ /* 0x000fe40003f04270 */
[----:B------:R-:W-:Y:S02]  /*16530*/  FSEL R205, R77, -INF , P2 ;  /* 0xff8000004dcd7808 */ /* 0x000fe40001000000 */
[----:B------:R-:W-:Y:S02]  /*16540*/  ISETP.GT.AND P3, PT, R0, 0x50, PT ;  /* 0x000000500000780c */ /* 0x000fe40003f64270 */
        /* <DEDUP_REMOVED lines=15> */
[----:B------:R-:W-:Y:S02]  /*16640*/  FMNMX.FTZ R5, R112, R5, !PT ;  /* 0x0000000570057209 */ /* 0x000fe40007810000 */
[----:B------:R-:W-:Y:S02]  /*16650*/  FSEL R89, R89, -INF , P2 ;  /* 0xff80000059597808 */ /* 0x000fe40001000000 */
[----:B------:R-:W-:Y:S02]  /*16660*/  FMNMX.FTZ R4, R88, R4, !PT ;  /* 0x0000000458047209 */ /* 0x000fe40007810000 */
[----:B------:R-:W-:Y:S02]  /*16670*/  FMNMX.FTZ R2, R83, R2, !PT ;  /* 0x0000000253027209 */ /* 0x000fe40007810000 */
[----:B------:R-:W-:Y:S02]  /*16680*/  FSEL R90, R90, -INF , P1 ;  /* 0xff8000005a5a7808 */ /* 0x000fe40000800000 */
[----:B------:R-:W-:Y:S02]  /*16690*/  FSEL R91, R91, -INF , P0 ;  /* 0xff8000005b5b7808 */ /* 0x000fe40000000000 */
[C---:B------:R-:W-:Y:S02]  /*166a0*/  ISETP.GT.AND P1, PT, R0.reuse, 0x58, PT ;  /* 0x000000580000780c */ /* 0x040fe40003f24270 */
[C---:B------:R-:W-:Y:S02]  /*166b0*/  ISETP.GT.AND P0, PT, R0.reuse, 0x59, PT ;  /* 0x000000590000780c */ /* 0x040fe40003f04270 */
[C---:B------:R-:W-:Y:S02]  /*166c0*/  ISETP.GT.AND P3, PT, R0.reuse, 0x60, PT ;  /* 0x000000600000780c */ /* 0x040fe40003f64270 */
[C---:B------:R-:W-:Y:S02]  /*166d0*/  ISETP.GT.AND P5, PT, R0.reuse, 0x61, PT ;  /* 0x000000610000780c */ /* 0x040fe40003fa4270 */
[C---:B------:R-:W-:Y:S02]  /*166e0*/  ISETP.GT.AND P4, PT, R0.reuse, 0x68, PT ;  /* 0x000000680000780c */ /* 0x040fe40003f84270 */
[----:B------:R-:W-:Y:S02]  /*166f0*/  ISETP.GT.AND P2, PT, R0, 0x69, PT ;  /* 0x000000690000780c */ /* 0x000fe40003f44270 */
[----:B------:R-:W-:Y:S02]  /*16700*/  FMNMX.FTZ R0, R113, R5, !PT ;  /* 0x0000000571007209 */ /* 0x000fe40007810000 */
[----:B------:R-:W-:Y:S02]  /*16710*/  FMNMX.FTZ R135, R89, R4, !PT ;  /* 0x0000000459877209 */ /* 0x000fe40007810000 */
[----:B------:R-:W3:Y:S01]  /*16720*/  SHFL.BFLY PT, R4, R2, 0x2, 0x1f ;  /* 0x0c401f0002047f89 */ /* 0x000ee200000e0000 */
[----:B------:R-:W-:Y:S02]  /*16730*/  FMNMX.FTZ R0, R201, R0, !PT ;  /* 0x00000000c9007209 */ /* 0x000fe40007810000 */
[----:B--2---:R-:W-:Y:S02]  /*16740*/  FMNMX.FTZ R137, R137, R6, !PT ;  /* 0x0000000689897209 */ /* 0x004fe40007810000 */
[----:B------:R-:W-:Y:S02]  /*16750*/  FMNMX.FTZ R0, R202, R0, !PT ;  /* 0x00000000ca007209 */ /* 0x000fe40007810000 */
[----:B------:R-:W-:Y:S01]  /*16760*/  FSEL R250, R92, -INF , P1 ;  /* 0xff8000005cfa7808 */ /* 0x000fe20000800000 */
[----:B------:R-:W-:Y:S01]  /*16770*/  FMUL.FTZ R92, R137, c[0x0][0x2d0] ;  /* 0x0000b400895c7a20 */ /* 0x000fe20000410000 */
[----:B------:R-:W-:Y:S02]  /*16780*/  FMNMX.FTZ R0, R206, R0, !PT ;  /* 0x00000000ce007209 */ /* 0x000fe40007810000 */
[----:B------:R-:W-:Y:S02]  /*16790*/  FSEL R223, R105, -INF , P5 ;  /* 0xff80000069df7808 */ /* 0x000fe40002800000 */
[----:B------:R-:W-:Y:S02]  /*167a0*/  FMNMX.FTZ R0, R209, R0, !PT ;  /* 0x00000000d1007209 */ /* 0x000fe40007810000 */
[----:B------:R-:W-:Y:S02]  /*167b0*/  FSEL R105, R109, -INF , P2 ;  /* 0xff8000006d697808 */ /* 0x000fe40001000000 */
[----:B------:R-:W-:Y:S02]  /*167c0*/  FSETP.NEU.FTZ.AND P2, PT, R137, -INF , PT ;  /* 0xff8000008900780b */ /* 0x000fe40003f5d000 */
[----:B------:R-:W-:Y:S02]  /*167d0*/  FMNMX.FTZ R0, R90, R0, !PT ;  /* 0x000000005a007209 */ /* 0x000fe40007810000 */
[----:B------:R-:W-:Y:S02]  /*167e0*/  ISETP.GT.AND P1, PT, R136, 0x58, PT ;  /* 0x000000588800780c */ /* 0x000fe40003f24270 */
[----:B------:R-:W-:Y:S02]  /*167f0*/  FSEL R92, R92, RZ, P2 ;  /* 0x000000ff5c5c7208 */ /* 0x000fe40001000000 */
[----:B------:R-:W-:Y:S02]  /*16800*/  FMNMX.FTZ R0, R91, R0, !PT ;  /* 0x000000005b007209 */ /* 0x000fe40007810000 */
[----:B------:R-:W-:Y:S02]  /*16810*/  FSEL R204, R94, -INF , P1 ;  /* 0xff8000005ecc7808 */ /* 0x000fe40000800000 */
[----:B---3--:R-:W-:Y:S02]  /*16820*/  FMNMX.FTZ R2, R2, R4, !PT ;  /* 0x0000000402027209 */ /* 0x008fe40007810000 */
[----:B------:R-:W-:Y:S01]  /*16830*/  FMNMX.FTZ R4, R204, R0, !PT ;  /* 0x00000000cc047209 */ /* 0x000fe20007810000 */
[--C-:B------:R-:W-:Y:S01]  /*16840*/  FFMA.FTZ R0, R138, c[0x0][0x2d0], -R92.reuse ;  /* 0x0000b4008a007a23 */ /* 0x100fe2000001085c */
[----:B------:R-:W-:Y:S01]  /*16850*/  FSEL R227, R93, -INF , P0 ;  /* 0xff8000005de37808 */ /* 0x000fe20000000000 */
[----:B------:R-:W-:Y:S01]  /*16860*/  IMAD.MOV.U32 R138, RZ, RZ, R91 ;  /* 0x000000ffff8a7224 */ /* 0x000fe200078e005b */
[----:B------:R-:W2:Y:S01]  /*16870*/  SHFL.BFLY PT, R6, R2, 0x1, 0x1f ;  /* 0x0c201f0002067f89 */ /* 0x000ea200000e0000 */
[----:B------:R3:W-:Y:S01]  /*16880*/  MUFU.EX2 R224, R0 ;  /* 0x0000000000e07308 */ /* 0x0007e20000000800 */
[----:B------:R-:W-:Y:S02]  /*16890*/  ISETP.GT.AND P0, PT, R136, 0x59, PT ;  /* 0x000000598800780c */ /* 0x000fe40003f04270 */
[----:B------:R-:W-:Y:S02]  /*168a0*/  FSEL R225, R104, -INF , P3 ;  /* 0xff80000068e17808 */ /* 0x000fe40001800000 */
[----:B------:R-:W-:Y:S02]  /*168b0*/  FSEL R249, R95, -INF , P0 ;  /* 0xff8000005ff97808 */ /* 0x000fe40000000000 */
[C---:B------:R-:W-:Y:S02]  /*168c0*/  ISETP.GT.AND P0, PT, R136.reuse, 0x60, PT ;  /* 0x000000608800780c */ /* 0x040fe40003f04270 */
[----:B------:R-:W-:Y:S02]  /*168d0*/  ISETP.GT.AND P3, PT, R136, 0x61, PT ;  /* 0x000000618800780c */ /* 0x000fe40003f64270 */
[----:B------:R-:W-:Y:S01]  /*168e0*/  FSEL R222, R106, -INF , P0 ;  /* 0xff8000006ade7808 */ /* 0x000fe20000000000 */
[----:B------:R-:W-:Y:S01]  /*168f0*/  IMAD.MOV.U32 R106, RZ, RZ, R207 ;  /* 0x000000ffff6a7224 */ /* 0x000fe200078e00cf */
[----:B------:R-:W-:Y:S02]  /*16900*/  FMNMX.FTZ R4, R249, R4, !PT ;  /* 0x00000004f9047209 */ /* 0x000fe40007810000 */
[----:B------:R-:W-:Y:S02]  /*16910*/  FMNMX.FTZ R135, R250, R135, !PT ;  /* 0x00000087fa877209 */ /* 0x000fe40007810000 */
[----:B------:R-:W-:Y:S02]  /*16920*/  ISETP.GT.AND P1, PT, R136, 0x68, PT ;  /* 0x000000688800780c */ /* 0x000fe40003f24270 */
[----:B------:R-:W-:Y:S01]  /*16930*/  FSEL R217, R107, -INF , P3 ;  /* 0xff8000006bd97808 */ /* 0x000fe20001800000 */
[----:B------:R-:W-:Y:S01]  /*16940*/  IMAD.MOV.U32 R107, RZ, RZ, R251 ;  /* 0x000000ffff6b7224 */ /* 0x000fe200078e00fb */
[----:B------:R-:W-:Y:S02]  /*16950*/  FMNMX.FTZ R4, R222, R4, !PT ;  /* 0x00000004de047209 */ /* 0x000fe40007810000 */
[----:B------:R-:W-:Y:S01]  /*16960*/  FMNMX.FTZ R135, R227, R135, !PT ;  /* 0x00000087e3877209 */ /* 0x000fe20007810000 */
[--C-:B---3--:R-:W-:Y:S01]  /*16970*/  FFMA.FTZ R0, R139, c[0x0][0x2d0], -R92.reuse ;  /* 0x0000b4008b007a23 */ /* 0x108fe2000001085c */
[----:B------:R-:W-:Y:S02]  /*16980*/  FMNMX.FTZ R4, R217, R4, !PT ;  /* 0x00000004d9047209 */ /* 0x000fe40007810000 */
[----:B------:R-:W-:Y:S01]  /*16990*/  FMNMX.FTZ R135, R225, R135, !PT ;  /* 0x00000087e1877209 */ /* 0x000fe20007810000 */
[----:B------:R3:W4:Y:S01]  /*169a0*/  MUFU.EX2 R252, R0 ;  /* 0x0000000000fc7308 */ /* 0x0007220000000800 */
[----:B------:R-:W-:Y:S02]  /*169b0*/  ISETP.GT.AND P0, PT, R136, 0x69, PT ;  /* 0x000000698800780c */ /* 0x000fe40003f04270 */
[----:B------:R-:W-:Y:S02]  /*169c0*/  FSEL R214, R110, -INF , P1 ;  /* 0xff8000006ed67808 */ /* 0x000fe40000800000 */
[----:B------:R-:W-:Y:S02]  /*169d0*/  FSEL R71, R111, -INF , P0 ;  /* 0xff8000006f477808 */ /* 0x000fe40000000000 */
[----:B------:R-:W-:Y:S02]  /*169e0*/  FSEL R218, R108, -INF , P4 ;  /* 0xff8000006cda7808 */ /* 0x000fe40002000000 */
[----:B------:R-:W-:Y:S02]  /*169f0*/  FMNMX.FTZ R135, R223, R135, !PT ;  /* 0x00000087df877209 */ /* 0x000fe40007810000 */
[----:B--2---:R-:W-:Y:S01]  /*16a00*/  FMNMX.FTZ R136, R2, R6, !PT ;  /* 0x0000000602887209 */ /* 0x004fe20007810000 */
[--C-:B------:R-:W-:Y:S01]  /*16a10*/  FFMA.FTZ R6, R21, c[0x0][0x2d0], -R92.reuse ;  /* 0x0000b40015067a23 */ /* 0x100fe2000001085c */
[----:B------:R-:W-:Y:S02]  /*16a20*/  FMNMX.FTZ R135, R218, R135, !PT ;  /* 0x00000087da877209 */ /* 0x000fe40007810000 */
[C---:B------:R-:W-:Y:S01]  /*16a30*/  FSETP.NEU.FTZ.AND P1, PT, R136.reuse, -INF , PT ;  /* 0xff8000008800780b */ /* 0x040fe20003f3d000 */
[----:B------:R2:W-:Y:S01]  /*16a40*/  MUFU.EX2 R233, R6 ;  /* 0x0000000600e97308 */ /* 0x0005e20000000800 */
[----:B------:R-:W-:Y:S01]  /*16a50*/  FMNMX.FTZ R135, R105, R135, !PT ;  /* 0x0000008769877209 */ /* 0x000fe20007810000 */
[----:B------:R-:W-:Y:S04]  /*16a60*/  FMUL.FTZ R93, R136, c[0x0][0x2d0] ;  /* 0x0000b400885d7a20 */ /* 0x000fe80000410000 */
[----:B------:R-:W1:Y:S01]  /*16a70*/  SHFL.BFLY PT, R5, R135, 0x2, 0x1f ;  /* 0x0c401f0087057f89 */ /* 0x000e6200000e0000 */
[----:B------:R-:W-:Y:S02]  /*16a80*/  FSEL R93, R93, RZ, P1 ;  /* 0x000000ff5d5d7208 */ /* 0x000fe40000800000 */
[----:B---3--:R-:W-:Y:S01]  /*16a90*/  FMNMX.FTZ R0, R214, R4, !PT ;  /* 0x00000004d6007209 */ /* 0x008fe20007810000 */
[--C-:B------:R-:W-:Y:S01]  /*16aa0*/  FFMA.FTZ R4, R16, c[0x0][0x2d0], -R92.reuse ;  /* 0x0000b40010047a23 */ /* 0x100fe2000001085c */
[----:B----4-:R-:W-:Y:S01]  /*16ab0*/  F2FP.PACK_AB R72, R252, R224 ;  /* 0x000000e0fc48723e */ /* 0x010fe200000000ff */
[--C-:B------:R-:W-:Y:S01]  /*16ac0*/  FFMA.FTZ R106, R106, c[0x0][0x2d0], -R93.reuse ;  /* 0x0000b4006a6a7a23 */ /* 0x100fe2000001085d */
[----:B------:R-:W-:Y:S01]  /*16ad0*/  FMNMX.FTZ R0, R71, R0, !PT ;  /* 0x0000000047007209 */ /* 0x000fe20007810000 */
[----:B------:R3:W-:Y:S04]  /*16ae0*/  MUFU.EX2 R53, R4 ;  /* 0x0000000400357308 */ /* 0x0007e80000000800 */
[----:B------:R-:W4:Y:S06]  /*16af0*/  SHFL.BFLY PT, R2, R0, 0x2, 0x1f ;  /* 0x0c401f0000027f89 */ /* 0x000f2c00000e0000 */
[----:B------:R-:W-:Y:S01]  /*16b00*/  MUFU.EX2 R106, R106 ;  /* 0x0000006a006a7308 */ /* 0x000fe20000000800 */
[--C-:B--2---:R-:W-:Y:S01]  /*16b10*/  FFMA.FTZ R6, R36, c[0x0][0x2d0], -R92.reuse ;  /* 0x0000b40024067a23 */ /* 0x104fe2000001085c */
[----:B-1----:R-:W-:Y:S08]  /*16b20*/  FMNMX.FTZ R135, R135, R5, !PT ;  /* 0x0000000587877209 */ /* 0x002ff00007810000 */
[----:B------:R-:W-:Y:S01]  /*16b30*/  MUFU.EX2 R104, R6 ;  /* 0x0000000600687308 */ /* 0x000fe20000000800 */
[----:B------:R-:W1:Y:S01]  /*16b40*/  SHFL.BFLY PT, R5, R135, 0x1, 0x1f ;  /* 0x0c201f0087057f89 */ /* 0x000e6200000e0000 */
[--C-:B---3--:R-:W-:Y:S01]  /*16b50*/  FFMA.FTZ R4, R17, c[0x0][0x2d0], -R92.reuse ;  /* 0x0000b40011047a23 */ /* 0x108fe2000001085c */
[----:B----4-:R-:W-:Y:S01]  /*16b60*/  FMNMX.FTZ R0, R0, R2, !PT ;  /* 0x0000000200007209 */ /* 0x010fe20007810000 */
[--C-:B------:R-:W-:Y:S06]  /*16b70*/  FFMA.FTZ R2, R18, c[0x0][0x2d0], -R93.reuse ;  /* 0x0000b40012027a23 */ /* 0x100fec000001085d */
[----:B------:R2:W-:Y:S10]  /*16b80*/  MUFU.EX2 R241, R4 ;  /* 0x0000000400f17308 */ /* 0x0005f40000000800 */
[----:B------:R3:W-:Y:S01]  /*16b90*/  MUFU.EX2 R52, R2 ;  /* 0x0000000200347308 */ /* 0x0007e20000000800 */
[----:B-1----:R-:W-:Y:S01]  /*16ba0*/  FMNMX.FTZ R135, R135, R5, !PT ;  /* 0x0000000587877209 */ /* 0x002fe20007810000 */
[--C-:B------:R-:W-:Y:S03]  /*16bb0*/  FFMA.FTZ R5, R32, c[0x0][0x2d0], -R92.reuse ;  /* 0x0000b40020057a23 */ /* 0x100fe6000001085c */
[C---:B------:R-:W-:Y:S05]  /*16bc0*/  FSETP.NEU.FTZ.AND P0, PT, R135.reuse, -INF , PT ;  /* 0xff8000008700780b */ /* 0x040fea0003f1d000 */
[----:B------:R1:W-:Y:S01]  /*16bd0*/  MUFU.EX2 R63, R5 ;  /* 0x00000005003f7308 */ /* 0x0003e20000000800 */
[----:B------:R-:W-:Y:S02]  /*16be0*/  FMUL.FTZ R96, R135, c[0x0][0x2d0] ;  /* 0x0000b40087607a20 */ /* 0x000fe40000410000 */
[--C-:B--2---:R-:W-:Y:S03]  /*16bf0*/  FFMA.FTZ R4, R188, c[0x0][0x2d0], -R93.reuse ;  /* 0x0000b400bc047a23 */ /* 0x104fe6000001085d */
[----:B------:R-:W-:Y:S04]  /*16c00*/  FSEL R96, R96, RZ, P0 ;  /* 0x000000ff60607208 */ /* 0x000fe80000000000 */
[----:B------:R2:W-:Y:S01]  /*16c10*/  MUFU.EX2 R111, R4 ;  /* 0x00000004006f7308 */ /* 0x0005e20000000800 */
[----:B---3--:R-:W3:Y:S01]  /*16c20*/  SHFL.BFLY PT, R2, R0, 0x1, 0x1f ;  /* 0x0c201f0000027f89 */ /* 0x008ee200000e0000 */
[--C-:B-1----:R-:W-:Y:S08]  /*16c30*/  FFMA.FTZ R5, R37, c[0x0][0x2d0], -R92.reuse ;  /* 0x0000b40025057a23 */ /* 0x102ff0000001085c */
[----:B------:R-:W-:Y:S01]  /*16c40*/  MUFU.EX2 R60, R5 ;  /* 0x00000005003c7308 */ /* 0x000fe20000000800 */
[--C-:B--2---:R-:W-:Y:S02]  /*16c50*/  FFMA.FTZ R4, R7, c[0x0][0x2d0], -R93.reuse ;  /* 0x0000b40007047a23 */ /* 0x104fe4000001085d */
[----:B------:R-:W-:Y:S07]  /*16c60*/  FFMA.FTZ R7, R20, c[0x0][0x2d0], -R92 ;  /* 0x0000b40014077a23 */ /* 0x000fee000001085c */
[----:B------:R1:W2:Y:S01]  /*16c70*/  MUFU.EX2 R215, R4 ;  /* 0x0000000400d77308 */ /* 0x0002a20000000800 */
[----:B---3--:R-:W-:Y:S01]  /*16c80*/  FMNMX.FTZ R70, R2, R0, !PT ;  /* 0x0000000002467209 */ /* 0x008fe20007810000 */
[--C-:B------:R-:W-:Y:S02]  /*16c90*/  FFMA.FTZ R0, R12, c[0x0][0x2d0], -R96.reuse ;  /* 0x0000b4000c007a23 */ /* 0x100fe40000010860 */
[--C-:B------:R-:W-:Y:S01]  /*16ca0*/  FFMA.FTZ R2, R22, c[0x0][0x2d0], -R93.reuse ;  /* 0x0000b40016027a23 */ /* 0x100fe2000001085d */
[C---:B------:R-:W-:Y:S01]  /*16cb0*/  FSETP.NEU.FTZ.AND P3, PT, R70.reuse, -INF , PT ;  /* 0xff8000004600780b */ /* 0x040fe20003f7d000 */
[----:B------:R-:W-:Y:S04]  /*16cc0*/  FMUL.FTZ R97, R70, c[0x0][0x2d0] ;  /* 0x0000b40046617a20 */ /* 0x000fe80000410000 */
[----:B------:R3:W-:Y:S01]  /*16cd0*/  MUFU.EX2 R188, R0 ;  /* 0x0000000000bc7308 */ /* 0x0007e20000000800 */
[----:B------:R-:W-:Y:S09]  /*16ce0*/  FSEL R97, R97, RZ, P3 ;  /* 0x000000ff61617208 */ /* 0x000ff20001800000 */
[----:B------:R4:W-:Y:S01]  /*16cf0*/  MUFU.EX2 R236, R2 ;  /* 0x0000000200ec7308 */ /* 0x0009e20000000800 */
[--C-:B-1----:R-:W-:Y:S01]  /*16d00*/  FFMA.FTZ R4, R19, c[0x0][0x2d0], -R93.reuse ;  /* 0x0000b40013047a23 */ /* 0x102fe2000001085d */
[----:B--2---:R-:W-:Y:S08]  /*16d10*/  F2FP.PACK_AB R73, R215, R111 ;  /* 0x0000006fd749723e */ /* 0x004ff000000000ff */
[----:B------:R1:W-:Y:S01]  /*16d20*/  MUFU.EX2 R240, R4 ;  /* 0x0000000400f07308 */ /* 0x0003e20000000800 */
[--C-:B---3--:R-:W-:Y:S09]  /*16d30*/  FFMA.FTZ R0, R13, c[0x0][0x2d0], -R96.reuse ;  /* 0x0000b4000d007a23 */ /* 0x108ff20000010860 */
[----:B------:R2:W3:Y:S01]  /*16d40*/  MUFU.EX2 R239, R0 ;  /* 0x0000000000ef7308 */ /* 0x0004e20000000800 */
[----:B----4-:R-:W-:Y:S09]  /*16d50*/  FFMA.FTZ R2, R39, c[0x0][0x2d0], -R93 ;  /* 0x0000b40027027a23 */ /* 0x010ff2000001085d */
[----:B------:R4:W-:Y:S01]  /*16d60*/  MUFU.EX2 R94, R2 ;  /* 0x00000002005e7308 */ /* 0x0009e20000000800 */
[--C-:B-1----:R-:W-:Y:S09]  /*16d70*/  FFMA.FTZ R4, R8, c[0x0][0x2d0], -R96.reuse ;  /* 0x0000b40008047a23 */ /* 0x102ff20000010860 */
[----:B------:R1:W-:Y:S01]  /*16d80*/  MUFU.EX2 R110, R4 ;  /* 0x00000004006e7308 */ /* 0x0003e20000000800 */
[--C-:B--2---:R-:W-:Y:S01]  /*16d90*/  FFMA.FTZ R0, R10, c[0x0][0x2d0], -R97.reuse ;  /* 0x0000b4000a007a23 */ /* 0x104fe20000010861 */
[----:B---3--:R-:W-:Y:S08]  /*16da0*/  F2FP.PACK_AB R66, R239, R188 ;  /* 0x000000bcef42723e */ /* 0x008ff000000000ff */
[----:B------:R2:W-:Y:S01]  /*16db0*/  MUFU.EX2 R108, R0 ;  /* 0x00000000006c7308 */ /* 0x0005e20000000800 */
[----:B----4-:R-:W-:Y:S09]  /*16dc0*/  FSEL R2, R136, RZ, P1 ;  /* 0x000000ff88027208 */ /* 0x010ff20000800000 */
[----:B------:R-:W-:Y:S01]  /*16dd0*/  MUFU.EX2 R237, R7 ;  /* 0x0000000700ed7308 */ /* 0x000fe20000000800 */
[----:B-1----:R-:W-:Y:S09]  /*16de0*/  FFMA.FTZ R4, R9, c[0x0][0x2d0], -R96 ;  /* 0x0000b40009047a23 */ /* 0x002ff20000010860 */
[----:B------:R1:W3:Y:S01]  /*16df0*/  MUFU.EX2 R95, R4 ;  /* 0x00000004005f7308 */ /* 0x0002e20000000800 */
[--C-:B--2---:R-:W-:Y:S09]  /*16e00*/  FFMA.FTZ R0, R11, c[0x0][0x2d0], -R97.reuse ;  /* 0x0000b4000b007a23 */ /* 0x104ff20000010861 */
[----:B------:R2:W4:Y:S01]  /*16e10*/  MUFU.EX2 R109, R0 ;  /* 0x00000000006d7308 */ /* 0x0005220000000800 */
[----:B-1----:R-:W-:Y:S01]  /*16e20*/  FFMA.FTZ R4, R33, c[0x0][0x2d0], -R92 ;  /* 0x0000b40021047a23 */ /* 0x002fe2000001085c */
[----:B---3--:R-:W-:Y:S08]  /*16e30*/  F2FP.PACK_AB R64, R95, R110 ;  /* 0x0000006e5f40723e */ /* 0x008ff000000000ff */
[----:B------:R1:W-:Y:S01]  /*16e40*/  MUFU.EX2 R57, R4 ;  /* 0x0000000400397308 */ /* 0x0003e20000000800 */
[----:B--2---:R-:W-:Y:S01]  /*16e50*/  FFMA.FTZ R0, R14, c[0x0][0x2d0], -R97 ;  /* 0x0000b4000e007a23 */ /* 0x004fe20000010861 */
[----:B----4-:R-:W-:Y:S08]  /*16e60*/  F2FP.PACK_AB R65, R109, R108 ;  /* 0x0000006c6d41723e */ /* 0x010ff000000000ff */
[----:B------:R2:W-:Y:S01]  /*16e70*/  MUFU.EX2 R139, R0 ;  /* 0x00000000008b7308 */ /* 0x0005e20000000800 */
[----:B-1----:R-:W-:Y:S02]  /*16e80*/  FFMA.FTZ R4, R38, c[0x0][0x2d0], -R93 ;  /* 0x0000b40026047a23 */ /* 0x002fe4000001085d */
[----:B------:R-:W-:Y:S07]  /*16e90*/  LDSM.16.MT88.4 R36, [R232+0x100] ;  /* 0x00010000e824783b */ /* 0x000fee0000004200 */
        /* <DEDUP_REMOVED lines=27> */
[----:B--2---:R-:W-:Y:S05]  /*17050*/  FSEL R0, R137, RZ, P2 ;  /* 0x000000ff89007208 */ /* 0x004fea0001000000 */
[----:B------:R-:W-:Y:S04]  /*17060*/  FADD.FTZ R0, -R0, R3 ;  /* 0x0000000300007221 */ /* 0x000fe80000010100 */
[----:B------:R-:W-:Y:S04]  /*17070*/  FMUL.FTZ R0, R0, c[0x0][0x2d0] ;  /* 0x0000b40000007a20 */ /* 0x000fe80000410000 */
[----:B------:R2:W3:Y:S02]  /*17080*/  MUFU.EX2 R69, R0 ;  /* 0x0000000000457308 */ /* 0x0004e40000000800 */
[----:B--2---:R-:W-:Y:S01]  /*17090*/  FADD.FTZ R0, -R2, R132 ;  /* 0x0000008402007221 */ /* 0x004fe20000010100 */
[----:B------:R-:W-:Y:S01]  /*170a0*/  FSEL R2, R135, RZ, P0 ;  /* 0x000000ff87027208 */ /* 0x000fe20000000000 */
[C---:B---3--:R-:W-:Y:S01]  /*170b0*/  FMUL.FTZ R5, R69.reuse, R141 ;  /* 0x0000008d45057220 */ /* 0x048fe20000410000 */
[----:B------:R-:W-:Y:S01]  /*170c0*/  PLOP3.LUT P0, PT, PT, PT, UP0, 0x80, 0x0 ;  /* 0x000000000000781c */ /* 0x000fe20003f0f008 */
[----:B------:R-:W-:Y:S02]  /*170d0*/  FMUL.FTZ R0, R0, c[0x0][0x2d0] ;  /* 0x0000b40000007a20 */ /* 0x000fe40000410000 */
[C---:B------:R-:W-:Y:S02]  /*170e0*/  FMUL.FTZ R4, R69.reuse, R140 ;  /* 0x0000008c45047220 */ /* 0x040fe40000410000 */
[----:B------:R2:W3:Y:S01]  /*170f0*/  MUFU.EX2 R68, R0 ;  /* 0x0000000000447308 */ /* 0x0004e20000000800 */
[C---:B------:R-:W-:Y:S02]  /*17100*/  FMUL.FTZ R16, R69.reuse, R152 ;  /* 0x0000009845107220 */ /* 0x040fe40000410000 */
[C---:B------:R-:W-:Y:S02]  /*17110*/  FMUL.FTZ R17, R69.reuse, R153 ;  /* 0x0000009945117220 */ /* 0x040fe40000410000 */
[----:B------:R-:W-:Y:S02]  /*17120*/  FMUL.FTZ R33, R69, R169 ;  /* 0x000000a945217220 */ /* 0x000fe40000410000 */
[----:B------:R-:W-:Y:S02]  /*17130*/  IMAD.MOV.U32 R169, RZ, RZ, R212 ;  /* 0x000000ffffa97224 */ /* 0x000fe400078e00d4 */
[----:B------:R-:W-:Y:S02]  /*17140*/  IMAD.MOV.U32 R132, RZ, RZ, R204 ;  /* 0x000000ffff847224 */ /* 0x000fe400078e00cc */
[----:B------:R-:W-:Y:S02]  /*17150*/  IMAD.MOV.U32 R153, RZ, RZ, R83 ;  /* 0x000000ffff997224 */ /* 0x000fe400078e0053 */
[----:B------:R-:W-:Y:S02]  /*17160*/  IMAD.MOV.U32 R152, RZ, RZ, R90 ;  /* 0x000000ffff987224 */ /* 0x000fe400078e005a */
[----:B--2---:R-:W-:Y:S01]  /*17170*/  FADD.FTZ R0, -R2, R133 ;  /* 0x0000008502007221 */ /* 0x004fe20000010100 */
[----:B------:R-:W-:Y:S01]  /*17180*/  FSEL R2, R70, RZ, P3 ;  /* 0x000000ff46027208 */ /* 0x000fe20001800000 */
[----:B---3--:R-:W-:Y:S02]  /*17190*/  FMUL.FTZ R6, R68, R142 ;  /* 0x0000008e44067220 */ /* 0x008fe40000410000 */
[----:B------:R-:W-:Y:S02]  /*171a0*/  FMUL.FTZ R0, R0, c[0x0][0x2d0] ;  /* 0x0000b40000007a20 */ /* 0x000fe40000410000 */
[----:B------:R-:W-:Y:S02]  /*171b0*/  IMAD.MOV.U32 R133, RZ, RZ, R53 ;  /* 0x000000ffff857224 */ /* 0x000fe400078e0035 */
[----:B------:R2:W3:Y:S01]  /*171c0*/  MUFU.EX2 R3, R0 ;  /* 0x0000000000037308 */ /* 0x0004e20000000800 */
[C---:B------:R-:W-:Y:S02]  /*171d0*/  FMUL.FTZ R7, R68.reuse, R143 ;  /* 0x0000008f44077220 */ /* 0x040fe40000410000 */
[----:B------:R-:W-:Y:S01]  /*171e0*/  F2FP.PACK_AB R74, R241, R133 ;  /* 0x00000085f14a723e */ /* 0x000fe200000000ff */
        /* <DEDUP_REMOVED lines=8> */
[----:B--2---:R-:W-:Y:S02]  /*17270*/  FADD.FTZ R0, -R2, R134 ;  /* 0x0000008602007221 */ /* 0x004fe40000010100 */
[----:B------:R-:W-:Y:S02]  /*17280*/  FFMA.FTZ R2, R48, c[0x0][0x2d0], -R92 ;  /* 0x0000b40030027a23 */ /* 0x000fe4000001085c */
[C---:B---3--:R-:W-:Y:S02]  /*17290*/  FMUL.FTZ R8, R3.reuse, R144 ;  /* 0x0000009003087220 */ /* 0x048fe40000410000 */
[----:B------:R2:W3:Y:S01]  /*172a0*/  MUFU.EX2 R32, R2 ;  /* 0x0000000200207308 */ /* 0x0004e20000000800 */
[----:B------:R-:W-:Y:S02]  /*172b0*/  FMUL.FTZ R0, R0, c[0x0][0x2d0] ;  /* 0x0000b40000007a20 */ /* 0x000fe40000410000 */
[C---:B------:R-:W-:Y:S02]  /*172c0*/  FMUL.FTZ R29, R3.reuse, R165 ;  /* 0x000000a5031d7220 */ /* 0x040fe40000410000 */
[C---:B------:R-:W-:Y:S02]  /*172d0*/  FMUL.FTZ R28, R3.reuse, R164 ;  /* 0x000000a4031c7220 */ /* 0x040fe40000410000 */
[----:B------:R-:W-:Y:S02]  /*172e0*/  IMAD.MOV.U32 R134, RZ, RZ, R52 ;  /* 0x000000ffff867224 */ /* 0x000fe400078e0034 */
[C---:B------:R-:W-:Y:S01]  /*172f0*/  FMUL.FTZ R9, R3.reuse, R145 ;  /* 0x0000009103097220 */ /* 0x040fe20000410000 */
[----:B------:R-:W4:Y:S01]  /*17300*/  MUFU.EX2 R0, R0 ;  /* 0x0000000000007308 */ /* 0x000f220000000800 */
[C---:B------:R-:W-:Y:S01]  /*17310*/  FMUL.FTZ R13, R3.reuse, R149 ;  /* 0x00000095030d7220 */ /* 0x040fe20000410000 */
[----:B------:R-:W-:Y:S01]  /*17320*/  F2FP.PACK_AB R75, R240, R134 ;  /* 0x00000086f04b723e */ /* 0x000fe200000000ff */
[----:B------:R-:W4:Y:S01]  /*17330*/  LDSM.16.MT88.4 R52, [R230+0x100] ;  /* 0x00010000e634783b */ /* 0x000f220000004200 */
[----:B------:R-:W-:Y:S02]  /*17340*/  FMUL.FTZ R25, R3, R161 ;  /* 0x000000a103197220 */ /* 0x000fe40000410000 */
[----:B------:R-:W-:Y:S02]  /*17350*/  IMAD.MOV.U32 R161, RZ, RZ, R79 ;  /* 0x000000ffffa17224 */ /* 0x000fe400078e004f */
[----:B------:R-:W-:Y:S01]  /*17360*/  FMUL.FTZ R48, R69, R116 ;  /* 0x0000007445307220 */ /* 0x000fe20000410000 */
[-C--:B-1----:R-:W-:Y:S01]  /*17370*/  HMMA.16816.F32 R4, R72, R20.reuse, R4 ;  /* 0x000000144804723c */ /* 0x082fe20000001804 */
[C---:B------:R-:W-:Y:S02]  /*17380*/  FMUL.FTZ R12, R3.reuse, R148 ;  /* 0x00000094030c7220 */ /* 0x040fe40000410000 */
[----:B------:R-:W-:Y:S02]  /*17390*/  FMUL.FTZ R24, R3, R160 ;  /* 0x000000a003187220 */ /* 0x000fe40000410000 */
[----:B--2---:R-:W-:Y:S02]  /*173a0*/  FFMA.FTZ R2, R49, c[0x0][0x2d0], -R92 ;  /* 0x0000b40031027a23 */ /* 0x004fe4000001085c */
[----:B---3--:R-:W-:Y:S02]  /*173b0*/  IMAD.MOV.U32 R140, RZ, RZ, R32 ;  /* 0x000000ffff8c7224 */ /* 0x008fe400078e0020 */
[----:B------:R1:W-:Y:S03]  /*173c0*/  MUFU.EX2 R144, R2 ;  /* 0x0000000200907308 */ /* 0x0003e60000000800 */
[C---:B------:R-:W-:Y:S02]  /*173d0*/  FMUL.FTZ R32, R69.reuse, R168 ;  /* 0x000000a845207220 */ /* 0x040fe40000410000 */
[----:B------:R-:W-:Y:S02]  /*173e0*/  IMAD.MOV.U32 R160, RZ, RZ, R104 ;  /* 0x000000ffffa07224 */ /* 0x000fe400078e0068 */
[C---:B----4-:R-:W-:Y:S02]  /*173f0*/  FMUL.FTZ R10, R0.reuse, R146 ;  /* 0x00000092000a7220 */ /* 0x050fe40000410000 */
[C---:B------:R-:W-:Y:S02]  /*17400*/  FMUL.FTZ R11, R0.reuse, R147 ;  /* 0x00000093000b7220 */ /* 0x040fe40000410000 */
[----:B------:R-:W-:Y:S02]  /*17410*/  IMAD.MOV.U32 R116, RZ, RZ, R87 ;  /* 0x000000ffff747224 */ /* 0x000fe400078e0057 */
[----:B------:R-:W-:Y:S02]  /*17420*/  IMAD.MOV.U32 R168, RZ, RZ, R89 ;  /* 0x000000ffffa87224 */ /* 0x000fe400078e0059 */
[----:B------:R-:W-:Y:S01]  /*17430*/  LDSM.16.MT88.4 R88, [R230+0x900] ;  /* 0x00090000e658783b */ /* 0x000fe20000004200 */
[C---:B------:R-:W-:Y:S01]  /*17440*/  HMMA.16816.F32 R8, R64.reuse, R20, R8 ;  /* 0x000000144008723c */ /* 0x040fe20000001808 */
[C---:B------:R-:W-:Y:S02]  /*17450*/  FMUL.FTZ R14, R0.reuse, R150 ;  /* 0x00000096000e7220 */ /* 0x040fe40000410000 */
[C---:B------:R-:W-:Y:S02]  /*17460*/  FMUL.FTZ R15, R0.reuse, R151 ;  /* 0x00000097000f7220 */ /* 0x040fe40000410000 */
[----:B------:R-:W-:Y:S02]  /*17470*/  FMUL.FTZ R26, R0, R162 ;  /* 0x000000a2001a7220 */ /* 0x000fe40000410000 */
[----:B------:R-:W-:Y:S02]  /*17480*/  IMAD.MOV.U32 R162, RZ, RZ, R78 ;  /* 0x000000ffffa27224 */ /* 0x000fe400078e004e */
[----:B-1----:R-:W-:Y:S01]  /*17490*/  FFMA.FTZ R2, R50, c[0x0][0x2d0], -R93 ;  /* 0x0000b40032027a23 */ /* 0x002fe2000001085d */
[-C--:B------:R-:W-:Y:S02]  /*174a0*/  HMMA.16816.F32 R12, R64, R22.reuse, R12 ;  /* 0x00000016400c723c */ /* 0x080fe4000000180c */
[C---:B------:R-:W-:Y:S01]  /*174b0*/  FMUL.FTZ R20, R69.reuse, R156 ;  /* 0x0000009c45147220 */ /* 0x040fe20000410000 */
[----:B------:R1:W-:Y:S01]  /*174c0*/  MUFU.EX2 R141, R2 ;  /* 0x00000002008d7308 */ /* 0x0003e20000000800 */
[----:B------:R-:W-:Y:S02]  /*174d0*/  IMAD.MOV.U32 R156, RZ, RZ, R76 ;  /* 0x000000ffff9c7224 */ /* 0x000fe400078e004c */
[C---:B------:R-:W-:Y:S02]  /*174e0*/  FMUL.FTZ R27, R0.reuse, R163 ;  /* 0x000000a3001b7220 */ /* 0x040fe40000410000 */
[C---:B------:R-:W-:Y:S01]  /*174f0*/  HMMA.16816.F32 R16, R72.reuse, R22, R16 ;  /* 0x000000164810723c */ /* 0x040fe20000001810 */
[----:B------:R-:W-:Y:S03]  /*17500*/  FMUL.FTZ R21, R69, R157 ;  /* 0x0000009d45157220 */ /* 0x000fe60000410000 */
[----:B------:R-:W-:Y:S02]  /*17510*/  FMUL.FTZ R30, R0, R166 ;  /* 0x000000a6001e7220 */ /* 0x000fe40000410000 */
[----:B------:R-:W-:Y:S02]  /*17520*/  IMAD.MOV.U32 R104, RZ, RZ, R226 ;  /* 0x000000ffff687224 */ /* 0x000fe400078e00e2 */
[C---:B------:R-:W-:Y:S04]  /*17530*/  FMUL.FTZ R22, R68.reuse, R158 ;  /* 0x0000009e44167220 */ /* 0x040fe80000410000 */
[----:B------:R-:W-:Y:S02]  /*17540*/  FMUL.FTZ R23, R68, R159 ;  /* 0x0000009f44177220 */ /* 0x000fe40000410000 */
[----:B------:R-:W-:Y:S02]  /*17550*/  IMAD.MOV.U32 R163, RZ, RZ, R77 ;  /* 0x000000ffffa37224 */ /* 0x000fe400078e004d */
[----:B------:R-:W2:Y:S01]  /*17560*/  LDSM.16.MT88.4 R76, [R231+0x100] ;  /* 0x00010000e74c783b */ /* 0x000ea20000004200 */
[----:B------:R-:W-:Y:S02]  /*17570*/  FFMA.FTZ R104, R104, c[0x0][0x2d0], -R92 ;  /* 0x0000b40068687a23 */ /* 0x000fe4000001085c */
[-C--:B------:R-:W-:Y:S01]  /*17580*/  HMMA.16816.F32 R20, R72, R36.reuse, R20 ;  /* 0x000000244814723c */ /* 0x080fe20000001814 */
[----:B-1----:R-:W-:Y:S02]  /*17590*/  FFMA.FTZ R2, R51, c[0x0][0x2d0], -R93 ;  /* 0x0000b40033027a23 */ /* 0x002fe4000001085d */
[C---:B------:R-:W-:Y:S02]  /*175a0*/  FMUL.FTZ R49, R69.reuse, R117 ;  /* 0x0000007545317220 */ /* 0x040fe40000410000 */
[----:B------:R1:W-:Y:S01]  /*175b0*/  MUFU.EX2 R146, R2 ;  /* 0x0000000200927308 */ /* 0x0003e20000000800 */
[----:B------:R-:W-:Y:S02]  /*175c0*/  IMAD.MOV.U32 R117, RZ, RZ, R58 ;  /* 0x000000ffff757224 */ /* 0x000fe400078e003a */
[C---:B------:R-:W-:Y:S01]  /*175d0*/  HMMA.16816.F32 R24, R64.reuse, R36, R24 ;  /* 0x000000244018723c */ /* 0x040fe20000001818 */
[----:B------:R-:W-:Y:S03]  /*175e0*/  IMAD.MOV.U32 R151, RZ, RZ, R47 ;  /* 0x000000ffff977224 */ /* 0x000fe600078e002f */
[----:B------:R-:W-:Y:S02]  /*175f0*/  FMUL.FTZ R47, R0, R183 ;  /* 0x000000b7002f7220 */ /* 0x000fe40000410000 */
[C---:B------:R-:W-:Y:S02]  /*17600*/  FMUL.FTZ R50, R68.reuse, R118 ;  /* 0x0000007644327220 */ /* 0x040fe40000410000 */
[C---:B------:R-:W-:Y:S04]  /*17610*/  FMUL.FTZ R36, R69.reuse, R172 ;  /* 0x000000ac45247220 */ /* 0x040fe80000410000 */
[----:B------:R-:W-:Y:S02]  /*17620*/  FMUL.FTZ R37, R69, R173 ;  /* 0x000000ad45257220 */ /* 0x000fe40000410000 */
[----:B------:R-:W-:Y:S02]  /*17630*/  FMUL.FTZ R51, R68, R119 ;  /* 0x0000007744337220 */ /* 0x000fe40000410000 */
[----:B------:R-:W-:Y:S02]  /*17640*/  IMAD.MOV.U32 R118, RZ, RZ, R57 ;  /* 0x000000ffff767224 */ /* 0x000fe400078e0039 */
[----:B------:R-:W-:Y:S02]  /*17650*/  IMAD.MOV.U32 R148, RZ, RZ, R59 ;  /* 0x000000ffff947224 */ /* 0x000fe400078e003b */
[C---:B------:R-:W-:Y:S02]  /*17660*/  FMUL.FTZ R57, R3.reuse, R125 ;  /* 0x0000007d03397220 */ /* 0x040fe40000410000 */
[----:B-1----:R-:W-:Y:S02]  /*17670*/  FFMA.FTZ R2, R40, c[0x0][0x2d0], -R96 ;  /* 0x0000b40028027a23 */ /* 0x002fe40000010860 */
[C---:B------:R-:W-:Y:S02]  /*17680*/  FMUL.FTZ R40, R3.reuse, R176 ;  /* 0x000000b003287220 */ /* 0x040fe40000410000 */
[----:B------:R1:W-:Y:S01]  /*17690*/  MUFU.EX2 R147, R2 ;  /* 0x0000000200937308 */ /* 0x0003e20000000800 */
[C---:B------:R-:W-:Y:S02]  /*176a0*/  FMUL.FTZ R58, R0.reuse, R126 ;  /* 0x0000007e003a7220 */ /* 0x040fe40000410000 */
[C---:B------:R-:W-:Y:S02]  /*176b0*/  FMUL.FTZ R59, R0.reuse, R127 ;  /* 0x0000007f003b7220 */ /* 0x040fe40000410000 */
[----:B------:R-:W-:Y:S02]  /*176c0*/  IMAD.MOV.U32 R157, RZ, RZ, R63 ;  /* 0x000000ffff9d7224 */ /* 0x000fe400078e003f */
[----:B------:R-:W-:Y:S02]  /*176d0*/  IMAD.MOV.U32 R158, RZ, RZ, R62 ;  /* 0x000000ffff9e7224 */ /* 0x000fe400078e003e */
[----:B------:R-:W-:Y:S02]  /*176e0*/  IMAD.MOV.U32 R159, RZ, RZ, R61 ;  /* 0x000000ffff9f7224 */ /* 0x000fe400078e003d */
[----:B------:R-:W-:Y:S02]  /*176f0*/  IMAD.MOV.U32 R145, RZ, RZ, R60 ;  /* 0x000000ffff917224 */ /* 0x000fe400078e003c */
[C---:B------:R-:W-:Y:S02]  /*17700*/  FMUL.FTZ R60, R3.reuse, R184 ;  /* 0x000000b8033c7220 */ /* 0x040fe40000410000 */
[----:B------:R-:W-:Y:S02]  /*17710*/  FMUL.FTZ R61, R3, R185 ;  /* 0x000000b9033d7220 */ /* 0x000fe40000410000 */
[C---:B------:R-:W-:Y:S02]  /*17720*/  FMUL.FTZ R62, R0.reuse, R186 ;  /* 0x000000ba003e7220 */ /* 0x040fe40000410000 */
[----:B------:R-:W-:Y:S02]  /*17730*/  FMUL.FTZ R63, R0, R187 ;  /* 0x000000bb003f7220 */ /* 0x000fe40000410000 */
[----:B------:R-:W-:Y:S02]  /*17740*/  IMAD.MOV.U32 R119, RZ, RZ, R86 ;  /* 0x000000ffff777224 */ /* 0x000fe400078e0056 */
[----:B-1----:R-:W-:Y:S02]  /*17750*/  FFMA.FTZ R2, R41, c[0x0][0x2d0], -R96 ;  /* 0x0000b40029027a23 */ /* 0x002fe40000010860 */
[C---:B------:R-:W-:Y:S02]  /*17760*/  FMUL.FTZ R41, R3.reuse, R177 ;  /* 0x000000b103297220 */ /* 0x040fe40000410000 */
[----:B------:R1:W3:Y:S02]  /*17770*/  MUFU.EX2 R31, R2 ;  /* 0x00000002001f7308 */ /* 0x0002e40000000800 */
[----:B-1----:R-:W-:Y:S02]  /*17780*/  FFMA.FTZ R2, R42, c[0x0][0x2d0], -R97 ;  /* 0x0000b4002a027a23 */ /* 0x002fe40000010861 */
[----:B---3--:R-:W-:Y:S06]  /*17790*/  IMAD.MOV.U32 R166, RZ, RZ, R31 ;  /* 0x000000ffffa67224 */ /* 0x008fec00078e001f */
[----:B------:R1:W-:Y:S01]  /*177a0*/  MUFU.EX2 R165, R2 ;  /* 0x0000000200a57308 */ /* 0x0003e20000000800 */
[C---:B------:R-:W-:Y:S02]  /*177b0*/  FMUL.FTZ R31, R0.reuse, R167 ;  /* 0x000000a7001f7220 */ /* 0x040fe40000410000 */
[----:B------:R-:W-:Y:S02]  /*177c0*/  IMAD.MOV.U32 R167, RZ, RZ, R94 ;  /* 0x000000ffffa77224 */ /* 0x000fe400078e005e */
[----:B------:R-:W-:Y:S02]  /*177d0*/  FMUL.FTZ R42, R0, R178 ;  /* 0x000000b2002a7220 */ /* 0x000fe40000410000 */
[----:B------:R-:W-:Y:S01]  /*177e0*/  IMAD.MOV.U32 R94, RZ, RZ, R56 ;  /* 0x000000ffff5e7224 */ /* 0x000fe200078e0038 */
[-C--:B------:R-:W-:Y:S01]  /*177f0*/  HMMA.16816.F32 R28, R64, R38.reuse, R28 ;  /* 0x00000026401c723c */ /* 0x080fe2000000181c */
[----:B------:R-:W-:Y:S07]  /*17800*/  FMUL.FTZ R56, R3, R124 ;  /* 0x0000007c03387220 */ /* 0x000fee0000410000 */
[C---:B------:R-:W-:Y:S07]  /*17810*/  HMMA.16816.F32 R32, R72.reuse, R38, R32 ;  /* 0x000000264820723c */ /* 0x040fee0000001820 */
[C---:B------:R-:W-:Y:S02]  /*17820*/  FMUL.FTZ R38, R68.reuse, R174 ;  /* 0x000000ae44267220 */ /* 0x040fe40000410000 */
[----:B-1----:R-:W-:Y:S03]  /*17830*/  FFMA.FTZ R2, R43, c[0x0][0x2d0], -R97 ;  /* 0x0000b4002b027a23 */ /* 0x002fe60000010861 */
[----:B------:R-:W-:Y:S01]  /*17840*/  FMUL.FTZ R39, R68, R175 ;  /* 0x000000af44277220 */ /* 0x000fe20000410000 */
[----:B------:R1:W3:Y:S01]  /*17850*/  MUFU.EX2 R164, R2 ;  /* 0x0000000200a47308 */ /* 0x0002e20000000800 */
[----:B------:R-:W-:Y:S05]  /*17860*/  FMUL.FTZ R43, R0, R179 ;  /* 0x000000b3002b7220 */ /* 0x000fea0000410000 */
[-C--:B------:R-:W-:Y:S08]  /*17870*/  HMMA.16816.F32 R36, R72, R52.reuse, R36 ;  /* 0x000000344824723c */ /* 0x080ff00000001824 */
[C---:B------:R-:W-:Y:S07]  /*17880*/  HMMA.16816.F32 R40, R64.reuse, R52, R40 ;  /* 0x000000344028723c */ /* 0x040fee0000001828 */
[C---:B------:R-:W-:Y:S02]  /*17890*/  FMUL.FTZ R52, R69.reuse, R120 ;  /* 0x0000007845347220 */ /* 0x040fe40000410000 */
[----:B------:R-:W-:Y:S03]  /*178a0*/  FMUL.FTZ R53, R69, R121 ;  /* 0x0000007945357220 */ /* 0x000fe60000410000 */
[----:B-1----:R-:W-:Y:S02]  /*178b0*/  FFMA.FTZ R2, R44, c[0x0][0x2d0], -R96 ;  /* 0x0000b4002c027a23 */ /* 0x002fe40000010860 */
[----:B------:R-:W-:Y:S02]  /*178c0*/  FMUL.FTZ R44, R3, R180 ;  /* 0x000000b4032c7220 */ /* 0x000fe40000410000 */
[----:B------:R1:W-:Y:S01]  /*178d0*/  MUFU.EX2 R142, R2 ;  /* 0x00000002008e7308 */ /* 0x0003e20000000800 */
[----:B------:R-:W-:Y:S02]  /*178e0*/  IMAD.MOV.U32 R180, RZ, RZ, R85 ;  /* 0x000000ffffb47224 */ /* 0x000fe400078e0055 */
[----:B------:R-:W-:Y:S02]  /*178f0*/  LDSM.16.MT88.4 R84, [R232+0x900] ;  /* 0x00090000e854783b */ /* 0x000fe40000004200 */
[----:B------:R-:W-:Y:S02]  /*17900*/  IMAD.MOV.U32 R124, RZ, RZ, R180 ;  /* 0x000000ffff7c7224 */ /* 0x000fe400078e00b4 */
[----:B-1----:R-:W-:Y:S02]  /*17910*/  FFMA.FTZ R2, R45, c[0x0][0x2d0], -R96 ;  /* 0x0000b4002d027a23 */ /* 0x002fe40000010860 */
[----:B------:R-:W-:Y:S02]  /*17920*/  FMUL.FTZ R45, R3, R181 ;  /* 0x000000b5032d7220 */ /* 0x000fe40000410000 */
[----:B------:R1:W4:Y:S01]  /*17930*/  MUFU.EX2 R149, R2 ;  /* 0x0000000200957308 */ /* 0x0003220000000800 */
[----:B------:R-:W-:Y:S02]  /*17940*/  IMAD.MOV.U32 R181, RZ, RZ, R82 ;  /* 0x000000ffffb57224 */ /* 0x000fe400078e0052 */
[--C-:B-1----:R-:W-:Y:S02]  /*17950*/  FFMA.FTZ R2, R46, c[0x0][0x2d0], -R97.reuse ;  /* 0x0000b4002e027a23 */ /* 0x102fe40000010861 */
[----:B------:R-:W-:Y:S05]  /*17960*/  FMUL.FTZ R46, R0, R182 ;  /* 0x000000b6002e7220 */ /* 0x000fea0000410000 */
[----:B------:R1:W-:Y:S02]  /*17970*/  MUFU.EX2 R143, R2 ;  /* 0x00000002008f7308 */ /* 0x0003e40000000800 */
[-C--:B------:R-:W-:Y:S08]  /*17980*/  HMMA.16816.F32 R44, R64, R54.reuse, R44 ;  /* 0x00000036402c723c */ /* 0x080ff0000000182c */
[C---:B------:R-:W-:Y:S07]  /*17990*/  HMMA.16816.F32 R48, R72.reuse, R54, R48 ;  /* 0x000000364830723c */ /* 0x040fee0000001830 */
[C---:B------:R-:W-:Y:S02]  /*179a0*/  FMUL.FTZ R54, R68.reuse, R122 ;  /* 0x0000007a44367220 */ /* 0x040fe40000410000 */
[----:B------:R-:W-:Y:S03]  /*179b0*/  FMUL.FTZ R55, R68, R123 ;  /* 0x0000007b44377220 */ /* 0x000fe60000410000 */
[----:B-1----:R-:W-:Y:S04]  /*179c0*/  FFMA.FTZ R2, R80, c[0x0][0x2d0], -R97 ;  /* 0x0000b40050027a23 */ /* 0x002fe80000010861 */
[-C--:B--2---:R-:W-:Y:S01]  /*179d0*/  HMMA.16816.F32 R52, R72, R76.reuse, R52 ;  /* 0x0000004c4834723c */ /* 0x084fe20000001834 */
[----:B------:R1:W3:Y:S07]  /*179e0*/  MUFU.EX2 R150, R2 ;  /* 0x0000000200967308 */ /* 0x0002ee0000000800 */
[C---:B------:R-:W-:Y:S07]  /*179f0*/  HMMA.16816.F32 R56, R64.reuse, R76, R56 ;  /* 0x0000004c4038723c */ /* 0x040fee0000001838 */
[----:B------:R-:W-:Y:S01]  /*17a00*/  F2FP.PACK_AB R76, R159, R235 ;  /* 0x000000eb9f4c723e */ /* 0x000fe200000000ff */
[-C--:B------:R-:W-:Y:S01]  /*17a10*/  HMMA.16816.F32 R60, R64, R78.reuse, R60 ;  /* 0x0000004e403c723c */ /* 0x080fe2000000183c */
[----:B------:R-:W-:Y:S06]  /*17a20*/  F2FP.PACK_AB R77, R158, R234 ;  /* 0x000000ea9e4d723e */ /* 0x000fec00000000ff */
[----:B------:R-:W-:Y:S02]  /*17a30*/  FMUL.FTZ R64, R69, R128 ;  /* 0x0000008045407220 */ /* 0x000fe40000410000 */
[--C-:B-1----:R-:W-:Y:S01]  /*17a40*/  FFMA.FTZ R2, R189, c[0x0][0x2d0], -R92.reuse ;  /* 0x0000b400bd027a23 */ /* 0x102fe2000001085c */
[----:B------:R-:W2:Y:S02]  /*17a50*/  LDL.LU R128, [R1+0x8] ;  /* 0x0000080001807983 */ /* 0x000ea40000300800 */
[----:B------:R-:W-:Y:S01]  /*17a60*/  IMAD.MOV.U32 R189, RZ, RZ, R81 ;  /* 0x000000ffffbd7224 */ /* 0x000fe200078e0051 */
[----:B------:R1:W-:Y:S01]  /*17a70*/  MUFU.EX2 R120, R2 ;  /* 0x0000000200787308 */ /* 0x0003e20000000800 */
[----:B------:R-:W3:Y:S01]  /*17a80*/  LDSM.16.MT88.4 R80, [R229+0x900] ;  /* 0x00090000e550783b */ /* 0x000ee20000004200 */
[C---:B------:R-:W-:Y:S02]  /*17a90*/  FMUL.FTZ R66, R68.reuse, R130 ;  /* 0x0000008244427220 */ /* 0x040fe40000410000 */
[----:B------:R-:W-:Y:S02]  /*17aa0*/  FMUL.FTZ R67, R68, R131 ;  /* 0x0000008344437220 */ /* 0x000fe40000410000 */
[----:B------:R-:W-:Y:S07]  /*17ab0*/  FMUL.FTZ R65, R69, R129 ;  /* 0x0000008145417220 */ /* 0x000fee0000410000 */
[----:B------:R-:W-:Y:S07]  /*17ac0*/  HMMA.16816.F32 R64, R72, R78, R64 ;  /* 0x0000004e4840723c */ /* 0x000fee0000001840 */
[----:B------:R-:W-:Y:S02]  /*17ad0*/  F2FP.PACK_AB R72, R233, R237 ;  /* 0x000000ede948723e */ /* 0x000fe400000000ff */
[----:B------:R-:W-:Y:S03]  /*17ae0*/  F2FP.PACK_AB R73, R228, R236 ;  /* 0x000000ece449723e */ /* 0x000fe600000000ff */
[--C-:B-1----:R-:W-:Y:S01]  /*17af0*/  FFMA.FTZ R2, R190, c[0x0][0x2d0], -R92.reuse ;  /* 0x0000b400be027a23 */ /* 0x102fe2000001085c */
[----:B------:R-:W-:Y:S02]  /*17b00*/  F2FP.PACK_AB R74, R118, R157 ;  /* 0x0000009d764a723e */ /* 0x000fe400000000ff */
[----:B------:R-:W-:Y:S01]  /*17b10*/  F2FP.PACK_AB R75, R163, R156 ;  /* 0x0000009ca34b723e */ /* 0x000fe200000000ff */
[----:B------:R1:W-:Y:S01]  /*17b20*/  MUFU.EX2 R121, R2 ;  /* 0x0000000200797308 */ /* 0x0003e20000000800 */
[----:B------:R-:W-:Y:S02]  /*17b30*/  F2FP.PACK_AB R79, R161, R117 ;  /* 0x00000075a14f723e */ /* 0x000fe400000000ff */
[----:B------:R-:W-:Y:S03]  /*17b40*/  F2FP.PACK_AB R78, R162, R151 ;  /* 0x00000097a24e723e */ /* 0x000fe600000000ff */
[-C--:B---3--:R-:W-:Y:S08]  /*17b50*/  HMMA.16816.F32 R4, R72, R80.reuse, R4 ;  /* 0x000000504804723c */ /* 0x088ff00000001804 */
[C---:B------:R-:W-:Y:S01]  /*17b60*/  HMMA.16816.F32 R8, R76.reuse, R80, R8 ;  /* 0x000000504c08723c */ /* 0x040fe20000001808 */
[--C-:B-1----:R-:W-:Y:S07]  /*17b70*/  FFMA.FTZ R2, R191, c[0x0][0x2d0], -R93.reuse ;  /* 0x0000b400bf027a23 */ /* 0x102fee000001085d */
[-C--:B------:R-:W-:Y:S01]  /*17b80*/  HMMA.16816.F32 R12, R76, R82.reuse, R12 ;  /* 0x000000524c0c723c */ /* 0x080fe2000000180c */
[----:B------:R1:W-:Y:S07]  /*17b90*/  MUFU.EX2 R175, R2 ;  /* 0x0000000200af7308 */ /* 0x0003ee0000000800 */
[C---:B------:R-:W-:Y:S01]  /*17ba0*/  HMMA.16816.F32 R16, R72.reuse, R82, R16 ;  /* 0x000000524810723c */ /* 0x040fe20000001810 */
[----:B------:R-:W3:Y:S07]  /*17bb0*/  LDSM.16.MT88.4 R80, [R231+0x900] ;  /* 0x00090000e750783b */ /* 0x000eee0000004200 */
[-C--:B------:R-:W-:Y:S08]  /*17bc0*/  HMMA.16816.F32 R20, R72, R84.reuse, R20 ;  /* 0x000000544814723c */ /* 0x080ff00000001814 */
[C---:B------:R-:W-:Y:S01]  /*17bd0*/  HMMA.16816.F32 R24, R76.reuse, R84, R24 ;  /* 0x000000544c18723c */ /* 0x040fe20000001818 */
[----:B-1----:R-:W-:Y:S04]  /*17be0*/  FFMA.FTZ R2, R192, c[0x0][0x2d0], -R93 ;  /* 0x0000b400c0027a23 */ /* 0x002fe8000001085d */
[----:B------:R1:W1:Y:S02]  /*17bf0*/  MUFU.EX2 R174, R2 ;  /* 0x0000000200ae7308 */ /* 0x0002640000000800 */
[----:B------:R-:W-:Y:S01]  /*17c00*/  FFMA.FTZ R84, R101, c[0x0][0x2d0], -R97 ;  /* 0x0000b40065547a23 */ /* 0x000fe20000010861 */
[-C--:B------:R-:W-:Y:S01]  /*17c10*/  HMMA.16816.F32 R28, R76, R86.reuse, R28 ;  /* 0x000000564c1c723c */ /* 0x080fe2000000181c */
[--C-:B------:R-:W-:Y:S03]  /*17c20*/  FFMA.FTZ R101, R107, c[0x0][0x2d0], -R92.reuse ;  /* 0x0000b4006b657a23 */ /* 0x100fe6000001085c */
[--C-:B------:R-:W-:Y:S02]  /*17c30*/  FFMA.FTZ R107, R220, c[0x0][0x2d0], -R92.reuse ;  /* 0x0000b400dc6b7a23 */ /* 0x100fe4000001085c */
[----:B------:R-:W-:Y:S01]  /*17c40*/  IMAD.MOV.U32 R220, RZ, RZ, R145 ;  /* 0x000000ffffdc7224 */ /* 0x000fe200078e0091 */
[----:B------:R3:W-:Y:S01]  /*17c50*/  MUFU.EX2 R172, R84 ;  /* 0x0000005400ac7308 */ /* 0x0007e20000000800 */
[C---:B------:R-:W-:Y:S08]  /*17c60*/  HMMA.16816.F32 R32, R72.reuse, R86, R32 ;  /* 0x000000564820723c */ /* 0x040ff00000001820 */
[-C--:B------:R-:W-:Y:S01]  /*17c70*/  HMMA.16816.F32 R36, R72, R88.reuse, R36 ;  /* 0x000000584824723c */ /* 0x080fe20000001824 */
[----:B------:R-:W-:Y:S03]  /*17c80*/  MUFU.EX2 R107, R107 ;  /* 0x0000006b006b7308 */ /* 0x000fe60000000800 */
[--C-:B-1----:R-:W-:Y:S04]  /*17c90*/  FFMA.FTZ R2, R193, c[0x0][0x2d0], -R92.reuse ;  /* 0x0000b400c1027a23 */ /* 0x102fe8000001085c */
[C---:B------:R-:W-:Y:S03]  /*17ca0*/  HMMA.16816.F32 R40, R76.reuse, R88, R40 ;  /* 0x000000584c28723c */ /* 0x040fe60000001828 */
[----:B------:R1:W-:Y:S01]  /*17cb0*/  MUFU.EX2 R251, R2 ;  /* 0x0000000200fb7308 */ /* 0x0003e20000000800 */
[----:B---3--:R-:W3:Y:S04]  /*17cc0*/  LDSM.16.MT88.4 R84, [R229+0x1100] ;  /* 0x00110000e554783b */ /* 0x008ee80000004200 */
[-C--:B------:R-:W-:Y:S08]  /*17cd0*/  HMMA.16816.F32 R44, R76, R90.reuse, R44 ;  /* 0x0000005a4c2c723c */ /* 0x080ff0000000182c */
[C---:B------:R-:W-:Y:S01]  /*17ce0*/  HMMA.16816.F32 R48, R72.reuse, R90, R48 ;  /* 0x0000005a4830723c */ /* 0x040fe20000001830 */
[----:B------:R-:W3:Y:S07]  /*17cf0*/  LDSM.16.MT88.4 R88, [R232+0x1100] ;  /* 0x00110000e858783b */ /* 0x000eee0000004200 */
[-C--:B------:R-:W-:Y:S01]  /*17d00*/  HMMA.16816.F32 R52, R72, R80.reuse, R52 ;  /* 0x000000504834723c */ /* 0x080fe20000001834 */
[----:B-1----:R-:W-:Y:S07]  /*17d10*/  FFMA.FTZ R2, R194, c[0x0][0x2d0], -R92 ;  /* 0x0000b400c2027a23 */ /* 0x002fee000001085c */
[C---:B------:R-:W-:Y:S01]  /*17d20*/  HMMA.16816.F32 R56, R76.reuse, R80, R56 ;  /* 0x000000504c38723c */ /* 0x040fe20000001838 */
[----:B------:R1:W1:Y:S07]  /*17d30*/  MUFU.EX2 R226, R2 ;  /* 0x0000000200e27308 */ /* 0x00026e0000000800 */
[-C--:B------:R-:W-:Y:S07]  /*17d40*/  HMMA.16816.F32 R60, R76, R82.reuse, R60 ;  /* 0x000000524c3c723c */ /* 0x080fee000000183c */
[----:B------:R-:W-:Y:S01]  /*17d50*/  F2FP.PACK_AB R76, R166, R147 ;  /* 0x00000093a64c723e */ /* 0x000fe200000000ff */
[----:B------:R-:W-:Y:S01]  /*17d60*/  HMMA.16816.F32 R64, R72, R82, R64 ;  /* 0x000000524840723c */ /* 0x000fe20000001840 */
[----:B------:R-:W-:Y:S01]  /*17d70*/  F2FP.PACK_AB R77, R164, R165 ;  /* 0x000000a5a44d723e */ /* 0x000fe200000000ff */
[----:B------:R-:W3:Y:S02]  /*17d80*/  LDSM.16.MT88.4 R80, [R230+0x1100] ;  /* 0x00110000e650783b */ /* 0x000ee40000004200 */
[----:B----4-:R-:W-:Y:S02]  /*17d90*/  F2FP.PACK_AB R78, R149, R142 ;  /* 0x0000008e954e723e */ /* 0x010fe400000000ff */
[----:B------:R-:W-:Y:S02]  /*17da0*/  F2FP.PACK_AB R79, R150, R143 ;  /* 0x0000008f964f723e */ /* 0x000fe400000000ff */
[----:B------:R-:W-:Y:S01]  /*17db0*/  F2FP.PACK_AB R72, R145, R160 ;  /* 0x000000a09148723e */ /* 0x000fe200000000ff */
[--C-:B-1----:R-:W-:Y:S03]  /*17dc0*/  FFMA.FTZ R2, R195, c[0x0][0x2d0], -R93.reuse ;  /* 0x0000b400c3027a23 */ /* 0x102fe6000001085d */
[----:B------:R-:W-:Y:S01]  /*17dd0*/  F2FP.PACK_AB R73, R167, R148 ;  /* 0x00000094a749723e */ /* 0x000fe200000000ff */
[----:B------:R1:W-:Y:S01]  /*17de0*/  MUFU.EX2 R216, R2 ;  /* 0x0000000200d87308 */ /* 0x0003e20000000800 */
[----:B------:R-:W-:Y:S02]  /*17df0*/  F2FP.PACK_AB R74, R144, R140 ;  /* 0x0000008c904a723e */ /* 0x000fe400000000ff */
[----:B------:R-:W-:Y:S07]  /*17e00*/  F2FP.PACK_AB R75, R146, R141 ;  /* 0x0000008d924b723e */ /* 0x000fee00000000ff */
[-C--:B---3--:R-:W-:Y:S08]  /*17e10*/  HMMA.16816.F32 R4, R72, R84.reuse, R4 ;  /* 0x000000544804723c */ /* 0x088ff00000001804 */
[C---:B------:R-:W-:Y:S01]  /*17e20*/  HMMA.16816.F32 R8, R76.reuse, R84, R8 ;  /* 0x000000544c08723c */ /* 0x040fe20000001808 */
[--C-:B-1----:R-:W-:Y:S07]  /*17e30*/  FFMA.FTZ R2, R196, c[0x0][0x2d0], -R93.reuse ;  /* 0x0000b400c4027a23 */ /* 0x102fee000001085d */
[-C--:B------:R-:W-:Y:S01]  /*17e40*/  HMMA.16816.F32 R12, R76, R86.reuse, R12 ;  /* 0x000000564c0c723c */ /* 0x080fe2000000180c */
[----:B------:R1:W3:Y:S07]  /*17e50*/  MUFU.EX2 R221, R2 ;  /* 0x0000000200dd7308 */ /* 0x0002ee0000000800 */
[C---:B------:R-:W-:Y:S01]  /*17e60*/  HMMA.16816.F32 R16, R72.reuse, R86, R16 ;  /* 0x000000564810723c */ /* 0x040fe20000001810 */
[----:B------:R-:W4:Y:S07]  /*17e70*/  LDSM.16.MT88.4 R84, [R231+0x1100] ;  /* 0x00110000e754783b */ /* 0x000f2e0000004200 */
[-C--:B------:R-:W-:Y:S08]  /*17e80*/  HMMA.16816.F32 R20, R72, R88.reuse, R20 ;  /* 0x000000584814723c */ /* 0x080ff00000001814 */
[C---:B------:R-:W-:Y:S01]  /*17e90*/  HMMA.16816.F32 R24, R76.reuse, R88, R24 ;  /* 0x000000584c18723c */ /* 0x040fe20000001818 */
[--C-:B-1----:R-:W-:Y:S03]  /*17ea0*/  FFMA.FTZ R2, R98, c[0x0][0x2d0], -R96.reuse ;  /* 0x0000b40062027a23 */ /* 0x102fe60000010860 */
[----:B------:R-:W-:Y:S04]  /*17eb0*/  FFMA.FTZ R98, R171, c[0x0][0x2d0], -R93 ;  /* 0x0000b400ab627a23 */ /* 0x000fe8000001085d */
[-C--:B------:R-:W-:Y:S01]  /*17ec0*/  HMMA.16816.F32 R28, R76, R90.reuse, R28 ;  /* 0x0000005a4c1c723c */ /* 0x080fe2000000181c */
[----:B------:R1:W-:Y:S07]  /*17ed0*/  MUFU.EX2 R173, R2 ;  /* 0x0000000200ad7308 */ /* 0x0003ee0000000800 */
[C---:B------:R-:W-:Y:S01]  /*17ee0*/  HMMA.16816.F32 R32, R72.reuse, R90, R32 ;  /* 0x0000005a4820723c */ /* 0x040fe20000001820 */
[----:B------:R-:W-:Y:S07]  /*17ef0*/  LDSM.16.MT88.4 R88, [R232+0x1900] ;  /* 0x00190000e858783b */ /* 0x000fee0000004200 */
[-C--:B------:R-:W-:Y:S08]  /*17f00*/  HMMA.16816.F32 R36, R72, R80.reuse, R36 ;  /* 0x000000504824723c */ /* 0x080ff00000001824 */
[C---:B------:R-:W-:Y:S01]  /*17f10*/  HMMA.16816.F32 R40, R76.reuse, R80, R40 ;  /* 0x000000504c28723c */ /* 0x040fe20000001828 */
[----:B-1----:R-:W-:Y:S03]  /*17f20*/  FFMA.FTZ R2, R99, c[0x0][0x2d0], -R96 ;  /* 0x0000b40063027a23 */ /* 0x002fe60000010860 */
[----:B------:R-:W-:Y:S01]  /*17f30*/  FFMA.FTZ R99, R189, c[0x0][0x2d0], -R92 ;  /* 0x0000b400bd637a23 */ /* 0x000fe2000001085c */
[----:B------:R1:W-:Y:S03]  /*17f40*/  MUFU.EX2 R179, R2 ;  /* 0x0000000200b37308 */ /* 0x0003e60000000800 */
[-C--:B------:R-:W-:Y:S08]  /*17f50*/  HMMA.16816.F32 R44, R76, R82.reuse, R44 ;  /* 0x000000524c2c723c */ /* 0x080ff0000000182c */
[C---:B------:R-:W-:Y:S01]  /*17f60*/  HMMA.16816.F32 R48, R72.reuse, R82, R48 ;  /* 0x000000524830723c */ /* 0x040fe20000001830 */
[----:B------:R-:W3:Y:S07]  /*17f70*/  LDSM.16.MT88.4 R80, [R229+0x1900] ;  /* 0x00190000e550783b */ /* 0x000eee0000004200 */
[-C--:B----4-:R-:W-:Y:S01]  /*17f80*/  HMMA.16816.F32 R52, R72, R84.reuse, R52 ;  /* 0x000000544834723c */ /* 0x090fe20000001834 */
[----:B-1----:R-:W-:Y:S03]  /*17f90*/  FFMA.FTZ R2, R103, c[0x0][0x2d0], -R97 ;  /* 0x0000b40067027a23 */ /* 0x002fe60000010861 */
[----:B------:R-:W-:Y:S04]  /*17fa0*/  FFMA.FTZ R103, R169, c[0x0][0x2d0], -R93 ;  /* 0x0000b400a9677a23 */ /* 0x000fe8000001085d */
[C---:B------:R-:W-:Y:S01]  /*17fb0*/  HMMA.16816.F32 R56, R76.reuse, R84, R56 ;  /* 0x000000544c38723c */ /* 0x040fe20000001838 */
[----:B------:R1:W4:Y:S03]  /*17fc0*/  MUFU.EX2 R178, R2 ;  /* 0x0000000200b27308 */ /* 0x0003260000000800 */
[----:B------:R-:W-:Y:S02]  /*17fd0*/  IMAD.MOV.U32 R169, RZ, RZ, R168 ;  /* 0x000000ffffa97224 */ /* 0x000fe400078e00a8 */
[----:B------:R-:W-:Y:S02]  /*17fe0*/  IMAD.MOV.U32 R168, RZ, RZ, R152 ;  /* 0x000000ffffa87224 */ /* 0x000fe400078e0098 */
[-C--:B------:R-:W-:Y:S01]  /*17ff0*/  HMMA.16816.F32 R60, R76, R86.reuse, R60 ;  /* 0x000000564c3c723c */ /* 0x080fe2000000183c */
[----:B------:R-:W-:Y:S02]  /*18000*/  IMAD.MOV.U32 R152, RZ, RZ, R139 ;  /* 0x000000ffff987224 */ /* 0x000fe400078e008b */
[----:B------:R-:W-:Y:S01]  /*18010*/  MUFU.EX2 R139, R98 ;  /* 0x00000062008b7308 */ /* 0x000fe20000000800 */
[----:B--2---:R-:W-:Y:S03]  /*18020*/  FFMA.FTZ R69, R69, R128, R224 ;  /* 0x0000008045457223 */ /* 0x004fe600000100e0 */
[--C-:B------:R-:W-:Y:S01]  /*18030*/  FFMA.FTZ R76, R116, c[0x0][0x2d0], -R93.reuse ;  /* 0x0000b400744c7a23 */ /* 0x100fe2000001085d */
[----:B------:R-:W-:Y:S01]  /*18040*/  HMMA.16816.F32 R64, R72, R86, R64 ;  /* 0x000000564840723c */ /* 0x000fe20000001840 */
[----:B------:R-:W2:Y:S03]  /*18050*/  LDSM.16.MT88.4 R84, [R230+0x1900] ;  /* 0x00190000e654783b */ /* 0x000ea60000004200 */
[----:B------:R-:W-:Y:S01]  /*18060*/  FFMA.FTZ R116, R153, c[0x0][0x2d0], -R93 ;  /* 0x0000b40099747a23 */ /* 0x000fe2000001085d */
[----:B------:R2:W-:Y:S01]  /*18070*/  MUFU.EX2 R190, R76 ;  /* 0x0000004c00be7308 */ /* 0x0005e20000000800 */
[----:B------:R-:W-:Y:S01]  /*18080*/  IMAD.MOV.U32 R153, RZ, RZ, R188 ;  /* 0x000000ffff997224 */ /* 0x000fe200078e00bc */
[----:B------:R-:W-:Y:S01]  /*18090*/  F2FP.PACK_AB R73, R174, R175 ;  /* 0x000000afae49723e */ /* 0x000fe200000000ff */
[----:B------:R-:W-:Y:S01]  /*180a0*/  FADD.FTZ R69, R252, R69 ;  /* 0x00000045fc457221 */ /* 0x000fe20000010000 */
[----:B------:R-:W-:Y:S03]  /*180b0*/  F2FP.PACK_AB R74, R226, R251 ;  /* 0x000000fbe24a723e */ /* 0x000fe600000000ff */
[--C-:B-1----:R-:W-:Y:S01]  /*180c0*/  FFMA.FTZ R2, R100, c[0x0][0x2d0], -R96.reuse ;  /* 0x0000b40064027a23 */ /* 0x102fe20000010860 */
[----:B---3--:R-:W-:Y:S01]  /*180d0*/  F2FP.PACK_AB R75, R221, R216 ;  /* 0x000000d8dd4b723e */ /* 0x008fe200000000ff */
[--C-:B------:R-:W-:Y:S01]  /*180e0*/  FFMA.FTZ R100, R225, c[0x0][0x2d0], -R96.reuse ;  /* 0x0000b400e1647a23 */ /* 0x100fe20000010860 */
[----:B----4-:R-:W-:Y:S01]  /*180f0*/  F2FP.PACK_AB R77, R178, R172 ;  /* 0x000000acb24d723e */ /* 0x010fe200000000ff */
[----:B------:R1:W-:Y:S01]  /*18100*/  MUFU.EX2 R177, R2 ;  /* 0x0000000200b17308 */ /* 0x0003e20000000800 */
[----:B------:R-:W-:Y:S09]  /*18110*/  IMAD.MOV.U32 R225, RZ, RZ, R117 ;  /* 0x000000ffffe17224 */ /* 0x000ff200078e0075 */
[----:B------:R-:W-:Y:S01]  /*18120*/  MUFU.EX2 R100, R100 ;  /* 0x0000006400647308 */ /* 0x000fe20000000800 */
[----:B--2---:R-:W-:Y:S09]  /*18130*/  F2FP.PACK_AB R76, R179, R173 ;  /* 0x000000adb34c723e */ /* 0x004ff200000000ff */
[----:B------:R2:W-:Y:S01]  /*18140*/  MUFU.EX2 R188, R99 ;  /* 0x0000006300bc7308 */ /* 0x0005e20000000800 */
[--C-:B-1----:R-:W-:Y:S02]  /*18150*/  FFMA.FTZ R2, R102, c[0x0][0x2d0], -R96.reuse ;  /* 0x0000b40066027a23 */ /* 0x102fe40000010860 */
[----:B------:R-:W-:Y:S07]  /*18160*/  FFMA.FTZ R102, R222, c[0x0][0x2d0], -R97 ;  /* 0x0000b400de667a23 */ /* 0x000fee0000010861 */
[----:B------:R1:W3:Y:S01]  /*18170*/  MUFU.EX2 R212, R2 ;  /* 0x0000000200d47308 */ /* 0x0002e20000000800 */
[----:B--2---:R-:W-:Y:S02]  /*18180*/  FFMA.FTZ R99, R223, c[0x0][0x2d0], -R96 ;  /* 0x0000b400df637a23 */ /* 0x004fe40000010860 */
[----:B------:R-:W-:Y:S07]  /*18190*/  IMAD.MOV.U32 R223, RZ, RZ, R151 ;  /* 0x000000ffffdf7224 */ /* 0x000fee00078e0097 */
[----:B------:R-:W2:Y:S01]  /*181a0*/  MUFU.EX2 R99, R99 ;  /* 0x0000006300637308 */ /* 0x000ea20000000800 */
[----:B-1----:R-:W-:Y:S01]  /*181b0*/  FFMA.FTZ R2, R112, c[0x0][0x2d0], -R97 ;  /* 0x0000b40070027a23 */ /* 0x002fe20000010861 */
[----:B---3--:R-:W-:Y:S01]  /*181c0*/  F2FP.PACK_AB R78, R212, R177 ;  /* 0x000000b1d44e723e */ /* 0x008fe200000000ff */
[----:B------:R-:W-:Y:S02]  /*181d0*/  FFMA.FTZ R112, R154, c[0x0][0x2d0], -R93 ;  /* 0x0000b4009a707a23 */ /* 0x000fe4000001085d */
[----:B------:R-:W-:Y:S05]  /*181e0*/  IMAD.MOV.U32 R154, RZ, RZ, R95 ;  /* 0x000000ffff9a7224 */ /* 0x000fea00078e005f */
[----:B------:R1:W-:Y:S01]  /*181f0*/  MUFU.EX2 R176, R2 ;  /* 0x0000000200b07308 */ /* 0x0003e20000000800 */
[----:B--2---:R-:W-:Y:S01]  /*18200*/  F2FP.PACK_AB R184, R99, R100 ;  /* 0x0000006463b8723e */ /* 0x004fe200000000ff */
[----:B-1----:R-:W-:Y:S08]  /*18210*/  FFMA.FTZ R2, R113, c[0x0][0x2d0], -R97 ;  /* 0x0000b40071027a23 */ /* 0x002ff00000010861 */
[----:B------:R1:W2:Y:S02]  /*18220*/  MUFU.EX2 R207, R2 ;  /* 0x0000000200cf7308 */ /* 0x0002a40000000800 */
[--C-:B-1----:R-:W-:Y:S01]  /*18230*/  FFMA.FTZ R2, R197, c[0x0][0x2d0], -R92.reuse ;  /* 0x0000b400c5027a23 */ /* 0x102fe2000001085c */
[----:B--2---:R-:W-:Y:S07]  /*18240*/  F2FP.PACK_AB R79, R207, R176 ;  /* 0x000000b0cf4f723e */ /* 0x004fee00000000ff */
[----:B------:R1:W-:Y:S02]  /*18250*/  MUFU.EX2 R183, R2 ;  /* 0x0000000200b77308 */ /* 0x0003e40000000800 */
[--C-:B-1----:R-:W-:Y:S08]  /*18260*/  FFMA.FTZ R2, R198, c[0x0][0x2d0], -R92.reuse ;  /* 0x0000b400c6027a23 */ /* 0x102ff0000001085c */
        /* <DEDUP_REMOVED lines=8> */
[----:B------:R-:W-:Y:S02]  /*182f0*/  IMAD.MOV.U32 R121, RZ, RZ, R94 ;  /* 0x000000ffff797224 */ /* 0x000fe400078e005e */
[----:B------:R-:W-:Y:S02]  /*18300*/  FFMA.FTZ R94, R114, c[0x0][0x2d0], -R96 ;  /* 0x0000b400725e7a23 */ /* 0x000fe40000010860 */
[----:B------:R-:W-:Y:S02]  /*18310*/  FFMA.FTZ R114, R214, c[0x0][0x2d0], -R97 ;  /* 0x0000b400d6727a23 */ /* 0x000fe40000010861 */
[----:B-1----:R-:W-:Y:S02]  /*18320*/  FFMA.FTZ R2, R210, c[0x0][0x2d0], -R92 ;  /* 0x0000b400d2027a23 */ /* 0x002fe4000001085c */
[----:B------:R-:W-:Y:S02]  /*18330*/  IMAD.MOV.U32 R210, RZ, RZ, R120 ;  /* 0x000000ffffd27224 */ /* 0x000fe400078e0078 */
[----:B------:R1:W-:Y:S01]  /*18340*/  MUFU.EX2 R199, R2 ;  /* 0x0000000200c77308 */ /* 0x0003e20000000800 */
[----:B------:R-:W-:Y:S02]  /*18350*/  IMAD.MOV.U32 R120, RZ, RZ, R181 ;  /* 0x000000ffff787224 */ /* 0x000fe400078e00b5 */
[----:B------:R-:W-:Y:S07]  /*18360*/  F2FP.PACK_AB R72, R208, R210 ;  /* 0x000000d2d048723e */ /* 0x000fee00000000ff */
[-C--:B------:R-:W-:Y:S01]  /*18370*/  HMMA.16816.F32 R4, R72, R80.reuse, R4 ;  /* 0x000000504804723c */ /* 0x080fe20000001804 */
[----:B------:R2:W-:Y:S07]  /*18380*/  MUFU.EX2 R181, R94 ;  /* 0x0000005e00b57308 */ /* 0x0005ee0000000800 */
[C---:B------:R-:W-:Y:S01]  /*18390*/  HMMA.16816.F32 R8, R76.reuse, R80, R8 ;  /* 0x000000504c08723c */ /* 0x040fe20000001808 */
[--C-:B-1----:R-:W-:Y:S07]  /*183a0*/  FFMA.FTZ R2, R211, c[0x0][0x2d0], -R93.reuse ;  /* 0x0000b400d3027a23 */ /* 0x102fee000001085d */
[-C--:B------:R-:W-:Y:S01]  /*183b0*/  HMMA.16816.F32 R12, R76, R82.reuse, R12 ;  /* 0x000000524c0c723c */ /* 0x080fe2000000180c */
[----:B------:R-:W-:Y:S01]  /*183c0*/  IMAD.MOV.U32 R211, RZ, RZ, R150 ;  /* 0x000000ffffd37224 */ /* 0x000fe200078e0096 */
[----:B------:R1:W-:Y:S06]  /*183d0*/  MUFU.EX2 R196, R2 ;  /* 0x0000000200c47308 */ /* 0x0003ec0000000800 */
[C---:B------:R-:W-:Y:S01]  /*183e0*/  HMMA.16816.F32 R16, R72.reuse, R82, R16 ;  /* 0x000000524810723c */ /* 0x040fe20000001810 */
[----:B--2---:R-:W-:Y:S01]  /*183f0*/  FFMA.FTZ R94, R120, c[0x0][0x2d0], -R92 ;  /* 0x0000b400785e7a23 */ /* 0x004fe2000001085c */
[----:B------:R-:W-:Y:S03]  /*18400*/  LDSM.16.MT88.4 R80, [R229+0x2100] ;  /* 0x00210000e550783b */ /* 0x000fe60000004200 */
[----:B------:R-:W-:Y:S03]  /*18410*/  MUFU.EX2 R189, R94 ;  /* 0x0000005e00bd7308 */ /* 0x000fe60000000800 */
[-C--:B------:R-:W-:Y:S08]  /*18420*/  HMMA.16816.F32 R20, R72, R88.reuse, R20 ;  /* 0x000000584814723c */ /* 0x080ff00000001814 */
[C---:B------:R-:W-:Y:S01]  /*18430*/  HMMA.16816.F32 R24, R76.reuse, R88, R24 ;  /* 0x000000584c18723c */ /* 0x040fe20000001818 */
[----:B-1----:R-:W-:Y:S03]  /*18440*/  FFMA.FTZ R2, R213, c[0x0][0x2d0], -R93 ;  /* 0x0000b400d5027a23 */ /* 0x002fe6000001085d */
[----:B------:R-:W-:Y:S04]  /*18450*/  IMAD.MOV.U32 R213, RZ, RZ, R149 ;  /* 0x000000ffffd57224 */ /* 0x000fe800078e0095 */
        /* <DEDUP_REMOVED lines=8> */
[----:B------:R1:W-:Y:S01]  /*184e0*/  MUFU.EX2 R195, R2 ;  /* 0x0000000200c37308 */ /* 0x0003e20000000800 */
[----:B------:R-:W-:Y:S02]  /*184f0*/  IMAD.MOV.U32 R219, RZ, RZ, R147 ;  /* 0x000000ffffdb7224 */ /* 0x000fe400078e0093 */
[-C--:B------:R-:W-:Y:S08]  /*18500*/  HMMA.16816.F32 R44, R76, R86.reuse, R44 ;  /* 0x000000564c2c723c */ /* 0x080ff0000000182c */
[C---:B------:R-:W-:Y:S01]  /*18510*/  HMMA.16816.F32 R48, R72.reuse, R86, R48 ;  /* 0x000000564830723c */ /* 0x040fe20000001830 */
[----:B------:R-:W-:Y:S03]  /*18520*/  LDSM.16.MT88.4 R84, [R232+0x2100] ;  /* 0x00210000e854783b */ /* 0x000fe60000004200 */
[--C-:B-1----:R-:W-:Y:S02]  /*18530*/  FFMA.FTZ R2, R201, c[0x0][0x2d0], -R97.reuse ;  /* 0x0000b400c9027a23 */ /* 0x102fe40000010861 */
[----:B------:R-:W-:Y:S02]  /*18540*/  IMAD.MOV.U32 R201, RZ, RZ, R146 ;  /* 0x000000ffffc97224 */ /* 0x000fe400078e0092 */
[----:B------:R1:W-:Y:S04]  /*18550*/  MUFU.EX2 R180, R2 ;  /* 0x0000000200b47308 */ /* 0x0003e80000000800 */
[----:B-1----:R-:W-:Y:S02]  /*18560*/  FFMA.FTZ R2, R202, c[0x0][0x2d0], -R97 ;  /* 0x0000b400ca027a23 */ /* 0x002fe40000010861 */
[----:B------:R-:W-:Y:S04]  /*18570*/  IMAD.MOV.U32 R202, RZ, RZ, R144 ;  /* 0x000000ffffca7224 */ /* 0x000fe800078e0090 */
[----:B------:R1:W2:Y:S02]  /*18580*/  MUFU.EX2 R194, R2 ;  /* 0x0000000200c27308 */ /* 0x0002a40000000800 */
[--C-:B-1----:R-:W-:Y:S02]  /*18590*/  FFMA.FTZ R2, R203, c[0x0][0x2d0], -R96.reuse ;  /* 0x0000b400cb027a23 */ /* 0x102fe40000010860 */
[----:B------:R-:W-:Y:S06]  /*185a0*/  IMAD.MOV.U32 R203, RZ, RZ, R143 ;  /* 0x000000ffffcb7224 */ /* 0x000fec00078e008f */
[----:B------:R1:W-:Y:S02]  /*185b0*/  MUFU.EX2 R192, R2 ;  /* 0x0000000200c07308 */ /* 0x0003e40000000800 */
[----:B-1----:R-:W-:Y:S02]  /*185c0*/  FFMA.FTZ R2, R205, c[0x0][0x2d0], -R96 ;  /* 0x0000b400cd027a23 */ /* 0x002fe40000010860 */
[----:B------:R-:W-:Y:S06]  /*185d0*/  IMAD.MOV.U32 R205, RZ, RZ, R142 ;  /* 0x000000ffffcd7224 */ /* 0x000fec00078e008e */
[----:B------:R1:W3:Y:S02]  /*185e0*/  MUFU.EX2 R193, R2 ;  /* 0x0000000200c17308 */ /* 0x0002e40000000800 */
[----:B-1----:R-:W-:Y:S02]  /*185f0*/  FFMA.FTZ R2, R206, c[0x0][0x2d0], -R97 ;  /* 0x0000b400ce027a23 */ /* 0x002fe40000010861 */
[----:B------:R-:W-:Y:S06]  /*18600*/  IMAD.MOV.U32 R206, RZ, RZ, R141 ;  /* 0x000000ffffce7224 */ /* 0x000fec00078e008d */
[----:B------:R1:W-:Y:S02]  /*18610*/  MUFU.EX2 R123, R2 ;  /* 0x00000002007b7308 */ /* 0x0003e40000000800 */
[----:B-1----:R-:W-:Y:S02]  /*18620*/  FFMA.FTZ R2, R209, c[0x0][0x2d0], -R97 ;  /* 0x0000b400d1027a23 */ /* 0x002fe40000010861 */
[----:B------:R-:W-:Y:S06]  /*18630*/  IMAD.MOV.U32 R209, RZ, RZ, R140 ;  /* 0x000000ffffd17224 */ /* 0x000fec00078e008c */
[----:B------:R1:W2:Y:S02]  /*18640*/  MUFU.EX2 R122, R2 ;  /* 0x00000002007a7308 */ /* 0x0002a40000000800 */
[--C-:B-1----:R-:W-:Y:S08]  /*18650*/  FFMA.FTZ R2, R121, c[0x0][0x2d0], -R92.reuse ;  /* 0x0000b40079027a23 */ /* 0x102ff0000001085c */
[----:B------:R1:W-:Y:S02]  /*18660*/  MUFU.EX2 R121, R2 ;  /* 0x0000000200797308 */ /* 0x0003e40000000800 */
[----:B-1----:R-:W-:Y:S08]  /*18670*/  FFMA.FTZ R2, R124, c[0x0][0x2d0], -R92 ;  /* 0x0000b4007c027a23 */ /* 0x002ff0000001085c */
[----:B------:R1:W-:Y:S02]  /*18680*/  MUFU.EX2 R191, R2 ;  /* 0x0000000200bf7308 */ /* 0x0003e40000000800 */
[--C-:B-1----:R-:W-:Y:S02]  /*18690*/  FFMA.FTZ R2, R119, c[0x0][0x2d0], -R93.reuse ;  /* 0x0000b40077027a23 */ /* 0x102fe4000001085d */
[----:B------:R-:W4:Y:S06]  /*186a0*/  LDL.LU R119, [R1+0xc] ;  /* 0x00000c0001777983 */ /* 0x000f2c0000300800 */
[----:B------:R1:W-:Y:S01]  /*186b0*/  MUFU.EX2 R120, R2 ;  /* 0x0000000200787308 */ /* 0x0003e20000000800 */
[----:B------:R-:W4:Y:S04]  /*186c0*/  LDL.LU R113, [R1+0x10] ;  /* 0x0000100001717983 */ /* 0x000f280000300800 */
[----:B------:R-:W4:Y:S01]  /*186d0*/  LDL.LU R98, [R1+0x14] ;  /* 0x0000140001627983 */ /* 0x000f220000300800 */
[----:B-1----:R-:W-:Y:S02]  /*186e0*/  FFMA.FTZ R2, R170, c[0x0][0x2d0], -R93 ;  /* 0x0000b400aa027a23 */ /* 0x002fe4000001085d */
[----:B------:R-:W-:Y:S01]  /*186f0*/  IMAD.MOV.U32 R170, RZ, RZ, R155 ;  /* 0x000000ffffaa7224 */ /* 0x000fe200078e009b */
[----:B------:R-:W1:Y:S01]  /*18700*/  LDSM.16.MT88.4 R92, [R231+0x1900] ;  /* 0x00190000e75c783b */ /* 0x000e620000004200 */
[----:B------:R-:W-:Y:S02]  /*18710*/  IMAD.MOV.U32 R155, RZ, RZ, R138 ;  /* 0x000000ffff9b7224 */ /* 0x000fe400078e008a */
[----:B------:R2:W-:Y:S02]  /*18720*/  MUFU.EX2 R138, R2 ;  /* 0x00000002008a7308 */ /* 0x0005e40000000800 */
[--C-:B--2---:R-:W-:Y:S08]  /*18730*/  FFMA.FTZ R2, R170, c[0x0][0x2d0], -R96.reuse ;  /* 0x0000b400aa027a23 */ /* 0x104ff00000010860 */
[----:B------:R2:W-:Y:S01]  /*18740*/  MUFU.EX2 R127, R2 ;  /* 0x00000002007f7308 */ /* 0x0005e20000000800 */
[-C--:B-1----:R-:W-:Y:S08]  /*18750*/  HMMA.16816.F32 R52, R72, R92.reuse, R52 ;  /* 0x0000005c4834723c */ /* 0x082ff00000001834 */
[C---:B------:R-:W-:Y:S01]  /*18760*/  HMMA.16816.F32 R56, R76.reuse, R92, R56 ;  /* 0x0000005c4c38723c */ /* 0x040fe20000001838 */
[----:B--2---:R-:W-:Y:S07]  /*18770*/  FFMA.FTZ R2, R169, c[0x0][0x2d0], -R96 ;  /* 0x0000b400a9027a23 */ /* 0x004fee0000010860 */
[-C--:B------:R-:W-:Y:S01]  /*18780*/  HMMA.16816.F32 R60, R76, R94.reuse, R60 ;  /* 0x0000005e4c3c723c */ /* 0x080fe2000000183c */
[----:B------:R-:W-:Y:S01]  /*18790*/  IMAD.MOV.U32 R169, RZ, RZ, R154 ;  /* 0x000000ffffa97224 */ /* 0x000fe200078e009a */
[----:B------:R1:W-:Y:S02]  /*187a0*/  MUFU.EX2 R126, R2 ;  /* 0x00000002007e7308 */ /* 0x0003e40000000800 */
[----:B------:R-:W-:Y:S03]  /*187b0*/  IMAD.MOV.U32 R154, RZ, RZ, R134 ;  /* 0x000000ffff9a7224 */ /* 0x000fe600078e0086 */
[--C-:B------:R-:W-:Y:S01]  /*187c0*/  FFMA.FTZ R76, R249, c[0x0][0x2d0], -R97.reuse ;  /* 0x0000b400f94c7a23 */ /* 0x100fe20000010861 */
[----:B------:R-:W-:Y:S01]  /*187d0*/  HMMA.16816.F32 R64, R72, R94, R64 ;  /* 0x0000005e4840723c */ /* 0x000fe20000001840 */
[----:B------:R-:W-:Y:S01]  /*187e0*/  F2FP.PACK_AB R77, R194, R180 ;  /* 0x000000b4c24d723e */ /* 0x000fe200000000ff */
[----:B------:R-:W2:Y:S02]  /*187f0*/  LDSM.16.MT88.4 R92, [R231+0x2100] ;  /* 0x00210000e75c783b */ /* 0x000ea40000004200 */
[----:B---3--:R-:W-:Y:S02]  /*18800*/  F2FP.PACK_AB R78, R193, R192 ;  /* 0x000000c0c14e723e */ /* 0x008fe400000000ff */
[----:B------:R-:W-:Y:S02]  /*18810*/  F2FP.PACK_AB R79, R122, R123 ;  /* 0x0000007b7a4f723e */ /* 0x000fe400000000ff */
[----:B------:R-:W-:Y:S04]  /*18820*/  F2FP.PACK_AB R72, R204, R183 ;  /* 0x000000b7cc48723e */ /* 0x000fe800000000ff */
[----:B------:R-:W-:Y:S02]  /*18830*/  F2FP.PACK_AB R73, R200, R182 ;  /* 0x000000b6c849723e */ /* 0x000fe400000000ff */
[----:B------:R-:W-:Y:S02]  /*18840*/  F2FP.PACK_AB R74, R199, R198 ;  /* 0x000000c6c74a723e */ /* 0x000fe400000000ff */
[----:B------:R-:W-:Y:S01]  /*18850*/  F2FP.PACK_AB R75, R197, R196 ;  /* 0x000000c4c54b723e */ /* 0x000fe200000000ff */
[----:B-1----:R-:W-:Y:S02]  /*18860*/  FFMA.FTZ R2, R168, c[0x0][0x2d0], -R97 ;  /* 0x0000b400a8027a23 */ /* 0x002fe40000010861 */
[----:B------:R-:W-:Y:S04]  /*18870*/  IMAD.MOV.U32 R168, RZ, RZ, R109 ;  /* 0x000000ffffa87224 */ /* 0x000fe800078e006d */
[-C--:B------:R-:W-:Y:S01]  /*18880*/  HMMA.16816.F32 R4, R72, R80.reuse, R4 ;  /* 0x000000504804723c */ /* 0x080fe20000001804 */
[----:B------:R1:W-:Y:S01]  /*18890*/  MUFU.EX2 R125, R2 ;  /* 0x00000002007d7308 */ /* 0x0003e20000000800 */
[--C-:B------:R-:W-:Y:S02]  /*188a0*/  FFMA.FTZ R109, R218, c[0x0][0x2d0], -R96.reuse ;  /* 0x0000b400da6d7a23 */ /* 0x100fe40000010860 */
[----:B-1----:R-:W-:Y:S02]  /*188b0*/  FFMA.FTZ R2, R155, c[0x0][0x2d0], -R97 ;  /* 0x0000b4009b027a23 */ /* 0x002fe40000010861 */
[----:B------:R-:W-:Y:S05]  /*188c0*/  IMAD.MOV.U32 R155, RZ, RZ, R133 ;  /* 0x000000ffff9b7224 */ /* 0x000fea00078e0085 */
[----:B------:R1:W-:Y:S02]  /*188d0*/  MUFU.EX2 R124, R2 ;  /* 0x00000002007c7308 */ /* 0x0003e40000000800 */
[----:B-1----:R-:W-:Y:S02]  /*188e0*/  FFMA.FTZ R2, R250, c[0x0][0x2d0], -R96 ;  /* 0x0000b400fa027a23 */ /* 0x002fe40000010860 */
[----:B------:R-:W-:Y:S06]  /*188f0*/  IMAD.MOV.U32 R250, RZ, RZ, R148 ;  /* 0x000000fffffa7224 */ /* 0x000fec00078e0094 */
[----:B------:R1:W-:Y:S02]  /*18900*/  MUFU.EX2 R134, R2 ;  /* 0x0000000200867308 */ /* 0x0003e40000000800 */
[--C-:B-1----:R-:W-:Y:S02]  /*18910*/  FFMA.FTZ R2, R227, c[0x0][0x2d0], -R96.reuse ;  /* 0x0000b400e3027a23 */ /* 0x102fe40000010860 */
[----:B------:R-:W-:Y:S06]  /*18920*/  FFMA.FTZ R96, R105, c[0x0][0x2d0], -R96 ;  /* 0x0000b40069607a23 */ /* 0x000fec0000010860 */
[----:B------:R1:W-:Y:S01]  /*18930*/  MUFU.EX2 R133, R2 ;  /* 0x0000000200857308 */ /* 0x0003e20000000800 */
[--C-:B------:R-:W-:Y:S02]  /*18940*/  FFMA.FTZ R105, R217, c[0x0][0x2d0], -R97.reuse ;  /* 0x0000b400d9697a23 */ /* 0x100fe40000010861 */
[----:B------:R-:W-:Y:S07]  /*18950*/  IMAD.MOV.U32 R227, RZ, RZ, R118 ;  /* 0x000000ffffe37224 */ /* 0x000fee00078e0076 */
[----:B------:R-:W-:Y:S01]  /*18960*/  MUFU.EX2 R96, R96 ;  /* 0x0000006000607308 */ /* 0x000fe20000000800 */
[--C-:B-1----:R-:W-:Y:S02]  /*18970*/  FFMA.FTZ R2, R132, c[0x0][0x2d0], -R97.reuse ;  /* 0x0000b40084027a23 */ /* 0x102fe40000010861 */
[----:B------:R-:W-:Y:S07]  /*18980*/  FFMA.FTZ R97, R71, c[0x0][0x2d0], -R97 ;  /* 0x0000b40047617a23 */ /* 0x000fee0000010861 */
[----:B------:R1:W-:Y:S10]  /*18990*/  MUFU.EX2 R132, R2 ;  /* 0x0000000200847308 */ /* 0x0003f40000000800 */
[----:B------:R-:W-:Y:S01]  /*189a0*/  MUFU.EX2 R97, R97 ;  /* 0x0000006100617308 */ /* 0x000fe20000000800 */
[----:B----4-:R-:W-:Y:S09]  /*189b0*/  FFMA.FTZ R68, R68, R119, R111 ;  /* 0x0000007744447223 */ /* 0x010ff2000001006f */
[----:B------:R-:W-:Y:S01]  /*189c0*/  MUFU.EX2 R111, R101 ;  /* 0x00000065006f7308 */ /* 0x000fe20000000800 */
[----:B------:R-:W-:Y:S02]  /*189d0*/  FFMA.FTZ R71, R3, R113, R110 ;  /* 0x0000007103477223 */ /* 0x000fe4000001006e */
[----:B------:R-:W-:Y:S02]  /*189e0*/  FADD.FTZ R3, R215, R68 ;  /* 0x00000044d7037221 */ /* 0x000fe40000010000 */
[----:B------:R-:W-:Y:S02]  /*189f0*/  FADD.FTZ R68, R155, R69 ;  /* 0x000000459b447221 */ /* 0x000fe40000010000 */
[----:B-1----:R-:W-:Y:S03]  /*18a00*/  FADD.FTZ R2, R169, R71 ;  /* 0x00000047a9027221 */ /* 0x002fe60000010000 */
[----:B------:R1:W-:Y:S01]  /*18a10*/  MUFU.EX2 R113, R76 ;  /* 0x0000004c00717308 */ /* 0x0003e20000000800 */
[----:B------:R-:W-:Y:S02]  /*18a20*/  FADD.FTZ R3, R154, R3 ;  /* 0x000000039a037221 */ /* 0x000fe40000010000 */
[----:B------:R-:W-:Y:S02]  /*18a30*/  FADD.FTZ R69, R241, R68 ;  /* 0x00000044f1457221 */ /* 0x000fe40000010000 */
[----:B------:R3:W5:Y:S01]  /*18a40*/  LDL.LU R241, [R1+0x4c] ;  /* 0x00004c0001f17983 */ /* 0x0007620000300800 */
[----:B------:R-:W-:Y:S02]  /*18a50*/  FFMA.FTZ R0, R0, R98, R108 ;  /* 0x0000006200007223 */ /* 0x000fe4000001006c */
[----:B------:R-:W-:Y:S02]  /*18a60*/  FADD.FTZ R98, R153, R2 ;  /* 0x0000000299627221 */ /* 0x000fe40000010000 */
[----:B------:R-:W-:Y:S01]  /*18a70*/  FADD.FTZ R0, R168, R0 ;  /* 0x00000000a8007221 */ /* 0x000fe20000010000 */
[----:B------:R4:W-:Y:S01]  /*18a80*/  MUFU.EX2 R101, R116 ;  /* 0x0000007400657308 */ /* 0x0009e20000000800 */
[----:B------:R-:W-:Y:S01]  /*18a90*/  LDSM.16.MT88.4 R168, [R232+0x3100] ;  /* 0x00310000e8a8783b */ /* 0x000fe20000004200 */
[----:B------:R-:W-:Y:S02]  /*18aa0*/  FADD.FTZ R2, R240, R3 ;  /* 0x00000003f0027221 */ /* 0x000fe40000010000 */
[----:B------:R-:W-:Y:S02]  /*18ab0*/  FADD.FTZ R71, R152, R0 ;  /* 0x0000000098477221 */ /* 0x000fe40000010000 */
[----:B------:R-:W-:Y:S02]  /*18ac0*/  FADD.FTZ R0, R239, R98 ;  /* 0x00000062ef007221 */ /* 0x000fe40000010000 */
[----:B------:R-:W-:Y:S01]  /*18ad0*/  FADD.FTZ R68, R238, R71 ;  /* 0x00000047ee447221 */ /* 0x000fe20000010000 */
[----:B------:R-:W-:Y:S01]  /*18ae0*/  LDSM.16.MT88.4 R152, [R229+0x3100] ;  /* 0x00310000e598783b */ /* 0x000fe20000004200 */
[----:B------:R-:W-:Y:S01]  /*18af0*/  FADD.FTZ R3, R237, R69 ;  /* 0x00000045ed037221 */ /* 0x000fe20000010000 */
[----:B------:R-:W2:Y:S01]  /*18b00*/  MUFU.EX2 R110, R104 ;  /* 0x00000068006e7308 */ /* 0x000ea20000000800 */
[----:B------:R-:W-:Y:S01]  /*18b10*/  FADD.FTZ R2, R236, R2 ;  /* 0x00000002ec027221 */ /* 0x000fe20000010000 */
[----:B-1----:R-:W-:Y:S01]  /*18b20*/  F2FP.PACK_AB R76, R195, R181 ;  /* 0x000000b5c34c723e */ /* 0x002fe200000000ff */
[----:B------:R-:W-:Y:S02]  /*18b30*/  FADD.FTZ R71, R235, R0 ;  /* 0x00000000eb477221 */ /* 0x000fe40000010000 */
[----:B------:R-:W-:Y:S01]  /*18b40*/  FADD.FTZ R69, R234, R68 ;  /* 0x00000044ea457221 */ /* 0x000fe20000010000 */
[----:B------:R3:W5:Y:S01]  /*18b50*/  LDL.LU R240, [R1+0x48] ;  /* 0x0000480001f07983 */ /* 0x0007620000300800 */
[----:B------:R-:W-:Y:S02]  /*18b60*/  FADD.FTZ R0, R233, R3 ;  /* 0x00000003e9007221 */ /* 0x000fe40000010000 */
[C---:B------:R-:W-:Y:S01]  /*18b70*/  HMMA.16816.F32 R8, R76.reuse, R80, R8 ;  /* 0x000000504c08723c */ /* 0x040fe20000001808 */
[----:B------:R3:W5:Y:S01]  /*18b80*/  LDL.LU R239, [R1+0x44] ;  /* 0x0000440001ef7983 */ /* 0x0007620000300800 */
[----:B------:R-:W-:Y:S01]  /*18b90*/  FADD.FTZ R68, R228, R2 ;  /* 0x00000002e4447221 */ /* 0x000fe20000010000 */
[----:B------:R-:W1:Y:S01]  /*18ba0*/  MUFU.EX2 R104, R115 ;  /* 0x0000007300687308 */ /* 0x000e620000000800 */
[----:B------:R-:W-:Y:S01]  /*18bb0*/  FADD.FTZ R3, R159, R71 ;  /* 0x000000479f037221 */ /* 0x000fe20000010000 */
[----:B----4-:R-:W-:Y:S01]  /*18bc0*/  LDSM.16.MT88.4 R116, [R230+0x3100] ;  /* 0x00310000e674783b */ /* 0x010fe20000004200 */
[----:B------:R-:W-:Y:S02]  /*18bd0*/  FADD.FTZ R2, R158, R69 ;  /* 0x000000459e027221 */ /* 0x000fe40000010000 */
[-C--:B------:R-:W-:Y:S01]  /*18be0*/  HMMA.16816.F32 R12, R76, R82.reuse, R12 ;  /* 0x000000524c0c723c */ /* 0x080fe2000000180c */
[----:B------:R-:W-:Y:S03]  /*18bf0*/  FADD.FTZ R3, R223, R3 ;  /* 0x00000003df037221 */ /* 0x000fe60000010000 */
[----:B------:R-:W-:Y:S01]  /*18c00*/  FADD.FTZ R2, R225, R2 ;  /* 0x00000002e1027221 */ /* 0x000fe20000010000 */
[----:B------:R3:W5:Y:S01]  /*18c10*/  LDL.LU R238, [R1+0x40] ;  /* 0x0000400001ee7983 */ /* 0x0007620000300800 */
[----:B------:R-:W4:Y:S01]  /*18c20*/  MUFU.EX2 R108, R103 ;  /* 0x00000067006c7308 */ /* 0x000f220000000800 */
[----:B--2---:R-:W-:Y:S01]  /*18c30*/  F2FP.PACK_AB R128, R110, R111 ;  /* 0x0000006f6e80723e */ /* 0x004fe200000000ff */
[C---:B------:R-:W-:Y:S01]  /*18c40*/  HMMA.16816.F32 R16, R72.reuse, R82, R16 ;  /* 0x000000524810723c */ /* 0x040fe20000001810 */
[----:B------:R-:W2:Y:S03]  /*18c50*/  LDSM.16.MT88.4 R80, [R229+0x2900] ;  /* 0x00290000e550783b */ /* 0x000ea60000004200 */
[----:B------:R-:W-:Y:S04]  /*18c60*/  FADD.FTZ R0, R157, R0 ;  /* 0x000000009d007221 */ /* 0x000fe80000010000 */
[-C--:B------:R-:W-:Y:S01]  /*18c70*/  HMMA.16816.F32 R20, R72, R84.reuse, R20 ;  /* 0x000000544814723c */ /* 0x080fe20000001814 */
[----:B------:R3:W5:Y:S01]  /*18c80*/  LDL.LU R237, [R1+0x3c] ;  /* 0x00003c0001ed7983 */ /* 0x0007620000300800 */
[----:B------:R-:W3:Y:S02]  /*18c90*/  MUFU.EX2 R103, R112 ;  /* 0x0000007000677308 */ /* 0x000ee40000000800 */
[----:B------:R-:W-:Y:S01]  /*18ca0*/  FADD.FTZ R0, R227, R0 ;  /* 0x00000000e3007221 */ /* 0x000fe20000010000 */
[----:B------:R2:W5:Y:S01]  /*18cb0*/  LDL.LU R236, [R1+0x38] ;  /* 0x0000380001ec7983 */ /* 0x0005620000300800 */
[----:B-1----:R-:W-:Y:S02]  /*18cc0*/  F2FP.PACK_AB R130, R104, R107 ;  /* 0x0000006b6882723e */ /* 0x002fe400000000ff */
[C---:B------:R-:W-:Y:S01]  /*18cd0*/  HMMA.16816.F32 R24, R76.reuse, R84, R24 ;  /* 0x000000544c18723c */ /* 0x040fe20000001818 */
[----:B------:R1:W5:Y:S04]  /*18ce0*/  LDL.LU R235, [R1+0x34] ;  /* 0x0000340001eb7983 */ /* 0x0003680000300800 */
[----:B------:R1:W5:Y:S01]  /*18cf0*/  LDL.LU R234, [R1+0x30] ;  /* 0x0000300001ea7983 */ /* 0x0003620000300800 */
[----:B----4-:R-:W-:Y:S02]  /*18d00*/  F2FP.PACK_AB R129, R106, R108 ;  /* 0x0000006c6a81723e */ /* 0x010fe400000000ff */
[-C--:B------:R-:W-:Y:S01]  /*18d10*/  HMMA.16816.F32 R28, R76, R86.reuse, R28 ;  /* 0x000000564c1c723c */ /* 0x080fe2000000181c */
[----:B------:R1:W5:Y:S04]  /*18d20*/  LDL.LU R233, [R1+0x2c] ;  /* 0x00002c0001e97983 */ /* 0x0003680000300800 */
[----:B------:R1:W5:Y:S03]  /*18d30*/  LDL.LU R228, [R1+0x28] ;  /* 0x0000280001e47983 */ /* 0x0003660000300800 */
[C---:B------:R-:W-:Y:S01]  /*18d40*/  HMMA.16816.F32 R32, R72.reuse, R86, R32 ;  /* 0x000000564820723c */ /* 0x040fe20000001820 */
[----:B------:R-:W4:Y:S03]  /*18d50*/  LDSM.16.MT88.4 R84, [R232+0x2900] ;  /* 0x00290000e854783b */ /* 0x000f260000004200 */
[----:B---3--:R-:W-:Y:S04]  /*18d60*/  F2FP.PACK_AB R131, R101, R103 ;  /* 0x000000676583723e */ /* 0x008fe800000000ff */
[-C--:B------:R-:W-:Y:S08]  /*18d70*/  HMMA.16816.F32 R36, R72, R88.reuse, R36 ;  /* 0x000000584824723c */ /* 0x080ff00000001824 */
[C---:B------:R-:W-:Y:S08]  /*18d80*/  HMMA.16816.F32 R40, R76.reuse, R88, R40 ;  /* 0x000000584c28723c */ /* 0x040ff00000001828 */
[-C--:B------:R-:W-:Y:S08]  /*18d90*/  HMMA.16816.F32 R44, R76, R90.reuse, R44 ;  /* 0x0000005a4c2c723c */ /* 0x080ff0000000182c */
[C---:B------:R-:W-:Y:S01]  /*18da0*/  HMMA.16816.F32 R48, R72.reuse, R90, R48 ;  /* 0x0000005a4830723c */ /* 0x040fe20000001830 */
[----:B------:R-:W3:Y:S07]  /*18db0*/  LDSM.16.MT88.4 R88, [R230+0x2900] ;  /* 0x00290000e658783b */ /* 0x000eee0000004200 */
[-C--:B------:R-:W-:Y:S08]  /*18dc0*/  HMMA.16816.F32 R52, R72, R92.reuse, R52 ;  /* 0x0000005c4834723c */ /* 0x080ff00000001834 */
[C---:B------:R-:W-:Y:S08]  /*18dd0*/  HMMA.16816.F32 R56, R76.reuse, R92, R56 ;  /* 0x0000005c4c38723c */ /* 0x040ff00000001838 */
[-C--:B------:R-:W-:Y:S07]  /*18de0*/  HMMA.16816.F32 R60, R76, R94.reuse, R60 ;  /* 0x0000005e4c3c723c */ /* 0x080fee000000183c */
[----:B------:R-:W-:Y:S01]  /*18df0*/  F2FP.PACK_AB R76, R126, R127 ;  /* 0x0000007f7e4c723e */ /* 0x000fe200000000ff */
[----:B------:R-:W-:Y:S01]  /*18e00*/  HMMA.16816.F32 R64, R72, R94, R64 ;  /* 0x0000005e4840723c */ /* 0x000fe20000001840 */
[----:B------:R-:W-:Y:S01]  /*18e10*/  F2FP.PACK_AB R77, R124, R125 ;  /* 0x0000007d7c4d723e */ /* 0x000fe200000000ff */
[----:B------:R-:W1:Y:S02]  /*18e20*/  LDSM.16.MT88.4 R92, [R231+0x2900] ;  /* 0x00290000e75c783b */ /* 0x000e640000004200 */
[----:B------:R-:W-:Y:S02]  /*18e30*/  F2FP.PACK_AB R78, R133, R134 ;  /* 0x00000086854e723e */ /* 0x000fe400000000ff */
[----:B------:R-:W-:Y:S02]  /*18e40*/  F2FP.PACK_AB R79, R113, R132 ;  /* 0x00000084714f723e */ /* 0x000fe400000000ff */
[----:B------:R-:W-:Y:S04]  /*18e50*/  F2FP.PACK_AB R72, R191, R121 ;  /* 0x00000079bf48723e */ /* 0x000fe800000000ff */
[----:B------:R-:W-:Y:S02]  /*18e60*/  F2FP.PACK_AB R73, R190, R120 ;  /* 0x00000078be49723e */ /* 0x000fe400000000ff */
[----:B------:R-:W-:Y:S02]  /*18e70*/  F2FP.PACK_AB R74, R188, R189 ;  /* 0x000000bdbc4a723e */ /* 0x000fe400000000ff */
[----:B------:R-:W-:Y:S07]  /*18e80*/  F2FP.PACK_AB R75, R138, R139 ;  /* 0x0000008b8a4b723e */ /* 0x000fee00000000ff */
[-C--:B--2---:R-:W-:Y:S08]  /*18e90*/  HMMA.16816.F32 R4, R72, R80.reuse, R4 ;  /* 0x000000504804723c */ /* 0x084ff00000001804 */
[C---:B------:R-:W-:Y:S01]  /*18ea0*/  HMMA.16816.F32 R8, R76.reuse, R80, R8 ;  /* 0x000000504c08723c */ /* 0x040fe20000001808 */
[----:B------:R-:W2:Y:S07]  /*18eb0*/  MUFU.EX2 R81, R109 ;  /* 0x0000006d00517308 */ /* 0x000eae0000000800 */
[-C--:B------:R-:W-:Y:S03]  /*18ec0*/  HMMA.16816.F32 R12, R76, R82.reuse, R12 ;  /* 0x000000524c0c723c */ /* 0x080fe6000000180c */
[----:B------:R-:W1:Y:S05]  /*18ed0*/  MUFU.EX2 R80, R114 ;  /* 0x0000007200507308 */ /* 0x000e6a0000000800 */
[C---:B------:R-:W-:Y:S05]  /*18ee0*/  HMMA.16816.F32 R16, R72.reuse, R82, R16 ;  /* 0x000000524810723c */ /* 0x040fea0000001810 */
[----:B------:R-:W-:Y:S03]  /*18ef0*/  MUFU.EX2 R83, R102 ;  /* 0x0000006600537308 */ /* 0x000fe60000000800 */
[-C--:B----4-:R-:W-:Y:S01]  /*18f00*/  HMMA.16816.F32 R20, R72, R84.reuse, R20 ;  /* 0x000000544814723c */ /* 0x090fe20000001814 */
[----:B--2---:R-:W-:Y:S06]  /*18f10*/  F2FP.PACK_AB R186, R96, R81 ;  /* 0x0000005160ba723e */ /* 0x004fec00000000ff */
[----:B------:R-:W2:Y:S01]  /*18f20*/  MUFU.EX2 R82, R105 ;  /* 0x0000006900527308 */ /* 0x000ea20000000800 */
[C---:B------:R-:W-:Y:S01]  /*18f30*/  HMMA.16816.F32 R24, R76.reuse, R84, R24 ;  /* 0x000000544c18723c */ /* 0x040fe20000001818 */
[----:B-1----:R-:W-:Y:S07]  /*18f40*/  F2FP.PACK_AB R187, R97, R80 ;  /* 0x0000005061bb723e */ /* 0x002fee00000000ff */
[-C--:B------:R-:W-:Y:S08]  /*18f50*/  HMMA.16816.F32 R28, R76, R86.reuse, R28 ;  /* 0x000000564c1c723c */ /* 0x080ff0000000181c */
[C---:B------:R-:W-:Y:S01]  /*18f60*/  HMMA.16816.F32 R32, R72.reuse, R86, R32 ;  /* 0x000000564820723c */ /* 0x040fe20000001820 */
[----:B--2---:R-:W-:Y:S07]  /*18f70*/  F2FP.PACK_AB R185, R82, R83 ;  /* 0x0000005352b9723e */ /* 0x004fee00000000ff */
[-C--:B---3--:R-:W-:Y:S08]  /*18f80*/  HMMA.16816.F32 R36, R72, R88.reuse, R36 ;  /* 0x000000584824723c */ /* 0x088ff00000001824 */
        /* <DEDUP_REMOVED lines=28> */
[----:B------:R-:W-:Y:S02]  /*19150*/  FADD.FTZ R11, R203, R4 ;  /* 0x00000004cb0b7221 */ /* 0x000fe40000010000 */
[----:B------:R-:W1:Y:S01]  /*19160*/  LDSM.16.MT88.4 R4, [R231+0x3100] ;  /* 0x00310000e704783b */ /* 0x000e620000004200 */
        /* <DEDUP_REMOVED lines=87> */
.L_x_784:
[----:B------:R-:W-:-:S13]  /*196e0*/  ISETP.LE.AND P0, PT, RZ, UR12, PT ;  /* 0x0000000cff007c0c */ /* 0x000fda000bf03270 */
[----:B------:R-:W-:Y:S05]  /*196f0*/  @!P0 BRA `(.L_x_788) ;  /* 0x000042e000008947 */ /* 0x000fea0003800000 */
[----:B------:R-:W-:Y:S01]  /*19700*/  IMAD.MOV.U32 R3, RZ, RZ, R136 ;  /* 0x000000ffff037224 */ /* 0x000fe200078e0088 */
[----:B------:R-:W-:Y:S01]  /*19710*/  MOV R138, R70 ;  /* 0x00000046008a7202 */ /* 0x000fe20000000f00 */
[----:B--2-4-:R-:W-:Y:S01]  /*19720*/  IMAD.MOV.U32 R0, RZ, RZ, R137 ;  /* 0x000000ffff007224 */ /* 0x014fe200078e0089 */
[----:B------:R-:W-:Y:S01]  /*19730*/  MOV R133, R135 ;  /* 0x0000008700857202 */ /* 0x000fe20000000f00 */
[----:B------:R-:W-:Y:S01]  /*19740*/  ULDC UR5, c[0x0][0x210] ;  /* 0x0000840000057ab9 */ /* 0x000fe20000000800 */
[----:B------:R-:W-:Y:S01]  /*19750*/  IADD3 R249, R248, 0x100, RZ ;  /* 0x00000100f8f97810 */ /* 0x000fe20007ffe0ff */
[----:B------:R-:W-:Y:S02]  /*19760*/  ULDC UR4, c[0x0][0x1e8] ;  /* 0x00007a0000047ab9 */ /* 0x000fe40000000800 */
[----:B------:R-:W-:Y:S02]  /*19770*/  UIMAD UR5, UR16, UR5, URZ ;  /* 0x00000005100572a4 */ /* 0x000fe4000f8e023f */
[----:B------:R-:W-:Y:S01]  /*19780*/  UIMAD UR4, UR16, UR4, URZ ;  /* 0x00000004100472a4 */ /* 0x000fe2000f8e023f */
[----:B------:R-:W-:Y:S05]  /*19790*/  BRA `(.L_x_789) ;  /* 0x0000045000007947 */ /* 0x000fea0003800000 */
.L_x_791:
[----:B------:R-:W2:Y:S01]  /*197a0*/  LDL R136, [R1+0x18] ;  /* 0x0000180001887983 */ /* 0x000ea20000100800 */
[----:B------:R-:W-:Y:S01]  /*197b0*/  IMAD.MOV.U32 R137, RZ, RZ, c[0x0][0x2b8] ;  /* 0x0000ae00ff897624 */ /* 0x000fe200078e00ff */
[----:B------:R-:W-:Y:S04]  /*197c0*/  UIMAD UR6, UR12, 0x70, UR18 ;  /* 0x000000700c0678a4 */ /* 0x000fe8000f8e0212 */
[----:B------:R-:W-:Y:S01]  /*197d0*/  ISETP.NE.AND P3, PT, R137, 0x1, PT ;  /* 0x000000018900780c */ /* 0x000fe20003f65270 */
[----:B------:R-:W-:Y:S02]  /*197e0*/  IMAD.MOV.U32 R137, RZ, RZ, RZ ;  /* 0x000000ffff897224 */ /* 0x000fe400078e00ff */
[----:B------:R-:W-:Y:S05]  /*197f0*/  IMAD.U32 R132, RZ, RZ, UR6 ;  /* 0x00000006ff847e24 */ /* 0x000fea000f8e00ff */
[----:B--2---:R-:W-:Y:S02]  /*19800*/  IADD3 R132, R132, -0x70, R136 ;  /* 0xffffff9084847810 */ /* 0x004fe40007ffe088 */
[----:B------:R-:W-:Y:S03]  /*19810*/  ISETP.GT.AND P2, PT, R136, 0x6f, PT ;  /* 0x0000006f8800780c */ /* 0x000fe60003f44270 */
[----:B------:R-:W-:Y:S04]  /*19820*/  @P3 IMAD.HI.U32 R134, R132, c[0x0][0x2bc], RZ ;  /* 0x0000af0084863a27 */ /* 0x000fe800078e00ff */
[----:B------:R-:W-:Y:S01]  /*19830*/  IMAD.MOV.U32 R2, RZ, RZ, R132 ;  /* 0x000000ffff027224 */ /* 0x000fe200078e0084 */
[----:B------:R-:W-:Y:S05]  /*19840*/  @P3 SHF.R.U32.HI R2, RZ, c[0x0][0x2c0], R134 ;  /* 0x0000b000ff023a19 */ /* 0x000fea0000011686 */
        /* <DEDUP_REMOVED lines=36> */
[--C-:B----4-:R-:W-:Y:S01]  /*19a90*/  IMAD.X R135, R135, 0x1, R246.reuse, P0 ;  /* 0x0000000187877824 */ /* 0x110fe200000e06f6 */
[-C--:B------:R-:W-:Y:S02]  /*19aa0*/  IADD3 R192, P0, R192, R247.reuse, RZ ;  /* 0x000000f7c0c07210 */ /* 0x080fe40007f1e0ff */
        /* <DEDUP_REMOVED lines=15> */
[--C-:B-1----:R-:W-:Y:S02]  /*19ba0*/  IMAD.X R137, R194, 0x1, R246.reuse, P1 ;  /* 0x00000001c2897824 */ /* 0x102fe400008e06f6 */
[----:B-----5:R-:W-:Y:S03]  /*19bb0*/  IMAD.X R135, R2, 0x1, R246, P0 ;  /* 0x0000000102877824 */ /* 0x020fe600000e06f6 */
[----:B------:R2:W-:Y:S04]  /*19bc0*/  LDGSTS.E.BYPASS.LTC128B.128 [R248+0x6100], [R136.64], !P6 ;  /* 0x0610000088f87fae */ /* 0x0005e8000f101d56 */
[----:B------:R2:W-:Y:S01]  /*19bd0*/  LDGSTS.E.BYPASS.LTC128B.128 [R248+0x6900], [R134.64], !P6 ;  /* 0x0690000086f87fae */ /* 0x0005e2000f101d56 */
[----:B------:R-:W-:-:S05]  /*19be0*/  BRA `(.L_x_790) ;  /* 0x00000cf000007947 */ /* 0x000fca0003800000 */
.L_x_789:
[----:B------:R-:W2:Y:S01]  /*19bf0*/  LDL R56, [R1+0x4] ;  /* 0x0000040001387983 */ /* 0x000ea20000100800 */
[----:B------:R-:W-:Y:S04]  /*19c00*/  DEPBAR.LE SB0, 0x0 ;  /* 0x000080000000791a */ /* 0x000fe80000000000 */
[----:B------:R-:W-:Y:S01]  /*19c10*/  UISETP.GE.AND UP0, UPT, UR12, 0x1, UPT ;  /* 0x000000010c00788c */ /* 0x000fe2000bf06270 */
[----:B------:R-:W3:Y:S06]  /*19c20*/  LDL R70, [R1] ;  /* 0x0000000001467983 */ /* 0x000eec0000100800 */
[----:B------:R-:W-:Y:S06]  /*19c30*/  BAR.SYNC.DEFER_BLOCKING 0x0 ;  /* 0x0000000000007b1d */ /* 0x000fec0000010000 */
[----:B-----5:R-:W-:Y:S06]  /*19c40*/  LDSM.16.M88.4 R112, [R235+0x7100] ;  /* 0x00710000eb70783b */ /* 0x020fec0000000200 */
[----:B------:R-:W1:Y:S06]  /*19c50*/  LDSM.16.M88.4 R16, [R228+0x3900] ;  /* 0x00390000e410783b */ /* 0x000e6c0000000200 */
[----:B------:R-:W4:Y:S06]  /*19c60*/  LDSM.16.M88.4 R108, [R235+0x9100] ;  /* 0x00910000eb6c783b */ /* 0x000f2c0000000200 */
[----:B------:R-:W4:Y:S06]  /*19c70*/  LDSM.16.M88.4 R32, [R228+0x4100] ;  /* 0x00410000e420783b */ /* 0x000f2c0000000200 */
[----:B------:R-:W4:Y:S06]  /*19c80*/  LDSM.16.M88.4 R48, [R228+0x4900] ;  /* 0x00490000e430783b */ /* 0x000f2c0000000200 */
[----:B------:R-:W4:Y:S06]  /*19c90*/  LDSM.16.M88.4 R64, [R228+0x5100] ;  /* 0x00510000e440783b */ /* 0x000f2c0000000200 */
[----:B------:R-:W2:Y:S06]  /*19ca0*/  LDSM.16.M88.4 R80, [R228+0x5900] ;  /* 0x00590000e450783b */ /* 0x000eac0000000200 */
[----:B------:R-:W-:Y:S01]  /*19cb0*/  LDSM.16.M88.4 R96, [R228+0x6100] ;  /* 0x00610000e460783b */ /* 0x000fe20000000200 */
[-C--:B-1----:R-:W-:Y:S05]  /*19cc0*/  HMMA.16816.F32 R4, R112, R16.reuse, RZ ;  /* 0x000000107004723c */ /* 0x082fea00000018ff */
[----:B------:R-:W-:Y:S03]  /*19cd0*/  LDSM.16.M88.4 R188, [R228+0x6900] ;  /* 0x00690000e4bc783b */ /* 0x000fe60000000200 */
[C---:B----4-:R-:W-:Y:S03]  /*19ce0*/  HMMA.16816.F32 R8, R108.reuse, R16, RZ ;  /* 0x000000106c08723c */ /* 0x050fe600000018ff */
[----:B------:R-:W-:Y:S06]  /*19cf0*/  LDSM.16.M88.4 R192, [R238+0x7100] ;  /* 0x00710000eec0783b */ /* 0x000fec0000000200 */
[----:B------:R-:W-:Y:S01]  /*19d00*/  LDSM.16.M88.4 R196, [R239] ;  /* 0x00000000efc4783b */ /* 0x000fe20000000200 */
[-C--:B------:R-:W-:Y:S05]  /*19d10*/  HMMA.16816.F32 R12, R108, R18.reuse, RZ ;  /* 0x000000126c0c723c */ /* 0x080fea00000018ff */
[----:B------:R-:W-:Y:S03]  /*19d20*/  LDSM.16.M88.4 R200, [R238+0x9100] ;  /* 0x00910000eec8783b */ /* 0x000fe60000000200 */
[C---:B------:R-:W-:Y:S03]  /*19d30*/  HMMA.16816.F32 R16, R112.reuse, R18, RZ ;  /* 0x000000127010723c */ /* 0x040fe600000018ff */
[----:B------:R-:W-:Y:S05]  /*19d40*/  LDSM.16.M88.4 R204, [R245] ;  /* 0x00000000f5cc783b */ /* 0x000fea0000000200 */
[-C--:B------:R-:W-:Y:S01]  /*19d50*/  HMMA.16816.F32 R20, R112, R32.reuse, RZ ;  /* 0x000000207014723c */ /* 0x080fe200000018ff */
        /* <DEDUP_REMOVED lines=8> */
[-C--:B------:R-:W-:Y:S08]  /*19de0*/  HMMA.16816.F32 R36, R112, R48.reuse, RZ ;  /* 0x000000307024723c */ /* 0x080ff000000018ff */
[C---:B------:R-:W-:Y:S08]  /*19df0*/  HMMA.16816.F32 R40, R108.reuse, R48, RZ ;  /* 0x000000306c28723c */ /* 0x040ff000000018ff */
[-C--:B------:R-:W-:Y:S08]  /*19e00*/  HMMA.16816.F32 R44, R108, R50.reuse, RZ ;  /* 0x000000326c2c723c */ /* 0x080ff000000018ff */
[C---:B------:R-:W-:Y:S08]  /*19e10*/  HMMA.16816.F32 R48, R112.reuse, R50, RZ ;  /* 0x000000327030723c */ /* 0x040ff000000018ff */
[-C--:B------:R-:W-:Y:S01]  /*19e20*/  HMMA.16816.F32 R52, R112, R64.reuse, RZ ;  /* 0x000000407034723c */ /* 0x080fe200000018ff */
[----:B--2---:R-:W-:Y:S03]  /*19e30*/  SHF.R.S32.HI R2, RZ, 0x1f, R56 ;  /* 0x0000001fff027819 */ /* 0x004fe60000011438 */
[----:B------:R-:W-:Y:S04]  /*19e40*/  IMAD.WIDE.U32 R68, R56, c[0x0][0x208], RZ ;  /* 0x0000820038447a25 */ /* 0x000fe800078e00ff */
[----:B------:R-:W-:Y:S04]  /*19e50*/  IMAD R2, R2, c[0x0][0x208], RZ ;  /* 0x0000820002027a24 */ /* 0x000fe800078e02ff */
[----:B------:R-:W-:Y:S02]  /*19e60*/  IMAD R2, R56, c[0x0][0x20c], R2 ;  /* 0x0000830038027a24 */ /* 0x000fe400078e0202 */
[C---:B------:R-:W-:Y:S07]  /*19e70*/  HMMA.16816.F32 R56, R108.reuse, R64, RZ ;  /* 0x000000406c38723c */ /* 0x040fee00000018ff */
[----:B------:R-:W-:Y:S01]  /*19e80*/  IMAD.IADD R65, R69, 0x1, R2 ;  /* 0x0000000145417824 */ /* 0x000fe200078e0202 */
[-C--:B------:R-:W-:Y:S01]  /*19e90*/  HMMA.16816.F32 R60, R108, R66.reuse, RZ ;  /* 0x000000426c3c723c */ /* 0x080fe200000018ff */
[----:B------:R-:W-:Y:S03]  /*19ea0*/  IMAD.MOV.U32 R64, RZ, RZ, R68 ;  /* 0x000000ffff407224 */ /* 0x000fe600078e0044 */
[----:B---3--:R-:W-:Y:S01]  /*19eb0*/  SHF.R.S32.HI R2, RZ, 0x1f, R70 ;  /* 0x0000001fff027819 */ /* 0x008fe20000011446 */
[----:B------:R-:W-:Y:S03]  /*19ec0*/  IMAD.WIDE.U32 R72, R70, c[0x0][0x218], R64 ;  /* 0x0000860046487a25 */ /* 0x000fe600078e0040 */
[C---:B------:R-:W-:Y:S04]  /*19ed0*/  HMMA.16816.F32 R64, R112.reuse, R66, RZ ;  /* 0x000000427040723c */ /* 0x040fe800000018ff */
[----:B------:R-:W-:Y:S01]  /*19ee0*/  IMAD R2, R2, c[0x0][0x218], RZ ;  /* 0x0000860002027a24 */ /* 0x000fe200078e02ff */
[----:B------:R-:W-:Y:S03]  /*19ef0*/  IADD3 R132, P1, R72, UR5, RZ ;  /* 0x0000000548847c10 */ /* 0x000fe6000ff3e0ff */
[----:B------:R-:W-:Y:S01]  /*19f00*/  IMAD R72, R70, c[0x0][0x21c], R2 ;  /* 0x0000870046487a24 */ /* 0x000fe200078e0202 */
[C---:B------:R-:W-:Y:S01]  /*19f10*/  LEA R2, P0, R132.reuse, c[0x0][0x1f8], 0x1 ;  /* 0x00007e0084027a11 */ /* 0x040fe200078008ff */
[-C--:B------:R-:W-:Y:S03]  /*19f20*/  HMMA.16816.F32 R68, R112, R80.reuse, RZ ;  /* 0x000000507044723c */ /* 0x080fe600000018ff */
[----:B------:R-:W-:Y:S01]  /*19f30*/  IADD3.X R72, R73, UR15, R72, P1, !PT ;  /* 0x0000000f49487c10 */ /* 0x000fe20008ffe448 */
        /* <DEDUP_REMOVED lines=154> */
.L_x_790:
        /* <DEDUP_REMOVED lines=187> */
[--C-:B------:R-:W-:Y:S01]  /*1b490*/  FFMA.FTZ R51, R51, c[0x0][0x2d0], -R139.reuse ;  /* 0x0000b40033337a23 */ /* 0x100fe2000001088b */
[----:B------:R1:W2:Y:S01]  /*1b4a0*/  MUFU.EX2 R203, R17 ;  /* 0x0000001100cb7308 */ /* 0x0002a20000000800 */
[--C-:B------:R-:W-:Y:S02]  /*1b4b0*/  FFMA.FTZ R80, R80, c[0x0][0x2d0], -R192.reuse ;  /* 0x0000b40050507a23 */ /* 0x100fe400000108c0 */
[----:B------:R-:W-:Y:S02]  /*1b4c0*/  FFMA.FTZ R82, R82, c[0x0][0x2d0], -R139 ;  /* 0x0000b40052527a23 */ /* 0x000fe4000001088b */
        /* <DEDUP_REMOVED lines=29> */
[----:B------:R-:W-:Y:S01]  /*1b6a0*/  FFMA.FTZ R115, R115, c[0x0][0x2d0], -R139 ;  /* 0x0000b40073737a23 */ /* 0x000fe2000001088b */
        /* <DEDUP_REMOVED lines=11> */
[--C-:B------:R-:W-:Y:S01]  /*1b760*/  FFMA.FTZ R97, R97, c[0x0][0x2d0], -R192.reuse ;  /* 0x0000b40061617a23 */ /* 0x100fe200000108c0 */
        /* <DEDUP_REMOVED lines=34> */
[C---:B--2---:R-:W-:Y:S02]  /*1b990*/  FMUL.FTZ R126, R0.reuse, R126 ;  /* 0x0000007e007e7220 */ /* 0x044fe40000410000 */
[----:B------:R-:W-:Y:S02]  /*1b9a0*/  FMUL.FTZ R127, R0, R127 ;  /* 0x0000007f007f7220 */ /* 0x000fe40000410000 */
[--C-:B------:R-:W-:Y:S01]  /*1b9b0*/  FFMA.FTZ R60, R60, c[0x0][0x2d0], -R138.reuse ;  /* 0x0000b4003c3c7a23 */ /* 0x100fe2000001088a */
[----:B------:R-:W1:Y:S01]  /*1b9c0*/  MUFU.EX2 R197, R13 ;  /* 0x0000000d00c57308 */ /* 0x000e620000000800 */
[--C-:B------:R-:W-:Y:S02]  /*1b9d0*/  FFMA.FTZ R61, R61, c[0x0][0x2d0], -R138.reuse ;  /* 0x0000b4003d3d7a23 */ /* 0x100fe4000001088a */
[--C-:B------:R-:W-:Y:S02]  /*1b9e0*/  FFMA.FTZ R62, R62, c[0x0][0x2d0], -R3.reuse ;  /* 0x0000b4003e3e7a23 */ /* 0x100fe40000010803 */
[--C-:B------:R-:W-:Y:S02]  /*1b9f0*/  FFMA.FTZ R63, R63, c[0x0][0x2d0], -R3.reuse ;  /* 0x0000b4003f3f7a23 */ /* 0x100fe40000010803 */
[--C-:B------:R-:W-:Y:S02]  /*1ba00*/  FFMA.FTZ R79, R79, c[0x0][0x2d0], -R3.reuse ;  /* 0x0000b4004f4f7a23 */ /* 0x100fe40000010803 */
[C---:B---3--:R-:W-:Y:S01]  /*1ba10*/  FMUL.FTZ R8, R133.reuse, R144 ;  /* 0x0000009085087220 */ /* 0x048fe20000410000 */
[----:B------:R2:W-:Y:S01]  /*1ba20*/  MUFU.EX2 R199, R10 ;  /* 0x0000000a00c77308 */ /* 0x0005e20000000800 */
[----:B----4-:R-:W-:Y:S01]  /*1ba30*/  F2FP.PACK_AB R144, R212, R200 ;  /* 0x000000c8d490723e */ /* 0x010fe200000000ff */
[C---:B------:R-:W-:Y:S02]  /*1ba40*/  FMUL.FTZ R9, R133.reuse, R145 ;  /* 0x0000009185097220 */ /* 0x040fe40000410000 */
[----:B-----5:R-:W-:Y:S02]  /*1ba50*/  FMUL.FTZ R12, R133, R148 ;  /* 0x00000094850c7220 */ /* 0x020fe40000410000 */
[--C-:B------:R-:W-:Y:S02]  /*1ba60*/  FFMA.FTZ R25, R25, c[0x0][0x2d0], -R138.reuse ;  /* 0x0000b40019197a23 */ /* 0x100fe4000001088a */
[--C-:B------:R-:W-:Y:S02]  /*1ba70*/  FFMA.FTZ R40, R40, c[0x0][0x2d0], -R138.reuse ;  /* 0x0000b40028287a23 */ /* 0x100fe4000001088a */
[----:B------:R-:W3:Y:S01]  /*1ba80*/  MUFU.EX2 R211, R11 ;  /* 0x0000000b00d37308 */ /* 0x000ee20000000800 */
[--C-:B------:R-:W-:Y:S02]  /*1ba90*/  FFMA.FTZ R41, R41, c[0x0][0x2d0], -R138.reuse ;  /* 0x0000b40029297a23 */ /* 0x100fe4000001088a */
[--C-:B------:R-:W-:Y:S01]  /*1baa0*/  FFMA.FTZ R42, R42, c[0x0][0x2d0], -R3.reuse ;  /* 0x0000b4002a2a7a23 */ /* 0x100fe20000010803 */
[----:B-1----:R-:W-:Y:S01]  /*1bab0*/  MOV R170, R197 ;  /* 0x000000c500aa7202 */ /* 0x002fe20000000f00 */
[----:B------:R-:W-:Y:S02]  /*1bac0*/  FMUL.FTZ R13, R133, R149 ;  /* 0x00000095850d7220 */ /* 0x000fe40000410000 */
[--C-:B------:R-:W-:Y:S02]  /*1bad0*/  FFMA.FTZ R43, R43, c[0x0][0x2d0], -R3.reuse ;  /* 0x0000b4002b2b7a23 */ /* 0x100fe40000010803 */
[--C-:B------:R-:W-:Y:S01]  /*1bae0*/  FFMA.FTZ R44, R44, c[0x0][0x2d0], -R138.reuse ;  /* 0x0000b4002c2c7a23 */ /* 0x100fe2000001088a */
[----:B------:R1:W-:Y:S01]  /*1baf0*/  MUFU.EX2 R213, R14 ;  /* 0x0000000e00d57308 */ /* 0x0003e20000000800 */
[--C-:B------:R-:W-:Y:S02]  /*1bb00*/  FFMA.FTZ R45, R45, c[0x0][0x2d0], -R138.reuse ;  /* 0x0000b4002d2d7a23 */ /* 0x100fe4000001088a */
[--C-:B------:R-:W-:Y:S02]  /*1bb10*/  FFMA.FTZ R46, R46, c[0x0][0x2d0], -R3.reuse ;  /* 0x0000b4002e2e7a23 */ /* 0x100fe40000010803 */
[----:B--2---:R-:W-:Y:S01]  /*1bb20*/  FMUL.FTZ R10, R0, R146 ;  /* 0x00000092000a7220 */ /* 0x004fe20000410000 */
[----:B------:R-:W-:Y:S01]  /*1bb30*/  F2FP.PACK_AB R146, R197, R218 ;  /* 0x000000dac592723e */ /* 0x000fe200000000ff */
[--C-:B------:R-:W-:Y:S02]  /*1bb40*/  FFMA.FTZ R47, R47, c[0x0][0x2d0], -R3.reuse ;  /* 0x0000b4002f2f7a23 */ /* 0x100fe40000010803 */
[--C-:B------:R-:W-:Y:S01]  /*1bb50*/  FFMA.FTZ R24, R24, c[0x0][0x2d0], -R138.reuse ;  /* 0x0000b40018187a23 */ /* 0x100fe2000001088a */
[----:B------:R-:W2:Y:S01]  /*1bb60*/  MUFU.EX2 R196, R15 ;  /* 0x0000000f00c47308 */ /* 0x000ea20000000800 */
[--C-:B------:R-:W-:Y:S02]  /*1bb70*/  FFMA.FTZ R26, R26, c[0x0][0x2d0], -R3.reuse ;  /* 0x0000b4001a1a7a23 */ /* 0x100fe40000010803 */
[--C-:B------:R-:W-:Y:S01]  /*1bb80*/  FFMA.FTZ R27, R27, c[0x0][0x2d0], -R3.reuse ;  /* 0x0000b4001b1b7a23 */ /* 0x100fe20000010803 */
[----:B---3--:R-:W-:Y:S01]  /*1bb90*/  F2FP.PACK_AB R145, R211, R199 ;  /* 0x000000c7d391723e */ /* 0x008fe200000000ff */
        /* <DEDUP_REMOVED lines=16> */
[----:B------:R-:W-:Y:S01]  /*1bca0*/  MUFU.EX2 R197, R69 ;  /* 0x0000004500c57308 */ /* 0x000fe20000000800 */
[C---:B------:R-:W-:Y:S04]  /*1bcb0*/  HMMA.16816.F32 R8, R144.reuse, R20, R8 ;  /* 0x000000149008723c */ /* 0x040fe80000001808 */
[C---:B---3--:R-:W-:Y:S02]  /*1bcc0*/  FMUL.FTZ R24, R133.reuse, R160 ;  /* 0x000000a085187220 */ /* 0x048fe40000410000 */
[--C-:B------:R-:W-:Y:S02]  /*1bcd0*/  FFMA.FTZ R90, R90, c[0x0][0x2d0], -R3.reuse ;  /* 0x0000b4005a5a7a23 */ /* 0x100fe40000010803 */
[-C--:B------:R-:W-:Y:S01]  /*1bce0*/  HMMA.16816.F32 R12, R144, R22.reuse, R12 ;  /* 0x00000016900c723c */ /* 0x080fe2000000180c */
[----:B------:R3:W-:Y:S03]  /*1bcf0*/  MUFU.EX2 R226, R26 ;  /* 0x0000001a00e27308 */ /* 0x0007e60000000800 */
[C---:B------:R-:W-:Y:S01]  /*1bd00*/  FMUL.FTZ R20, R134.reuse, R156 ;  /* 0x0000009c86147220 */ /* 0x040fe20000410000 */
[----:B------:R-:W-:Y:S01]  /*1bd10*/  MOV R156, R210 ;  /* 0x000000d2009c7202 */ /* 0x000fe20000000f00 */
[----:B------:R-:W-:Y:S02]  /*1bd20*/  FMUL.FTZ R21, R134, R157 ;  /* 0x0000009d86157220 */ /* 0x000fe40000410000 */
[C---:B------:R-:W-:Y:S03]  /*1bd30*/  HMMA.16816.F32 R16, R140.reuse, R22, R16 ;  /* 0x000000168c10723c */ /* 0x040fe60000001810 */
[----:B------:R-:W5:Y:S01]  /*1bd40*/  MUFU.EX2 R209, R27 ;  /* 0x0000001b00d17308 */ /* 0x000f620000000800 */
[----:B-1----:R-:W-:Y:S02]  /*1bd50*/  FMUL.FTZ R25, R133, R161 ;  /* 0x000000a185197220 */ /* 0x002fe40000410000 */
[--C-:B------:R-:W-:Y:S02]  /*1bd60*/  FFMA.FTZ R91, R91, c[0x0][0x2d0], -R3.reuse ;  /* 0x0000b4005b5b7a23 */ /* 0x100fe40000010803 */
[C---:B------:R-:W-:Y:S01]  /*1bd70*/  FMUL.FTZ R22, R132.reuse, R158 ;  /* 0x0000009e84167220 */ /* 0x040fe20000410000 */
[----:B----4-:R-:W-:Y:S03]  /*1bd80*/  MOV R158, R208 ;  /* 0x000000d0009e7202 */ /* 0x010fe60000000f00 */
[----:B------:R-:W-:Y:S01]  /*1bd90*/  FMUL.FTZ R23, R132, R159 ;  /* 0x0000009f84177220 */ /* 0x000fe20000410000 */
[----:B------:R1:W-:Y:S01]  /*1bda0*/  MUFU.EX2 R193, R28 ;  /* 0x0000001c00c17308 */ /* 0x0003e20000000800 */
[----:B------:R-:W-:Y:S01]  /*1bdb0*/  MOV R159, R207 ;  /* 0x000000cf009f7202 */ /* 0x000fe20000000f00 */
[--C-:B------:R-:W-:Y:S02]  /*1bdc0*/  FFMA.FTZ R92, R92, c[0x0][0x2d0], -R138.reuse ;  /* 0x0000b4005c5c7a23 */ /* 0x100fe4000001088a */
[----:B---3--:R-:W-:Y:S02]  /*1bdd0*/  FMUL.FTZ R26, R0, R162 ;  /* 0x000000a2001a7220 */ /* 0x008fe40000410000 */
[-C--:B------:R-:W-:Y:S03]  /*1bde0*/  HMMA.16816.F32 R20, R140, R188.reuse, R20 ;  /* 0x000000bc8c14723c */ /* 0x080fe60000001814 */
[----:B------:R-:W-:Y:S01]  /*1bdf0*/  FFMA.FTZ R93, R93, c[0x0][0x2d0], -R138 ;  /* 0x0000b4005d5d7a23 */ /* 0x000fe2000001088a */
[----:B------:R3:W4:Y:S01]  /*1be00*/  MUFU.EX2 R221, R29 ;  /* 0x0000001d00dd7308 */ /* 0x0007220000000800 */
[--C-:B------:R-:W-:Y:S02]  /*1be10*/  FFMA.FTZ R94, R94, c[0x0][0x2d0], -R3.reuse ;  /* 0x0000b4005e5e7a23 */ /* 0x100fe40000010803 */
[--C-:B------:R-:W-:Y:S01]  /*1be20*/  FFMA.FTZ R95, R95, c[0x0][0x2d0], -R3.reuse ;  /* 0x0000b4005f5f7a23 */ /* 0x100fe20000010803 */
[----:B-----5:R-:W-:Y:S01]  /*1be30*/  MOV R157, R209 ;  /* 0x000000d1009d7202 */ /* 0x020fe20000000f00 */
[----:B------:R-:W-:Y:S03]  /*1be40*/  FMUL.FTZ R27, R0, R163 ;  /* 0x000000a3001b7220 */ /* 0x000fe60000410000 */
[----:B------:R-:W-:Y:S01]  /*1be50*/  MOV R163, R215 ;  /* 0x000000d700a37202 */ /* 0x000fe20000000f00 */
[----:B------:R-:W-:Y:S01]  /*1be60*/  FFMA.FTZ R112, R112, c[0x0][0x2d0], -R192 ;  /* 0x0000b40070707a23 */ /* 0x000fe200000108c0 */
[----:B------:R5:W-:Y:S01]  /*1be70*/  MUFU.EX2 R252, R30 ;  /* 0x0000001e00fc7308 */ /* 0x000be20000000800 */
[--C-:B------:R-:W-:Y:S01]  /*1be80*/  FFMA.FTZ R104, R104, c[0x0][0x2d0], -R138.reuse ;  /* 0x0000b40068687a23 */ /* 0x100fe2000001088a */
[C---:B------:R-:W-:Y:S04]  /*1be90*/  HMMA.16816.F32 R24, R144.reuse, R188, R24 ;  /* 0x000000bc9018723c */ /* 0x040fe80000001818 */
[----:B-1----:R-:W-:Y:S02]  /*1bea0*/  FMUL.FTZ R28, R133, R164 ;  /* 0x000000a4851c7220 */ /* 0x002fe40000410000 */
[--C-:B------:R-:W-:Y:S02]  /*1beb0*/  FFMA.FTZ R105, R105, c[0x0][0x2d0], -R138.reuse ;  /* 0x0000b40069697a23 */ /* 0x100fe4000001088a */
[----:B------:R1:W1:Y:S01]  /*1bec0*/  MUFU.EX2 R32, R31 ;  /* 0x0000001f00207308 */ /* 0x0002620000000800 */
[--C-:B------:R-:W-:Y:S03]  /*1bed0*/  FFMA.FTZ R108, R108, c[0x0][0x2d0], -R138.reuse ;  /* 0x0000b4006c6c7a23 */ /* 0x100fe6000001088a */
[----:B---3--:R-:W-:Y:S01]  /*1bee0*/  FMUL.FTZ R29, R133, R165 ;  /* 0x000000a5851d7220 */ /* 0x008fe20000410000 */
[----:B----4-:R-:W-:Y:S01]  /*1bef0*/  MOV R161, R221 ;  /* 0x000000dd00a17202 */ /* 0x010fe20000000f00 */
[----:B------:R-:W-:Y:S02]  /*1bf00*/  FFMA.FTZ R138, R109, c[0x0][0x2d0], -R138 ;  /* 0x0000b4006d8a7a23 */ /* 0x000fe4000001088a */
[--C-:B------:R-:W-:Y:S02]  /*1bf10*/  FFMA.FTZ R106, R106, c[0x0][0x2d0], -R3.reuse ;  /* 0x0000b4006a6a7a23 */ /* 0x100fe40000010803 */
[----:B------:R3:W4:Y:S01]  /*1bf20*/  MUFU.EX2 R216, R35 ;  /* 0x0000002300d87308 */ /* 0x0007220000000800 */
[--C-:B------:R-:W-:Y:S02]  /*1bf30*/  FFMA.FTZ R107, R107, c[0x0][0x2d0], -R3.reuse ;  /* 0x0000b4006b6b7a23 */ /* 0x100fe40000010803 */
[--C-:B------:R-:W-:Y:S02]  /*1bf40*/  FFMA.FTZ R110, R110, c[0x0][0x2d0], -R3.reuse ;  /* 0x0000b4006e6e7a23 */ /* 0x100fe40000010803 */
[C---:B-----5:R-:W-:Y:S02]  /*1bf50*/  FMUL.FTZ R30, R0.reuse, R166 ;  /* 0x000000a6001e7220 */ /* 0x060fe40000410000 */
[----:B------:R-:W-:Y:S03]  /*1bf60*/  FFMA.FTZ R3, R111, c[0x0][0x2d0], -R3 ;  /* 0x0000b4006f037a23 */ /* 0x000fe60000010803 */
[----:B------:R-:W5:Y:S01]  /*1bf70*/  MUFU.EX2 R33, R37 ;  /* 0x0000002500217308 */ /* 0x000f620000000800 */
[----:B-1----:R-:W-:Y:S01]  /*1bf80*/  FMUL.FTZ R31, R0, R167 ;  /* 0x000000a7001f7220 */ /* 0x002fe20000410000 */
[----:B------:R-:W-:Y:S01]  /*1bf90*/  MOV R160, R32 ;  /* 0x0000002000a07202 */ /* 0x000fe20000000f00 */
[----:B------:R-:W-:Y:S01]  /*1bfa0*/  FMUL.FTZ R32, R134, R168 ;  /* 0x000000a886207220 */ /* 0x000fe20000410000 */
[----:B------:R-:W-:Y:S06]  /*1bfb0*/  MOV R168, R203 ;  /* 0x000000cb00a87202 */ /* 0x000fec0000000f00 */
[----:B------:R1:W1:Y:S01]  /*1bfc0*/  MUFU.EX2 R205, R36 ;  /* 0x0000002400cd7308 */ /* 0x0002620000000800 */
[-C--:B------:R-:W-:Y:S03]  /*1bfd0*/  HMMA.16816.F32 R28, R144, R190.reuse, R28 ;  /* 0x000000be901c723c */ /* 0x080fe6000000181c */
[----:B---3--:R-:W-:Y:S01]  /*1bfe0*/  FMUL.FTZ R35, R132, R171 ;  /* 0x000000ab84237220 */ /* 0x008fe20000410000 */
[----:B----4-:R-:W-:Y:S02]  /*1bff0*/  MOV R162, R216 ;  /* 0x000000d800a27202 */ /* 0x010fe40000000f00 */
[----:B------:R-:W-:Y:S03]  /*1c000*/  MOV R171, R196 ;  /* 0x000000c400ab7202 */ /* 0x000fe60000000f00 */
[----:B------:R3:W-:Y:S03]  /*1c010*/  MUFU.EX2 R250, R39 ;  /* 0x0000002700fa7308 */ /* 0x0007e60000000800 */
[----:B-----5:R-:W-:Y:S01]  /*1c020*/  MOV R167, R33 ;  /* 0x0000002100a77202 */ /* 0x020fe20000000f00 */
[C---:B------:R-:W-:Y:S01]  /*1c030*/  FMUL.FTZ R33, R134.reuse, R169 ;  /* 0x000000a986217220 */ /* 0x040fe20000410000 */
[----:B------:R-:W-:Y:S01]  /*1c040*/  MOV R169, R198 ;  /* 0x000000c600a97202 */ /* 0x000fe20000000f00 */
[C---:B------:R-:W-:Y:S04]  /*1c050*/  FMUL.FTZ R37, R134.reuse, R173 ;  /* 0x000000ad86257220 */ /* 0x040fe80000410000 */
[----:B------:R4:W5:Y:S01]  /*1c060*/  MUFU.EX2 R251, R38 ;  /* 0x0000002600fb7308 */ /* 0x0009620000000800 */
[C---:B------:R-:W-:Y:S04]  /*1c070*/  HMMA.16816.F32 R32, R140.reuse, R190, R32 ;  /* 0x000000be8c20723c */ /* 0x040fe80000001820 */
[----:B-1----:R-:W-:Y:S05]  /*1c080*/  FMUL.FTZ R36, R134, R172 ;  /* 0x000000ac86247220 */ /* 0x002fea0000410000 */
[----:B------:R1:W-:Y:S03]  /*1c090*/  MUFU.EX2 R225, R48 ;  /* 0x0000003000e17308 */ /* 0x0003e60000000800 */
[C---:B---3--:R-:W-:Y:S07]  /*1c0a0*/  FMUL.FTZ R39, R132.reuse, R175 ;  /* 0x000000af84277220 */ /* 0x048fee0000410000 */
[----:B------:R3:W-:Y:S01]  /*1c0b0*/  MUFU.EX2 R223, R50 ;  /* 0x0000003200df7308 */ /* 0x0007e20000000800 */
[----:B----4-:R-:W-:Y:S09]  /*1c0c0*/  FMUL.FTZ R38, R132, R174 ;  /* 0x000000ae84267220 */ /* 0x010ff20000410000 */
[----:B------:R4:W4:Y:S01]  /*1c0d0*/  MUFU.EX2 R224, R49 ;  /* 0x0000003100e07308 */ /* 0x0009220000000800 */
[-C--:B--2---:R-:W-:Y:S03]  /*1c0e0*/  HMMA.16816.F32 R36, R140, R148.reuse, R36 ;  /* 0x000000948c24723c */ /* 0x084fe60000001824 */
[C---:B-1----:R-:W-:Y:S06]  /*1c0f0*/  FMUL.FTZ R48, R133.reuse, R176 ;  /* 0x000000b085307220 */ /* 0x042fec0000410000 */
[----:B------:R1:W3:Y:S03]  /*1c100*/  MUFU.EX2 R222, R51 ;  /* 0x0000003300de7308 */ /* 0x0002e60000000800 */
[C---:B---3--:R-:W-:Y:S07]  /*1c110*/  FMUL.FTZ R50, R0.reuse, R178 ;  /* 0x000000b200327220 */ /* 0x048fee0000410000 */
[----:B------:R3:W-:Y:S01]  /*1c120*/  MUFU.EX2 R166, R40 ;  /* 0x0000002800a67308 */ /* 0x0007e20000000800 */
[C---:B----4-:R-:W-:Y:S09]  /*1c130*/  FMUL.FTZ R49, R133.reuse, R177 ;  /* 0x000000b185317220 */ /* 0x050ff20000410000 */
[----:B------:R4:W3:Y:S01]  /*1c140*/  MUFU.EX2 R165, R41 ;  /* 0x0000002900a57308 */ /* 0x0008e20000000800 */
[C---:B-1----:R-:W-:Y:S09]  /*1c150*/  FMUL.FTZ R51, R0.reuse, R179 ;  /* 0x000000b300337220 */ /* 0x042ff20000410000 */
[----:B------:R1:W-:Y:S01]  /*1c160*/  MUFU.EX2 R164, R42 ;  /* 0x0000002a00a47308 */ /* 0x0003e20000000800 */
[C---:B------:R-:W-:Y:S04]  /*1c170*/  HMMA.16816.F32 R48, R144.reuse, R148, R48 ;  /* 0x000000949030723c */ /* 0x040fe80000001830 */
[C---:B---3--:R-:W-:Y:S05]  /*1c180*/  FMUL.FTZ R40, R133.reuse, R180 ;  /* 0x000000b485287220 */ /* 0x048fea0000410000 */
[----:B------:R3:W3:Y:S03]  /*1c190*/  MUFU.EX2 R221, R43 ;  /* 0x0000002b00dd7308 */ /* 0x0006e60000000800 */
[C---:B----4-:R-:W-:Y:S07]  /*1c1a0*/  FMUL.FTZ R41, R133.reuse, R181 ;  /* 0x000000b585297220 */ /* 0x050fee0000410000 */
[----:B------:R4:W-:Y:S01]  /*1c1b0*/  MUFU.EX2 R215, R44 ;  /* 0x0000002c00d77308 */ /* 0x0009e20000000800 */
[C---:B-1----:R-:W-:Y:S09]  /*1c1c0*/  FMUL.FTZ R42, R0.reuse, R182 ;  /* 0x000000b6002a7220 */ /* 0x042ff20000410000 */
[----:B------:R1:W1:Y:S01]  /*1c1d0*/  MUFU.EX2 R216, R45 ;  /* 0x0000002d00d87308 */ /* 0x0002620000000800 */
[C---:B---3--:R-:W-:Y:S09]  /*1c1e0*/  FMUL.FTZ R43, R0.reuse, R183 ;  /* 0x000000b7002b7220 */ /* 0x048ff20000410000 */
[----:B------:R-:W-:Y:S01]  /*1c1f0*/  MUFU.EX2 R208, R52 ;  /* 0x0000003400d07308 */ /* 0x000fe20000000800 */
[-C--:B------:R-:W-:Y:S03]  /*1c200*/  HMMA.16816.F32 R40, R144, R150.reuse, R40 ;  /* 0x000000969028723c */ /* 0x080fe60000001828 */
[C---:B----4-:R-:W-:Y:S01]  /*1c210*/  FMUL.FTZ R44, R133.reuse, R184 ;  /* 0x000000b8852c7220 */ /* 0x050fe20000410000 */
[----:B------:R-:W-:Y:S04]  /*1c220*/  MOV R184, R206 ;  /* 0x000000ce00b87202 */ /* 0x000fe80000000f00 */
[C---:B------:R-:W-:Y:S01]  /*1c230*/  HMMA.16816.F32 R116, R140.reuse, R150, R116 ;  /* 0x000000968c74723c */ /* 0x040fe20000001874 */
[----:B------:R3:W-:Y:S01]  /*1c240*/  MUFU.EX2 R210, R46 ;  /* 0x0000002e00d27308 */ /* 0x0007e20000000800 */
[----:B------:R-:W4:Y:S02]  /*1c250*/  LDSM.16.MT88.4 R148, [R229+0x900] ;  /* 0x00090000e594783b */ /* 0x000f240000004200 */
[----:B-1----:R-:W-:Y:S01]  /*1c260*/  FMUL.FTZ R45, R133, R185 ;  /* 0x000000b9852d7220 */ /* 0x002fe20000410000 */
[----:B------:R-:W-:Y:S03]  /*1c270*/  MOV R185, R205 ;  /* 0x000000cd00b97202 */ /* 0x000fe60000000f00 */
[-C--:B------:R-:W-:Y:S03]  /*1c280*/  HMMA.16816.F32 R120, R140, R152.reuse, R120 ;  /* 0x000000988c78723c */ /* 0x080fe60000001878 */
[----:B------:R1:W1:Y:S01]  /*1c290*/  MUFU.EX2 R209, R47 ;  /* 0x0000002f00d17308 */ /* 0x0002620000000800 */
[----:B------:R-:W-:Y:S04]  /*1c2a0*/  MOV R192, R185 ;  /* 0x000000b900c07202 */ /* 0x000fe80000000f00 */
[C---:B------:R-:W-:Y:S05]  /*1c2b0*/  HMMA.16816.F32 R124, R144.reuse, R152, R124 ;  /* 0x00000098907c723c */ /* 0x040fea000000187c */
[----:B------:R-:W-:Y:S01]  /*1c2c0*/  MUFU.EX2 R175, R53 ;  /* 0x0000003500af7308 */ /* 0x000fe20000000800 */
[C---:B---3--:R-:W-:Y:S01]  /*1c2d0*/  FMUL.FTZ R46, R0.reuse, R186 ;  /* 0x000000ba002e7220 */ /* 0x048fe20000410000 */
[----:B------:R-:W-:Y:S08]  /*1c2e0*/  MOV R186, R204 ;  /* 0x000000cc00ba7202 */ /* 0x000ff00000000f00 */
[----:B------:R-:W-:Y:S01]  /*1c2f0*/  MUFU.EX2 R174, R54 ;  /* 0x0000003600ae7308 */ /* 0x000fe20000000800 */
[----:B-1----:R-:W-:Y:S01]  /*1c300*/  FMUL.FTZ R47, R0, R187 ;  /* 0x000000bb002f7220 */ /* 0x002fe20000410000 */
[----:B------:R-:W-:Y:S04]  /*1c310*/  MOV R187, R195 ;  /* 0x000000c300bb7202 */ /* 0x000fe80000000f00 */
[----:B------:R-:W-:Y:S04]  /*1c320*/  MOV R111, R187 ;  /* 0x000000bb006f7202 */ /* 0x000fe80000000f00 */
        /* <DEDUP_REMOVED lines=14> */
[----:B------:R-:W-:Y:S02]  /*1c410*/  MOV R187, R171 ;  /* 0x000000ab00bb7202 */ /* 0x000fe40000000f00 */
[----:B------:R-:W-:Y:S03]  /*1c420*/  F2FP.PACK_AB R147, R160, R252 ;  /* 0x000000fca093723e */ /* 0x000fe600000000ff */
[-C--:B----4-:R-:W-:Y:S01]  /*1c430*/  HMMA.16816.F32 R4, R140, R148.reuse, R4 ;  /* 0x000000948c04723c */ /* 0x090fe20000001804 */
[----:B------:R-:W-:Y:S07]  /*1c440*/  MUFU.EX2 R203, R66 ;  /* 0x0000004200cb7308 */ /* 0x000fee0000000800 */
[C---:B------:R-:W-:Y:S03]  /*1c450*/  HMMA.16816.F32 R8, R144.reuse, R148, R8 ;  /* 0x000000949008723c */ /* 0x040fe60000001808 */
[----:B------:R4:W-:Y:S04]  /*1c460*/  MUFU.EX2 R204, R67 ;  /* 0x0000004300cc7308 */ /* 0x0009e80000000800 */
[----:B------:R-:W-:Y:S01]  /*1c470*/  MOV R149, R194 ;  /* 0x000000c200957202 */ /* 0x000fe20000000f00 */
[-C--:B------:R-:W-:Y:S04]  /*1c480*/  HMMA.16816.F32 R12, R144, R150.reuse, R12 ;  /* 0x00000096900c723c */ /* 0x080fe8000000180c */
[----:B------:R-:W-:Y:S01]  /*1c490*/  MOV R148, R193 ;  /* 0x000000c100947202 */ /* 0x000fe20000000f00 */
[----:B------:R-:W-:Y:S01]  /*1c4a0*/  MUFU.EX2 R173, R56 ;  /* 0x0000003800ad7308 */ /* 0x000fe20000000800 */
[----:B------:R-:W-:Y:S02]  /*1c4b0*/  MOV R109, R149 ;  /* 0x00000095006d7202 */ /* 0x000fe40000000f00 */
[C---:B------:R-:W-:Y:S01]  /*1c4c0*/  HMMA.16816.F32 R16, R140.reuse, R150, R16 ;  /* 0x000000968c10723c */ /* 0x040fe20000001810 */
[----:B------:R-:W2:Y:S03]  /*1c4d0*/  LDL.LU R150, [R1+0x10] ;  /* 0x0000100001967983 */ /* 0x000ea60000300800 */
[----:B------:R-:W-:Y:S01]  /*1c4e0*/  MOV R149, R170 ;  /* 0x000000aa00957202 */ /* 0x000fe20000000f00 */
[----:B------:R-:W2:Y:S01]  /*1c4f0*/  LDL.LU R151, [R1+0x14] ;  /* 0x0000140001977983 */ /* 0x000ea20000300800 */
[----:B------:R-:W-:Y:S01]  /*1c500*/  MOV R139, R148 ;  /* 0x00000094008b7202 */ /* 0x000fe20000000f00 */
[----:B------:R-:W1:Y:S01]  /*1c510*/  MUFU.EX2 R179, R57 ;  /* 0x0000003900b37308 */ /* 0x000e620000000800 */
[-C--:B---3--:R-:W-:Y:S01]  /*1c520*/  HMMA.16816.F32 R20, R140, R152.reuse, R20 ;  /* 0x000000988c14723c */ /* 0x088fe20000001814 */
[----:B----4-:R-:W3:Y:S03]  /*1c530*/  LDSM.16.MT88.4 R64, [R231+0x900] ;  /* 0x00090000e740783b */ /* 0x010ee60000004200 */
[----:B------:R-:W-:Y:S04]  /*1c540*/  MOV R148, R169 ;  /* 0x000000a900947202 */ /* 0x000fe80000000f00 */
[C---:B------:R-:W-:Y:S01]  /*1c550*/  HMMA.16816.F32 R24, R144.reuse, R152, R24 ;  /* 0x000000989018723c */ /* 0x040fe20000001818 */
[----:B------:R-:W-:Y:S01]  /*1c560*/  MUFU.EX2 R172, R58 ;  /* 0x0000003a00ac7308 */ /* 0x000fe20000000800 */
[----:B------:R-:W4:Y:S04]  /*1c570*/  LDL.LU R152, [R1+0x8] ;  /* 0x0000080001987983 */ /* 0x000f280000300800 */
[----:B------:R-:W4:Y:S02]  /*1c580*/  LDL.LU R153, [R1+0xc] ;  /* 0x00000c0001997983 */ /* 0x000f240000300800 */
[-C--:B------:R-:W-:Y:S03]  /*1c590*/  HMMA.16816.F32 R28, R144, R154.reuse, R28 ;  /* 0x0000009a901c723c */ /* 0x080fe6000000181c */
[----:B------:R3:W3:Y:S05]  /*1c5a0*/  MUFU.EX2 R178, R59 ;  /* 0x0000003b00b27308 */ /* 0x0006ea0000000800 */
[C---:B------:R-:W-:Y:S05]  /*1c5b0*/  HMMA.16816.F32 R32, R140.reuse, R154, R32 ;  /* 0x0000009a8c20723c */ /* 0x040fea0000001820 */
[----:B------:R-:W-:Y:S03]  /*1c5c0*/  MUFU.EX2 R182, R68 ;  /* 0x0000004400b67308 */ /* 0x000fe60000000800 */
[-C--:B-1----:R-:W-:Y:S07]  /*1c5d0*/  HMMA.16816.F32 R36, R140, R52.reuse, R36 ;  /* 0x000000348c24723c */ /* 0x082fee0000001824 */
[----:B------:R-:W-:Y:S01]  /*1c5e0*/  MUFU.EX2 R181, R70 ;  /* 0x0000004600b57308 */ /* 0x000fe20000000800 */
[C---:B------:R-:W-:Y:S01]  /*1c5f0*/  HMMA.16816.F32 R48, R144.reuse, R52, R48 ;  /* 0x000000349030723c */ /* 0x040fe20000001830 */
[----:B---3--:R-:W1:Y:S06]  /*1c600*/  LDSM.16.MT88.4 R56, [R229+0x1100] ;  /* 0x00110000e538783b */ /* 0x008e6c0000004200 */
[----:B------:R-:W-:Y:S01]  /*1c610*/  F2FP.PACK_AB R52, R167, R185 ;  /* 0x000000b9a734723e */ /* 0x000fe200000000ff */
[-C--:B------:R-:W-:Y:S01]  /*1c620*/  HMMA.16816.F32 R40, R144, R54.reuse, R40 ;  /* 0x000000369028723c */ /* 0x080fe20000001828 */
[----:B------:R3:W-:Y:S03]  /*1c630*/  MUFU.EX2 R196, R71 ;  /* 0x0000004700c47308 */ /* 0x0007e60000000800 */
[----:B-----5:R-:W-:Y:S04]  /*1c640*/  F2FP.PACK_AB R53, R250, R251 ;  /* 0x000000fbfa35723e */ /* 0x020fe800000000ff */
[C---:B------:R-:W-:Y:S03]  /*1c650*/  HMMA.16816.F32 R116, R140.reuse, R54, R116 ;  /* 0x000000368c74723c */ /* 0x040fe60000001874 */
[----:B------:R-:W-:Y:S04]  /*1c660*/  MUFU.EX2 R180, R72 ;  /* 0x0000004800b47308 */ /* 0x000fe80000000800 */
[----:B------:R-:W-:Y:S01]  /*1c670*/  F2FP.PACK_AB R54, R224, R225 ;  /* 0x000000e1e036723e */ /* 0x000fe200000000ff */
[-C--:B------:R-:W-:Y:S04]  /*1c680*/  HMMA.16816.F32 R120, R140, R64.reuse, R120 ;  /* 0x000000408c78723c */ /* 0x080fe80000001878 */
[----:B------:R-:W-:Y:S01]  /*1c690*/  F2FP.PACK_AB R55, R222, R223 ;  /* 0x000000dfde37723e */ /* 0x000fe200000000ff */
[----:B------:R-:W-:Y:S03]  /*1c6a0*/  MUFU.EX2 R190, R73 ;  /* 0x0000004900be7308 */ /* 0x000fe60000000800 */
[C---:B------:R-:W-:Y:S01]  /*1c6b0*/  HMMA.16816.F32 R124, R144.reuse, R64, R124 ;  /* 0x00000040907c723c */ /* 0x040fe2000000187c */
[----:B---3--:R-:W-:Y:S06]  /*1c6c0*/  LDSM.16.MT88.4 R68, [R230+0x1100] ;  /* 0x00110000e644783b */ /* 0x008fec0000004200 */
[----:B------:R3:W-:Y:S01]  /*1c6d0*/  MUFU.EX2 R177, R60 ;  /* 0x0000003c00b17308 */ /* 0x0007e20000000800 */
[-C--:B------:R-:W-:Y:S08]  /*1c6e0*/  HMMA.16816.F32 R44, R144, R66.reuse, R44 ;  /* 0x00000042902c723c */ /* 0x080ff0000000182c */
[----:B------:R-:W-:Y:S01]  /*1c6f0*/  HMMA.16816.F32 R128, R140, R66, R128 ;  /* 0x000000428c80723c */ /* 0x000fe20000001880 */
[----:B------:R5:W5:Y:S01]  /*1c700*/  MUFU.EX2 R198, R61 ;  /* 0x0000003d00c67308 */ /* 0x000b620000000800 */
[----:B------:R-:W5:Y:S06]  /*1c710*/  LDSM.16.MT88.4 R64, [R232+0x1100] ;  /* 0x00110000e840783b */ /* 0x000f6c0000004200 */
[-C--:B-1----:R-:W-:Y:S03]  /*1c720*/  HMMA.16816.F32 R4, R52, R56.reuse, R4 ;  /* 0x000000383404723c */ /* 0x082fe60000001804 */
[----:B------:R1:W-:Y:S02]  /*1c730*/  MUFU.EX2 R176, R62 ;  /* 0x0000003e00b07308 */ /* 0x0003e40000000800 */
[----:B---3--:R-:W-:Y:S08]  /*1c740*/  F2FP.PACK_AB R60, R165, R166 ;  /* 0x000000a6a53c723e */ /* 0x008ff000000000ff */
[----:B------:R3:W3:Y:S01]  /*1c750*/  MUFU.EX2 R183, R63 ;  /* 0x0000003f00b77308 */ /* 0x0006e20000000800 */
[----:B-----5:R-:W-:Y:S09]  /*1c760*/  F2FP.PACK_AB R61, R221, R164 ;  /* 0x000000a4dd3d723e */ /* 0x020ff200000000ff */
[----:B------:R-:W-:Y:S01]  /*1c770*/  MUFU.EX2 R189, R74 ;  /* 0x0000004a00bd7308 */ /* 0x000fe20000000800 */
[----:B-1----:R-:W-:Y:S09]  /*1c780*/  F2FP.PACK_AB R62, R216, R215 ;  /* 0x000000d7d83e723e */ /* 0x002ff200000000ff */
[----:B------:R1:W5:Y:S01]  /*1c790*/  MUFU.EX2 R188, R75 ;  /* 0x0000004b00bc7308 */ /* 0x0003620000000800 */
[----:B---3--:R-:W-:Y:S09]  /*1c7a0*/  F2FP.PACK_AB R63, R209, R210 ;  /* 0x000000d2d13f723e */ /* 0x008ff200000000ff */
[----:B------:R-:W-:Y:S01]  /*1c7b0*/  MUFU.EX2 R113, R113 ;  /* 0x0000007100717308 */ /* 0x000fe20000000800 */
[C---:B------:R-:W-:Y:S08]  /*1c7c0*/  HMMA.16816.F32 R8, R60.reuse, R56, R8 ;  /* 0x000000383c08723c */ /* 0x040ff00000001808 */
[-C--:B------:R-:W-:Y:S01]  /*1c7d0*/  HMMA.16816.F32 R12, R60, R58.reuse, R12 ;  /* 0x0000003a3c0c723c */ /* 0x080fe2000000180c */
[----:B------:R-:W-:Y:S01]  /*1c7e0*/  MUFU.EX2 R115, R115 ;  /* 0x0000007300737308 */ /* 0x000fe20000000800 */
[----:B-1----:R-:W-:Y:S06]  /*1c7f0*/  LDSM.16.MT88.4 R72, [R230+0x2100] ;  /* 0x00210000e648783b */ /* 0x002fec0000004200 */
[C---:B------:R-:W-:Y:S03]  /*1c800*/  HMMA.16816.F32 R16, R52.reuse, R58, R16 ;  /* 0x0000003a3410723c */ /* 0x040fe60000001810 */
[----:B------:R-:W-:Y:S01]  /*1c810*/  MUFU.EX2 R138, R138 ;  /* 0x0000008a008a7308 */ /* 0x000fe20000000800 */
[----:B------:R-:W1:Y:S04]  /*1c820*/  LDSM.16.MT88.4 R56, [R231+0x1100] ;  /* 0x00110000e738783b */ /* 0x000e680000004200 */
[-C--:B------:R-:W-:Y:S05]  /*1c830*/  HMMA.16816.F32 R20, R52, R64.reuse, R20 ;  /* 0x000000403414723c */ /* 0x080fea0000001814 */
        /* <DEDUP_REMOVED lines=14> */
[----:B------:R2:W-:Y:S06]  /*1c920*/  MUFU.EX2 R83, R76 ;  /* 0x0000004c00537308 */ /* 0x0005ec0000000800 */
[-C--:B-1----:R-:W-:Y:S04]  /*1c930*/  HMMA.16816.F32 R120, R52, R56.reuse, R120 ;  /* 0x000000383478723c */ /* 0x082fe80000001878 */
[----:B------:R-:W1:Y:S04]  /*1c940*/  MUFU.EX2 R82, R77 ;  /* 0x0000004d00527308 */ /* 0x000e680000000800 */
[C---:B------:R-:W-:Y:S06]  /*1c950*/  HMMA.16816.F32 R124, R60.reuse, R56, R124 ;  /* 0x000000383c7c723c */ /* 0x040fec000000187c */
[----:B------:R-:W1:Y:S01]  /*1c960*/  MUFU.EX2 R81, R78 ;  /* 0x0000004e00517308 */ /* 0x000e620000000800 */
[----:B------:R-:W-:Y:S01]  /*1c970*/  F2FP.PACK_AB R56, R179, R173 ;  /* 0x000000adb338723e */ /* 0x000fe200000000ff */
[-C--:B------:R-:W-:Y:S01]  /*1c980*/  HMMA.16816.F32 R44, R60, R58.reuse, R44 ;  /* 0x0000003a3c2c723c */ /* 0x080fe2000000182c */
[----:B------:R-:W1:Y:S03]  /*1c990*/  LDSM.16.MT88.4 R60, [R232+0x1900] ;  /* 0x00190000e83c783b */ /* 0x000e660000004200 */
        /* <DEDUP_REMOVED lines=10> */
[-C--:B---3--:R-:W-:Y:S01]  /*1ca40*/  HMMA.16816.F32 R4, R52, R64.reuse, R4 ;  /* 0x000000403404723c */ /* 0x088fe20000001804 */
[----:B------:R-:W-:Y:S07]  /*1ca50*/  MUFU.EX2 R86, R86 ;  /* 0x0000005600567308 */ /* 0x000fee0000000800 */
[C---:B------:R-:W-:Y:S03]  /*1ca60*/  HMMA.16816.F32 R8, R56.reuse, R64, R8 ;  /* 0x000000403808723c */ /* 0x040fe60000001808 */
[----:B------:R-:W-:Y:S05]  /*1ca70*/  MUFU.EX2 R87, R87 ;  /* 0x0000005700577308 */ /* 0x000fea0000000800 */
[-C--:B------:R-:W-:Y:S04]  /*1ca80*/  HMMA.16816.F32 R12, R56, R66.reuse, R12 ;  /* 0x00000042380c723c */ /* 0x080fe8000000180c */
[----:B--2---:R-:W-:Y:S01]  /*1ca90*/  FFMA.FTZ R133, R133, R150, R200 ;  /* 0x0000009685857223 */ /* 0x004fe200000100c8 */
[----:B------:R-:W-:Y:S03]  /*1caa0*/  MUFU.EX2 R96, R96 ;  /* 0x0000006000607308 */ /* 0x000fe60000000800 */
[C---:B------:R-:W-:Y:S01]  /*1cab0*/  HMMA.16816.F32 R16, R52.reuse, R66, R16 ;  /* 0x000000423410723c */ /* 0x040fe20000001810 */
[----:B------:R-:W2:Y:S03]  /*1cac0*/  LDSM.16.MT88.4 R64, [R231+0x1900] ;  /* 0x00190000e740783b */ /* 0x000ea60000004200 */
[----:B------:R-:W-:Y:S01]  /*1cad0*/  FFMA.FTZ R0, R0, R151, R199 ;  /* 0x0000009700007223 */ /* 0x000fe200000100c7 */
[----:B------:R-:W-:Y:S02]  /*1cae0*/  MOV R151, R168 ;  /* 0x000000a800977202 */ /* 0x000fe40000000f00 */
[----:B------:R-:W-:Y:S01]  /*1caf0*/  MUFU.EX2 R97, R97 ;  /* 0x0000006100617308 */ /* 0x000fe20000000800 */
[-C--:B-1----:R-:W-:Y:S01]  /*1cb00*/  HMMA.16816.F32 R20, R52, R60.reuse, R20 ;  /* 0x0000003c3414723c */ /* 0x082fe20000001814 */
[----:B------:R-:W-:Y:S03]  /*1cb10*/  LDSM.16.MT88.4 R168, [R232+0x3100] ;  /* 0x00310000e8a8783b */ /* 0x000fe60000004200 */
[----:B------:R-:W-:Y:S02]  /*1cb20*/  FADD.FTZ R0, R211, R0 ;  /* 0x00000000d3007221 */ /* 0x000fe40000010000 */
[----:B----4-:R-:W-:Y:S02]  /*1cb30*/  FFMA.FTZ R134, R134, R152, R202 ;  /* 0x0000009886867223 */ /* 0x010fe400000100ca */
[C---:B------:R-:W-:Y:S01]  /*1cb40*/  HMMA.16816.F32 R24, R56.reuse, R60, R24 ;  /* 0x0000003c3818723c */ /* 0x040fe20000001818 */
[----:B------:R-:W-:Y:S03]  /*1cb50*/  MUFU.EX2 R98, R98 ;  /* 0x0000006200627308 */ /* 0x000fe60000000800 */
[----:B------:R-:W-:Y:S02]  /*1cb60*/  FFMA.FTZ R132, R132, R153, R201 ;  /* 0x0000009984847223 */ /* 0x000fe400000100c9 */
[----:B------:R-:W-:Y:S01]  /*1cb70*/  LDSM.16.MT88.4 R152, [R229+0x3100] ;  /* 0x00310000e598783b */ /* 0x000fe20000004200 */
[----:B------:R-:W-:Y:S01]  /*1cb80*/  FADD.FTZ R76, R213, R0 ;  /* 0x00000000d54c7221 */ /* 0x000fe20000010000 */
[-C--:B------:R-:W-:Y:S03]  /*1cb90*/  HMMA.16816.F32 R28, R56, R62.reuse, R28 ;  /* 0x0000003e381c723c */ /* 0x080fe6000000181c */
[----:B------:R-:W-:Y:S05]  /*1cba0*/  MUFU.EX2 R99, R99 ;  /* 0x0000006300637308 */ /* 0x000fea0000000800 */
[C---:B------:R-:W-:Y:S01]  /*1cbb0*/  HMMA.16816.F32 R32, R52.reuse, R62, R32 ;  /* 0x0000003e3420723c */ /* 0x040fe20000001820 */
[----:B------:R-:W1:Y:S04]  /*1cbc0*/  LDSM.16.MT88.4 R60, [R229+0x2100] ;  /* 0x00210000e53c783b */ /* 0x000e680000004200 */
[----:B------:R-:W-:Y:S03]  /*1cbd0*/  MUFU.EX2 R100, R100 ;  /* 0x0000006400647308 */ /* 0x000fe60000000800 */
[-C--:B------:R-:W-:Y:S07]  /*1cbe0*/  HMMA.16816.F32 R36, R52, R68.reuse, R36 ;  /* 0x000000443424723c */ /* 0x080fee0000001824 */
[----:B------:R-:W-:Y:S01]  /*1cbf0*/  MUFU.EX2 R101, R101 ;  /* 0x0000006500657308 */ /* 0x000fe20000000800 */
[C---:B------:R-:W-:Y:S08]  /*1cc00*/  HMMA.16816.F32 R48, R56.reuse, R68, R48 ;  /* 0x000000443830723c */ /* 0x040ff00000001830 */
[-C--:B------:R-:W-:Y:S01]  /*1cc10*/  HMMA.16816.F32 R40, R56, R70.reuse, R40 ;  /* 0x000000463828723c */ /* 0x080fe20000001828 */
[----:B------:R-:W-:Y:S07]  /*1cc20*/  MUFU.EX2 R102, R102 ;  /* 0x0000006600667308 */ /* 0x000fee0000000800 */
[C---:B------:R-:W-:Y:S01]  /*1cc30*/  HMMA.16816.F32 R116, R52.reuse, R70, R116 ;  /* 0x000000463474723c */ /* 0x040fe20000001874 */
[----:B------:R-:W3:Y:S02]  /*1cc40*/  LDSM.16.MT88.4 R68, [R232+0x2100] ;  /* 0x00210000e844783b */ /* 0x000ee40000004200 */
[----:B------:R-:W-:Y:S05]  /*1cc50*/  MUFU.EX2 R103, R103 ;  /* 0x0000006700677308 */ /* 0x000fea0000000800 */
[-C--:B--2---:R-:W-:Y:S05]  /*1cc60*/  HMMA.16816.F32 R120, R52, R64.reuse, R120 ;  /* 0x000000403478723c */ /* 0x084fea0000001878 */
        /* <DEDUP_REMOVED lines=8> */
[----:B-----5:R-:W-:Y:S02]  /*1ccf0*/  F2FP.PACK_AB R57, R188, R189 ;  /* 0x000000bdbc39723e */ /* 0x020fe400000000ff */
[----:B------:R-:W-:Y:S02]  /*1cd00*/  F2FP.PACK_AB R58, R82, R83 ;  /* 0x00000053523a723e */ /* 0x000fe400000000ff */
[----:B------:R-:W-:Y:S04]  /*1cd10*/  F2FP.PACK_AB R52, R197, R182 ;  /* 0x000000b6c534723e */ /* 0x000fe800000000ff */
[----:B------:R-:W-:Y:S01]  /*1cd20*/  F2FP.PACK_AB R53, R196, R181 ;  /* 0x000000b5c435723e */ /* 0x000fe200000000ff */
[----:B------:R-:W-:Y:S01]  /*1cd30*/  MUFU.EX2 R108, R108 ;  /* 0x0000006c006c7308 */ /* 0x000fe20000000800 */
[----:B------:R-:W-:Y:S02]  /*1cd40*/  F2FP.PACK_AB R54, R194, R195 ;  /* 0x000000c3c236723e */ /* 0x000fe400000000ff */
[----:B------:R-:W-:Y:S02]  /*1cd50*/  F2FP.PACK_AB R55, R191, R193 ;  /* 0x000000c1bf37723e */ /* 0x000fe400000000ff */
[----:B------:R-:W-:Y:S05]  /*1cd60*/  F2FP.PACK_AB R59, R80, R81 ;  /* 0x00000051503b723e */ /* 0x000fea00000000ff */
        /* <DEDUP_REMOVED lines=9> */
[-C--:B---3--:R-:W-:Y:S08]  /*1ce00*/  HMMA.16816.F32 R20, R52, R68.reuse, R20 ;  /* 0x000000443414723c */ /* 0x088ff00000001814 */
        /* <DEDUP_REMOVED lines=13> */
[----:B------:R-:W1:Y:S02]  /*1cee0*/  LDSM.16.MT88.4 R72, [R230+0x2900] ;  /* 0x00290000e648783b */ /* 0x000e640000004200 */
[----:B------:R-:W-:Y:S05]  /*1cef0*/  MUFU.EX2 R104, R104 ;  /* 0x0000006800687308 */ /* 0x000fea0000000800 */
[-C--:B--2---:R-:W-:Y:S05]  /*1cf00*/  HMMA.16816.F32 R120, R52, R64.reuse, R120 ;  /* 0x000000403478723c */ /* 0x084fea0000001878 */
[----:B------:R-:W-:Y:S03]  /*1cf10*/  MUFU.EX2 R105, R105 ;  /* 0x0000006900697308 */ /* 0x000fe60000000800 */
[C---:B------:R-:W-:Y:S07]  /*1cf20*/  HMMA.16816.F32 R124, R56.reuse, R64, R124 ;  /* 0x00000040387c723c */ /* 0x040fee000000187c */
[----:B------:R-:W-:Y:S01]  /*1cf30*/  FADD.FTZ R64, R217, R134 ;  /* 0x00000086d9407221 */ /* 0x000fe20000010000 */
[-C--:B------:R-:W-:Y:S01]  /*1cf40*/  HMMA.16816.F32 R44, R56, R66.reuse, R44 ;  /* 0x00000042382c723c */ /* 0x080fe2000000182c */
[----:B------:R-:W2:Y:S03]  /*1cf50*/  MUFU.EX2 R106, R106 ;  /* 0x0000006a006a7308 */ /* 0x000ea60000000800 */
[----:B------:R-:W-:Y:S03]  /*1cf60*/  FADD.FTZ R79, R220, R64 ;  /* 0x00000040dc4f7221 */ /* 0x000fe60000010000 */
[----:B----4-:R-:W-:Y:S01]  /*1cf70*/  F2FP.PACK_AB R58, R93, R92 ;  /* 0x0000005c5d3a723e */ /* 0x010fe200000000ff */
[----:B------:R-:W-:Y:S01]  /*1cf80*/  HMMA.16816.F32 R128, R52, R66, R128 ;  /* 0x000000423480723c */ /* 0x000fe20000001880 */
[----:B------:R-:W4:Y:S03]  /*1cf90*/  LDSM.16.MT88.4 R64, [R231+0x2900] ;  /* 0x00290000e740783b */ /* 0x000f260000004200 */
        /* <DEDUP_REMOVED lines=13> */
[----:B--2---:R-:W-:Y:S01]  /*1d070*/  F2FP.PACK_AB R185, R107, R106 ;  /* 0x0000006a6bb9723e */ /* 0x004fe200000000ff */
[-C--:B-1----:R-:W-:Y:S03]  /*1d080*/  HMMA.16816.F32 R4, R52, R60.reuse, R4 ;  /* 0x0000003c3404723c */ /* 0x082fe60000001804 */
[----:B------:R-:W-:Y:S01]  /*1d090*/  F2FP.PACK_AB R186, R138, R108 ;  /* 0x0000006c8aba723e */ /* 0x000fe200000000ff */
[----:B------:R-:W-:Y:S01]  /*1d0a0*/  FADD.FTZ R0, R111, R0 ;  /* 0x000000006f007221 */ /* 0x000fe20000010000 */
[----:B------:R-:W-:Y:S03]  /*1d0b0*/  MOV R133, R135 ;  /* 0x0000008700857202 */ /* 0x000fe60000000f00 */
[C---:B------:R-:W-:Y:S01]  /*1d0c0*/  HMMA.16816.F32 R8, R56.reuse, R60, R8 ;  /* 0x0000003c3808723c */ /* 0x040fe20000001808 */
[----:B------:R1:W2:Y:S07]  /*1d0d0*/  MUFU.EX2 R60, R3 ;  /* 0x00000003003c7308 */ /* 0x0002ae0000000800 */
[-C--:B------:R-:W-:Y:S08]  /*1d0e0*/  HMMA.16816.F32 R12, R56, R62.reuse, R12 ;  /* 0x0000003e380c723c */ /* 0x080ff0000000180c */
[C---:B------:R-:W-:Y:S08]  /*1d0f0*/  HMMA.16816.F32 R16, R52.reuse, R62, R16 ;  /* 0x0000003e3410723c */ /* 0x040ff00000001810 */
[-C--:B---3--:R-:W-:Y:S04]  /*1d100*/  HMMA.16816.F32 R20, R52, R68.reuse, R20 ;  /* 0x000000443414723c */ /* 0x088fe80000001814 */
[----:B-1----:R-:W-:Y:S01]  /*1d110*/  FADD.FTZ R3, R187, R76 ;  /* 0x0000004cbb037221 */ /* 0x002fe20000010000 */
[----:B--2---:R-:W-:Y:S03]  /*1d120*/  F2FP.PACK_AB R187, R60, R110 ;  /* 0x0000006e3cbb723e */ /* 0x004fe600000000ff */
[C---:B------:R-:W-:Y:S08]  /*1d130*/  HMMA.16816.F32 R24, R56.reuse, R68, R24 ;  /* 0x000000443818723c */ /* 0x040ff00000001818 */
[-C--:B------:R-:W-:Y:S08]  /*1d140*/  HMMA.16816.F32 R28, R56, R70.reuse, R28 ;  /* 0x00000046381c723c */ /* 0x080ff0000000181c */
[C---:B------:R-:W-:Y:S07]  /*1d150*/  HMMA.16816.F32 R32, R52.reuse, R70, R32 ;  /* 0x000000463420723c */ /* 0x040fee0000001820 */
[----:B------:R-:W-:Y:S01]  /*1d160*/  MOV R70, R2 ;  /* 0x0000000200467202 */ /* 0x000fe20000000f00 */
[-C--:B------:R-:W-:Y:S08]  /*1d170*/  HMMA.16816.F32 R36, R52, R72.reuse, R36 ;  /* 0x000000483424723c */ /* 0x080ff00000001824 */
        /* <DEDUP_REMOVED lines=134> */
.L_x_788:
[----:B------:R-:W3:Y:S04]  /*1d9e0*/  LDL.LU R6, [R1+0x8] ;  /* 0x0000080001067983 */ /* 0x000ee80000300800 */
[----:B--2---:R-:W2:Y:S04]  /*1d9f0*/  LDL.LU R9, [R1+0xc] ;  /* 0x00000c0001097983 */ /* 0x004ea80000300800 */
[----:B----4-:R-:W4:Y:S04]  /*1da00*/  LDL.LU R8, [R1+0x10] ;  /* 0x0000100001087983 */ /* 0x010f280000300800 */
[----:B------:R-:W4:Y:S01]  /*1da10*/  LDL.LU R2, [R1+0x14] ;  /* 0x0000140001027983 */ /* 0x000f220000300800 */
[----:B------:R-:W-:-:S02]  /*1da20*/  MOV R36, 0xff800000 ;  /* 0xff80000000247802 */ /* 0x000fc40000000f00 */
[----:B------:R-:W-:Y:S02]  /*1da30*/  MOV R37, 0xff800000 ;  /* 0xff80000000257802 */ /* 0x000fe40000000f00 */
[----:B------:R-:W-:Y:S02]  /*1da40*/  MOV R38, 0xff800000 ;  /* 0xff80000000267802 */ /* 0x000fe40000000f00 */
[----:B------:R-:W-:Y:S02]  /*1da50*/  MOV R39, 0xff800000 ;  /* 0xff80000000277802 */ /* 0x000fe40000000f00 */
[----:B------:R-:W-:Y:S01]  /*1da60*/  PLOP3.LUT P4, PT, PT, PT, PT, 0x8, 0x0 ;  /* 0x000000000000781c */ /* 0x000fe20003f8e170 */
[----:B---3--:R-:W1:Y:S04]  /*1da70*/  SHFL.BFLY PT, R4, R6, 0x2, 0x1f ;  /* 0x0c401f0006047f89 */ /* 0x008e6800000e0000 */
[----:B--2---:R-:W2:Y:S04]  /*1da80*/  SHFL.BFLY PT, R5, R9, 0x2, 0x1f ;  /* 0x0c401f0009057f89 */ /* 0x004ea800000e0000 */
[----:B----4-:R-:W3:Y:S01]  /*1da90*/  SHFL.BFLY PT, R7, R2, 0x2, 0x1f ;  /* 0x0c401f0002077f89 */ /* 0x010ee200000e0000 */
        /* <DEDUP_REMOVED lines=108> */
.L_x_732:
        /* <DEDUP_REMOVED lines=76> */
[----:B------:R1:W-:Y:S01]  /*1e620*/  STS [R3+0x2480], R150 ;  /* 0x0024809603007388 */ /* 0x0003e20000000800 */
[----:B------:R-:W-:-:S02]  /*1e630*/  PLOP3.LUT P0, PT, PT, PT, UP1, 0x80, 0x0 ;  /* 0x000000000000781c */ /* 0x000fc40003f0f018 */
[----:B------:R-:W-:-:S05]  /*1e640*/  SEL R6, R6, 0xffffffe0, !P1 ;  /* 0xffffffe006067807 */ /* 0x000fca0004800000 */
[----:B------:R-:W-:-:S05]  /*1e650*/  IMAD.IADD R4, R0, 0x1, R6 ;  /* 0x0000000100047824 */ /* 0x000fca00078e0206 */
[----:B------:R-:W-:Y:S01]  /*1e660*/  STS [R4+0x80], R30 ;  /* 0x0000801e04007388 */ /* 0x000fe20000000800 */
[----:B--2---:R-:W-:-:S03]  /*1e670*/  IMAD.IADD R0, R6, 0x1, R3 ;  /* 0x0000000106007824 */ /* 0x004fc600078e0203 */
        /* <DEDUP_REMOVED lines=53> */
.L_x_793:
        /* <DEDUP_REMOVED lines=17> */
[----:B------:R-:W-:Y:S01]  /*1eae0*/  UIMAD UR11, UR16, UR11, UR4 ;  /* 0x0000000b100b72a4 */ /* 0x000fe2000f8e0204 */
[----:B------:R-:W-:Y:S01]  /*1eaf0*/  SHF.R.S32.HI R2, RZ, 0x1f, R5 ;  /* 0x0000001fff027819 */ /* 0x000fe20000011405 */
[----:B------:R-:W-:Y:S01]  /*1eb00*/  USHF.R.S32.HI UR9, URZ, 0x1f, UR21 ;  /* 0x0000001f3f097899 */ /* 0x000fe20008011415 */
[----:B------:R-:W-:Y:S01]  /*1eb10*/  LEA.HI R0, R0, R34, RZ, 0x2 ;  /* 0x0000002200007211 */ /* 0x000fe200078f10ff */
[----:B------:R-:W-:Y:S01]  /*1eb20*/  ULDC.64 UR4, c[0x0][0x3a0] ;  /* 0x0000e80000047ab9 */ /* 0x000fe20000000a00 */
[----:B------:R-:W-:Y:S01]  /*1eb30*/  LEA.HI R2, R2, R5, RZ, 0x2 ;  /* 0x0000000502027211 */ /* 0x000fe200078f10ff */
[----:B------:R-:W-:Y:S01]  /*1eb40*/  UIMAD UR13, UR7, UR4, URZ ;  /* 0x00000004070d72a4 */ /* 0x000fe2000f8e023f */
[----:B------:R-:W-:Y:S01]  /*1eb50*/  LOP3.LUT R0, R0, 0xffffffc, RZ, 0xc0, !PT ;  /* 0x0ffffffc00007812 */ /* 0x000fe200078ec0ff */
[----:B------:R-:W-:Y:S01]  /*1eb60*/  UMOV UR14, UR6 ;  /* 0x00000006000e7c82 */ /* 0x000fe20008000000 */
[----:B------:R-:W-:Y:S01]  /*1eb70*/  SHF.R.S32.HI R2, RZ, 0x2, R2 ;  /* 0x00000002ff027819 */ /* 0x000fe20000011402 */
[----:B------:R-:W-:Y:S01]  /*1eb80*/  UMOV UR15, UR7 ;  /* 0x00000007000f7c82 */ /* 0x000fe20008000000 */
[----:B------:R-:W-:Y:S01]  /*1eb90*/  LEA.HI R21, R41, R40, RZ, 0x6 ;  /* 0x0000002829157211 */ /* 0x000fe200078f30ff */
[----:B------:R-:W-:Y:S01]  /*1eba0*/  IMAD.IADD R0, R34, 0x1, -R0 ;  /* 0x0000000122007824 */ /* 0x000fe200078e0a00 */
[----:B------:R-:W-:-:S02]  /*1ebb0*/  USEL UR9, UR9, URZ, !UP1 ;  /* 0x0000003f09097287 */ /* 0x000fc4000c800000 */
[----:B------:R-:W-:Y:S01]  /*1ebc0*/  UIMAD.WIDE.U32 UR14, UR16, UR10, UR14 ;  /* 0x0000000a100e72a5 */ /* 0x000fe2000f8e000e */
        /* <DEDUP_REMOVED lines=50> */
[----:B------:R-:W-:-:S03]  /*1eef0*/  SHF.R.S32.HI R53, RZ, 0x1f, R0 ;  /* 0x0000001fff357819 */ /* 0x000fc60000011400 */
        /* <DEDUP_REMOVED lines=9> */
[C---:B------:R-:W-:Y:S01]  /*1ef90*/  IMAD R5, R7.reuse, c[0x0][0x3e4], R6 ;  /* 0x0000f90007057a24 */ /* 0x040fe200078e0206 */
[----:B------:R-:W-:Y:S01]  /*1efa0*/  SHFL.IDX PT, R14, R9, 0x1, 0x1c1f ;  /* 0x003c1f00090e7f89 */ /* 0x000fe200000e0000 */
[----:B------:R-:W-:Y:S01]  /*1efb0*/  IMAD.WIDE.U32 R6, R7, c[0x0][0x3e0], R2 ;  /* 0x0000f80007067a25 */ /* 0x000fe200078e0002 */
[----:B------:R-:W-:Y:S02]  /*1efc0*/  LEA.HI.X R3, R4, c[0x0][0x454], R8, 0x2, P0 ;  /* 0x0001150004037a11 */ /* 0x000fe400000f1408 */
[----:B------:R-:W-:Y:S01]  /*1efd0*/  SHF.R.S32.HI R10, RZ, 0x1f, R18 ;  /* 0x0000001fff0a7819 */ /* 0x000fe20000011412 */
[----:B-----5:R-:W-:Y:S02]  /*1efe0*/  IMAD R2, R12, c[0x0][0x4e8], RZ ;  /* 0x00013a000c027a24 */ /* 0x020fe400078e02ff */
[----:B------:R-:W1:Y:S01]  /*1eff0*/  SHFL.IDX PT, R17, R3, RZ, 0x1c1f ;  /* 0x001c1fff03117589 */ /* 0x000e6200000e0000 */
[----:B------:R-:W-:Y:S02]  /*1f000*/  IMAD.MOV.U32 R4, RZ, RZ, R6 ;  /* 0x000000ffff047224 */ /* 0x000fe400078e0006 */
[----:B------:R-:W-:Y:S01]  /*1f010*/  IMAD R8, R22, 0x80, R11 ;  /* 0x0000008016087824 */ /* 0x000fe200078e020b */
[----:B------:R-:W2:Y:S01]  /*1f020*/  SHFL.IDX PT, R15, R3, 0x1, 0x1c1f ;  /* 0x003c1f00030f7f89 */ /* 0x000ea200000e0000 */
[----:B------:R-:W-:-:S02]  /*1f030*/  IMAD R6, R10, c[0x0][0x3d8], RZ ;  /* 0x0000f6000a067a24 */ /* 0x000fc400078e02ff */
[----:B------:R-:W-:Y:S01]  /*1f040*/  IMAD.IADD R5, R7, 0x1, R5 ;  /* 0x0000000107057824 */ /* 0x000fe200078e0205 */
[----:B------:R-:W-:Y:S01]  /*1f050*/  SHFL.IDX PT, R12, R9, 0x2, 0x1c1f ;  /* 0x005c1f00090c7f89 */ /* 0x000fe200000e0000 */
[----:B------:R-:W-:Y:S01]  /*1f060*/  IADD3 R7, R8, 0x8, RZ ;  /* 0x0000000808077810 */ /* 0x000fe20007ffe0ff */
[----:B------:R-:W-:Y:S01]  /*1f070*/  IMAD R6, R18, c[0x0][0x3dc], R6 ;  /* 0x0000f70012067a24 */ /* 0x000fe200078e0206 */
[-C--:B------:R-:W-:Y:S01]  /*1f080*/  ISETP.GE.OR P5, PT, R8, R2.reuse, P1 ;  /* 0x000000020800720c */ /* 0x080fe20000fa6670 */
[----:B------:R-:W3:Y:S01]  /*1f090*/  SHFL.IDX PT, R13, R3, 0x2, 0x1c1f ;  /* 0x005c1f00030d7f89 */ /* 0x000ee200000e0000 */
[----:B------:R-:W-:Y:S01]  /*1f0a0*/  IMAD.WIDE.U32 R4, R18, c[0x0][0x3d8], R4 ;  /* 0x0000f60012047a25 */ /* 0x000fe200078e0004 */
[----:B------:R-:W-:Y:S02]  /*1f0b0*/  ISETP.GE.OR P4, PT, R7, R2, P1 ;  /* 0x000000020700720c */ /* 0x000fe40000f86670 */
[----:B------:R-:W-:Y:S01]  /*1f0c0*/  SHFL.IDX PT, R10, R9, 0x3, 0x1c1f ;  /* 0x007c1f00090a7f89 */ /* 0x000fe200000e0000 */
[----:B------:R-:W-:Y:S01]  /*1f0d0*/  IMAD.IADD R6, R5, 0x1, R6 ;  /* 0x0000000105067824 */ /* 0x000fe200078e0206 */
[C---:B------:R-:W-:Y:S01]  /*1f0e0*/  LEA R5, P2, R4.reuse, c[0x0][0x380], 0x1 ;  /* 0x0000e00004057a11 */ /* 0x040fe200078408ff */
[----:B------:R-:W-:Y:S01]  /*1f0f0*/  IMAD.SHL.U32 R7, R21, 0x8, RZ ;  /* 0x0000000815077824 */ /* 0x000fe200078e00ff */
[----:B------:R4:W3:Y:S02]  /*1f100*/  SHFL.IDX PT, R11, R3, 0x3, 0x1c1f ;  /* 0x007c1f00030b7f89 */ /* 0x0008e400000e0000 */
[----:B------:R-:W-:-:S02]  /*1f110*/  LEA.HI.X R4, R4, c[0x0][0x384], R6, 0x1, P2 ;  /* 0x0000e10004047a11 */ /* 0x000fc400010f0c06 */
[----:B------:R-:W-:Y:S01]  /*1f120*/  LOP3.LUT R7, R20, 0x7ffffe00, R7, 0xf8, !PT ;  /* 0x7ffffe0014077812 */ /* 0x000fe200078ef807 */
[----:B-1----:R-:W-:Y:S04]  /*1f130*/  @!P5 ST.E [R16.64], R36 ;  /* 0x000000241000d985 */ /* 0x002fe8000c101916 */
[----:B--2---:R-:W-:Y:S01]  /*1f140*/  @!P4 ST.E [R14.64], R37 ;  /* 0x000000250e00c985 */ /* 0x004fe2000c101916 */
[----:B------:R-:W-:-:S03]  /*1f150*/  IMAD.SHL.U32 R6, R7, 0x2, RZ ;  /* 0x0000000207067824 */ /* 0x000fc600078e00ff */
[----:B------:R-:W-:Y:S04]  /*1f160*/  SHFL.IDX PT, R9, R4, RZ, 0x181f ;  /* 0x00181fff04097589 */ /* 0x000fe800000e0000 */
[----:B------:R-:W-:Y:S04]  /*1f170*/  SHFL.IDX PT, R14, R5, 0x2, 0x181f ;  /* 0x00581f00050e7f89 */ /* 0x000fe800000e0000 */
[----:B------:R-:W-:Y:S01]  /*1f180*/  SHFL.IDX PT, R44, R4, 0x2, 0x181f ;  /* 0x00581f00042c7f89 */ /* 0x000fe200000e0000 */
[C---:B----4-:R-:W-:Y:S02]  /*1f190*/  IADD3 R3, R8.reuse, 0x40, RZ ;  /* 0x0000004008037810 */ /* 0x050fe40007ffe0ff */
[----:B------:R-:W-:Y:S01]  /*1f1a0*/  IADD3 R8, R8, 0x48, RZ ;  /* 0x0000004808087810 */ /* 0x000fe20007ffe0ff */
[----:B------:R-:W-:Y:S01]  /*1f1b0*/  SHFL.IDX PT, R15, R5, 0x3, 0x181f ;  /* 0x00781f00050f7f89 */ /* 0x000fe200000e0000 */
        /* <DEDUP_REMOVED lines=69> */
.L_x_792:
        /* <DEDUP_REMOVED lines=31> */
.L_x_794:
        /* <DEDUP_REMOVED lines=43> */
.L_x_796:
[----:B------:R-:W-:Y:S05]  /*1fab0*/  BSYNC B0 ;  /* 0x0000000000007941 */ /* 0x000fea0003800000 */
.L_x_795:
        /* <DEDUP_REMOVED lines=109> */
.L_x_797:
        /* <DEDUP_REMOVED lines=15> */
.L_x_808:


//--------------------- .nv.shared._ZN7cutlass13device_kernelIN5flash19enable_sm80_to_sm89INS1_16FlashAttnFwdSm80INS1_25CollectiveMainloopFwdSm80ILi4ELi1ELb0EN4cute5tupleIJNS5_1CILi128EEENS7_ILi112EEENS7_ILi64EEEEEELi64ENS_6half_tEfNS_4arch4Sm80ELb0ELb0ELb0ELb0ELb1ELb0ELb1ELb0EEENS1_21CollectiveEpilogueFwdINS6_IJS8_SA_S9_EEENS6_IJNS7_ILi1EEESI_SI_EEESC_SE_Li128ELb0ELb1ELb0ELb0EEENS1_19SingleTileSchedulerILb0ELb0ELb1ELi128EEEEEEEEEvNT_6ParamsE --------------------------
	.section	.nv.shared._ZN7cutlass13device_kernelIN5flash19enable_sm80_to_sm89INS1_16FlashAttnFwdSm80INS1_25CollectiveMainloopFwdSm80ILi4ELi1ELb0EN4cute5tupleIJNS5_1CILi128EEENS7_ILi112EEENS7_ILi64EEEEEELi64ENS_6half_tEfNS_4arch4Sm80ELb0ELb0ELb0ELb0ELb1ELb0ELb1ELb0EEENS1_21CollectiveEpilogueFwdINS6_IJS8_SA_S9_EEENS6_IJNS7_ILi1EEESI_SI_EEESC_SE_Li128ELb0ELb1ELb0ELb0EEENS1_19SingleTileSchedulerILb0ELb0ELb1ELi128EEEEEEEEEvNT_6ParamsE,"aw",@nobits
	.sectionflags	@""
	.align	16


//--------------------- .nv.global                --------------------------
	.section	.nv.global,"aw",@nobits
.nv.global:
	.type		_ZN71_INTERNAL_6502cf3d_35_flash_fwd_hdim64_fp16_paged_sm80_cu_c0233546_34624cute1_E,@object
	.size		_ZN71_INTERNAL_6502cf3d_35_flash_fwd_hdim64_fp16_paged_sm80_cu_c0233546_34624cute1_E,(_ZN71_INTERNAL_6502cf3d_35_flash_fwd_hdim64_fp16_paged_sm80_cu_c0233546_34624cuda3std3__45__cpo6cbeginE - _ZN71_INTERNAL_6502cf3d_35_flash_fwd_hdim64_fp16_paged_sm80_cu_c0233546_34624cute1_E)
_ZN71_INTERNAL_6502cf3d_35_flash_fwd_hdim64_fp16_paged_sm80_cu_c0233546_34624cute1_E:
	.zero		1
	.type		_ZN71_INTERNAL_6502cf3d_35_flash_fwd_hdim64_fp16_paged_sm80_cu_c0233546_34624cuda3std3__45__cpo6cbeginE,@object
	.size		_ZN71_INTERNAL_6502cf3d_35_flash_fwd_hdim64_fp16_paged_sm80_cu_c0233546_34624cuda3std3__45__cpo6cbeginE,(_ZN71_INTERNAL_6502cf3d_35_flash_fwd_hdim64_fp16_paged_sm80_cu_c0233546_34624cuda3std3__48in_placeE - _ZN71_INTERNAL_6502cf3d_35_flash_fwd_hdim64_fp16_paged_sm80_cu_c0233546_34624cuda3std3__45__cpo6cbeginE)
_ZN71_INTERNAL_6502cf3d_35_flash_fwd_hdim64_fp16_paged_sm80_cu_c0233546_34624cuda3std3__45__cpo6cbeginE:
	.zero		1
	.type		_ZN71_INTERNAL_6502cf3d_35_flash_fwd_hdim64_fp16_paged_sm80_cu_c0233546_34624cuda3std3__48in_placeE,@object
	.size		_ZN71_INTERNAL_6502cf3d_35_flash_fwd_hdim64_fp16_paged_sm80_cu_c0233546_34624cuda3std3__48in_placeE,(_ZN71_INTERNAL_6502cf3d_35_flash_fwd_hdim64_fp16_paged_sm80_cu_c0233546_34624cuda3std6ranges3__45__cpo9iter_moveE - _ZN71_INTERNAL_6502cf3d_35_flash_fwd_hdim64_fp16_paged_sm80_cu_c0233546_34624cuda3std3__48in_placeE)
_ZN71_INTERNAL_6502cf3d_35_flash_fwd_hdim64_fp16_paged_sm80_cu_c0233546_34624cuda3std3__48in_placeE:
	.zero		1
	.type		_ZN71_INTERNAL_6502cf3d_35_flash_fwd_hdim64_fp16_paged_sm80_cu_c0233546_34624cuda3std6ranges3__45__cpo9iter_moveE,@object
	.size		_ZN71_INTERNAL_6502cf3d_35_flash_fwd_hdim64_fp16_paged_sm80_cu_c0233546_34624cuda3std6ranges3__45__cpo9iter_moveE,(_ZN71_INTERNAL_6502cf3d_35_flash_fwd_hdim64_fp16_paged_sm80_cu_c0233546_34624cuda3std3__45__cpo5beginE - _ZN71_INTERNAL_6502cf3d_35_flash_fwd_hdim64_fp16_paged_sm80_cu_c0233546_34624cuda3std6ranges3__45__cpo9iter_moveE)
_ZN71_INTERNAL_6502cf3d_35_flash_fwd_hdim64_fp16_paged_sm80_cu_c0233546_34624cuda3std6ranges3__45__cpo9iter_moveE:
	.zero		1
	.type		_ZN71_INTERNAL_6502cf3d_35_flash_fwd_hdim64_fp16_paged_sm80_cu_c0233546_34624cuda3std3__45__cpo5beginE,@object
	.size		_ZN71_INTERNAL_6502cf3d_35_flash_fwd_hdim64_fp16_paged_sm80_cu_c0233546_34624cuda3std3__45__cpo5beginE,(_ZN71_INTERNAL_6502cf3d_35_flash_fwd_hdim64_fp16_paged_sm80_cu_c0233546_34624cuda3std3__473_GLOBAL__N__6502cf3d_35_flash_fwd_hdim64_fp16_paged_sm80_cu_c0233546_34626ignoreE - _ZN71_INTERNAL_6502cf3d_35_flash_fwd_hdim64_fp16_paged_sm80_cu_c0233546_34624cuda3std3__45__cpo5beginE)
_ZN71_INTERNAL_6502cf3d_35_flash_fwd_hdim64_fp16_paged_sm80_cu_c0233546_34624cuda3std3__45__cpo5beginE:
	.zero		1
	.type		_ZN71_INTERNAL_6502cf3d_35_flash_fwd_hdim64_fp16_paged_sm80_cu_c0233546_34624cuda3std3__473_GLOBAL__N__6502cf3d_35_flash_fwd_hdim64_fp16_paged_sm80_cu_c0233546_34626ignoreE,@object
	.size		_ZN71_INTERNAL_6502cf3d_35_flash_fwd_hdim64_fp16_paged_sm80_cu_c0233546_34624cuda3std3__473_GLOBAL__N__6502cf3d_35_flash_fwd_hdim64_fp16_paged_sm80_cu_c0233546_34626ignoreE,(_ZN71_INTERNAL_6502cf3d_35_flash_fwd_hdim64_fp16_paged_sm80_cu_c0233546_34624cute7productE - _ZN71_INTERNAL_6502cf3d_35_flash_fwd_hdim64_fp16_paged_sm80_cu_c0233546_34624cuda3std3__473_GLOBAL__N__6502cf3d_35_flash_fwd_hdim64_fp16_paged_sm80_cu_c0233546_34626ignoreE)
_ZN71_INTERNAL_6502cf3d_35_flash_fwd_hdim64_fp16_paged_sm80_cu_c0233546_34624cuda3std3__473_GLOBAL__N__6502cf3d_35_flash_fwd_hdim64_fp16_paged_sm80_cu_c0233546_34626ignoreE:
	.zero		1
	.type		_ZN71_INTERNAL_6502cf3d_35_flash_fwd_hdim64_fp16_paged_sm80_cu_c0233546_34624cute7productE,@object
	.size		_ZN71_INTERNAL_6502cf3d_35_flash_fwd_hdim64_fp16_paged_sm80_cu_c0233546_34624cute7productE,(_ZN71_INTERNAL_6502cf3d_35_flash_fwd_hdim64_fp16_paged_sm80_cu_c0233546_34624cuda3std3__45__cpo3endE - _ZN71_INTERNAL_6502cf3d_35_flash_fwd_hdim64_fp16_paged_sm80_cu_c0233546_34624cute7productE)
_ZN71_INTERNAL_6502cf3d_35_flash_fwd_hdim64_fp16_paged_sm80_cu_c0233546_34624cute7productE:
	.zero		1
	.type		_ZN71_INTERNAL_6502cf3d_35_flash_fwd_hdim64_fp16_paged_sm80_cu_c0233546_34624cuda3std3__45__cpo3endE,@object
	.size		_ZN71_INTERNAL_6502cf3d_35_flash_fwd_hdim64_fp16_paged_sm80_cu_c0233546_34624cuda3std3__45__cpo3endE,(_ZN71_INTERNAL_6502cf3d_35_flash_fwd_hdim64_fp16_paged_sm80_cu_c0233546_34624cuda3std3__419piecewise_constructE - _ZN71_INTERNAL_6502cf3d_35_flash_fwd_hdim64_fp16_paged_sm80_cu_c0233546_34624cuda3std3__45__cpo3endE)
_ZN71_INTERNAL_6502cf3d_35_flash_fwd_hdim64_fp16_paged_sm80_cu_c0233546_34624cuda3std3__45__cpo3endE:
	.zero		1
	.type		_ZN71_INTERNAL_6502cf3d_35_flash_fwd_hdim64_fp16_paged_sm80_cu_c0233546_34624cuda3std3__419piecewise_constructE,@object
	.size		_ZN71_INTERNAL_6502cf3d_35_flash_fwd_hdim64_fp16_paged_sm80_cu_c0233546_34624cuda3std3__419piecewise_constructE,(_ZN71_INTERNAL_6502cf3d_35_flash_fwd_hdim64_fp16_paged_sm80_cu_c0233546_34624cuda3std3__45__cpo4cendE - _ZN71_INTERNAL_6502cf3d_35_flash_fwd_hdim64_fp16_paged_sm80_cu_c0233546_34624cuda3std3__419piecewise_constructE)
_ZN71_INTERNAL_6502cf3d_35_flash_fwd_hdim64_fp16_paged_sm80_cu_c0233546_34624cuda3std3__419piecewise_constructE:
	.zero		1
	.type		_ZN71_INTERNAL_6502cf3d_35_flash_fwd_hdim64_fp16_paged_sm80_cu_c0233546_34624cuda3std3__45__cpo4cendE,@object
	.size		_ZN71_INTERNAL_6502cf3d_35_flash_fwd_hdim64_fp16_paged_sm80_cu_c0233546_34624cuda3std3__45__cpo4cendE,(_ZN71_INTERNAL_6502cf3d_35_flash_fwd_hdim64_fp16_paged_sm80_cu_c0233546_34624cuda3std6ranges3__45__cpo4swapE - _ZN71_INTERNAL_6502cf3d_35_flash_fwd_hdim64_fp16_paged_sm80_cu_c0233546_34624cuda3std3__45__cpo4cendE)
_ZN71_INTERNAL_6502cf3d_35_flash_fwd_hdim64_fp16_paged_sm80_cu_c0233546_34624cuda3std3__45__cpo4cendE:
	.zero		1
	.type		_ZN71_INTERNAL_6502cf3d_35_flash_fwd_hdim64_fp16_paged_sm80_cu_c0233546_34624cuda3std6ranges3__45__cpo4swapE,@object
	.size		_ZN71_INTERNAL_6502cf3d_35_flash_fwd_hdim64_fp16_paged_sm80_cu_c0233546_34624cuda3std6ranges3__45__cpo4swapE,(.L_7 - _ZN71_INTERNAL_6502cf3d_35_flash_fwd_hdim64_fp16_paged_sm80_cu_c0233546_34624cuda3std6ranges3__45__cpo4swapE)
_ZN71_INTERNAL_6502cf3d_35_flash_fwd_hdim64_fp16_paged_sm80_cu_c0233546_34624cuda3std6ranges3__45__cpo4swapE:
	.zero		1
.L_7:


//--------------------- .nv.shared._ZN7cutlass13device_kernelIN5flash19enable_sm80_to_sm89INS1_16FlashAttnFwdSm80INS1_25CollectiveMainloopFwdSm80ILi4ELi1ELb0EN4cute5tupleIJNS5_1CILi128EEENS7_ILi112EEENS7_ILi64EEEEEELi64ENS_6half_tEfNS_4arch4Sm80ELb0ELb0ELb0ELb1ELb1ELb0ELb1ELb0EEENS1_21CollectiveEpilogueFwdINS6_IJS8_SA_S9_EEENS6_IJNS7_ILi1EEESI_SI_EEESC_SE_Li128ELb1ELb1ELb0ELb0EEENS1_19SingleTileSchedulerILb1ELb0ELb1ELi128EEEEEEEEEvNT_6ParamsE --------------------------
	.section	.nv.shared._ZN7cutlass13device_kernelIN5flash19enable_sm80_to_sm89INS1_16FlashAttnFwdSm80INS1_25CollectiveMainloopFwdSm80ILi4ELi1ELb0EN4cute5tupleIJNS5_1CILi128EEENS7_ILi112EEENS7_ILi64EEEEEELi64ENS_6half_tEfNS_4arch4Sm80ELb0ELb0ELb0ELb1ELb1ELb0ELb1ELb0EEENS1_21CollectiveEpilogueFwdINS6_IJS8_SA_S9_EEENS6_IJNS7_ILi1EEESI_SI_EEESC_SE_Li128ELb1ELb1ELb0ELb0EEENS1_19SingleTileSchedulerILb1ELb0ELb1ELi128EEEEEEEEEvNT_6ParamsE,"aw",@nobits
	.sectionflags	@""
	.align	16


//--------------------- .nv.shared._ZN7cutlass13device_kernelIN5flash19enable_sm80_to_sm89INS1_16FlashAttnFwdSm80INS1_25CollectiveMainloopFwdSm80ILi4ELi1ELb0EN4cute5tupleIJNS5_1CILi128EEENS7_ILi112EEENS7_ILi64EEEEEELi64ENS_6half_tEfNS_4arch4Sm80ELb0ELb0ELb0ELb1ELb1ELb1ELb1ELb0EEENS1_21CollectiveEpilogueFwdINS6_IJS8_SA_S9_EEENS6_IJNS7_ILi1EEESI_SI_EEESC_SE_Li128ELb1ELb1ELb0ELb0EEENS1_19SingleTileSchedulerILb1ELb0ELb1ELi128EEEEEEEEEvNT_6ParamsE --------------------------
	.section	.nv.shared._ZN7cutlass13device_kernelIN5flash19enable_sm80_to_sm89INS1_16FlashAttnFwdSm80INS1_25CollectiveMainloopFwdSm80ILi4ELi1ELb0EN4cute5tupleIJNS5_1CILi128EEENS7_ILi112EEENS7_ILi64EEEEEELi64ENS_6half_tEfNS_4arch4Sm80ELb0ELb0ELb0ELb1ELb1ELb1ELb1ELb0EEENS1_21CollectiveEpilogueFwdINS6_IJS8_SA_S9_EEENS6_IJNS7_ILi1EEESI_SI_EEESC_SE_Li128ELb1ELb1ELb0ELb0EEENS1_19SingleTileSchedulerILb1ELb0ELb1ELi128EEEEEEEEEvNT_6ParamsE,"aw",@nobits
	.sectionflags	@""
	.align	16


//--------------------- .nv.shared._ZN7cutlass13device_kernelIN5flash19enable_sm80_to_sm89INS1_16FlashAttnFwdSm80INS1_25CollectiveMainloopFwdSm80ILi4ELi1ELb0EN4cute5tupleIJNS5_1CILi128EEENS7_ILi96EEENS7_ILi64EEEEEELi64ENS_6half_tEfNS_4arch4Sm80ELb0ELb1ELb0ELb0ELb1ELb0ELb1ELb0EEENS1_21CollectiveEpilogueFwdINS6_IJS8_SA_S9_EEENS6_IJNS7_ILi1EEESI_SI_EEESC_SE_Li128ELb0ELb1ELb0ELb0EEENS1_19SingleTileSchedulerILb0ELb0ELb1ELi128EEEEEEEEEvNT_6ParamsE --------------------------
	.section	.nv.shared._ZN7cutlass13device_kernelIN5flash19enable_sm80_to_sm89INS1_16FlashAttnFwdSm80INS1_25CollectiveMainloopFwdSm80ILi4ELi1ELb0EN4cute5tupleIJNS5_1CILi128EEENS7_ILi96EEENS7_ILi64EEEEEELi64ENS_6half_tEfNS_4arch4Sm80ELb0ELb1ELb0ELb0ELb1ELb0ELb1ELb0EEENS1_21CollectiveEpilogueFwdINS6_IJS8_SA_S9_EEENS6_IJNS7_ILi1EEESI_SI_EEESC_SE_Li128ELb0ELb1ELb0ELb0EEENS1_19SingleTileSchedulerILb0ELb0ELb1ELi128EEEEEEEEEvNT_6ParamsE,"aw",@nobits
	.sectionflags	@""
	.align	16


//--------------------- .nv.shared._ZN7cutlass13device_kernelIN5flash19enable_sm80_to_sm89INS1_16FlashAttnFwdSm80INS1_25CollectiveMainloopFwdSm80ILi4ELi1ELb0EN4cute5tupleIJNS5_1CILi128EEENS7_ILi96EEENS7_ILi64EEEEEELi64ENS_6half_tEfNS_4arch4Sm80ELb0ELb1ELb0ELb1ELb1ELb0ELb1ELb0EEENS1_21CollectiveEpilogueFwdINS6_IJS8_SA_S9_EEENS6_IJNS7_ILi1EEESI_SI_EEESC_SE_Li128ELb1ELb1ELb0ELb0EEENS1_19SingleTileSchedulerILb1ELb0ELb1ELi128EEEEEEEEEvNT_6ParamsE --------------------------
	.section	.nv.shared._ZN7cutlass13device_kernelIN5flash19enable_sm80_to_sm89INS1_16FlashAttnFwdSm80INS1_25CollectiveMainloopFwdSm80ILi4ELi1ELb0EN4cute5tupleIJNS5_1CILi128EEENS7_ILi96EEENS7_ILi64EEEEEELi64ENS_6half_tEfNS_4arch4Sm80ELb0ELb1ELb0ELb1ELb1ELb0ELb1ELb0EEENS1_21CollectiveEpilogueFwdINS6_IJS8_SA_S9_EEENS6_IJNS7_ILi1EEESI_SI_EEESC_SE_Li128ELb1ELb1ELb0ELb0EEENS1_19SingleTileSchedulerILb1ELb0ELb1ELi128EEEEEEEEEvNT_6ParamsE,"aw",@nobits
	.sectionflags	@""
	.align	16


//--------------------- .nv.shared._ZN7cutlass13device_kernelIN5flash19enable_sm80_to_sm89INS1_16FlashAttnFwdSm80INS1_25CollectiveMainloopFwdSm80ILi4ELi1ELb0EN4cute5tupleIJNS5_1CILi128EEENS7_ILi96EEENS7_ILi64EEEEEELi64ENS_6half_tEfNS_4arch4Sm80ELb0ELb1ELb0ELb1ELb1ELb1ELb1ELb0EEENS1_21CollectiveEpilogueFwdINS6_IJS8_SA_S9_EEENS6_IJNS7_ILi1EEESI_SI_EEESC_SE_Li128ELb1ELb1ELb0ELb0EEENS1_19SingleTileSchedulerILb1ELb0ELb1ELi128EEEEEEEEEvNT_6ParamsE --------------------------
	.section	.nv.shared._ZN7cutlass13device_kernelIN5flash19enable_sm80_to_sm89INS1_16FlashAttnFwdSm80INS1_25CollectiveMainloopFwdSm80ILi4ELi1ELb0EN4cute5tupleIJNS5_1CILi128EEENS7_ILi96EEENS7_ILi64EEEEEELi64ENS_6half_tEfNS_4arch4Sm80ELb0ELb1ELb0ELb1ELb1ELb1ELb1ELb0EEENS1_21CollectiveEpilogueFwdINS6_IJS8_SA_S9_EEENS6_IJNS7_ILi1EEESI_SI_EEESC_SE_Li128ELb1ELb1ELb0ELb0EEENS1_19SingleTileSchedulerILb1ELb0ELb1ELi128EEEEEEEEEvNT_6ParamsE,"aw",@nobits
	.sectionflags	@""
	.align	16


//--------------------- .nv.shared._ZN7cutlass13device_kernelIN5flash19enable_sm80_to_sm89INS1_16FlashAttnFwdSm80INS1_25CollectiveMainloopFwdSm80ILi4ELi1ELb0EN4cute5tupleIJNS5_1CILi128EEENS7_ILi112EEENS7_ILi64EEEEEELi64ENS_6half_tEfNS_4arch4Sm80ELb1ELb0ELb0ELb0ELb1ELb0ELb1ELb0EEENS1_21CollectiveEpilogueFwdINS6_IJS8_SA_S9_EEENS6_IJNS7_ILi1EEESI_SI_EEESC_SE_Li128ELb0ELb1ELb0ELb0EEENS1_30DynamicPersistentTileSchedulerILi128ELi128ELb0ELb1ELb0EEEEEEEEEvNT_6ParamsE --------------------------
	.section	.nv.shared._ZN7cutlass13device_kernelIN5flash19enable_sm80_to_sm89INS1_16FlashAttnFwdSm80INS1_25CollectiveMainloopFwdSm80ILi4ELi1ELb0EN4cute5tupleIJNS5_1CILi128EEENS7_ILi112EEENS7_ILi64EEEEEELi64ENS_6half_tEfNS_4arch4Sm80ELb1ELb0ELb0ELb0ELb1ELb0ELb1ELb0EEENS1_21CollectiveEpilogueFwdINS6_IJS8_SA_S9_EEENS6_IJNS7_ILi1EEESI_SI_EEESC_SE_Li128ELb0ELb1ELb0ELb0EEENS1_30DynamicPersistentTileSchedulerILi128ELi128ELb0ELb1ELb0EEEEEEEEEvNT_6ParamsE,"aw",@nobits
	.sectionflags	@""
	.align	16


//--------------------- .nv.shared._ZN7cutlass13device_kernelIN5flash19enable_sm80_to_sm89INS1_16FlashAttnFwdSm80INS1_25CollectiveMainloopFwdSm80ILi4ELi1ELb0EN4cute5tupleIJNS5_1CILi128EEENS7_ILi112EEENS7_ILi64EEEEEELi64ENS_6half_tEfNS_4arch4Sm80ELb1ELb0ELb0ELb1ELb1ELb0ELb1ELb0EEENS1_21CollectiveEpilogueFwdINS6_IJS8_SA_S9_EEENS6_IJNS7_ILi1EEESI_SI_EEESC_SE_Li128ELb1ELb1ELb0ELb0EEENS1_19SingleTileSchedulerILb1ELb0ELb1ELi128EEEEEEEEEvNT_6ParamsE --------------------------
	.section	.nv.shared._ZN7cutlass13device_kernelIN5flash19enable_sm80_to_sm89INS1_16FlashAttnFwdSm80INS1_25CollectiveMainloopFwdSm80ILi4ELi1ELb0EN4cute5tupleIJNS5_1CILi128EEENS7_ILi112EEENS7_ILi64EEEEEELi64ENS_6half_tEfNS_4arch4Sm80ELb1ELb0ELb0ELb1ELb1ELb0ELb1ELb0EEENS1_21CollectiveEpilogueFwdINS6_IJS8_SA_S9_EEENS6_IJNS7_ILi1EEESI_SI_EEESC_SE_Li128ELb1ELb1ELb0ELb0EEENS1_19SingleTileSchedulerILb1ELb0ELb1ELi128EEEEEEEEEvNT_6ParamsE,"aw",@nobits
	.sectionflags	@""
	.align	16


//--------------------- .nv.shared._ZN7cutlass13device_kernelIN5flash19enable_sm80_to_sm89INS1_16FlashAttnFwdSm80INS1_25CollectiveMainloopFwdSm80ILi4ELi1ELb0EN4cute5tupleIJNS5_1CILi128EEENS7_ILi112EEENS7_ILi64EEEEEELi64ENS_6half_tEfNS_4arch4Sm80ELb1ELb0ELb0ELb1ELb1ELb1ELb1ELb0EEENS1_21CollectiveEpilogueFwdINS6_IJS8_SA_S9_EEENS6_IJNS7_ILi1EEESI_SI_EEESC_SE_Li128ELb1ELb1ELb0ELb0EEENS1_19SingleTileSchedulerILb1ELb0ELb1ELi128EEEEEEEEEvNT_6ParamsE --------------------------
	.section	.nv.shared._ZN7cutlass13device_kernelIN5flash19enable_sm80_to_sm89INS1_16FlashAttnFwdSm80INS1_25CollectiveMainloopFwdSm80ILi4ELi1ELb0EN4cute5tupleIJNS5_1CILi128EEENS7_ILi112EEENS7_ILi64EEEEEELi64ENS_6half_tEfNS_4arch4Sm80ELb1ELb0ELb0ELb1ELb1ELb1ELb1ELb0EEENS1_21CollectiveEpilogueFwdINS6_IJS8_SA_S9_EEENS6_IJNS7_ILi1EEESI_SI_EEESC_SE_Li128ELb1ELb1ELb0ELb0EEENS1_19SingleTileSchedulerILb1ELb0ELb1ELi128EEEEEEEEEvNT_6ParamsE,"aw",@nobits
	.sectionflags	@""
	.align	16
